	.target	sm_80

	.elftype	@"ET_EXEC"


//--------------------- .note.nv.tkinfo           --------------------------
	.section	.note.nv.tkinfo,"",@"SHT_NOTE"
	.sectionflags	@"SHF_NOTE_NV_TKINFO"
	.tkinfo
        /*0018*/ 	.word	0x00000002
        /*0030*/ 	.string	""
        /*0030*/ 	.string	"ptxas"
        /*0030*/ 	.string	"Cuda compilation tools, release 13.0, V13.0.88"
        /*0030*/ 	.string	"Build cuda_13.0.r13.0/compiler.36424714_0"
        /*0030*/ 	.string	"-arch sm_80 -m 64 "



//--------------------- .note.nv.cuinfo           --------------------------
	.section	.note.nv.cuinfo,"",@"SHT_NOTE"
	.sectionflags	@"SHF_NOTE_NV_CUINFO"
        /*0018*/ 	.short	0x0002
        /*001a*/ 	.short	0x0050
        /*001c*/ 	.short	0x0082
	.zero		2


//--------------------- .nv.info                  --------------------------
	.section	.nv.info,"",@"SHT_CUDA_INFO"
	.align	4


	//----- nvinfo : EIATTR_REGCOUNT
	.align		4
        /*0000*/ 	.byte	0x04, 0x2f
        /*0002*/ 	.short	(.L_48 - .L_47)
	.align		4
.L_47:
        /*0004*/ 	.word	index@(_ZN2at6native29vectorized_elementwise_kernelILi8EZZZNS0_67_GLOBAL__N__bb565c37_34_ValidateCompressedIndicesKernel_cu_33a4b88b42_validate_compressed_sparse_indices_kernelILNS2_8CDimNameE0ENS2_18CUDAKernelLauncherENS2_14EmptyVecKernelENS2_8DummyVecELm8EEEvRKNS_6TensorESA_lllENKUlvE0_clEvENKUlvE_clEvEUliE_St5arrayIPcLm2EEEEviT0_T1_)
        /*0008*/ 	.word	0x00000004


	//----- nvinfo : EIATTR_FRAME_SIZE
	.align		4
.L_48:
        /*000c*/ 	.byte	0x04, 0x11
        /*000e*/ 	.short	(.L_50 - .L_49)
	.align		4
.L_49:
        /*0010*/ 	.word	index@(_ZN2at6native29vectorized_elementwise_kernelILi8EZZZNS0_67_GLOBAL__N__bb565c37_34_ValidateCompressedIndicesKernel_cu_33a4b88b42_validate_compressed_sparse_indices_kernelILNS2_8CDimNameE0ENS2_18CUDAKernelLauncherENS2_14EmptyVecKernelENS2_8DummyVecELm8EEEvRKNS_6TensorESA_lllENKUlvE0_clEvENKUlvE_clEvEUliE_St5arrayIPcLm2EEEEviT0_T1_)
        /*0014*/ 	.word	0x00000000


	//----- nvinfo : EIATTR_REGCOUNT
	.align		4
.L_50:
        /*0018*/ 	.byte	0x04, 0x2f
        /*001a*/ 	.short	(.L_52 - .L_51)
	.align		4
.L_51:
        /*001c*/ 	.word	index@(_ZN2at6native29vectorized_elementwise_kernelILi4EZZZNS0_67_GLOBAL__N__bb565c37_34_ValidateCompressedIndicesKernel_cu_33a4b88b42_validate_compressed_sparse_indices_kernelILNS2_8CDimNameE0ENS2_18CUDAKernelLauncherENS2_14EmptyVecKernelENS2_8DummyVecELm8EEEvRKNS_6TensorESA_lllENKUlvE0_clEvENKUlvE_clEvEUliE_St5arrayIPcLm2EEEEviT0_T1_)
        /*0020*/ 	.word	0x0000001e


	//----- nvinfo : EIATTR_FRAME_SIZE
	.align		4
.L_52:
        /*0024*/ 	.byte	0x04, 0x11
        /*0026*/ 	.short	(.L_54 - .L_53)
	.align		4
.L_53:
        /*0028*/ 	.word	index@(_ZN2at6native29vectorized_elementwise_kernelILi4EZZZNS0_67_GLOBAL__N__bb565c37_34_ValidateCompressedIndicesKernel_cu_33a4b88b42_validate_compressed_sparse_indices_kernelILNS2_8CDimNameE0ENS2_18CUDAKernelLauncherENS2_14EmptyVecKernelENS2_8DummyVecELm8EEEvRKNS_6TensorESA_lllENKUlvE0_clEvENKUlvE_clEvEUliE_St5arrayIPcLm2EEEEviT0_T1_)
        /*002c*/ 	.word	0x00000000


	//----- nvinfo : EIATTR_REGCOUNT
	.align		4
.L_54:
        /*0030*/ 	.byte	0x04, 0x2f
        /*0032*/ 	.short	(.L_56 - .L_55)
	.align		4
.L_55:
        /*0034*/ 	.word	index@(_ZN2at6native29vectorized_elementwise_kernelILi2EZZZNS0_67_GLOBAL__N__bb565c37_34_ValidateCompressedIndicesKernel_cu_33a4b88b42_validate_compressed_sparse_indices_kernelILNS2_8CDimNameE0ENS2_18CUDAKernelLauncherENS2_14EmptyVecKernelENS2_8DummyVecELm8EEEvRKNS_6TensorESA_lllENKUlvE0_clEvENKUlvE_clEvEUliE_St5arrayIPcLm2EEEEviT0_T1_)
        /*0038*/ 	.word	0x0000001f


	//----- nvinfo : EIATTR_FRAME_SIZE
	.align		4
.L_56:
        /*003c*/ 	.byte	0x04, 0x11
        /*003e*/ 	.short	(.L_58 - .L_57)
	.align		4
.L_57:
        /*0040*/ 	.word	index@(_ZN2at6native29vectorized_elementwise_kernelILi2EZZZNS0_67_GLOBAL__N__bb565c37_34_ValidateCompressedIndicesKernel_cu_33a4b88b42_validate_compressed_sparse_indices_kernelILNS2_8CDimNameE0ENS2_18CUDAKernelLauncherENS2_14EmptyVecKernelENS2_8DummyVecELm8EEEvRKNS_6TensorESA_lllENKUlvE0_clEvENKUlvE_clEvEUliE_St5arrayIPcLm2EEEEviT0_T1_)
        /*0044*/ 	.word	0x00000000


	//----- nvinfo : EIATTR_REGCOUNT
	.align		4
.L_58:
        /*0048*/ 	.byte	0x04, 0x2f
        /*004a*/ 	.short	(.L_60 - .L_59)
	.align		4
.L_59:
        /*004c*/ 	.word	index@(_ZN2at6native27unrolled_elementwise_kernelIZZZNS0_67_GLOBAL__N__bb565c37_34_ValidateCompressedIndicesKernel_cu_33a4b88b42_validate_compressed_sparse_indices_kernelILNS2_8CDimNameE0ENS2_18CUDAKernelLauncherENS2_14EmptyVecKernelENS2_8DummyVecELm8EEEvRKNS_6TensorESA_lllENKUlvE0_clEvENKUlvE_clEvEUliE_St5arrayIPcLm2EELi4E23TrivialOffsetCalculatorILi1EjESI_NS0_6memory15LoadWithoutCastENSJ_16StoreWithoutCastEEEviT_T0_T2_T3_T4_T5_)
        /*0050*/ 	.word	0x0000001a


	//----- nvinfo : EIATTR_FRAME_SIZE
	.align		4
.L_60:
        /*0054*/ 	.byte	0x04, 0x11
        /*0056*/ 	.short	(.L_62 - .L_61)
	.align		4
.L_61:
        /*0058*/ 	.word	index@(_ZN2at6native27unrolled_elementwise_kernelIZZZNS0_67_GLOBAL__N__bb565c37_34_ValidateCompressedIndicesKernel_cu_33a4b88b42_validate_compressed_sparse_indices_kernelILNS2_8CDimNameE0ENS2_18CUDAKernelLauncherENS2_14EmptyVecKernelENS2_8DummyVecELm8EEEvRKNS_6TensorESA_lllENKUlvE0_clEvENKUlvE_clEvEUliE_St5arrayIPcLm2EELi4E23TrivialOffsetCalculatorILi1EjESI_NS0_6memory15LoadWithoutCastENSJ_16StoreWithoutCastEEEviT_T0_T2_T3_T4_T5_)
        /*005c*/ 	.word	0x00000000


	//----- nvinfo : EIATTR_REGCOUNT
	.align		4
.L_62:
        /*0060*/ 	.byte	0x04, 0x2f
        /*0062*/ 	.short	(.L_64 - .L_63)
	.align		4
.L_63:
        /*0064*/ 	.word	index@(_ZN2at6native18elementwise_kernelILi128ELi2EZNS0_22gpu_kernel_impl_nocastIZZZNS0_67_GLOBAL__N__bb565c37_34_ValidateCompressedIndicesKernel_cu_33a4b88b42_validate_compressed_sparse_indices_kernelILNS3_8CDimNameE0ENS3_18CUDAKernelLauncherENS3_14EmptyVecKernelENS3_8DummyVecELm8EEEvRKNS_6TensorESB_lllENKUlvE0_clEvENKUlvE_clEvEUliE_EEvRNS_18TensorIteratorBaseERKT_EUliE_EEviT1_)
        /*0068*/ 	.word	0x00000018


	//----- nvinfo : EIATTR_FRAME_SIZE
	.align		4
.L_64:
        /*006c*/ 	.byte	0x04, 0x11
        /*006e*/ 	.short	(.L_66 - .L_65)
	.align		4
.L_65:
        /*0070*/ 	.word	index@(_ZN2at6native18elementwise_kernelILi128ELi2EZNS0_22gpu_kernel_impl_nocastIZZZNS0_67_GLOBAL__N__bb565c37_34_ValidateCompressedIndicesKernel_cu_33a4b88b42_validate_compressed_sparse_indices_kernelILNS3_8CDimNameE0ENS3_18CUDAKernelLauncherENS3_14EmptyVecKernelENS3_8DummyVecELm8EEEvRKNS_6TensorESB_lllENKUlvE0_clEvENKUlvE_clEvEUliE_EEvRNS_18TensorIteratorBaseERKT_EUliE_EEviT1_)
        /*0074*/ 	.word	0x00000000


	//----- nvinfo : EIATTR_REGCOUNT
	.align		4
.L_66:
        /*0078*/ 	.byte	0x04, 0x2f
        /*007a*/ 	.short	(.L_68 - .L_67)
	.align		4
.L_67:
        /*007c*/ 	.word	index@(_ZN2at6native27unrolled_elementwise_kernelIZZZNS0_67_GLOBAL__N__bb565c37_34_ValidateCompressedIndicesKernel_cu_33a4b88b42_validate_compressed_sparse_indices_kernelILNS2_8CDimNameE0ENS2_18CUDAKernelLauncherENS2_14EmptyVecKernelENS2_8DummyVecELm8EEEvRKNS_6TensorESA_lllENKUlvE0_clEvENKUlvE_clEvEUliE_St5arrayIPcLm2EELi4E23TrivialOffsetCalculatorILi1EjESI_NS0_6memory12LoadWithCastILi1EEENSJ_13StoreWithCastILi1EEEEEviT_T0_T2_T3_T4_T5_)
        /*0080*/ 	.word	0x0000001c


	//----- nvinfo : EIATTR_FRAME_SIZE
	.align		4
.L_68:
        /*0084*/ 	.byte	0x04, 0x11
        /*0086*/ 	.short	(.L_70 - .L_69)
	.align		4
.L_69:
        /*0088*/ 	.word	index@(_ZN2at6native27unrolled_elementwise_kernelIZZZNS0_67_GLOBAL__N__bb565c37_34_ValidateCompressedIndicesKernel_cu_33a4b88b42_validate_compressed_sparse_indices_kernelILNS2_8CDimNameE0ENS2_18CUDAKernelLauncherENS2_14EmptyVecKernelENS2_8DummyVecELm8EEEvRKNS_6TensorESA_lllENKUlvE0_clEvENKUlvE_clEvEUliE_St5arrayIPcLm2EELi4E23TrivialOffsetCalculatorILi1EjESI_NS0_6memory12LoadWithCastILi1EEENSJ_13StoreWithCastILi1EEEEEviT_T0_T2_T3_T4_T5_)
        /*008c*/ 	.word	0x00000000


	//----- nvinfo : EIATTR_REGCOUNT
	.align		4
.L_70:
        /*0090*/ 	.byte	0x04, 0x2f
        /*0092*/ 	.short	(.L_72 - .L_71)
	.align		4
.L_71:
        /*0094*/ 	.word	index@(_ZN2at6native18elementwise_kernelILi128ELi4EZNS0_15gpu_kernel_implIZZZNS0_67_GLOBAL__N__bb565c37_34_ValidateCompressedIndicesKernel_cu_33a4b88b42_validate_compressed_sparse_indices_kernelILNS3_8CDimNameE0ENS3_18CUDAKernelLauncherENS3_14EmptyVecKernelENS3_8DummyVecELm8EEEvRKNS_6TensorESB_lllENKUlvE0_clEvENKUlvE_clEvEUliE_EEvRNS_18TensorIteratorBaseERKT_EUliE_EEviT1_)
        /*0098*/ 	.word	0x0000001a


	//----- nvinfo : EIATTR_FRAME_SIZE
	.align		4
.L_72:
        /*009c*/ 	.byte	0x04, 0x11
        /*009e*/ 	.short	(.L_74 - .L_73)
	.align		4
.L_73:
        /*00a0*/ 	.word	index@(_ZN2at6native18elementwise_kernelILi128ELi4EZNS0_15gpu_kernel_implIZZZNS0_67_GLOBAL__N__bb565c37_34_ValidateCompressedIndicesKernel_cu_33a4b88b42_validate_compressed_sparse_indices_kernelILNS3_8CDimNameE0ENS3_18CUDAKernelLauncherENS3_14EmptyVecKernelENS3_8DummyVecELm8EEEvRKNS_6TensorESB_lllENKUlvE0_clEvENKUlvE_clEvEUliE_EEvRNS_18TensorIteratorBaseERKT_EUliE_EEviT1_)
        /*00a4*/ 	.word	0x00000000


	//----- nvinfo : EIATTR_REGCOUNT
	.align		4
.L_74:
        /*00a8*/ 	.byte	0x04, 0x2f
        /*00aa*/ 	.short	(.L_76 - .L_75)
	.align		4
.L_75:
        /*00ac*/ 	.word	index@(_ZN2at6native29vectorized_elementwise_kernelILi8EZZZNS0_67_GLOBAL__N__bb565c37_34_ValidateCompressedIndicesKernel_cu_33a4b88b42_validate_compressed_sparse_indices_kernelILNS2_8CDimNameE0ENS2_18CUDAKernelLauncherENS2_14EmptyVecKernelENS2_8DummyVecELm8EEEvRKNS_6TensorESA_lllENKUlvE0_clEvENKUlvE0_clEvEUllE_St5arrayIPcLm2EEEEviT0_T1_)
        /*00b0*/ 	.word	0x00000004


	//----- nvinfo : EIATTR_FRAME_SIZE
	.align		4
.L_76:
        /*00b4*/ 	.byte	0x04, 0x11
        /*00b6*/ 	.short	(.L_78 - .L_77)
	.align		4
.L_77:
        /*00b8*/ 	.word	index@(_ZN2at6native29vectorized_elementwise_kernelILi8EZZZNS0_67_GLOBAL__N__bb565c37_34_ValidateCompressedIndicesKernel_cu_33a4b88b42_validate_compressed_sparse_indices_kernelILNS2_8CDimNameE0ENS2_18CUDAKernelLauncherENS2_14EmptyVecKernelENS2_8DummyVecELm8EEEvRKNS_6TensorESA_lllENKUlvE0_clEvENKUlvE0_clEvEUllE_St5arrayIPcLm2EEEEviT0_T1_)
        /*00bc*/ 	.word	0x00000000


	//----- nvinfo : EIATTR_REGCOUNT
	.align		4
.L_78:
        /*00c0*/ 	.byte	0x04, 0x2f
        /*00c2*/ 	.short	(.L_80 - .L_79)
	.align		4
.L_79:
        /*00c4*/ 	.word	index@(_ZN2at6native29vectorized_elementwise_kernelILi4EZZZNS0_67_GLOBAL__N__bb565c37_34_ValidateCompressedIndicesKernel_cu_33a4b88b42_validate_compressed_sparse_indices_kernelILNS2_8CDimNameE0ENS2_18CUDAKernelLauncherENS2_14EmptyVecKernelENS2_8DummyVecELm8EEEvRKNS_6TensorESA_lllENKUlvE0_clEvENKUlvE0_clEvEUllE_St5arrayIPcLm2EEEEviT0_T1_)
        /*00c8*/ 	.word	0x00000025


	//----- nvinfo : EIATTR_FRAME_SIZE
	.align		4
.L_80:
        /*00cc*/ 	.byte	0x04, 0x11
        /*00ce*/ 	.short	(.L_82 - .L_81)
	.align		4
.L_81:
        /*00d0*/ 	.word	index@(_ZN2at6native29vectorized_elementwise_kernelILi4EZZZNS0_67_GLOBAL__N__bb565c37_34_ValidateCompressedIndicesKernel_cu_33a4b88b42_validate_compressed_sparse_indices_kernelILNS2_8CDimNameE0ENS2_18CUDAKernelLauncherENS2_14EmptyVecKernelENS2_8DummyVecELm8EEEvRKNS_6TensorESA_lllENKUlvE0_clEvENKUlvE0_clEvEUllE_St5arrayIPcLm2EEEEviT0_T1_)
        /*00d4*/ 	.word	0x00000000


	//----- nvinfo : EIATTR_REGCOUNT
	.align		4
.L_82:
        /*00d8*/ 	.byte	0x04, 0x2f
        /*00da*/ 	.short	(.L_84 - .L_83)
	.align		4
.L_83:
        /*00dc*/ 	.word	index@(_ZN2at6native29vectorized_elementwise_kernelILi2EZZZNS0_67_GLOBAL__N__bb565c37_34_ValidateCompressedIndicesKernel_cu_33a4b88b42_validate_compressed_sparse_indices_kernelILNS2_8CDimNameE0ENS2_18CUDAKernelLauncherENS2_14EmptyVecKernelENS2_8DummyVecELm8EEEvRKNS_6TensorESA_lllENKUlvE0_clEvENKUlvE0_clEvEUllE_St5arrayIPcLm2EEEEviT0_T1_)
        /*00e0*/ 	.word	0x00000025


	//----- nvinfo : EIATTR_FRAME_SIZE
	.align		4
.L_84:
        /*00e4*/ 	.byte	0x04, 0x11
        /*00e6*/ 	.short	(.L_86 - .L_85)
	.align		4
.L_85:
        /*00e8*/ 	.word	index@(_ZN2at6native29vectorized_elementwise_kernelILi2EZZZNS0_67_GLOBAL__N__bb565c37_34_ValidateCompressedIndicesKernel_cu_33a4b88b42_validate_compressed_sparse_indices_kernelILNS2_8CDimNameE0ENS2_18CUDAKernelLauncherENS2_14EmptyVecKernelENS2_8DummyVecELm8EEEvRKNS_6TensorESA_lllENKUlvE0_clEvENKUlvE0_clEvEUllE_St5arrayIPcLm2EEEEviT0_T1_)
        /*00ec*/ 	.word	0x00000000


	//----- nvinfo : EIATTR_REGCOUNT
	.align		4
.L_86:
        /*00f0*/ 	.byte	0x04, 0x2f
        /*00f2*/ 	.short	(.L_88 - .L_87)
	.align		4
.L_87:
        /*00f4*/ 	.word	index@(_ZN2at6native27unrolled_elementwise_kernelIZZZNS0_67_GLOBAL__N__bb565c37_34_ValidateCompressedIndicesKernel_cu_33a4b88b42_validate_compressed_sparse_indices_kernelILNS2_8CDimNameE0ENS2_18CUDAKernelLauncherENS2_14EmptyVecKernelENS2_8DummyVecELm8EEEvRKNS_6TensorESA_lllENKUlvE0_clEvENKUlvE0_clEvEUllE_St5arrayIPcLm2EELi4E23TrivialOffsetCalculatorILi1EjESI_NS0_6memory15LoadWithoutCastENSJ_16StoreWithoutCastEEEviT_T0_T2_T3_T4_T5_)
        /*00f8*/ 	.word	0x0000001d


	//----- nvinfo : EIATTR_FRAME_SIZE
	.align		4
.L_88:
        /*00fc*/ 	.byte	0x04, 0x11
        /*00fe*/ 	.short	(.L_90 - .L_89)
	.align		4
.L_89:
        /*0100*/ 	.word	index@(_ZN2at6native27unrolled_elementwise_kernelIZZZNS0_67_GLOBAL__N__bb565c37_34_ValidateCompressedIndicesKernel_cu_33a4b88b42_validate_compressed_sparse_indices_kernelILNS2_8CDimNameE0ENS2_18CUDAKernelLauncherENS2_14EmptyVecKernelENS2_8DummyVecELm8EEEvRKNS_6TensorESA_lllENKUlvE0_clEvENKUlvE0_clEvEUllE_St5arrayIPcLm2EELi4E23TrivialOffsetCalculatorILi1EjESI_NS0_6memory15LoadWithoutCastENSJ_16StoreWithoutCastEEEviT_T0_T2_T3_T4_T5_)
        /*0104*/ 	.word	0x00000000


	//----- nvinfo : EIATTR_REGCOUNT
	.align		4
.L_90:
        /*0108*/ 	.byte	0x04, 0x2f
        /*010a*/ 	.short	(.L_92 - .L_91)
	.align		4
.L_91:
        /*010c*/ 	.word	index@(_ZN2at6native18elementwise_kernelILi128ELi2EZNS0_22gpu_kernel_impl_nocastIZZZNS0_67_GLOBAL__N__bb565c37_34_ValidateCompressedIndicesKernel_cu_33a4b88b42_validate_compressed_sparse_indices_kernelILNS3_8CDimNameE0ENS3_18CUDAKernelLauncherENS3_14EmptyVecKernelENS3_8DummyVecELm8EEEvRKNS_6TensorESB_lllENKUlvE0_clEvENKUlvE0_clEvEUllE_EEvRNS_18TensorIteratorBaseERKT_EUliE_EEviT1_)
        /*0110*/ 	.word	0x00000018


	//----- nvinfo : EIATTR_FRAME_SIZE
	.align		4
.L_92:
        /*0114*/ 	.byte	0x04, 0x11
        /*0116*/ 	.short	(.L_94 - .L_93)
	.align		4
.L_93:
        /*0118*/ 	.word	index@(_ZN2at6native18elementwise_kernelILi128ELi2EZNS0_22gpu_kernel_impl_nocastIZZZNS0_67_GLOBAL__N__bb565c37_34_ValidateCompressedIndicesKernel_cu_33a4b88b42_validate_compressed_sparse_indices_kernelILNS3_8CDimNameE0ENS3_18CUDAKernelLauncherENS3_14EmptyVecKernelENS3_8DummyVecELm8EEEvRKNS_6TensorESB_lllENKUlvE0_clEvENKUlvE0_clEvEUllE_EEvRNS_18TensorIteratorBaseERKT_EUliE_EEviT1_)
        /*011c*/ 	.word	0x00000000


	//----- nvinfo : EIATTR_REGCOUNT
	.align		4
.L_94:
        /*0120*/ 	.byte	0x04, 0x2f
        /*0122*/ 	.short	(.L_96 - .L_95)
	.align		4
.L_95:
        /*0124*/ 	.word	index@(_ZN2at6native27unrolled_elementwise_kernelIZZZNS0_67_GLOBAL__N__bb565c37_34_ValidateCompressedIndicesKernel_cu_33a4b88b42_validate_compressed_sparse_indices_kernelILNS2_8CDimNameE0ENS2_18CUDAKernelLauncherENS2_14EmptyVecKernelENS2_8DummyVecELm8EEEvRKNS_6TensorESA_lllENKUlvE0_clEvENKUlvE0_clEvEUllE_St5arrayIPcLm2EELi4E23TrivialOffsetCalculatorILi1EjESI_NS0_6memory12LoadWithCastILi1EEENSJ_13StoreWithCastILi1EEEEEviT_T0_T2_T3_T4_T5_)
        /*0128*/ 	.word	0x0000001f


	//----- nvinfo : EIATTR_FRAME_SIZE
	.align		4
.L_96:
        /*012c*/ 	.byte	0x04, 0x11
        /*012e*/ 	.short	(.L_98 - .L_97)
	.align		4
.L_97:
        /*0130*/ 	.word	index@(_ZN2at6native27unrolled_elementwise_kernelIZZZNS0_67_GLOBAL__N__bb565c37_34_ValidateCompressedIndicesKernel_cu_33a4b88b42_validate_compressed_sparse_indices_kernelILNS2_8CDimNameE0ENS2_18CUDAKernelLauncherENS2_14EmptyVecKernelENS2_8DummyVecELm8EEEvRKNS_6TensorESA_lllENKUlvE0_clEvENKUlvE0_clEvEUllE_St5arrayIPcLm2EELi4E23TrivialOffsetCalculatorILi1EjESI_NS0_6memory12LoadWithCastILi1EEENSJ_13StoreWithCastILi1EEEEEviT_T0_T2_T3_T4_T5_)
        /*0134*/ 	.word	0x00000000


	//----- nvinfo : EIATTR_REGCOUNT
	.align		4
.L_98:
        /*0138*/ 	.byte	0x04, 0x2f
        /*013a*/ 	.short	(.L_100 - .L_99)
	.align		4
.L_99:
        /*013c*/ 	.word	index@(_ZN2at6native18elementwise_kernelILi128ELi4EZNS0_15gpu_kernel_implIZZZNS0_67_GLOBAL__N__bb565c37_34_ValidateCompressedIndicesKernel_cu_33a4b88b42_validate_compressed_sparse_indices_kernelILNS3_8CDimNameE0ENS3_18CUDAKernelLauncherENS3_14EmptyVecKernelENS3_8DummyVecELm8EEEvRKNS_6TensorESB_lllENKUlvE0_clEvENKUlvE0_clEvEUllE_EEvRNS_18TensorIteratorBaseERKT_EUliE_EEviT1_)
        /*0140*/ 	.word	0x0000001a


	//----- nvinfo : EIATTR_FRAME_SIZE
	.align		4
.L_100:
        /*0144*/ 	.byte	0x04, 0x11
        /*0146*/ 	.short	(.L_102 - .L_101)
	.align		4
.L_101:
        /*0148*/ 	.word	index@(_ZN2at6native18elementwise_kernelILi128ELi4EZNS0_15gpu_kernel_implIZZZNS0_67_GLOBAL__N__bb565c37_34_ValidateCompressedIndicesKernel_cu_33a4b88b42_validate_compressed_sparse_indices_kernelILNS3_8CDimNameE0ENS3_18CUDAKernelLauncherENS3_14EmptyVecKernelENS3_8DummyVecELm8EEEvRKNS_6TensorESB_lllENKUlvE0_clEvENKUlvE0_clEvEUllE_EEvRNS_18TensorIteratorBaseERKT_EUliE_EEviT1_)
        /*014c*/ 	.word	0x00000000


	//----- nvinfo : EIATTR_REGCOUNT
	.align		4
.L_102:
        /*0150*/ 	.byte	0x04, 0x2f
        /*0152*/ 	.short	(.L_104 - .L_103)
	.align		4
.L_103:
        /*0154*/ 	.word	index@(_ZN2at6native29vectorized_elementwise_kernelILi8EZZZNS0_67_GLOBAL__N__bb565c37_34_ValidateCompressedIndicesKernel_cu_33a4b88b42_validate_compressed_sparse_indices_kernelILNS2_8CDimNameE0ENS2_18CUDAKernelLauncherENS2_14EmptyVecKernelENS2_8DummyVecELm8EEEvRKNS_6TensorESA_lllENKUlvE1_clEvENKUlvE_clEvEUliiiiiE_St5arrayIPcLm6EEEEviT0_T1_)
        /*0158*/ 	.word	0x00000004


	//----- nvinfo : EIATTR_FRAME_SIZE
	.align		4
.L_104:
        /*015c*/ 	.byte	0x04, 0x11
        /*015e*/ 	.short	(.L_106 - .L_105)
	.align		4
.L_105:
        /*0160*/ 	.word	index@(_ZN2at6native29vectorized_elementwise_kernelILi8EZZZNS0_67_GLOBAL__N__bb565c37_34_ValidateCompressedIndicesKernel_cu_33a4b88b42_validate_compressed_sparse_indices_kernelILNS2_8CDimNameE0ENS2_18CUDAKernelLauncherENS2_14EmptyVecKernelENS2_8DummyVecELm8EEEvRKNS_6TensorESA_lllENKUlvE1_clEvENKUlvE_clEvEUliiiiiE_St5arrayIPcLm6EEEEviT0_T1_)
        /*0164*/ 	.word	0x00000000


	//----- nvinfo : EIATTR_REGCOUNT
	.align		4
.L_106:
        /*0168*/ 	.byte	0x04, 0x2f
        /*016a*/ 	.short	(.L_108 - .L_107)
	.align		4
.L_107:
        /*016c*/ 	.word	index@(_ZN2at6native29vectorized_elementwise_kernelILi4EZZZNS0_67_GLOBAL__N__bb565c37_34_ValidateCompressedIndicesKernel_cu_33a4b88b42_validate_compressed_sparse_indices_kernelILNS2_8CDimNameE0ENS2_18CUDAKernelLauncherENS2_14EmptyVecKernelENS2_8DummyVecELm8EEEvRKNS_6TensorESA_lllENKUlvE1_clEvENKUlvE_clEvEUliiiiiE_St5arrayIPcLm6EEEEviT0_T1_)
        /*0170*/ 	.word	0x00000046


	//----- nvinfo : EIATTR_FRAME_SIZE
	.align		4
.L_108:
        /*0174*/ 	.byte	0x04, 0x11
        /*0176*/ 	.short	(.L_110 - .L_109)
	.align		4
.L_109:
        /*0178*/ 	.word	index@($__internal_63_$__cuda_sm20_div_s64)
        /*017c*/ 	.word	0x00000000


	//----- nvinfo : EIATTR_FRAME_SIZE
	.align		4
.L_110:
        /*0180*/ 	.byte	0x04, 0x11
        /*0182*/ 	.short	(.L_112 - .L_111)
	.align		4
.L_111:
        /*0184*/ 	.word	index@(_ZN2at6native29vectorized_elementwise_kernelILi4EZZZNS0_67_GLOBAL__N__bb565c37_34_ValidateCompressedIndicesKernel_cu_33a4b88b42_validate_compressed_sparse_indices_kernelILNS2_8CDimNameE0ENS2_18CUDAKernelLauncherENS2_14EmptyVecKernelENS2_8DummyVecELm8EEEvRKNS_6TensorESA_lllENKUlvE1_clEvENKUlvE_clEvEUliiiiiE_St5arrayIPcLm6EEEEviT0_T1_)
        /*0188*/ 	.word	0x00000160


	//----- nvinfo : EIATTR_REGCOUNT
	.align		4
.L_112:
        /*018c*/ 	.byte	0x04, 0x2f
        /*018e*/ 	.short	(.L_114 - .L_113)
	.align		4
.L_113:
        /*0190*/ 	.word	index@(_ZN2at6native29vectorized_elementwise_kernelILi2EZZZNS0_67_GLOBAL__N__bb565c37_34_ValidateCompressedIndicesKernel_cu_33a4b88b42_validate_compressed_sparse_indices_kernelILNS2_8CDimNameE0ENS2_18CUDAKernelLauncherENS2_14EmptyVecKernelENS2_8DummyVecELm8EEEvRKNS_6TensorESA_lllENKUlvE1_clEvENKUlvE_clEvEUliiiiiE_St5arrayIPcLm6EEEEviT0_T1_)
        /*0194*/ 	.word	0x00000043


	//----- nvinfo : EIATTR_FRAME_SIZE
	.align		4
.L_114:
        /*0198*/ 	.byte	0x04, 0x11
        /*019a*/ 	.short	(.L_116 - .L_115)
	.align		4
.L_115:
        /*019c*/ 	.word	index@($__internal_62_$__cuda_sm20_div_s64)
        /*01a0*/ 	.word	0x00000000


	//----- nvinfo : EIATTR_FRAME_SIZE
	.align		4
.L_116:
        /*01a4*/ 	.byte	0x04, 0x11
        /*01a6*/ 	.short	(.L_118 - .L_117)
	.align		4
.L_117:
        /*01a8*/ 	.word	index@(_ZN2at6native29vectorized_elementwise_kernelILi2EZZZNS0_67_GLOBAL__N__bb565c37_34_ValidateCompressedIndicesKernel_cu_33a4b88b42_validate_compressed_sparse_indices_kernelILNS2_8CDimNameE0ENS2_18CUDAKernelLauncherENS2_14EmptyVecKernelENS2_8DummyVecELm8EEEvRKNS_6TensorESA_lllENKUlvE1_clEvENKUlvE_clEvEUliiiiiE_St5arrayIPcLm6EEEEviT0_T1_)
        /*01ac*/ 	.word	0x00000160


	//----- nvinfo : EIATTR_REGCOUNT
	.align		4
.L_118:
        /*01b0*/ 	.byte	0x04, 0x2f
        /*01b2*/ 	.short	(.L_120 - .L_119)
	.align		4
.L_119:
        /*01b4*/ 	.word	index@(_ZN2at6native27unrolled_elementwise_kernelIZZZNS0_67_GLOBAL__N__bb565c37_34_ValidateCompressedIndicesKernel_cu_33a4b88b42_validate_compressed_sparse_indices_kernelILNS2_8CDimNameE0ENS2_18CUDAKernelLauncherENS2_14EmptyVecKernelENS2_8DummyVecELm8EEEvRKNS_6TensorESA_lllENKUlvE1_clEvENKUlvE_clEvEUliiiiiE_St5arrayIPcLm6EELi4E23TrivialOffsetCalculatorILi5EjESH_ILi1EjENS0_6memory15LoadWithoutCastENSK_16StoreWithoutCastEEEviT_T0_T2_T3_T4_T5_)
        /*01b8*/ 	.word	0x00000030


	//----- nvinfo : EIATTR_FRAME_SIZE
	.align		4
.L_120:
        /*01bc*/ 	.byte	0x04, 0x11
        /*01be*/ 	.short	(.L_122 - .L_121)
	.align		4
.L_121:
        /*01c0*/ 	.word	index@($__internal_61_$__cuda_sm20_div_s64)
        /*01c4*/ 	.word	0x00000000


	//----- nvinfo : EIATTR_FRAME_SIZE
	.align		4
.L_122:
        /*01c8*/ 	.byte	0x04, 0x11
        /*01ca*/ 	.short	(.L_124 - .L_123)
	.align		4
.L_123:
        /*01cc*/ 	.word	index@(_ZN2at6native27unrolled_elementwise_kernelIZZZNS0_67_GLOBAL__N__bb565c37_34_ValidateCompressedIndicesKernel_cu_33a4b88b42_validate_compressed_sparse_indices_kernelILNS2_8CDimNameE0ENS2_18CUDAKernelLauncherENS2_14EmptyVecKernelENS2_8DummyVecELm8EEEvRKNS_6TensorESA_lllENKUlvE1_clEvENKUlvE_clEvEUliiiiiE_St5arrayIPcLm6EELi4E23TrivialOffsetCalculatorILi5EjESH_ILi1EjENS0_6memory15LoadWithoutCastENSK_16StoreWithoutCastEEEviT_T0_T2_T3_T4_T5_)
        /*01d0*/ 	.word	0x000000b0


	//----- nvinfo : EIATTR_REGCOUNT
	.align		4
.L_124:
        /*01d4*/ 	.byte	0x04, 0x2f
        /*01d6*/ 	.short	(.L_126 - .L_125)
	.align		4
.L_125:
        /*01d8*/ 	.word	index@(_ZN2at6native18elementwise_kernelILi128ELi2EZNS0_22gpu_kernel_impl_nocastIZZZNS0_67_GLOBAL__N__bb565c37_34_ValidateCompressedIndicesKernel_cu_33a4b88b42_validate_compressed_sparse_indices_kernelILNS3_8CDimNameE0ENS3_18CUDAKernelLauncherENS3_14EmptyVecKernelENS3_8DummyVecELm8EEEvRKNS_6TensorESB_lllENKUlvE1_clEvENKUlvE_clEvEUliiiiiE_EEvRNS_18TensorIteratorBaseERKT_EUliE_EEviT1_)
        /*01dc*/ 	.word	0x00000024


	//----- nvinfo : EIATTR_FRAME_SIZE
	.align		4
.L_126:
        /*01e0*/ 	.byte	0x04, 0x11
        /*01e2*/ 	.short	(.L_128 - .L_127)
	.align		4
.L_127:
        /*01e4*/ 	.word	index@($__internal_60_$__cuda_sm20_div_s64)
        /*01e8*/ 	.word	0x00000000


	//----- nvinfo : EIATTR_FRAME_SIZE
	.align		4
.L_128:
        /*01ec*/ 	.byte	0x04, 0x11
        /*01ee*/ 	.short	(.L_130 - .L_129)
	.align		4
.L_129:
        /*01f0*/ 	.word	index@(_ZN2at6native18elementwise_kernelILi128ELi2EZNS0_22gpu_kernel_impl_nocastIZZZNS0_67_GLOBAL__N__bb565c37_34_ValidateCompressedIndicesKernel_cu_33a4b88b42_validate_compressed_sparse_indices_kernelILNS3_8CDimNameE0ENS3_18CUDAKernelLauncherENS3_14EmptyVecKernelENS3_8DummyVecELm8EEEvRKNS_6TensorESB_lllENKUlvE1_clEvENKUlvE_clEvEUliiiiiE_EEvRNS_18TensorIteratorBaseERKT_EUliE_EEviT1_)
        /*01f4*/ 	.word	0x00000000


	//----- nvinfo : EIATTR_REGCOUNT
	.align		4
.L_130:
        /*01f8*/ 	.byte	0x04, 0x2f
        /*01fa*/ 	.short	(.L_132 - .L_131)
	.align		4
.L_131:
        /*01fc*/ 	.word	index@(_ZN2at6native27unrolled_elementwise_kernelIZZZNS0_67_GLOBAL__N__bb565c37_34_ValidateCompressedIndicesKernel_cu_33a4b88b42_validate_compressed_sparse_indices_kernelILNS2_8CDimNameE0ENS2_18CUDAKernelLauncherENS2_14EmptyVecKernelENS2_8DummyVecELm8EEEvRKNS_6TensorESA_lllENKUlvE1_clEvENKUlvE_clEvEUliiiiiE_St5arrayIPcLm6EELi4E23TrivialOffsetCalculatorILi5EjESH_ILi1EjENS0_6memory12LoadWithCastILi5EEENSK_13StoreWithCastILi1EEEEEviT_T0_T2_T3_T4_T5_)
        /*0200*/ 	.word	0x00000030


	//----- nvinfo : EIATTR_FRAME_SIZE
	.align		4
.L_132:
        /*0204*/ 	.byte	0x04, 0x11
        /*0206*/ 	.short	(.L_134 - .L_133)
	.align		4
.L_133:
        /*0208*/ 	.word	index@($__internal_59_$__cuda_sm20_div_s64)
        /*020c*/ 	.word	0x00000000


	//----- nvinfo : EIATTR_FRAME_SIZE
	.align		4
.L_134:
        /*0210*/ 	.byte	0x04, 0x11
        /*0212*/ 	.short	(.L_136 - .L_135)
	.align		4
.L_135:
        /*0214*/ 	.word	index@(_ZN2at6native27unrolled_elementwise_kernelIZZZNS0_67_GLOBAL__N__bb565c37_34_ValidateCompressedIndicesKernel_cu_33a4b88b42_validate_compressed_sparse_indices_kernelILNS2_8CDimNameE0ENS2_18CUDAKernelLauncherENS2_14EmptyVecKernelENS2_8DummyVecELm8EEEvRKNS_6TensorESA_lllENKUlvE1_clEvENKUlvE_clEvEUliiiiiE_St5arrayIPcLm6EELi4E23TrivialOffsetCalculatorILi5EjESH_ILi1EjENS0_6memory12LoadWithCastILi5EEENSK_13StoreWithCastILi1EEEEEviT_T0_T2_T3_T4_T5_)
        /*0218*/ 	.word	0x000000b0


	//----- nvinfo : EIATTR_REGCOUNT
	.align		4
.L_136:
        /*021c*/ 	.byte	0x04, 0x2f
        /*021e*/ 	.short	(.L_138 - .L_137)
	.align		4
.L_137:
        /*0220*/ 	.word	index@(_ZN2at6native18elementwise_kernelILi128ELi4EZNS0_15gpu_kernel_implIZZZNS0_67_GLOBAL__N__bb565c37_34_ValidateCompressedIndicesKernel_cu_33a4b88b42_validate_compressed_sparse_indices_kernelILNS3_8CDimNameE0ENS3_18CUDAKernelLauncherENS3_14EmptyVecKernelENS3_8DummyVecELm8EEEvRKNS_6TensorESB_lllENKUlvE1_clEvENKUlvE_clEvEUliiiiiE_EEvRNS_18TensorIteratorBaseERKT_EUliE_EEviT1_)
        /*0224*/ 	.word	0x00000022


	//----- nvinfo : EIATTR_FRAME_SIZE
	.align		4
.L_138:
        /*0228*/ 	.byte	0x04, 0x11
        /*022a*/ 	.short	(.L_140 - .L_139)
	.align		4
.L_139:
        /*022c*/ 	.word	index@($__internal_58_$__cuda_sm20_div_s64)
        /*0230*/ 	.word	0x00000000


	//----- nvinfo : EIATTR_FRAME_SIZE
	.align		4
.L_140:
        /*0234*/ 	.byte	0x04, 0x11
        /*0236*/ 	.short	(.L_142 - .L_141)
	.align		4
.L_141:
        /*0238*/ 	.word	index@(_ZN2at6native18elementwise_kernelILi128ELi4EZNS0_15gpu_kernel_implIZZZNS0_67_GLOBAL__N__bb565c37_34_ValidateCompressedIndicesKernel_cu_33a4b88b42_validate_compressed_sparse_indices_kernelILNS3_8CDimNameE0ENS3_18CUDAKernelLauncherENS3_14EmptyVecKernelENS3_8DummyVecELm8EEEvRKNS_6TensorESB_lllENKUlvE1_clEvENKUlvE_clEvEUliiiiiE_EEvRNS_18TensorIteratorBaseERKT_EUliE_EEviT1_)
        /*023c*/ 	.word	0x00000000


	//----- nvinfo : EIATTR_REGCOUNT
	.align		4
.L_142:
        /*0240*/ 	.byte	0x04, 0x2f
        /*0242*/ 	.short	(.L_144 - .L_143)
	.align		4
.L_143:
        /*0244*/ 	.word	index@(_ZN2at6native29vectorized_elementwise_kernelILi8EZZZNS0_67_GLOBAL__N__bb565c37_34_ValidateCompressedIndicesKernel_cu_33a4b88b42_validate_compressed_sparse_indices_kernelILNS2_8CDimNameE0ENS2_18CUDAKernelLauncherENS2_14EmptyVecKernelENS2_8DummyVecELm8EEEvRKNS_6TensorESA_lllENKUlvE1_clEvENKUlvE0_clEvEUllllllE_St5arrayIPcLm6EEEEviT0_T1_)
        /*0248*/ 	.word	0x00000004


	//----- nvinfo : EIATTR_FRAME_SIZE
	.align		4
.L_144:
        /*024c*/ 	.byte	0x04, 0x11
        /*024e*/ 	.short	(.L_146 - .L_145)
	.align		4
.L_145:
        /*0250*/ 	.word	index@(_ZN2at6native29vectorized_elementwise_kernelILi8EZZZNS0_67_GLOBAL__N__bb565c37_34_ValidateCompressedIndicesKernel_cu_33a4b88b42_validate_compressed_sparse_indices_kernelILNS2_8CDimNameE0ENS2_18CUDAKernelLauncherENS2_14EmptyVecKernelENS2_8DummyVecELm8EEEvRKNS_6TensorESA_lllENKUlvE1_clEvENKUlvE0_clEvEUllllllE_St5arrayIPcLm6EEEEviT0_T1_)
        /*0254*/ 	.word	0x00000000


	//----- nvinfo : EIATTR_REGCOUNT
	.align		4
.L_146:
        /*0258*/ 	.byte	0x04, 0x2f
        /*025a*/ 	.short	(.L_148 - .L_147)
	.align		4
.L_147:
        /*025c*/ 	.word	index@(_ZN2at6native29vectorized_elementwise_kernelILi4EZZZNS0_67_GLOBAL__N__bb565c37_34_ValidateCompressedIndicesKernel_cu_33a4b88b42_validate_compressed_sparse_indices_kernelILNS2_8CDimNameE0ENS2_18CUDAKernelLauncherENS2_14EmptyVecKernelENS2_8DummyVecELm8EEEvRKNS_6TensorESA_lllENKUlvE1_clEvENKUlvE0_clEvEUllllllE_St5arrayIPcLm6EEEEviT0_T1_)
        /*0260*/ 	.word	0x0000006a


	//----- nvinfo : EIATTR_FRAME_SIZE
	.align		4
.L_148:
        /*0264*/ 	.byte	0x04, 0x11
        /*0266*/ 	.short	(.L_150 - .L_149)
	.align		4
.L_149:
        /*0268*/ 	.word	index@($__internal_57_$__cuda_sm20_div_s64)
        /*026c*/ 	.word	0x00000000


	//----- nvinfo : EIATTR_FRAME_SIZE
	.align		4
.L_150:
        /*0270*/ 	.byte	0x04, 0x11
        /*0272*/ 	.short	(.L_152 - .L_151)
	.align		4
.L_151:
        /*0274*/ 	.word	index@(_ZN2at6native29vectorized_elementwise_kernelILi4EZZZNS0_67_GLOBAL__N__bb565c37_34_ValidateCompressedIndicesKernel_cu_33a4b88b42_validate_compressed_sparse_indices_kernelILNS2_8CDimNameE0ENS2_18CUDAKernelLauncherENS2_14EmptyVecKernelENS2_8DummyVecELm8EEEvRKNS_6TensorESA_lllENKUlvE1_clEvENKUlvE0_clEvEUllllllE_St5arrayIPcLm6EEEEviT0_T1_)
        /*0278*/ 	.word	0x00000160


	//----- nvinfo : EIATTR_REGCOUNT
	.align		4
.L_152:
        /*027c*/ 	.byte	0x04, 0x2f
        /*027e*/ 	.short	(.L_154 - .L_153)
	.align		4
.L_153:
        /*0280*/ 	.word	index@(_ZN2at6native29vectorized_elementwise_kernelILi2EZZZNS0_67_GLOBAL__N__bb565c37_34_ValidateCompressedIndicesKernel_cu_33a4b88b42_validate_compressed_sparse_indices_kernelILNS2_8CDimNameE0ENS2_18CUDAKernelLauncherENS2_14EmptyVecKernelENS2_8DummyVecELm8EEEvRKNS_6TensorESA_lllENKUlvE1_clEvENKUlvE0_clEvEUllllllE_St5arrayIPcLm6EEEEviT0_T1_)
        /*0284*/ 	.word	0x0000006a


	//----- nvinfo : EIATTR_FRAME_SIZE
	.align		4
.L_154:
        /*0288*/ 	.byte	0x04, 0x11
        /*028a*/ 	.short	(.L_156 - .L_155)
	.align		4
.L_155:
        /*028c*/ 	.word	index@($__internal_56_$__cuda_sm20_div_s64)
        /*0290*/ 	.word	0x00000000


	//----- nvinfo : EIATTR_FRAME_SIZE
	.align		4
.L_156:
        /*0294*/ 	.byte	0x04, 0x11
        /*0296*/ 	.short	(.L_158 - .L_157)
	.align		4
.L_157:
        /*0298*/ 	.word	index@(_ZN2at6native29vectorized_elementwise_kernelILi2EZZZNS0_67_GLOBAL__N__bb565c37_34_ValidateCompressedIndicesKernel_cu_33a4b88b42_validate_compressed_sparse_indices_kernelILNS2_8CDimNameE0ENS2_18CUDAKernelLauncherENS2_14EmptyVecKernelENS2_8DummyVecELm8EEEvRKNS_6TensorESA_lllENKUlvE1_clEvENKUlvE0_clEvEUllllllE_St5arrayIPcLm6EEEEviT0_T1_)
        /*029c*/ 	.word	0x00000160


	//----- nvinfo : EIATTR_REGCOUNT
	.align		4
.L_158:
        /*02a0*/ 	.byte	0x04, 0x2f
        /*02a2*/ 	.short	(.L_160 - .L_159)
	.align		4
.L_159:
        /*02a4*/ 	.word	index@(_ZN2at6native27unrolled_elementwise_kernelIZZZNS0_67_GLOBAL__N__bb565c37_34_ValidateCompressedIndicesKernel_cu_33a4b88b42_validate_compressed_sparse_indices_kernelILNS2_8CDimNameE0ENS2_18CUDAKernelLauncherENS2_14EmptyVecKernelENS2_8DummyVecELm8EEEvRKNS_6TensorESA_lllENKUlvE1_clEvENKUlvE0_clEvEUllllllE_St5arrayIPcLm6EELi4E23TrivialOffsetCalculatorILi5EjESH_ILi1EjENS0_6memory15LoadWithoutCastENSK_16StoreWithoutCastEEEviT_T0_T2_T3_T4_T5_)
        /*02a8*/ 	.word	0x00000040


	//----- nvinfo : EIATTR_FRAME_SIZE
	.align		4
.L_160:
        /*02ac*/ 	.byte	0x04, 0x11
        /*02ae*/ 	.short	(.L_162 - .L_161)
	.align		4
.L_161:
        /*02b0*/ 	.word	index@($__internal_55_$__cuda_sm20_div_s64)
        /*02b4*/ 	.word	0x00000000


	//----- nvinfo : EIATTR_FRAME_SIZE
	.align		4
.L_162:
        /*02b8*/ 	.byte	0x04, 0x11
        /*02ba*/ 	.short	(.L_164 - .L_163)
	.align		4
.L_163:
        /*02bc*/ 	.word	index@(_ZN2at6native27unrolled_elementwise_kernelIZZZNS0_67_GLOBAL__N__bb565c37_34_ValidateCompressedIndicesKernel_cu_33a4b88b42_validate_compressed_sparse_indices_kernelILNS2_8CDimNameE0ENS2_18CUDAKernelLauncherENS2_14EmptyVecKernelENS2_8DummyVecELm8EEEvRKNS_6TensorESA_lllENKUlvE1_clEvENKUlvE0_clEvEUllllllE_St5arrayIPcLm6EELi4E23TrivialOffsetCalculatorILi5EjESH_ILi1EjENS0_6memory15LoadWithoutCastENSK_16StoreWithoutCastEEEviT_T0_T2_T3_T4_T5_)
        /*02c0*/ 	.word	0x000000b0


	//----- nvinfo : EIATTR_REGCOUNT
	.align		4
.L_164:
        /*02c4*/ 	.byte	0x04, 0x2f
        /*02c6*/ 	.short	(.L_166 - .L_165)
	.align		4
.L_165:
        /*02c8*/ 	.word	index@(_ZN2at6native18elementwise_kernelILi128ELi2EZNS0_22gpu_kernel_impl_nocastIZZZNS0_67_GLOBAL__N__bb565c37_34_ValidateCompressedIndicesKernel_cu_33a4b88b42_validate_compressed_sparse_indices_kernelILNS3_8CDimNameE0ENS3_18CUDAKernelLauncherENS3_14EmptyVecKernelENS3_8DummyVecELm8EEEvRKNS_6TensorESB_lllENKUlvE1_clEvENKUlvE0_clEvEUllllllE_EEvRNS_18TensorIteratorBaseERKT_EUliE_EEviT1_)
        /*02cc*/ 	.word	0x00000024


	//----- nvinfo : EIATTR_FRAME_SIZE
	.align		4
.L_166:
        /*02d0*/ 	.byte	0x04, 0x11
        /*02d2*/ 	.short	(.L_168 - .L_167)
	.align		4
.L_167:
        /*02d4*/ 	.word	index@($__internal_54_$__cuda_sm20_div_s64)
        /*02d8*/ 	.word	0x00000000


	//----- nvinfo : EIATTR_FRAME_SIZE
	.align		4
.L_168:
        /*02dc*/ 	.byte	0x04, 0x11
        /*02de*/ 	.short	(.L_170 - .L_169)
	.align		4
.L_169:
        /*02e0*/ 	.word	index@(_ZN2at6native18elementwise_kernelILi128ELi2EZNS0_22gpu_kernel_impl_nocastIZZZNS0_67_GLOBAL__N__bb565c37_34_ValidateCompressedIndicesKernel_cu_33a4b88b42_validate_compressed_sparse_indices_kernelILNS3_8CDimNameE0ENS3_18CUDAKernelLauncherENS3_14EmptyVecKernelENS3_8DummyVecELm8EEEvRKNS_6TensorESB_lllENKUlvE1_clEvENKUlvE0_clEvEUllllllE_EEvRNS_18TensorIteratorBaseERKT_EUliE_EEviT1_)
        /*02e4*/ 	.word	0x00000000


	//----- nvinfo : EIATTR_REGCOUNT
	.align		4
.L_170:
        /*02e8*/ 	.byte	0x04, 0x2f
        /*02ea*/ 	.short	(.L_172 - .L_171)
	.align		4
.L_171:
        /*02ec*/ 	.word	index@(_ZN2at6native27unrolled_elementwise_kernelIZZZNS0_67_GLOBAL__N__bb565c37_34_ValidateCompressedIndicesKernel_cu_33a4b88b42_validate_compressed_sparse_indices_kernelILNS2_8CDimNameE0ENS2_18CUDAKernelLauncherENS2_14EmptyVecKernelENS2_8DummyVecELm8EEEvRKNS_6TensorESA_lllENKUlvE1_clEvENKUlvE0_clEvEUllllllE_St5arrayIPcLm6EELi4E23TrivialOffsetCalculatorILi5EjESH_ILi1EjENS0_6memory12LoadWithCastILi5EEENSK_13StoreWithCastILi1EEEEEviT_T0_T2_T3_T4_T5_)
        /*02f0*/ 	.word	0x00000040


	//----- nvinfo : EIATTR_FRAME_SIZE
	.align		4
.L_172:
        /*02f4*/ 	.byte	0x04, 0x11
        /*02f6*/ 	.short	(.L_174 - .L_173)
	.align		4
.L_173:
        /*02f8*/ 	.word	index@($__internal_53_$__cuda_sm20_div_s64)
        /*02fc*/ 	.word	0x00000000


	//----- nvinfo : EIATTR_FRAME_SIZE
	.align		4
.L_174:
        /*0300*/ 	.byte	0x04, 0x11
        /*0302*/ 	.short	(.L_176 - .L_175)
	.align		4
.L_175:
        /*0304*/ 	.word	index@(_ZN2at6native27unrolled_elementwise_kernelIZZZNS0_67_GLOBAL__N__bb565c37_34_ValidateCompressedIndicesKernel_cu_33a4b88b42_validate_compressed_sparse_indices_kernelILNS2_8CDimNameE0ENS2_18CUDAKernelLauncherENS2_14EmptyVecKernelENS2_8DummyVecELm8EEEvRKNS_6TensorESA_lllENKUlvE1_clEvENKUlvE0_clEvEUllllllE_St5arrayIPcLm6EELi4E23TrivialOffsetCalculatorILi5EjESH_ILi1EjENS0_6memory12LoadWithCastILi5EEENSK_13StoreWithCastILi1EEEEEviT_T0_T2_T3_T4_T5_)
        /*0308*/ 	.word	0x000000b0


	//----- nvinfo : EIATTR_REGCOUNT
	.align		4
.L_176:
        /*030c*/ 	.byte	0x04, 0x2f
        /*030e*/ 	.short	(.L_178 - .L_177)
	.align		4
.L_177:
        /*0310*/ 	.word	index@(_ZN2at6native18elementwise_kernelILi128ELi4EZNS0_15gpu_kernel_implIZZZNS0_67_GLOBAL__N__bb565c37_34_ValidateCompressedIndicesKernel_cu_33a4b88b42_validate_compressed_sparse_indices_kernelILNS3_8CDimNameE0ENS3_18CUDAKernelLauncherENS3_14EmptyVecKernelENS3_8DummyVecELm8EEEvRKNS_6TensorESB_lllENKUlvE1_clEvENKUlvE0_clEvEUllllllE_EEvRNS_18TensorIteratorBaseERKT_EUliE_EEviT1_)
        /*0314*/ 	.word	0x00000024


	//----- nvinfo : EIATTR_FRAME_SIZE
	.align		4
.L_178:
        /*0318*/ 	.byte	0x04, 0x11
        /*031a*/ 	.short	(.L_180 - .L_179)
	.align		4
.L_179:
        /*031c*/ 	.word	index@($__internal_52_$__cuda_sm20_div_s64)
        /*0320*/ 	.word	0x00000000


	//----- nvinfo : EIATTR_FRAME_SIZE
	.align		4
.L_180:
        /*0324*/ 	.byte	0x04, 0x11
        /*0326*/ 	.short	(.L_182 - .L_181)
	.align		4
.L_181:
        /*0328*/ 	.word	index@(_ZN2at6native18elementwise_kernelILi128ELi4EZNS0_15gpu_kernel_implIZZZNS0_67_GLOBAL__N__bb565c37_34_ValidateCompressedIndicesKernel_cu_33a4b88b42_validate_compressed_sparse_indices_kernelILNS3_8CDimNameE0ENS3_18CUDAKernelLauncherENS3_14EmptyVecKernelENS3_8DummyVecELm8EEEvRKNS_6TensorESB_lllENKUlvE1_clEvENKUlvE0_clEvEUllllllE_EEvRNS_18TensorIteratorBaseERKT_EUliE_EEviT1_)
        /*032c*/ 	.word	0x00000000


	//----- nvinfo : EIATTR_REGCOUNT
	.align		4
.L_182:
        /*0330*/ 	.byte	0x04, 0x2f
        /*0332*/ 	.short	(.L_184 - .L_183)
	.align		4
.L_183:
        /*0334*/ 	.word	index@(_ZN2at6native29vectorized_elementwise_kernelILi8EZZZNS0_67_GLOBAL__N__bb565c37_34_ValidateCompressedIndicesKernel_cu_33a4b88b42_validate_compressed_sparse_indices_kernelILNS2_8CDimNameE0ENS2_18CUDAKernelLauncherENS2_14EmptyVecKernelENS2_8DummyVecELm0EEEvRKNS_6TensorESA_lllENKUlvE0_clEvENKUlvE_clEvEUliE_St5arrayIPcLm2EEEEviT0_T1_)
        /*0338*/ 	.word	0x00000004


	//----- nvinfo : EIATTR_FRAME_SIZE
	.align		4
.L_184:
        /*033c*/ 	.byte	0x04, 0x11
        /*033e*/ 	.short	(.L_186 - .L_185)
	.align		4
.L_185:
        /*0340*/ 	.word	index@(_ZN2at6native29vectorized_elementwise_kernelILi8EZZZNS0_67_GLOBAL__N__bb565c37_34_ValidateCompressedIndicesKernel_cu_33a4b88b42_validate_compressed_sparse_indices_kernelILNS2_8CDimNameE0ENS2_18CUDAKernelLauncherENS2_14EmptyVecKernelENS2_8DummyVecELm0EEEvRKNS_6TensorESA_lllENKUlvE0_clEvENKUlvE_clEvEUliE_St5arrayIPcLm2EEEEviT0_T1_)
        /*0344*/ 	.word	0x00000000


	//----- nvinfo : EIATTR_REGCOUNT
	.align		4
.L_186:
        /*0348*/ 	.byte	0x04, 0x2f
        /*034a*/ 	.short	(.L_188 - .L_187)
	.align		4
.L_187:
        /*034c*/ 	.word	index@(_ZN2at6native29vectorized_elementwise_kernelILi4EZZZNS0_67_GLOBAL__N__bb565c37_34_ValidateCompressedIndicesKernel_cu_33a4b88b42_validate_compressed_sparse_indices_kernelILNS2_8CDimNameE0ENS2_18CUDAKernelLauncherENS2_14EmptyVecKernelENS2_8DummyVecELm0EEEvRKNS_6TensorESA_lllENKUlvE0_clEvENKUlvE_clEvEUliE_St5arrayIPcLm2EEEEviT0_T1_)
        /*0350*/ 	.word	0x0000001e


	//----- nvinfo : EIATTR_FRAME_SIZE
	.align		4
.L_188:
        /*0354*/ 	.byte	0x04, 0x11
        /*0356*/ 	.short	(.L_190 - .L_189)
	.align		4
.L_189:
        /*0358*/ 	.word	index@(_ZN2at6native29vectorized_elementwise_kernelILi4EZZZNS0_67_GLOBAL__N__bb565c37_34_ValidateCompressedIndicesKernel_cu_33a4b88b42_validate_compressed_sparse_indices_kernelILNS2_8CDimNameE0ENS2_18CUDAKernelLauncherENS2_14EmptyVecKernelENS2_8DummyVecELm0EEEvRKNS_6TensorESA_lllENKUlvE0_clEvENKUlvE_clEvEUliE_St5arrayIPcLm2EEEEviT0_T1_)
        /*035c*/ 	.word	0x00000000


	//----- nvinfo : EIATTR_REGCOUNT
	.align		4
.L_190:
        /*0360*/ 	.byte	0x04, 0x2f
        /*0362*/ 	.short	(.L_192 - .L_191)
	.align		4
.L_191:
        /*0364*/ 	.word	index@(_ZN2at6native29vectorized_elementwise_kernelILi2EZZZNS0_67_GLOBAL__N__bb565c37_34_ValidateCompressedIndicesKernel_cu_33a4b88b42_validate_compressed_sparse_indices_kernelILNS2_8CDimNameE0ENS2_18CUDAKernelLauncherENS2_14EmptyVecKernelENS2_8DummyVecELm0EEEvRKNS_6TensorESA_lllENKUlvE0_clEvENKUlvE_clEvEUliE_St5arrayIPcLm2EEEEviT0_T1_)
        /*0368*/ 	.word	0x0000001f


	//----- nvinfo : EIATTR_FRAME_SIZE
	.align		4
.L_192:
        /*036c*/ 	.byte	0x04, 0x11
        /*036e*/ 	.short	(.L_194 - .L_193)
	.align		4
.L_193:
        /*0370*/ 	.word	index@(_ZN2at6native29vectorized_elementwise_kernelILi2EZZZNS0_67_GLOBAL__N__bb565c37_34_ValidateCompressedIndicesKernel_cu_33a4b88b42_validate_compressed_sparse_indices_kernelILNS2_8CDimNameE0ENS2_18CUDAKernelLauncherENS2_14EmptyVecKernelENS2_8DummyVecELm0EEEvRKNS_6TensorESA_lllENKUlvE0_clEvENKUlvE_clEvEUliE_St5arrayIPcLm2EEEEviT0_T1_)
        /*0374*/ 	.word	0x00000000


	//----- nvinfo : EIATTR_REGCOUNT
	.align		4
.L_194:
        /*0378*/ 	.byte	0x04, 0x2f
        /*037a*/ 	.short	(.L_196 - .L_195)
	.align		4
.L_195:
        /*037c*/ 	.word	index@(_ZN2at6native27unrolled_elementwise_kernelIZZZNS0_67_GLOBAL__N__bb565c37_34_ValidateCompressedIndicesKernel_cu_33a4b88b42_validate_compressed_sparse_indices_kernelILNS2_8CDimNameE0ENS2_18CUDAKernelLauncherENS2_14EmptyVecKernelENS2_8DummyVecELm0EEEvRKNS_6TensorESA_lllENKUlvE0_clEvENKUlvE_clEvEUliE_St5arrayIPcLm2EELi4E23TrivialOffsetCalculatorILi1EjESI_NS0_6memory15LoadWithoutCastENSJ_16StoreWithoutCastEEEviT_T0_T2_T3_T4_T5_)
        /*0380*/ 	.word	0x0000001a


	//----- nvinfo : EIATTR_FRAME_SIZE
	.align		4
.L_196:
        /*0384*/ 	.byte	0x04, 0x11
        /*0386*/ 	.short	(.L_198 - .L_197)
	.align		4
.L_197:
        /*0388*/ 	.word	index@(_ZN2at6native27unrolled_elementwise_kernelIZZZNS0_67_GLOBAL__N__bb565c37_34_ValidateCompressedIndicesKernel_cu_33a4b88b42_validate_compressed_sparse_indices_kernelILNS2_8CDimNameE0ENS2_18CUDAKernelLauncherENS2_14EmptyVecKernelENS2_8DummyVecELm0EEEvRKNS_6TensorESA_lllENKUlvE0_clEvENKUlvE_clEvEUliE_St5arrayIPcLm2EELi4E23TrivialOffsetCalculatorILi1EjESI_NS0_6memory15LoadWithoutCastENSJ_16StoreWithoutCastEEEviT_T0_T2_T3_T4_T5_)
        /*038c*/ 	.word	0x00000000


	//----- nvinfo : EIATTR_REGCOUNT
	.align		4
.L_198:
        /*0390*/ 	.byte	0x04, 0x2f
        /*0392*/ 	.short	(.L_200 - .L_199)
	.align		4
.L_199:
        /*0394*/ 	.word	index@(_ZN2at6native18elementwise_kernelILi128ELi2EZNS0_22gpu_kernel_impl_nocastIZZZNS0_67_GLOBAL__N__bb565c37_34_ValidateCompressedIndicesKernel_cu_33a4b88b42_validate_compressed_sparse_indices_kernelILNS3_8CDimNameE0ENS3_18CUDAKernelLauncherENS3_14EmptyVecKernelENS3_8DummyVecELm0EEEvRKNS_6TensorESB_lllENKUlvE0_clEvENKUlvE_clEvEUliE_EEvRNS_18TensorIteratorBaseERKT_EUliE_EEviT1_)
        /*0398*/ 	.word	0x00000018


	//----- nvinfo : EIATTR_FRAME_SIZE
	.align		4
.L_200:
        /*039c*/ 	.byte	0x04, 0x11
        /*039e*/ 	.short	(.L_202 - .L_201)
	.align		4
.L_201:
        /*03a0*/ 	.word	index@(_ZN2at6native18elementwise_kernelILi128ELi2EZNS0_22gpu_kernel_impl_nocastIZZZNS0_67_GLOBAL__N__bb565c37_34_ValidateCompressedIndicesKernel_cu_33a4b88b42_validate_compressed_sparse_indices_kernelILNS3_8CDimNameE0ENS3_18CUDAKernelLauncherENS3_14EmptyVecKernelENS3_8DummyVecELm0EEEvRKNS_6TensorESB_lllENKUlvE0_clEvENKUlvE_clEvEUliE_EEvRNS_18TensorIteratorBaseERKT_EUliE_EEviT1_)
        /*03a4*/ 	.word	0x00000000


	//----- nvinfo : EIATTR_REGCOUNT
	.align		4
.L_202:
        /*03a8*/ 	.byte	0x04, 0x2f
        /*03aa*/ 	.short	(.L_204 - .L_203)
	.align		4
.L_203:
        /*03ac*/ 	.word	index@(_ZN2at6native27unrolled_elementwise_kernelIZZZNS0_67_GLOBAL__N__bb565c37_34_ValidateCompressedIndicesKernel_cu_33a4b88b42_validate_compressed_sparse_indices_kernelILNS2_8CDimNameE0ENS2_18CUDAKernelLauncherENS2_14EmptyVecKernelENS2_8DummyVecELm0EEEvRKNS_6TensorESA_lllENKUlvE0_clEvENKUlvE_clEvEUliE_St5arrayIPcLm2EELi4E23TrivialOffsetCalculatorILi1EjESI_NS0_6memory12LoadWithCastILi1EEENSJ_13StoreWithCastILi1EEEEEviT_T0_T2_T3_T4_T5_)
        /*03b0*/ 	.word	0x0000001c


	//----- nvinfo : EIATTR_FRAME_SIZE
	.align		4
.L_204:
        /*03b4*/ 	.byte	0x04, 0x11
        /*03b6*/ 	.short	(.L_206 - .L_205)
	.align		4
.L_205:
        /*03b8*/ 	.word	index@(_ZN2at6native27unrolled_elementwise_kernelIZZZNS0_67_GLOBAL__N__bb565c37_34_ValidateCompressedIndicesKernel_cu_33a4b88b42_validate_compressed_sparse_indices_kernelILNS2_8CDimNameE0ENS2_18CUDAKernelLauncherENS2_14EmptyVecKernelENS2_8DummyVecELm0EEEvRKNS_6TensorESA_lllENKUlvE0_clEvENKUlvE_clEvEUliE_St5arrayIPcLm2EELi4E23TrivialOffsetCalculatorILi1EjESI_NS0_6memory12LoadWithCastILi1EEENSJ_13StoreWithCastILi1EEEEEviT_T0_T2_T3_T4_T5_)
        /*03bc*/ 	.word	0x00000000


	//----- nvinfo : EIATTR_REGCOUNT
	.align		4
.L_206:
        /*03c0*/ 	.byte	0x04, 0x2f
        /*03c2*/ 	.short	(.L_208 - .L_207)
	.align		4
.L_207:
        /*03c4*/ 	.word	index@(_ZN2at6native18elementwise_kernelILi128ELi4EZNS0_15gpu_kernel_implIZZZNS0_67_GLOBAL__N__bb565c37_34_ValidateCompressedIndicesKernel_cu_33a4b88b42_validate_compressed_sparse_indices_kernelILNS3_8CDimNameE0ENS3_18CUDAKernelLauncherENS3_14EmptyVecKernelENS3_8DummyVecELm0EEEvRKNS_6TensorESB_lllENKUlvE0_clEvENKUlvE_clEvEUliE_EEvRNS_18TensorIteratorBaseERKT_EUliE_EEviT1_)
        /*03c8*/ 	.word	0x0000001a


	//----- nvinfo : EIATTR_FRAME_SIZE
	.align		4
.L_208:
        /*03cc*/ 	.byte	0x04, 0x11
        /*03ce*/ 	.short	(.L_210 - .L_209)
	.align		4
.L_209:
        /*03d0*/ 	.word	index@(_ZN2at6native18elementwise_kernelILi128ELi4EZNS0_15gpu_kernel_implIZZZNS0_67_GLOBAL__N__bb565c37_34_ValidateCompressedIndicesKernel_cu_33a4b88b42_validate_compressed_sparse_indices_kernelILNS3_8CDimNameE0ENS3_18CUDAKernelLauncherENS3_14EmptyVecKernelENS3_8DummyVecELm0EEEvRKNS_6TensorESB_lllENKUlvE0_clEvENKUlvE_clEvEUliE_EEvRNS_18TensorIteratorBaseERKT_EUliE_EEviT1_)
        /*03d4*/ 	.word	0x00000000


	//----- nvinfo : EIATTR_REGCOUNT
	.align		4
.L_210:
        /*03d8*/ 	.byte	0x04, 0x2f
        /*03da*/ 	.short	(.L_212 - .L_211)
	.align		4
.L_211:
        /*03dc*/ 	.word	index@(_ZN2at6native29vectorized_elementwise_kernelILi8EZZZNS0_67_GLOBAL__N__bb565c37_34_ValidateCompressedIndicesKernel_cu_33a4b88b42_validate_compressed_sparse_indices_kernelILNS2_8CDimNameE0ENS2_18CUDAKernelLauncherENS2_14EmptyVecKernelENS2_8DummyVecELm0EEEvRKNS_6TensorESA_lllENKUlvE0_clEvENKUlvE0_clEvEUllE_St5arrayIPcLm2EEEEviT0_T1_)
        /*03e0*/ 	.word	0x00000004


	//----- nvinfo : EIATTR_FRAME_SIZE
	.align		4
.L_212:
        /*03e4*/ 	.byte	0x04, 0x11
        /*03e6*/ 	.short	(.L_214 - .L_213)
	.align		4
.L_213:
        /*03e8*/ 	.word	index@(_ZN2at6native29vectorized_elementwise_kernelILi8EZZZNS0_67_GLOBAL__N__bb565c37_34_ValidateCompressedIndicesKernel_cu_33a4b88b42_validate_compressed_sparse_indices_kernelILNS2_8CDimNameE0ENS2_18CUDAKernelLauncherENS2_14EmptyVecKernelENS2_8DummyVecELm0EEEvRKNS_6TensorESA_lllENKUlvE0_clEvENKUlvE0_clEvEUllE_St5arrayIPcLm2EEEEviT0_T1_)
        /*03ec*/ 	.word	0x00000000


	//----- nvinfo : EIATTR_REGCOUNT
	.align		4
.L_214:
        /*03f0*/ 	.byte	0x04, 0x2f
        /*03f2*/ 	.short	(.L_216 - .L_215)
	.align		4
.L_215:
        /*03f4*/ 	.word	index@(_ZN2at6native29vectorized_elementwise_kernelILi4EZZZNS0_67_GLOBAL__N__bb565c37_34_ValidateCompressedIndicesKernel_cu_33a4b88b42_validate_compressed_sparse_indices_kernelILNS2_8CDimNameE0ENS2_18CUDAKernelLauncherENS2_14EmptyVecKernelENS2_8DummyVecELm0EEEvRKNS_6TensorESA_lllENKUlvE0_clEvENKUlvE0_clEvEUllE_St5arrayIPcLm2EEEEviT0_T1_)
        /*03f8*/ 	.word	0x00000025


	//----- nvinfo : EIATTR_FRAME_SIZE
	.align		4
.L_216:
        /*03fc*/ 	.byte	0x04, 0x11
        /*03fe*/ 	.short	(.L_218 - .L_217)
	.align		4
.L_217:
        /*0400*/ 	.word	index@(_ZN2at6native29vectorized_elementwise_kernelILi4EZZZNS0_67_GLOBAL__N__bb565c37_34_ValidateCompressedIndicesKernel_cu_33a4b88b42_validate_compressed_sparse_indices_kernelILNS2_8CDimNameE0ENS2_18CUDAKernelLauncherENS2_14EmptyVecKernelENS2_8DummyVecELm0EEEvRKNS_6TensorESA_lllENKUlvE0_clEvENKUlvE0_clEvEUllE_St5arrayIPcLm2EEEEviT0_T1_)
        /*0404*/ 	.word	0x00000000


	//----- nvinfo : EIATTR_REGCOUNT
	.align		4
.L_218:
        /*0408*/ 	.byte	0x04, 0x2f
        /*040a*/ 	.short	(.L_220 - .L_219)
	.align		4
.L_219:
        /*040c*/ 	.word	index@(_ZN2at6native29vectorized_elementwise_kernelILi2EZZZNS0_67_GLOBAL__N__bb565c37_34_ValidateCompressedIndicesKernel_cu_33a4b88b42_validate_compressed_sparse_indices_kernelILNS2_8CDimNameE0ENS2_18CUDAKernelLauncherENS2_14EmptyVecKernelENS2_8DummyVecELm0EEEvRKNS_6TensorESA_lllENKUlvE0_clEvENKUlvE0_clEvEUllE_St5arrayIPcLm2EEEEviT0_T1_)
        /*0410*/ 	.word	0x00000025


	//----- nvinfo : EIATTR_FRAME_SIZE
	.align		4
.L_220:
        /*0414*/ 	.byte	0x04, 0x11
        /*0416*/ 	.short	(.L_222 - .L_221)
	.align		4
.L_221:
        /*0418*/ 	.word	index@(_ZN2at6native29vectorized_elementwise_kernelILi2EZZZNS0_67_GLOBAL__N__bb565c37_34_ValidateCompressedIndicesKernel_cu_33a4b88b42_validate_compressed_sparse_indices_kernelILNS2_8CDimNameE0ENS2_18CUDAKernelLauncherENS2_14EmptyVecKernelENS2_8DummyVecELm0EEEvRKNS_6TensorESA_lllENKUlvE0_clEvENKUlvE0_clEvEUllE_St5arrayIPcLm2EEEEviT0_T1_)
        /*041c*/ 	.word	0x00000000


	//----- nvinfo : EIATTR_REGCOUNT
	.align		4
.L_222:
        /*0420*/ 	.byte	0x04, 0x2f
        /*0422*/ 	.short	(.L_224 - .L_223)
	.align		4
.L_223:
        /*0424*/ 	.word	index@(_ZN2at6native27unrolled_elementwise_kernelIZZZNS0_67_GLOBAL__N__bb565c37_34_ValidateCompressedIndicesKernel_cu_33a4b88b42_validate_compressed_sparse_indices_kernelILNS2_8CDimNameE0ENS2_18CUDAKernelLauncherENS2_14EmptyVecKernelENS2_8DummyVecELm0EEEvRKNS_6TensorESA_lllENKUlvE0_clEvENKUlvE0_clEvEUllE_St5arrayIPcLm2EELi4E23TrivialOffsetCalculatorILi1EjESI_NS0_6memory15LoadWithoutCastENSJ_16StoreWithoutCastEEEviT_T0_T2_T3_T4_T5_)
        /*0428*/ 	.word	0x0000001d


	//----- nvinfo : EIATTR_FRAME_SIZE
	.align		4
.L_224:
        /*042c*/ 	.byte	0x04, 0x11
        /*042e*/ 	.short	(.L_226 - .L_225)
	.align		4
.L_225:
        /*0430*/ 	.word	index@(_ZN2at6native27unrolled_elementwise_kernelIZZZNS0_67_GLOBAL__N__bb565c37_34_ValidateCompressedIndicesKernel_cu_33a4b88b42_validate_compressed_sparse_indices_kernelILNS2_8CDimNameE0ENS2_18CUDAKernelLauncherENS2_14EmptyVecKernelENS2_8DummyVecELm0EEEvRKNS_6TensorESA_lllENKUlvE0_clEvENKUlvE0_clEvEUllE_St5arrayIPcLm2EELi4E23TrivialOffsetCalculatorILi1EjESI_NS0_6memory15LoadWithoutCastENSJ_16StoreWithoutCastEEEviT_T0_T2_T3_T4_T5_)
        /*0434*/ 	.word	0x00000000


	//----- nvinfo : EIATTR_REGCOUNT
	.align		4
.L_226:
        /*0438*/ 	.byte	0x04, 0x2f
        /*043a*/ 	.short	(.L_228 - .L_227)
	.align		4
.L_227:
        /*043c*/ 	.word	index@(_ZN2at6native18elementwise_kernelILi128ELi2EZNS0_22gpu_kernel_impl_nocastIZZZNS0_67_GLOBAL__N__bb565c37_34_ValidateCompressedIndicesKernel_cu_33a4b88b42_validate_compressed_sparse_indices_kernelILNS3_8CDimNameE0ENS3_18CUDAKernelLauncherENS3_14EmptyVecKernelENS3_8DummyVecELm0EEEvRKNS_6TensorESB_lllENKUlvE0_clEvENKUlvE0_clEvEUllE_EEvRNS_18TensorIteratorBaseERKT_EUliE_EEviT1_)
        /*0440*/ 	.word	0x00000018


	//----- nvinfo : EIATTR_FRAME_SIZE
	.align		4
.L_228:
        /*0444*/ 	.byte	0x04, 0x11
        /*0446*/ 	.short	(.L_230 - .L_229)
	.align		4
.L_229:
        /*0448*/ 	.word	index@(_ZN2at6native18elementwise_kernelILi128ELi2EZNS0_22gpu_kernel_impl_nocastIZZZNS0_67_GLOBAL__N__bb565c37_34_ValidateCompressedIndicesKernel_cu_33a4b88b42_validate_compressed_sparse_indices_kernelILNS3_8CDimNameE0ENS3_18CUDAKernelLauncherENS3_14EmptyVecKernelENS3_8DummyVecELm0EEEvRKNS_6TensorESB_lllENKUlvE0_clEvENKUlvE0_clEvEUllE_EEvRNS_18TensorIteratorBaseERKT_EUliE_EEviT1_)
        /*044c*/ 	.word	0x00000000


	//----- nvinfo : EIATTR_REGCOUNT
	.align		4
.L_230:
        /*0450*/ 	.byte	0x04, 0x2f
        /*0452*/ 	.short	(.L_232 - .L_231)
	.align		4
.L_231:
        /*0454*/ 	.word	index@(_ZN2at6native27unrolled_elementwise_kernelIZZZNS0_67_GLOBAL__N__bb565c37_34_ValidateCompressedIndicesKernel_cu_33a4b88b42_validate_compressed_sparse_indices_kernelILNS2_8CDimNameE0ENS2_18CUDAKernelLauncherENS2_14EmptyVecKernelENS2_8DummyVecELm0EEEvRKNS_6TensorESA_lllENKUlvE0_clEvENKUlvE0_clEvEUllE_St5arrayIPcLm2EELi4E23TrivialOffsetCalculatorILi1EjESI_NS0_6memory12LoadWithCastILi1EEENSJ_13StoreWithCastILi1EEEEEviT_T0_T2_T3_T4_T5_)
        /*0458*/ 	.word	0x0000001f


	//----- nvinfo : EIATTR_FRAME_SIZE
	.align		4
.L_232:
        /*045c*/ 	.byte	0x04, 0x11
        /*045e*/ 	.short	(.L_234 - .L_233)
	.align		4
.L_233:
        /*0460*/ 	.word	index@(_ZN2at6native27unrolled_elementwise_kernelIZZZNS0_67_GLOBAL__N__bb565c37_34_ValidateCompressedIndicesKernel_cu_33a4b88b42_validate_compressed_sparse_indices_kernelILNS2_8CDimNameE0ENS2_18CUDAKernelLauncherENS2_14EmptyVecKernelENS2_8DummyVecELm0EEEvRKNS_6TensorESA_lllENKUlvE0_clEvENKUlvE0_clEvEUllE_St5arrayIPcLm2EELi4E23TrivialOffsetCalculatorILi1EjESI_NS0_6memory12LoadWithCastILi1EEENSJ_13StoreWithCastILi1EEEEEviT_T0_T2_T3_T4_T5_)
        /*0464*/ 	.word	0x00000000


	//----- nvinfo : EIATTR_REGCOUNT
	.align		4
.L_234:
        /*0468*/ 	.byte	0x04, 0x2f
        /*046a*/ 	.short	(.L_236 - .L_235)
	.align		4
.L_235:
        /*046c*/ 	.word	index@(_ZN2at6native18elementwise_kernelILi128ELi4EZNS0_15gpu_kernel_implIZZZNS0_67_GLOBAL__N__bb565c37_34_ValidateCompressedIndicesKernel_cu_33a4b88b42_validate_compressed_sparse_indices_kernelILNS3_8CDimNameE0ENS3_18CUDAKernelLauncherENS3_14EmptyVecKernelENS3_8DummyVecELm0EEEvRKNS_6TensorESB_lllENKUlvE0_clEvENKUlvE0_clEvEUllE_EEvRNS_18TensorIteratorBaseERKT_EUliE_EEviT1_)
        /*0470*/ 	.word	0x0000001a


	//----- nvinfo : EIATTR_FRAME_SIZE
	.align		4
.L_236:
        /*0474*/ 	.byte	0x04, 0x11
        /*0476*/ 	.short	(.L_238 - .L_237)
	.align		4
.L_237:
        /*0478*/ 	.word	index@(_ZN2at6native18elementwise_kernelILi128ELi4EZNS0_15gpu_kernel_implIZZZNS0_67_GLOBAL__N__bb565c37_34_ValidateCompressedIndicesKernel_cu_33a4b88b42_validate_compressed_sparse_indices_kernelILNS3_8CDimNameE0ENS3_18CUDAKernelLauncherENS3_14EmptyVecKernelENS3_8DummyVecELm0EEEvRKNS_6TensorESB_lllENKUlvE0_clEvENKUlvE0_clEvEUllE_EEvRNS_18TensorIteratorBaseERKT_EUliE_EEviT1_)
        /*047c*/ 	.word	0x00000000


	//----- nvinfo : EIATTR_REGCOUNT
	.align		4
.L_238:
        /*0480*/ 	.byte	0x04, 0x2f
        /*0482*/ 	.short	(.L_240 - .L_239)
	.align		4
.L_239:
        /*0484*/ 	.word	index@(_ZN2at6native29vectorized_elementwise_kernelILi8EZZZNS0_67_GLOBAL__N__bb565c37_34_ValidateCompressedIndicesKernel_cu_33a4b88b42_validate_compressed_sparse_indices_kernelILNS2_8CDimNameE0ENS2_18CUDAKernelLauncherENS2_14EmptyVecKernelENS2_8DummyVecELm0EEEvRKNS_6TensorESA_lllENKUlvE1_clEvENKUlvE_clEvEUliiiiiE_St5arrayIPcLm6EEEEviT0_T1_)
        /*0488*/ 	.word	0x00000004


	//----- nvinfo : EIATTR_FRAME_SIZE
	.align		4
.L_240:
        /*048c*/ 	.byte	0x04, 0x11
        /*048e*/ 	.short	(.L_242 - .L_241)
	.align		4
.L_241:
        /*0490*/ 	.word	index@(_ZN2at6native29vectorized_elementwise_kernelILi8EZZZNS0_67_GLOBAL__N__bb565c37_34_ValidateCompressedIndicesKernel_cu_33a4b88b42_validate_compressed_sparse_indices_kernelILNS2_8CDimNameE0ENS2_18CUDAKernelLauncherENS2_14EmptyVecKernelENS2_8DummyVecELm0EEEvRKNS_6TensorESA_lllENKUlvE1_clEvENKUlvE_clEvEUliiiiiE_St5arrayIPcLm6EEEEviT0_T1_)
        /*0494*/ 	.word	0x00000000


	//----- nvinfo : EIATTR_REGCOUNT
	.align		4
.L_242:
        /*0498*/ 	.byte	0x04, 0x2f
        /*049a*/ 	.short	(.L_244 - .L_243)
	.align		4
.L_243:
        /*049c*/ 	.word	index@(_ZN2at6native29vectorized_elementwise_kernelILi4EZZZNS0_67_GLOBAL__N__bb565c37_34_ValidateCompressedIndicesKernel_cu_33a4b88b42_validate_compressed_sparse_indices_kernelILNS2_8CDimNameE0ENS2_18CUDAKernelLauncherENS2_14EmptyVecKernelENS2_8DummyVecELm0EEEvRKNS_6TensorESA_lllENKUlvE1_clEvENKUlvE_clEvEUliiiiiE_St5arrayIPcLm6EEEEviT0_T1_)
        /*04a0*/ 	.word	0x0000004c


	//----- nvinfo : EIATTR_FRAME_SIZE
	.align		4
.L_244:
        /*04a4*/ 	.byte	0x04, 0x11
        /*04a6*/ 	.short	(.L_246 - .L_245)
	.align		4
.L_245:
        /*04a8*/ 	.word	index@($__internal_51_$__cuda_sm20_rem_s64)
        /*04ac*/ 	.word	0x00000000


	//----- nvinfo : EIATTR_FRAME_SIZE
	.align		4
.L_246:
        /*04b0*/ 	.byte	0x04, 0x11
        /*04b2*/ 	.short	(.L_248 - .L_247)
	.align		4
.L_247:
        /*04b4*/ 	.word	index@($__internal_50_$__cuda_sm20_div_s64)
        /*04b8*/ 	.word	0x00000000


	//----- nvinfo : EIATTR_FRAME_SIZE
	.align		4
.L_248:
        /*04bc*/ 	.byte	0x04, 0x11
        /*04be*/ 	.short	(.L_250 - .L_249)
	.align		4
.L_249:
        /*04c0*/ 	.word	index@(_ZN2at6native29vectorized_elementwise_kernelILi4EZZZNS0_67_GLOBAL__N__bb565c37_34_ValidateCompressedIndicesKernel_cu_33a4b88b42_validate_compressed_sparse_indices_kernelILNS2_8CDimNameE0ENS2_18CUDAKernelLauncherENS2_14EmptyVecKernelENS2_8DummyVecELm0EEEvRKNS_6TensorESA_lllENKUlvE1_clEvENKUlvE_clEvEUliiiiiE_St5arrayIPcLm6EEEEviT0_T1_)
        /*04c4*/ 	.word	0x00000000


	//----- nvinfo : EIATTR_REGCOUNT
	.align		4
.L_250:
        /*04c8*/ 	.byte	0x04, 0x2f
        /*04ca*/ 	.short	(.L_252 - .L_251)
	.align		4
.L_251:
        /*04cc*/ 	.word	index@(_ZN2at6native29vectorized_elementwise_kernelILi2EZZZNS0_67_GLOBAL__N__bb565c37_34_ValidateCompressedIndicesKernel_cu_33a4b88b42_validate_compressed_sparse_indices_kernelILNS2_8CDimNameE0ENS2_18CUDAKernelLauncherENS2_14EmptyVecKernelENS2_8DummyVecELm0EEEvRKNS_6TensorESA_lllENKUlvE1_clEvENKUlvE_clEvEUliiiiiE_St5arrayIPcLm6EEEEviT0_T1_)
        /*04d0*/ 	.word	0x0000004c


	//----- nvinfo : EIATTR_FRAME_SIZE
	.align		4
.L_252:
        /*04d4*/ 	.byte	0x04, 0x11
        /*04d6*/ 	.short	(.L_254 - .L_253)
	.align		4
.L_253:
        /*04d8*/ 	.word	index@($__internal_49_$__cuda_sm20_rem_s64)
        /*04dc*/ 	.word	0x00000000


	//----- nvinfo : EIATTR_FRAME_SIZE
	.align		4
.L_254:
        /*04e0*/ 	.byte	0x04, 0x11
        /*04e2*/ 	.short	(.L_256 - .L_255)
	.align		4
.L_255:
        /*04e4*/ 	.word	index@($__internal_48_$__cuda_sm20_div_s64)
        /*04e8*/ 	.word	0x00000000


	//----- nvinfo : EIATTR_FRAME_SIZE
	.align		4
.L_256:
        /*04ec*/ 	.byte	0x04, 0x11
        /*04ee*/ 	.short	(.L_258 - .L_257)
	.align		4
.L_257:
        /*04f0*/ 	.word	index@(_ZN2at6native29vectorized_elementwise_kernelILi2EZZZNS0_67_GLOBAL__N__bb565c37_34_ValidateCompressedIndicesKernel_cu_33a4b88b42_validate_compressed_sparse_indices_kernelILNS2_8CDimNameE0ENS2_18CUDAKernelLauncherENS2_14EmptyVecKernelENS2_8DummyVecELm0EEEvRKNS_6TensorESA_lllENKUlvE1_clEvENKUlvE_clEvEUliiiiiE_St5arrayIPcLm6EEEEviT0_T1_)
        /*04f4*/ 	.word	0x00000000


	//----- nvinfo : EIATTR_REGCOUNT
	.align		4
.L_258:
        /*04f8*/ 	.byte	0x04, 0x2f
        /*04fa*/ 	.short	(.L_260 - .L_259)
	.align		4
.L_259:
        /*04fc*/ 	.word	index@(_ZN2at6native27unrolled_elementwise_kernelIZZZNS0_67_GLOBAL__N__bb565c37_34_ValidateCompressedIndicesKernel_cu_33a4b88b42_validate_compressed_sparse_indices_kernelILNS2_8CDimNameE0ENS2_18CUDAKernelLauncherENS2_14EmptyVecKernelENS2_8DummyVecELm0EEEvRKNS_6TensorESA_lllENKUlvE1_clEvENKUlvE_clEvEUliiiiiE_St5arrayIPcLm6EELi4E23TrivialOffsetCalculatorILi5EjESH_ILi1EjENS0_6memory15LoadWithoutCastENSK_16StoreWithoutCastEEEviT_T0_T2_T3_T4_T5_)
        /*0500*/ 	.word	0x00000035


	//----- nvinfo : EIATTR_FRAME_SIZE
	.align		4
.L_260:
        /*0504*/ 	.byte	0x04, 0x11
        /*0506*/ 	.short	(.L_262 - .L_261)
	.align		4
.L_261:
        /*0508*/ 	.word	index@($__internal_47_$__cuda_sm20_rem_s64)
        /*050c*/ 	.word	0x00000000


	//----- nvinfo : EIATTR_FRAME_SIZE
	.align		4
.L_262:
        /*0510*/ 	.byte	0x04, 0x11
        /*0512*/ 	.short	(.L_264 - .L_263)
	.align		4
.L_263:
        /*0514*/ 	.word	index@($__internal_46_$__cuda_sm20_div_s64)
        /*0518*/ 	.word	0x00000000


	//----- nvinfo : EIATTR_FRAME_SIZE
	.align		4
.L_264:
        /*051c*/ 	.byte	0x04, 0x11
        /*051e*/ 	.short	(.L_266 - .L_265)
	.align		4
.L_265:
        /*0520*/ 	.word	index@(_ZN2at6native27unrolled_elementwise_kernelIZZZNS0_67_GLOBAL__N__bb565c37_34_ValidateCompressedIndicesKernel_cu_33a4b88b42_validate_compressed_sparse_indices_kernelILNS2_8CDimNameE0ENS2_18CUDAKernelLauncherENS2_14EmptyVecKernelENS2_8DummyVecELm0EEEvRKNS_6TensorESA_lllENKUlvE1_clEvENKUlvE_clEvEUliiiiiE_St5arrayIPcLm6EELi4E23TrivialOffsetCalculatorILi5EjESH_ILi1EjENS0_6memory15LoadWithoutCastENSK_16StoreWithoutCastEEEviT_T0_T2_T3_T4_T5_)
        /*0524*/ 	.word	0x00000000


	//----- nvinfo : EIATTR_REGCOUNT
	.align		4
.L_266:
        /*0528*/ 	.byte	0x04, 0x2f
        /*052a*/ 	.short	(.L_268 - .L_267)
	.align		4
.L_267:
        /*052c*/ 	.word	index@(_ZN2at6native18elementwise_kernelILi128ELi2EZNS0_22gpu_kernel_impl_nocastIZZZNS0_67_GLOBAL__N__bb565c37_34_ValidateCompressedIndicesKernel_cu_33a4b88b42_validate_compressed_sparse_indices_kernelILNS3_8CDimNameE0ENS3_18CUDAKernelLauncherENS3_14EmptyVecKernelENS3_8DummyVecELm0EEEvRKNS_6TensorESB_lllENKUlvE1_clEvENKUlvE_clEvEUliiiiiE_EEvRNS_18TensorIteratorBaseERKT_EUliE_EEviT1_)
        /*0530*/ 	.word	0x00000024


	//----- nvinfo : EIATTR_FRAME_SIZE
	.align		4
.L_268:
        /*0534*/ 	.byte	0x04, 0x11
        /*0536*/ 	.short	(.L_270 - .L_269)
	.align		4
.L_269:
        /*0538*/ 	.word	index@($__internal_45_$__cuda_sm20_div_s64)
        /*053c*/ 	.word	0x00000000


	//----- nvinfo : EIATTR_FRAME_SIZE
	.align		4
.L_270:
        /*0540*/ 	.byte	0x04, 0x11
        /*0542*/ 	.short	(.L_272 - .L_271)
	.align		4
.L_271:
        /*0544*/ 	.word	index@(_ZN2at6native18elementwise_kernelILi128ELi2EZNS0_22gpu_kernel_impl_nocastIZZZNS0_67_GLOBAL__N__bb565c37_34_ValidateCompressedIndicesKernel_cu_33a4b88b42_validate_compressed_sparse_indices_kernelILNS3_8CDimNameE0ENS3_18CUDAKernelLauncherENS3_14EmptyVecKernelENS3_8DummyVecELm0EEEvRKNS_6TensorESB_lllENKUlvE1_clEvENKUlvE_clEvEUliiiiiE_EEvRNS_18TensorIteratorBaseERKT_EUliE_EEviT1_)
        /*0548*/ 	.word	0x00000000


	//----- nvinfo : EIATTR_REGCOUNT
	.align		4
.L_272:
        /*054c*/ 	.byte	0x04, 0x2f
        /*054e*/ 	.short	(.L_274 - .L_273)
	.align		4
.L_273:
        /*0550*/ 	.word	index@(_ZN2at6native27unrolled_elementwise_kernelIZZZNS0_67_GLOBAL__N__bb565c37_34_ValidateCompressedIndicesKernel_cu_33a4b88b42_validate_compressed_sparse_indices_kernelILNS2_8CDimNameE0ENS2_18CUDAKernelLauncherENS2_14EmptyVecKernelENS2_8DummyVecELm0EEEvRKNS_6TensorESA_lllENKUlvE1_clEvENKUlvE_clEvEUliiiiiE_St5arrayIPcLm6EELi4E23TrivialOffsetCalculatorILi5EjESH_ILi1EjENS0_6memory12LoadWithCastILi5EEENSK_13StoreWithCastILi1EEEEEviT_T0_T2_T3_T4_T5_)
        /*0554*/ 	.word	0x00000035


	//----- nvinfo : EIATTR_FRAME_SIZE
	.align		4
.L_274:
        /*0558*/ 	.byte	0x04, 0x11
        /*055a*/ 	.short	(.L_276 - .L_275)
	.align		4
.L_275:
        /*055c*/ 	.word	index@($__internal_44_$__cuda_sm20_rem_s64)
        /*0560*/ 	.word	0x00000000


	//----- nvinfo : EIATTR_FRAME_SIZE
	.align		4
.L_276:
        /*0564*/ 	.byte	0x04, 0x11
        /*0566*/ 	.short	(.L_278 - .L_277)
	.align		4
.L_277:
        /*0568*/ 	.word	index@($__internal_43_$__cuda_sm20_div_s64)
        /*056c*/ 	.word	0x00000000


	//----- nvinfo : EIATTR_FRAME_SIZE
	.align		4
.L_278:
        /*0570*/ 	.byte	0x04, 0x11
        /*0572*/ 	.short	(.L_280 - .L_279)
	.align		4
.L_279:
        /*0574*/ 	.word	index@(_ZN2at6native27unrolled_elementwise_kernelIZZZNS0_67_GLOBAL__N__bb565c37_34_ValidateCompressedIndicesKernel_cu_33a4b88b42_validate_compressed_sparse_indices_kernelILNS2_8CDimNameE0ENS2_18CUDAKernelLauncherENS2_14EmptyVecKernelENS2_8DummyVecELm0EEEvRKNS_6TensorESA_lllENKUlvE1_clEvENKUlvE_clEvEUliiiiiE_St5arrayIPcLm6EELi4E23TrivialOffsetCalculatorILi5EjESH_ILi1EjENS0_6memory12LoadWithCastILi5EEENSK_13StoreWithCastILi1EEEEEviT_T0_T2_T3_T4_T5_)
        /*0578*/ 	.word	0x00000000


	//----- nvinfo : EIATTR_REGCOUNT
	.align		4
.L_280:
        /*057c*/ 	.byte	0x04, 0x2f
        /*057e*/ 	.short	(.L_282 - .L_281)
	.align		4
.L_281:
        /*0580*/ 	.word	index@(_ZN2at6native18elementwise_kernelILi128ELi4EZNS0_15gpu_kernel_implIZZZNS0_67_GLOBAL__N__bb565c37_34_ValidateCompressedIndicesKernel_cu_33a4b88b42_validate_compressed_sparse_indices_kernelILNS3_8CDimNameE0ENS3_18CUDAKernelLauncherENS3_14EmptyVecKernelENS3_8DummyVecELm0EEEvRKNS_6TensorESB_lllENKUlvE1_clEvENKUlvE_clEvEUliiiiiE_EEvRNS_18TensorIteratorBaseERKT_EUliE_EEviT1_)
        /*0584*/ 	.word	0x00000022


	//----- nvinfo : EIATTR_FRAME_SIZE
	.align		4
.L_282:
        /*0588*/ 	.byte	0x04, 0x11
        /*058a*/ 	.short	(.L_284 - .L_283)
	.align		4
.L_283:
        /*058c*/ 	.word	index@($__internal_42_$__cuda_sm20_div_s64)
        /*0590*/ 	.word	0x00000000


	//----- nvinfo : EIATTR_FRAME_SIZE
	.align		4
.L_284:
        /*0594*/ 	.byte	0x04, 0x11
        /*0596*/ 	.short	(.L_286 - .L_285)
	.align		4
.L_285:
        /*0598*/ 	.word	index@(_ZN2at6native18elementwise_kernelILi128ELi4EZNS0_15gpu_kernel_implIZZZNS0_67_GLOBAL__N__bb565c37_34_ValidateCompressedIndicesKernel_cu_33a4b88b42_validate_compressed_sparse_indices_kernelILNS3_8CDimNameE0ENS3_18CUDAKernelLauncherENS3_14EmptyVecKernelENS3_8DummyVecELm0EEEvRKNS_6TensorESB_lllENKUlvE1_clEvENKUlvE_clEvEUliiiiiE_EEvRNS_18TensorIteratorBaseERKT_EUliE_EEviT1_)
        /*059c*/ 	.word	0x00000000


	//----- nvinfo : EIATTR_REGCOUNT
	.align		4
.L_286:
        /*05a0*/ 	.byte	0x04, 0x2f
        /*05a2*/ 	.short	(.L_288 - .L_287)
	.align		4
.L_287:
        /*05a4*/ 	.word	index@(_ZN2at6native29vectorized_elementwise_kernelILi8EZZZNS0_67_GLOBAL__N__bb565c37_34_ValidateCompressedIndicesKernel_cu_33a4b88b42_validate_compressed_sparse_indices_kernelILNS2_8CDimNameE0ENS2_18CUDAKernelLauncherENS2_14EmptyVecKernelENS2_8DummyVecELm0EEEvRKNS_6TensorESA_lllENKUlvE1_clEvENKUlvE0_clEvEUllllllE_St5arrayIPcLm6EEEEviT0_T1_)
        /*05a8*/ 	.word	0x00000004


	//----- nvinfo : EIATTR_FRAME_SIZE
	.align		4
.L_288:
        /*05ac*/ 	.byte	0x04, 0x11
        /*05ae*/ 	.short	(.L_290 - .L_289)
	.align		4
.L_289:
        /*05b0*/ 	.word	index@(_ZN2at6native29vectorized_elementwise_kernelILi8EZZZNS0_67_GLOBAL__N__bb565c37_34_ValidateCompressedIndicesKernel_cu_33a4b88b42_validate_compressed_sparse_indices_kernelILNS2_8CDimNameE0ENS2_18CUDAKernelLauncherENS2_14EmptyVecKernelENS2_8DummyVecELm0EEEvRKNS_6TensorESA_lllENKUlvE1_clEvENKUlvE0_clEvEUllllllE_St5arrayIPcLm6EEEEviT0_T1_)
        /*05b4*/ 	.word	0x00000000


	//----- nvinfo : EIATTR_REGCOUNT
	.align		4
.L_290:
        /*05b8*/ 	.byte	0x04, 0x2f
        /*05ba*/ 	.short	(.L_292 - .L_291)
	.align		4
.L_291:
        /*05bc*/ 	.word	index@(_ZN2at6native29vectorized_elementwise_kernelILi4EZZZNS0_67_GLOBAL__N__bb565c37_34_ValidateCompressedIndicesKernel_cu_33a4b88b42_validate_compressed_sparse_indices_kernelILNS2_8CDimNameE0ENS2_18CUDAKernelLauncherENS2_14EmptyVecKernelENS2_8DummyVecELm0EEEvRKNS_6TensorESA_lllENKUlvE1_clEvENKUlvE0_clEvEUllllllE_St5arrayIPcLm6EEEEviT0_T1_)
        /*05c0*/ 	.word	0x00000071


	//----- nvinfo : EIATTR_FRAME_SIZE
	.align		4
.L_292:
        /*05c4*/ 	.byte	0x04, 0x11
        /*05c6*/ 	.short	(.L_294 - .L_293)
	.align		4
.L_293:
        /*05c8*/ 	.word	index@($__internal_41_$__cuda_sm20_rem_s64)
        /*05cc*/ 	.word	0x00000000


	//----- nvinfo : EIATTR_FRAME_SIZE
	.align		4
.L_294:
        /*05d0*/ 	.byte	0x04, 0x11
        /*05d2*/ 	.short	(.L_296 - .L_295)
	.align		4
.L_295:
        /*05d4*/ 	.word	index@($__internal_40_$__cuda_sm20_div_s64)
        /*05d8*/ 	.word	0x00000000


	//----- nvinfo : EIATTR_FRAME_SIZE
	.align		4
.L_296:
        /*05dc*/ 	.byte	0x04, 0x11
        /*05de*/ 	.short	(.L_298 - .L_297)
	.align		4
.L_297:
        /*05e0*/ 	.word	index@(_ZN2at6native29vectorized_elementwise_kernelILi4EZZZNS0_67_GLOBAL__N__bb565c37_34_ValidateCompressedIndicesKernel_cu_33a4b88b42_validate_compressed_sparse_indices_kernelILNS2_8CDimNameE0ENS2_18CUDAKernelLauncherENS2_14EmptyVecKernelENS2_8DummyVecELm0EEEvRKNS_6TensorESA_lllENKUlvE1_clEvENKUlvE0_clEvEUllllllE_St5arrayIPcLm6EEEEviT0_T1_)
        /*05e4*/ 	.word	0x00000000


	//----- nvinfo : EIATTR_REGCOUNT
	.align		4
.L_298:
        /*05e8*/ 	.byte	0x04, 0x2f
        /*05ea*/ 	.short	(.L_300 - .L_299)
	.align		4
.L_299:
        /*05ec*/ 	.word	index@(_ZN2at6native29vectorized_elementwise_kernelILi2EZZZNS0_67_GLOBAL__N__bb565c37_34_ValidateCompressedIndicesKernel_cu_33a4b88b42_validate_compressed_sparse_indices_kernelILNS2_8CDimNameE0ENS2_18CUDAKernelLauncherENS2_14EmptyVecKernelENS2_8DummyVecELm0EEEvRKNS_6TensorESA_lllENKUlvE1_clEvENKUlvE0_clEvEUllllllE_St5arrayIPcLm6EEEEviT0_T1_)
        /*05f0*/ 	.word	0x00000071


	//----- nvinfo : EIATTR_FRAME_SIZE
	.align		4
.L_300:
        /*05f4*/ 	.byte	0x04, 0x11
        /*05f6*/ 	.short	(.L_302 - .L_301)
	.align		4
.L_301:
        /*05f8*/ 	.word	index@($__internal_39_$__cuda_sm20_rem_s64)
        /*05fc*/ 	.word	0x00000000


	//----- nvinfo : EIATTR_FRAME_SIZE
	.align		4
.L_302:
        /*0600*/ 	.byte	0x04, 0x11
        /*0602*/ 	.short	(.L_304 - .L_303)
	.align		4
.L_303:
        /*0604*/ 	.word	index@($__internal_38_$__cuda_sm20_div_s64)
        /*0608*/ 	.word	0x00000000


	//----- nvinfo : EIATTR_FRAME_SIZE
	.align		4
.L_304:
        /*060c*/ 	.byte	0x04, 0x11
        /*060e*/ 	.short	(.L_306 - .L_305)
	.align		4
.L_305:
        /*0610*/ 	.word	index@(_ZN2at6native29vectorized_elementwise_kernelILi2EZZZNS0_67_GLOBAL__N__bb565c37_34_ValidateCompressedIndicesKernel_cu_33a4b88b42_validate_compressed_sparse_indices_kernelILNS2_8CDimNameE0ENS2_18CUDAKernelLauncherENS2_14EmptyVecKernelENS2_8DummyVecELm0EEEvRKNS_6TensorESA_lllENKUlvE1_clEvENKUlvE0_clEvEUllllllE_St5arrayIPcLm6EEEEviT0_T1_)
        /*0614*/ 	.word	0x00000000


	//----- nvinfo : EIATTR_REGCOUNT
	.align		4
.L_306:
        /*0618*/ 	.byte	0x04, 0x2f
        /*061a*/ 	.short	(.L_308 - .L_307)
	.align		4
.L_307:
        /*061c*/ 	.word	index@(_ZN2at6native27unrolled_elementwise_kernelIZZZNS0_67_GLOBAL__N__bb565c37_34_ValidateCompressedIndicesKernel_cu_33a4b88b42_validate_compressed_sparse_indices_kernelILNS2_8CDimNameE0ENS2_18CUDAKernelLauncherENS2_14EmptyVecKernelENS2_8DummyVecELm0EEEvRKNS_6TensorESA_lllENKUlvE1_clEvENKUlvE0_clEvEUllllllE_St5arrayIPcLm6EELi4E23TrivialOffsetCalculatorILi5EjESH_ILi1EjENS0_6memory15LoadWithoutCastENSK_16StoreWithoutCastEEEviT_T0_T2_T3_T4_T5_)
        /*0620*/ 	.word	0x00000045


	//----- nvinfo : EIATTR_FRAME_SIZE
	.align		4
.L_308:
        /*0624*/ 	.byte	0x04, 0x11
        /*0626*/ 	.short	(.L_310 - .L_309)
	.align		4
.L_309:
        /*0628*/ 	.word	index@($__internal_37_$__cuda_sm20_rem_s64)
        /*062c*/ 	.word	0x00000000


	//----- nvinfo : EIATTR_FRAME_SIZE
	.align		4
.L_310:
        /*0630*/ 	.byte	0x04, 0x11
        /*0632*/ 	.short	(.L_312 - .L_311)
	.align		4
.L_311:
        /*0634*/ 	.word	index@($__internal_36_$__cuda_sm20_div_s64)
        /*0638*/ 	.word	0x00000000


	//----- nvinfo : EIATTR_FRAME_SIZE
	.align		4
.L_312:
        /*063c*/ 	.byte	0x04, 0x11
        /*063e*/ 	.short	(.L_314 - .L_313)
	.align		4
.L_313:
        /*0640*/ 	.word	index@(_ZN2at6native27unrolled_elementwise_kernelIZZZNS0_67_GLOBAL__N__bb565c37_34_ValidateCompressedIndicesKernel_cu_33a4b88b42_validate_compressed_sparse_indices_kernelILNS2_8CDimNameE0ENS2_18CUDAKernelLauncherENS2_14EmptyVecKernelENS2_8DummyVecELm0EEEvRKNS_6TensorESA_lllENKUlvE1_clEvENKUlvE0_clEvEUllllllE_St5arrayIPcLm6EELi4E23TrivialOffsetCalculatorILi5EjESH_ILi1EjENS0_6memory15LoadWithoutCastENSK_16StoreWithoutCastEEEviT_T0_T2_T3_T4_T5_)
        /*0644*/ 	.word	0x00000000


	//----- nvinfo : EIATTR_REGCOUNT
	.align		4
.L_314:
        /*0648*/ 	.byte	0x04, 0x2f
        /*064a*/ 	.short	(.L_316 - .L_315)
	.align		4
.L_315:
        /*064c*/ 	.word	index@(_ZN2at6native18elementwise_kernelILi128ELi2EZNS0_22gpu_kernel_impl_nocastIZZZNS0_67_GLOBAL__N__bb565c37_34_ValidateCompressedIndicesKernel_cu_33a4b88b42_validate_compressed_sparse_indices_kernelILNS3_8CDimNameE0ENS3_18CUDAKernelLauncherENS3_14EmptyVecKernelENS3_8DummyVecELm0EEEvRKNS_6TensorESB_lllENKUlvE1_clEvENKUlvE0_clEvEUllllllE_EEvRNS_18TensorIteratorBaseERKT_EUliE_EEviT1_)
        /*0650*/ 	.word	0x00000022


	//----- nvinfo : EIATTR_FRAME_SIZE
	.align		4
.L_316:
        /*0654*/ 	.byte	0x04, 0x11
        /*0656*/ 	.short	(.L_318 - .L_317)
	.align		4
.L_317:
        /*0658*/ 	.word	index@($__internal_35_$__cuda_sm20_div_s64)
        /*065c*/ 	.word	0x00000000


	//----- nvinfo : EIATTR_FRAME_SIZE
	.align		4
.L_318:
        /*0660*/ 	.byte	0x04, 0x11
        /*0662*/ 	.short	(.L_320 - .L_319)
	.align		4
.L_319:
        /*0664*/ 	.word	index@(_ZN2at6native18elementwise_kernelILi128ELi2EZNS0_22gpu_kernel_impl_nocastIZZZNS0_67_GLOBAL__N__bb565c37_34_ValidateCompressedIndicesKernel_cu_33a4b88b42_validate_compressed_sparse_indices_kernelILNS3_8CDimNameE0ENS3_18CUDAKernelLauncherENS3_14EmptyVecKernelENS3_8DummyVecELm0EEEvRKNS_6TensorESB_lllENKUlvE1_clEvENKUlvE0_clEvEUllllllE_EEvRNS_18TensorIteratorBaseERKT_EUliE_EEviT1_)
        /*0668*/ 	.word	0x00000000


	//----- nvinfo : EIATTR_REGCOUNT
	.align		4
.L_320:
        /*066c*/ 	.byte	0x04, 0x2f
        /*066e*/ 	.short	(.L_322 - .L_321)
	.align		4
.L_321:
        /*0670*/ 	.word	index@(_ZN2at6native27unrolled_elementwise_kernelIZZZNS0_67_GLOBAL__N__bb565c37_34_ValidateCompressedIndicesKernel_cu_33a4b88b42_validate_compressed_sparse_indices_kernelILNS2_8CDimNameE0ENS2_18CUDAKernelLauncherENS2_14EmptyVecKernelENS2_8DummyVecELm0EEEvRKNS_6TensorESA_lllENKUlvE1_clEvENKUlvE0_clEvEUllllllE_St5arrayIPcLm6EELi4E23TrivialOffsetCalculatorILi5EjESH_ILi1EjENS0_6memory12LoadWithCastILi5EEENSK_13StoreWithCastILi1EEEEEviT_T0_T2_T3_T4_T5_)
        /*0674*/ 	.word	0x00000046


	//----- nvinfo : EIATTR_FRAME_SIZE
	.align		4
.L_322:
        /*0678*/ 	.byte	0x04, 0x11
        /*067a*/ 	.short	(.L_324 - .L_323)
	.align		4
.L_323:
        /*067c*/ 	.word	index@($__internal_34_$__cuda_sm20_rem_s64)
        /*0680*/ 	.word	0x00000000


	//----- nvinfo : EIATTR_FRAME_SIZE
	.align		4
.L_324:
        /*0684*/ 	.byte	0x04, 0x11
        /*0686*/ 	.short	(.L_326 - .L_325)
	.align		4
.L_325:
        /*0688*/ 	.word	index@($__internal_33_$__cuda_sm20_div_s64)
        /*068c*/ 	.word	0x00000000


	//----- nvinfo : EIATTR_FRAME_SIZE
	.align		4
.L_326:
        /*0690*/ 	.byte	0x04, 0x11
        /*0692*/ 	.short	(.L_328 - .L_327)
	.align		4
.L_327:
        /*0694*/ 	.word	index@(_ZN2at6native27unrolled_elementwise_kernelIZZZNS0_67_GLOBAL__N__bb565c37_34_ValidateCompressedIndicesKernel_cu_33a4b88b42_validate_compressed_sparse_indices_kernelILNS2_8CDimNameE0ENS2_18CUDAKernelLauncherENS2_14EmptyVecKernelENS2_8DummyVecELm0EEEvRKNS_6TensorESA_lllENKUlvE1_clEvENKUlvE0_clEvEUllllllE_St5arrayIPcLm6EELi4E23TrivialOffsetCalculatorILi5EjESH_ILi1EjENS0_6memory12LoadWithCastILi5EEENSK_13StoreWithCastILi1EEEEEviT_T0_T2_T3_T4_T5_)
        /*0698*/ 	.word	0x00000000


	//----- nvinfo : EIATTR_REGCOUNT
	.align		4
.L_328:
        /*069c*/ 	.byte	0x04, 0x2f
        /*069e*/ 	.short	(.L_330 - .L_329)
	.align		4
.L_329:
        /*06a0*/ 	.word	index@(_ZN2at6native18elementwise_kernelILi128ELi4EZNS0_15gpu_kernel_implIZZZNS0_67_GLOBAL__N__bb565c37_34_ValidateCompressedIndicesKernel_cu_33a4b88b42_validate_compressed_sparse_indices_kernelILNS3_8CDimNameE0ENS3_18CUDAKernelLauncherENS3_14EmptyVecKernelENS3_8DummyVecELm0EEEvRKNS_6TensorESB_lllENKUlvE1_clEvENKUlvE0_clEvEUllllllE_EEvRNS_18TensorIteratorBaseERKT_EUliE_EEviT1_)
        /*06a4*/ 	.word	0x00000022


	//----- nvinfo : EIATTR_FRAME_SIZE
	.align		4
.L_330:
        /*06a8*/ 	.byte	0x04, 0x11
        /*06aa*/ 	.short	(.L_332 - .L_331)
	.align		4
.L_331:
        /*06ac*/ 	.word	index@($__internal_32_$__cuda_sm20_div_s64)
        /*06b0*/ 	.word	0x00000000


	//----- nvinfo : EIATTR_FRAME_SIZE
	.align		4
.L_332:
        /*06b4*/ 	.byte	0x04, 0x11
        /*06b6*/ 	.short	(.L_334 - .L_333)
	.align		4
.L_333:
        /*06b8*/ 	.word	index@(_ZN2at6native18elementwise_kernelILi128ELi4EZNS0_15gpu_kernel_implIZZZNS0_67_GLOBAL__N__bb565c37_34_ValidateCompressedIndicesKernel_cu_33a4b88b42_validate_compressed_sparse_indices_kernelILNS3_8CDimNameE0ENS3_18CUDAKernelLauncherENS3_14EmptyVecKernelENS3_8DummyVecELm0EEEvRKNS_6TensorESB_lllENKUlvE1_clEvENKUlvE0_clEvEUllllllE_EEvRNS_18TensorIteratorBaseERKT_EUliE_EEviT1_)
        /*06bc*/ 	.word	0x00000000


	//----- nvinfo : EIATTR_REGCOUNT
	.align		4
.L_334:
        /*06c0*/ 	.byte	0x04, 0x2f
        /*06c2*/ 	.short	(.L_336 - .L_335)
	.align		4
.L_335:
        /*06c4*/ 	.word	index@(_ZN2at6native29vectorized_elementwise_kernelILi8EZZZNS0_67_GLOBAL__N__bb565c37_34_ValidateCompressedIndicesKernel_cu_33a4b88b42_validate_compressed_sparse_indices_kernelILNS2_8CDimNameE1ENS2_18CUDAKernelLauncherENS2_14EmptyVecKernelENS2_8DummyVecELm8EEEvRKNS_6TensorESA_lllENKUlvE0_clEvENKUlvE_clEvEUliE_St5arrayIPcLm2EEEEviT0_T1_)
        /*06c8*/ 	.word	0x00000004


	//----- nvinfo : EIATTR_FRAME_SIZE
	.align		4
.L_336:
        /*06cc*/ 	.byte	0x04, 0x11
        /*06ce*/ 	.short	(.L_338 - .L_337)
	.align		4
.L_337:
        /*06d0*/ 	.word	index@(_ZN2at6native29vectorized_elementwise_kernelILi8EZZZNS0_67_GLOBAL__N__bb565c37_34_ValidateCompressedIndicesKernel_cu_33a4b88b42_validate_compressed_sparse_indices_kernelILNS2_8CDimNameE1ENS2_18CUDAKernelLauncherENS2_14EmptyVecKernelENS2_8DummyVecELm8EEEvRKNS_6TensorESA_lllENKUlvE0_clEvENKUlvE_clEvEUliE_St5arrayIPcLm2EEEEviT0_T1_)
        /*06d4*/ 	.word	0x00000000


	//----- nvinfo : EIATTR_REGCOUNT
	.align		4
.L_338:
        /*06d8*/ 	.byte	0x04, 0x2f
        /*06da*/ 	.short	(.L_340 - .L_339)
	.align		4
.L_339:
        /*06dc*/ 	.word	index@(_ZN2at6native29vectorized_elementwise_kernelILi4EZZZNS0_67_GLOBAL__N__bb565c37_34_ValidateCompressedIndicesKernel_cu_33a4b88b42_validate_compressed_sparse_indices_kernelILNS2_8CDimNameE1ENS2_18CUDAKernelLauncherENS2_14EmptyVecKernelENS2_8DummyVecELm8EEEvRKNS_6TensorESA_lllENKUlvE0_clEvENKUlvE_clEvEUliE_St5arrayIPcLm2EEEEviT0_T1_)
        /*06e0*/ 	.word	0x0000001e


	//----- nvinfo : EIATTR_FRAME_SIZE
	.align		4
.L_340:
        /*06e4*/ 	.byte	0x04, 0x11
        /*06e6*/ 	.short	(.L_342 - .L_341)
	.align		4
.L_341:
        /*06e8*/ 	.word	index@(_ZN2at6native29vectorized_elementwise_kernelILi4EZZZNS0_67_GLOBAL__N__bb565c37_34_ValidateCompressedIndicesKernel_cu_33a4b88b42_validate_compressed_sparse_indices_kernelILNS2_8CDimNameE1ENS2_18CUDAKernelLauncherENS2_14EmptyVecKernelENS2_8DummyVecELm8EEEvRKNS_6TensorESA_lllENKUlvE0_clEvENKUlvE_clEvEUliE_St5arrayIPcLm2EEEEviT0_T1_)
        /*06ec*/ 	.word	0x00000000


	//----- nvinfo : EIATTR_REGCOUNT
	.align		4
.L_342:
        /*06f0*/ 	.byte	0x04, 0x2f
        /*06f2*/ 	.short	(.L_344 - .L_343)
	.align		4
.L_343:
        /*06f4*/ 	.word	index@(_ZN2at6native29vectorized_elementwise_kernelILi2EZZZNS0_67_GLOBAL__N__bb565c37_34_ValidateCompressedIndicesKernel_cu_33a4b88b42_validate_compressed_sparse_indices_kernelILNS2_8CDimNameE1ENS2_18CUDAKernelLauncherENS2_14EmptyVecKernelENS2_8DummyVecELm8EEEvRKNS_6TensorESA_lllENKUlvE0_clEvENKUlvE_clEvEUliE_St5arrayIPcLm2EEEEviT0_T1_)
        /*06f8*/ 	.word	0x0000001f


	//----- nvinfo : EIATTR_FRAME_SIZE
	.align		4
.L_344:
        /*06fc*/ 	.byte	0x04, 0x11
        /*06fe*/ 	.short	(.L_346 - .L_345)
	.align		4
.L_345:
        /*0700*/ 	.word	index@(_ZN2at6native29vectorized_elementwise_kernelILi2EZZZNS0_67_GLOBAL__N__bb565c37_34_ValidateCompressedIndicesKernel_cu_33a4b88b42_validate_compressed_sparse_indices_kernelILNS2_8CDimNameE1ENS2_18CUDAKernelLauncherENS2_14EmptyVecKernelENS2_8DummyVecELm8EEEvRKNS_6TensorESA_lllENKUlvE0_clEvENKUlvE_clEvEUliE_St5arrayIPcLm2EEEEviT0_T1_)
        /*0704*/ 	.word	0x00000000


	//----- nvinfo : EIATTR_REGCOUNT
	.align		4
.L_346:
        /*0708*/ 	.byte	0x04, 0x2f
        /*070a*/ 	.short	(.L_348 - .L_347)
	.align		4
.L_347:
        /*070c*/ 	.word	index@(_ZN2at6native27unrolled_elementwise_kernelIZZZNS0_67_GLOBAL__N__bb565c37_34_ValidateCompressedIndicesKernel_cu_33a4b88b42_validate_compressed_sparse_indices_kernelILNS2_8CDimNameE1ENS2_18CUDAKernelLauncherENS2_14EmptyVecKernelENS2_8DummyVecELm8EEEvRKNS_6TensorESA_lllENKUlvE0_clEvENKUlvE_clEvEUliE_St5arrayIPcLm2EELi4E23TrivialOffsetCalculatorILi1EjESI_NS0_6memory15LoadWithoutCastENSJ_16StoreWithoutCastEEEviT_T0_T2_T3_T4_T5_)
        /*0710*/ 	.word	0x0000001a


	//----- nvinfo : EIATTR_FRAME_SIZE
	.align		4
.L_348:
        /*0714*/ 	.byte	0x04, 0x11
        /*0716*/ 	.short	(.L_350 - .L_349)
	.align		4
.L_349:
        /*0718*/ 	.word	index@(_ZN2at6native27unrolled_elementwise_kernelIZZZNS0_67_GLOBAL__N__bb565c37_34_ValidateCompressedIndicesKernel_cu_33a4b88b42_validate_compressed_sparse_indices_kernelILNS2_8CDimNameE1ENS2_18CUDAKernelLauncherENS2_14EmptyVecKernelENS2_8DummyVecELm8EEEvRKNS_6TensorESA_lllENKUlvE0_clEvENKUlvE_clEvEUliE_St5arrayIPcLm2EELi4E23TrivialOffsetCalculatorILi1EjESI_NS0_6memory15LoadWithoutCastENSJ_16StoreWithoutCastEEEviT_T0_T2_T3_T4_T5_)
        /*071c*/ 	.word	0x00000000


	//----- nvinfo : EIATTR_REGCOUNT
	.align		4
.L_350:
        /*0720*/ 	.byte	0x04, 0x2f
        /*0722*/ 	.short	(.L_352 - .L_351)
	.align		4
.L_351:
        /*0724*/ 	.word	index@(_ZN2at6native18elementwise_kernelILi128ELi2EZNS0_22gpu_kernel_impl_nocastIZZZNS0_67_GLOBAL__N__bb565c37_34_ValidateCompressedIndicesKernel_cu_33a4b88b42_validate_compressed_sparse_indices_kernelILNS3_8CDimNameE1ENS3_18CUDAKernelLauncherENS3_14EmptyVecKernelENS3_8DummyVecELm8EEEvRKNS_6TensorESB_lllENKUlvE0_clEvENKUlvE_clEvEUliE_EEvRNS_18TensorIteratorBaseERKT_EUliE_EEviT1_)
        /*0728*/ 	.word	0x00000018


	//----- nvinfo : EIATTR_FRAME_SIZE
	.align		4
.L_352:
        /*072c*/ 	.byte	0x04, 0x11
        /*072e*/ 	.short	(.L_354 - .L_353)
	.align		4
.L_353:
        /*0730*/ 	.word	index@(_ZN2at6native18elementwise_kernelILi128ELi2EZNS0_22gpu_kernel_impl_nocastIZZZNS0_67_GLOBAL__N__bb565c37_34_ValidateCompressedIndicesKernel_cu_33a4b88b42_validate_compressed_sparse_indices_kernelILNS3_8CDimNameE1ENS3_18CUDAKernelLauncherENS3_14EmptyVecKernelENS3_8DummyVecELm8EEEvRKNS_6TensorESB_lllENKUlvE0_clEvENKUlvE_clEvEUliE_EEvRNS_18TensorIteratorBaseERKT_EUliE_EEviT1_)
        /*0734*/ 	.word	0x00000000


	//----- nvinfo : EIATTR_REGCOUNT
	.align		4
.L_354:
        /*0738*/ 	.byte	0x04, 0x2f
        /*073a*/ 	.short	(.L_356 - .L_355)
	.align		4
.L_355:
        /*073c*/ 	.word	index@(_ZN2at6native27unrolled_elementwise_kernelIZZZNS0_67_GLOBAL__N__bb565c37_34_ValidateCompressedIndicesKernel_cu_33a4b88b42_validate_compressed_sparse_indices_kernelILNS2_8CDimNameE1ENS2_18CUDAKernelLauncherENS2_14EmptyVecKernelENS2_8DummyVecELm8EEEvRKNS_6TensorESA_lllENKUlvE0_clEvENKUlvE_clEvEUliE_St5arrayIPcLm2EELi4E23TrivialOffsetCalculatorILi1EjESI_NS0_6memory12LoadWithCastILi1EEENSJ_13StoreWithCastILi1EEEEEviT_T0_T2_T3_T4_T5_)
        /*0740*/ 	.word	0x0000001c


	//----- nvinfo : EIATTR_FRAME_SIZE
	.align		4
.L_356:
        /*0744*/ 	.byte	0x04, 0x11
        /*0746*/ 	.short	(.L_358 - .L_357)
	.align		4
.L_357:
        /*0748*/ 	.word	index@(_ZN2at6native27unrolled_elementwise_kernelIZZZNS0_67_GLOBAL__N__bb565c37_34_ValidateCompressedIndicesKernel_cu_33a4b88b42_validate_compressed_sparse_indices_kernelILNS2_8CDimNameE1ENS2_18CUDAKernelLauncherENS2_14EmptyVecKernelENS2_8DummyVecELm8EEEvRKNS_6TensorESA_lllENKUlvE0_clEvENKUlvE_clEvEUliE_St5arrayIPcLm2EELi4E23TrivialOffsetCalculatorILi1EjESI_NS0_6memory12LoadWithCastILi1EEENSJ_13StoreWithCastILi1EEEEEviT_T0_T2_T3_T4_T5_)
        /*074c*/ 	.word	0x00000000


	//----- nvinfo : EIATTR_REGCOUNT
	.align		4
.L_358:
        /*0750*/ 	.byte	0x04, 0x2f
        /*0752*/ 	.short	(.L_360 - .L_359)
	.align		4
.L_359:
        /*0754*/ 	.word	index@(_ZN2at6native18elementwise_kernelILi128ELi4EZNS0_15gpu_kernel_implIZZZNS0_67_GLOBAL__N__bb565c37_34_ValidateCompressedIndicesKernel_cu_33a4b88b42_validate_compressed_sparse_indices_kernelILNS3_8CDimNameE1ENS3_18CUDAKernelLauncherENS3_14EmptyVecKernelENS3_8DummyVecELm8EEEvRKNS_6TensorESB_lllENKUlvE0_clEvENKUlvE_clEvEUliE_EEvRNS_18TensorIteratorBaseERKT_EUliE_EEviT1_)
        /*0758*/ 	.word	0x0000001a


	//----- nvinfo : EIATTR_FRAME_SIZE
	.align		4
.L_360:
        /*075c*/ 	.byte	0x04, 0x11
        /*075e*/ 	.short	(.L_362 - .L_361)
	.align		4
.L_361:
        /*0760*/ 	.word	index@(_ZN2at6native18elementwise_kernelILi128ELi4EZNS0_15gpu_kernel_implIZZZNS0_67_GLOBAL__N__bb565c37_34_ValidateCompressedIndicesKernel_cu_33a4b88b42_validate_compressed_sparse_indices_kernelILNS3_8CDimNameE1ENS3_18CUDAKernelLauncherENS3_14EmptyVecKernelENS3_8DummyVecELm8EEEvRKNS_6TensorESB_lllENKUlvE0_clEvENKUlvE_clEvEUliE_EEvRNS_18TensorIteratorBaseERKT_EUliE_EEviT1_)
        /*0764*/ 	.word	0x00000000


	//----- nvinfo : EIATTR_REGCOUNT
	.align		4
.L_362:
        /*0768*/ 	.byte	0x04, 0x2f
        /*076a*/ 	.short	(.L_364 - .L_363)
	.align		4
.L_363:
        /*076c*/ 	.word	index@(_ZN2at6native29vectorized_elementwise_kernelILi8EZZZNS0_67_GLOBAL__N__bb565c37_34_ValidateCompressedIndicesKernel_cu_33a4b88b42_validate_compressed_sparse_indices_kernelILNS2_8CDimNameE1ENS2_18CUDAKernelLauncherENS2_14EmptyVecKernelENS2_8DummyVecELm8EEEvRKNS_6TensorESA_lllENKUlvE0_clEvENKUlvE0_clEvEUllE_St5arrayIPcLm2EEEEviT0_T1_)
        /*0770*/ 	.word	0x00000004


	//----- nvinfo : EIATTR_FRAME_SIZE
	.align		4
.L_364:
        /*0774*/ 	.byte	0x04, 0x11
        /*0776*/ 	.short	(.L_366 - .L_365)
	.align		4
.L_365:
        /*0778*/ 	.word	index@(_ZN2at6native29vectorized_elementwise_kernelILi8EZZZNS0_67_GLOBAL__N__bb565c37_34_ValidateCompressedIndicesKernel_cu_33a4b88b42_validate_compressed_sparse_indices_kernelILNS2_8CDimNameE1ENS2_18CUDAKernelLauncherENS2_14EmptyVecKernelENS2_8DummyVecELm8EEEvRKNS_6TensorESA_lllENKUlvE0_clEvENKUlvE0_clEvEUllE_St5arrayIPcLm2EEEEviT0_T1_)
        /*077c*/ 	.word	0x00000000


	//----- nvinfo : EIATTR_REGCOUNT
	.align		4
.L_366:
        /*0780*/ 	.byte	0x04, 0x2f
        /*0782*/ 	.short	(.L_368 - .L_367)
	.align		4
.L_367:
        /*0784*/ 	.word	index@(_ZN2at6native29vectorized_elementwise_kernelILi4EZZZNS0_67_GLOBAL__N__bb565c37_34_ValidateCompressedIndicesKernel_cu_33a4b88b42_validate_compressed_sparse_indices_kernelILNS2_8CDimNameE1ENS2_18CUDAKernelLauncherENS2_14EmptyVecKernelENS2_8DummyVecELm8EEEvRKNS_6TensorESA_lllENKUlvE0_clEvENKUlvE0_clEvEUllE_St5arrayIPcLm2EEEEviT0_T1_)
        /*0788*/ 	.word	0x00000025


	//----- nvinfo : EIATTR_FRAME_SIZE
	.align		4
.L_368:
        /*078c*/ 	.byte	0x04, 0x11
        /*078e*/ 	.short	(.L_370 - .L_369)
	.align		4
.L_369:
        /*0790*/ 	.word	index@(_ZN2at6native29vectorized_elementwise_kernelILi4EZZZNS0_67_GLOBAL__N__bb565c37_34_ValidateCompressedIndicesKernel_cu_33a4b88b42_validate_compressed_sparse_indices_kernelILNS2_8CDimNameE1ENS2_18CUDAKernelLauncherENS2_14EmptyVecKernelENS2_8DummyVecELm8EEEvRKNS_6TensorESA_lllENKUlvE0_clEvENKUlvE0_clEvEUllE_St5arrayIPcLm2EEEEviT0_T1_)
        /*0794*/ 	.word	0x00000000


	//----- nvinfo : EIATTR_REGCOUNT
	.align		4
.L_370:
        /*0798*/ 	.byte	0x04, 0x2f
        /*079a*/ 	.short	(.L_372 - .L_371)
	.align		4
.L_371:
        /*079c*/ 	.word	index@(_ZN2at6native29vectorized_elementwise_kernelILi2EZZZNS0_67_GLOBAL__N__bb565c37_34_ValidateCompressedIndicesKernel_cu_33a4b88b42_validate_compressed_sparse_indices_kernelILNS2_8CDimNameE1ENS2_18CUDAKernelLauncherENS2_14EmptyVecKernelENS2_8DummyVecELm8EEEvRKNS_6TensorESA_lllENKUlvE0_clEvENKUlvE0_clEvEUllE_St5arrayIPcLm2EEEEviT0_T1_)
        /*07a0*/ 	.word	0x00000025


	//----- nvinfo : EIATTR_FRAME_SIZE
	.align		4
.L_372:
        /*07a4*/ 	.byte	0x04, 0x11
        /*07a6*/ 	.short	(.L_374 - .L_373)
	.align		4
.L_373:
        /*07a8*/ 	.word	index@(_ZN2at6native29vectorized_elementwise_kernelILi2EZZZNS0_67_GLOBAL__N__bb565c37_34_ValidateCompressedIndicesKernel_cu_33a4b88b42_validate_compressed_sparse_indices_kernelILNS2_8CDimNameE1ENS2_18CUDAKernelLauncherENS2_14EmptyVecKernelENS2_8DummyVecELm8EEEvRKNS_6TensorESA_lllENKUlvE0_clEvENKUlvE0_clEvEUllE_St5arrayIPcLm2EEEEviT0_T1_)
        /*07ac*/ 	.word	0x00000000


	//----- nvinfo : EIATTR_REGCOUNT
	.align		4
.L_374:
        /*07b0*/ 	.byte	0x04, 0x2f
        /*07b2*/ 	.short	(.L_376 - .L_375)
	.align		4
.L_375:
        /*07b4*/ 	.word	index@(_ZN2at6native27unrolled_elementwise_kernelIZZZNS0_67_GLOBAL__N__bb565c37_34_ValidateCompressedIndicesKernel_cu_33a4b88b42_validate_compressed_sparse_indices_kernelILNS2_8CDimNameE1ENS2_18CUDAKernelLauncherENS2_14EmptyVecKernelENS2_8DummyVecELm8EEEvRKNS_6TensorESA_lllENKUlvE0_clEvENKUlvE0_clEvEUllE_St5arrayIPcLm2EELi4E23TrivialOffsetCalculatorILi1EjESI_NS0_6memory15LoadWithoutCastENSJ_16StoreWithoutCastEEEviT_T0_T2_T3_T4_T5_)
        /*07b8*/ 	.word	0x0000001d


	//----- nvinfo : EIATTR_FRAME_SIZE
	.align		4
.L_376:
        /*07bc*/ 	.byte	0x04, 0x11
        /*07be*/ 	.short	(.L_378 - .L_377)
	.align		4
.L_377:
        /*07c0*/ 	.word	index@(_ZN2at6native27unrolled_elementwise_kernelIZZZNS0_67_GLOBAL__N__bb565c37_34_ValidateCompressedIndicesKernel_cu_33a4b88b42_validate_compressed_sparse_indices_kernelILNS2_8CDimNameE1ENS2_18CUDAKernelLauncherENS2_14EmptyVecKernelENS2_8DummyVecELm8EEEvRKNS_6TensorESA_lllENKUlvE0_clEvENKUlvE0_clEvEUllE_St5arrayIPcLm2EELi4E23TrivialOffsetCalculatorILi1EjESI_NS0_6memory15LoadWithoutCastENSJ_16StoreWithoutCastEEEviT_T0_T2_T3_T4_T5_)
        /*07c4*/ 	.word	0x00000000


	//----- nvinfo : EIATTR_REGCOUNT
	.align		4
.L_378:
        /*07c8*/ 	.byte	0x04, 0x2f
        /*07ca*/ 	.short	(.L_380 - .L_379)
	.align		4
.L_379:
        /*07cc*/ 	.word	index@(_ZN2at6native18elementwise_kernelILi128ELi2EZNS0_22gpu_kernel_impl_nocastIZZZNS0_67_GLOBAL__N__bb565c37_34_ValidateCompressedIndicesKernel_cu_33a4b88b42_validate_compressed_sparse_indices_kernelILNS3_8CDimNameE1ENS3_18CUDAKernelLauncherENS3_14EmptyVecKernelENS3_8DummyVecELm8EEEvRKNS_6TensorESB_lllENKUlvE0_clEvENKUlvE0_clEvEUllE_EEvRNS_18TensorIteratorBaseERKT_EUliE_EEviT1_)
        /*07d0*/ 	.word	0x00000018


	//----- nvinfo : EIATTR_FRAME_SIZE
	.align		4
.L_380:
        /*07d4*/ 	.byte	0x04, 0x11
        /*07d6*/ 	.short	(.L_382 - .L_381)
	.align		4
.L_381:
        /*07d8*/ 	.word	index@(_ZN2at6native18elementwise_kernelILi128ELi2EZNS0_22gpu_kernel_impl_nocastIZZZNS0_67_GLOBAL__N__bb565c37_34_ValidateCompressedIndicesKernel_cu_33a4b88b42_validate_compressed_sparse_indices_kernelILNS3_8CDimNameE1ENS3_18CUDAKernelLauncherENS3_14EmptyVecKernelENS3_8DummyVecELm8EEEvRKNS_6TensorESB_lllENKUlvE0_clEvENKUlvE0_clEvEUllE_EEvRNS_18TensorIteratorBaseERKT_EUliE_EEviT1_)
        /*07dc*/ 	.word	0x00000000


	//----- nvinfo : EIATTR_REGCOUNT
	.align		4
.L_382:
        /*07e0*/ 	.byte	0x04, 0x2f
        /*07e2*/ 	.short	(.L_384 - .L_383)
	.align		4
.L_383:
        /*07e4*/ 	.word	index@(_ZN2at6native27unrolled_elementwise_kernelIZZZNS0_67_GLOBAL__N__bb565c37_34_ValidateCompressedIndicesKernel_cu_33a4b88b42_validate_compressed_sparse_indices_kernelILNS2_8CDimNameE1ENS2_18CUDAKernelLauncherENS2_14EmptyVecKernelENS2_8DummyVecELm8EEEvRKNS_6TensorESA_lllENKUlvE0_clEvENKUlvE0_clEvEUllE_St5arrayIPcLm2EELi4E23TrivialOffsetCalculatorILi1EjESI_NS0_6memory12LoadWithCastILi1EEENSJ_13StoreWithCastILi1EEEEEviT_T0_T2_T3_T4_T5_)
        /*07e8*/ 	.word	0x0000001f


	//----- nvinfo : EIATTR_FRAME_SIZE
	.align		4
.L_384:
        /*07ec*/ 	.byte	0x04, 0x11
        /*07ee*/ 	.short	(.L_386 - .L_385)
	.align		4
.L_385:
        /*07f0*/ 	.word	index@(_ZN2at6native27unrolled_elementwise_kernelIZZZNS0_67_GLOBAL__N__bb565c37_34_ValidateCompressedIndicesKernel_cu_33a4b88b42_validate_compressed_sparse_indices_kernelILNS2_8CDimNameE1ENS2_18CUDAKernelLauncherENS2_14EmptyVecKernelENS2_8DummyVecELm8EEEvRKNS_6TensorESA_lllENKUlvE0_clEvENKUlvE0_clEvEUllE_St5arrayIPcLm2EELi4E23TrivialOffsetCalculatorILi1EjESI_NS0_6memory12LoadWithCastILi1EEENSJ_13StoreWithCastILi1EEEEEviT_T0_T2_T3_T4_T5_)
        /*07f4*/ 	.word	0x00000000


	//----- nvinfo : EIATTR_REGCOUNT
	.align		4
.L_386:
        /*07f8*/ 	.byte	0x04, 0x2f
        /*07fa*/ 	.short	(.L_388 - .L_387)
	.align		4
.L_387:
        /*07fc*/ 	.word	index@(_ZN2at6native18elementwise_kernelILi128ELi4EZNS0_15gpu_kernel_implIZZZNS0_67_GLOBAL__N__bb565c37_34_ValidateCompressedIndicesKernel_cu_33a4b88b42_validate_compressed_sparse_indices_kernelILNS3_8CDimNameE1ENS3_18CUDAKernelLauncherENS3_14EmptyVecKernelENS3_8DummyVecELm8EEEvRKNS_6TensorESB_lllENKUlvE0_clEvENKUlvE0_clEvEUllE_EEvRNS_18TensorIteratorBaseERKT_EUliE_EEviT1_)
        /*0800*/ 	.word	0x0000001a


	//----- nvinfo : EIATTR_FRAME_SIZE
	.align		4
.L_388:
        /*0804*/ 	.byte	0x04, 0x11
        /*0806*/ 	.short	(.L_390 - .L_389)
	.align		4
.L_389:
        /*0808*/ 	.word	index@(_ZN2at6native18elementwise_kernelILi128ELi4EZNS0_15gpu_kernel_implIZZZNS0_67_GLOBAL__N__bb565c37_34_ValidateCompressedIndicesKernel_cu_33a4b88b42_validate_compressed_sparse_indices_kernelILNS3_8CDimNameE1ENS3_18CUDAKernelLauncherENS3_14EmptyVecKernelENS3_8DummyVecELm8EEEvRKNS_6TensorESB_lllENKUlvE0_clEvENKUlvE0_clEvEUllE_EEvRNS_18TensorIteratorBaseERKT_EUliE_EEviT1_)
        /*080c*/ 	.word	0x00000000


	//----- nvinfo : EIATTR_REGCOUNT
	.align		4
.L_390:
        /*0810*/ 	.byte	0x04, 0x2f
        /*0812*/ 	.short	(.L_392 - .L_391)
	.align		4
.L_391:
        /*0814*/ 	.word	index@(_ZN2at6native29vectorized_elementwise_kernelILi8EZZZNS0_67_GLOBAL__N__bb565c37_34_ValidateCompressedIndicesKernel_cu_33a4b88b42_validate_compressed_sparse_indices_kernelILNS2_8CDimNameE1ENS2_18CUDAKernelLauncherENS2_14EmptyVecKernelENS2_8DummyVecELm8EEEvRKNS_6TensorESA_lllENKUlvE1_clEvENKUlvE_clEvEUliiiiiE_St5arrayIPcLm6EEEEviT0_T1_)
        /*0818*/ 	.word	0x00000004


	//----- nvinfo : EIATTR_FRAME_SIZE
	.align		4
.L_392:
        /*081c*/ 	.byte	0x04, 0x11
        /*081e*/ 	.short	(.L_394 - .L_393)
	.align		4
.L_393:
        /*0820*/ 	.word	index@(_ZN2at6native29vectorized_elementwise_kernelILi8EZZZNS0_67_GLOBAL__N__bb565c37_34_ValidateCompressedIndicesKernel_cu_33a4b88b42_validate_compressed_sparse_indices_kernelILNS2_8CDimNameE1ENS2_18CUDAKernelLauncherENS2_14EmptyVecKernelENS2_8DummyVecELm8EEEvRKNS_6TensorESA_lllENKUlvE1_clEvENKUlvE_clEvEUliiiiiE_St5arrayIPcLm6EEEEviT0_T1_)
        /*0824*/ 	.word	0x00000000


	//----- nvinfo : EIATTR_REGCOUNT
	.align		4
.L_394:
        /*0828*/ 	.byte	0x04, 0x2f
        /*082a*/ 	.short	(.L_396 - .L_395)
	.align		4
.L_395:
        /*082c*/ 	.word	index@(_ZN2at6native29vectorized_elementwise_kernelILi4EZZZNS0_67_GLOBAL__N__bb565c37_34_ValidateCompressedIndicesKernel_cu_33a4b88b42_validate_compressed_sparse_indices_kernelILNS2_8CDimNameE1ENS2_18CUDAKernelLauncherENS2_14EmptyVecKernelENS2_8DummyVecELm8EEEvRKNS_6TensorESA_lllENKUlvE1_clEvENKUlvE_clEvEUliiiiiE_St5arrayIPcLm6EEEEviT0_T1_)
        /*0830*/ 	.word	0x00000046


	//----- nvinfo : EIATTR_FRAME_SIZE
	.align		4
.L_396:
        /*0834*/ 	.byte	0x04, 0x11
        /*0836*/ 	.short	(.L_398 - .L_397)
	.align		4
.L_397:
        /*0838*/ 	.word	index@($__internal_31_$__cuda_sm20_div_s64)
        /*083c*/ 	.word	0x00000000


	//----- nvinfo : EIATTR_FRAME_SIZE
	.align		4
.L_398:
        /*0840*/ 	.byte	0x04, 0x11
        /*0842*/ 	.short	(.L_400 - .L_399)
	.align		4
.L_399:
        /*0844*/ 	.word	index@(_ZN2at6native29vectorized_elementwise_kernelILi4EZZZNS0_67_GLOBAL__N__bb565c37_34_ValidateCompressedIndicesKernel_cu_33a4b88b42_validate_compressed_sparse_indices_kernelILNS2_8CDimNameE1ENS2_18CUDAKernelLauncherENS2_14EmptyVecKernelENS2_8DummyVecELm8EEEvRKNS_6TensorESA_lllENKUlvE1_clEvENKUlvE_clEvEUliiiiiE_St5arrayIPcLm6EEEEviT0_T1_)
        /*0848*/ 	.word	0x00000160


	//----- nvinfo : EIATTR_REGCOUNT
	.align		4
.L_400:
        /*084c*/ 	.byte	0x04, 0x2f
        /*084e*/ 	.short	(.L_402 - .L_401)
	.align		4
.L_401:
        /*0850*/ 	.word	index@(_ZN2at6native29vectorized_elementwise_kernelILi2EZZZNS0_67_GLOBAL__N__bb565c37_34_ValidateCompressedIndicesKernel_cu_33a4b88b42_validate_compressed_sparse_indices_kernelILNS2_8CDimNameE1ENS2_18CUDAKernelLauncherENS2_14EmptyVecKernelENS2_8DummyVecELm8EEEvRKNS_6TensorESA_lllENKUlvE1_clEvENKUlvE_clEvEUliiiiiE_St5arrayIPcLm6EEEEviT0_T1_)
        /*0854*/ 	.word	0x00000043


	//----- nvinfo : EIATTR_FRAME_SIZE
	.align		4
.L_402:
        /*0858*/ 	.byte	0x04, 0x11
        /*085a*/ 	.short	(.L_404 - .L_403)
	.align		4
.L_403:
        /*085c*/ 	.word	index@($__internal_30_$__cuda_sm20_div_s64)
        /*0860*/ 	.word	0x00000000


	//----- nvinfo : EIATTR_FRAME_SIZE
	.align		4
.L_404:
        /*0864*/ 	.byte	0x04, 0x11
        /*0866*/ 	.short	(.L_406 - .L_405)
	.align		4
.L_405:
        /*0868*/ 	.word	index@(_ZN2at6native29vectorized_elementwise_kernelILi2EZZZNS0_67_GLOBAL__N__bb565c37_34_ValidateCompressedIndicesKernel_cu_33a4b88b42_validate_compressed_sparse_indices_kernelILNS2_8CDimNameE1ENS2_18CUDAKernelLauncherENS2_14EmptyVecKernelENS2_8DummyVecELm8EEEvRKNS_6TensorESA_lllENKUlvE1_clEvENKUlvE_clEvEUliiiiiE_St5arrayIPcLm6EEEEviT0_T1_)
        /*086c*/ 	.word	0x00000160


	//----- nvinfo : EIATTR_REGCOUNT
	.align		4
.L_406:
        /*0870*/ 	.byte	0x04, 0x2f
        /*0872*/ 	.short	(.L_408 - .L_407)
	.align		4
.L_407:
        /*0874*/ 	.word	index@(_ZN2at6native27unrolled_elementwise_kernelIZZZNS0_67_GLOBAL__N__bb565c37_34_ValidateCompressedIndicesKernel_cu_33a4b88b42_validate_compressed_sparse_indices_kernelILNS2_8CDimNameE1ENS2_18CUDAKernelLauncherENS2_14EmptyVecKernelENS2_8DummyVecELm8EEEvRKNS_6TensorESA_lllENKUlvE1_clEvENKUlvE_clEvEUliiiiiE_St5arrayIPcLm6EELi4E23TrivialOffsetCalculatorILi5EjESH_ILi1EjENS0_6memory15LoadWithoutCastENSK_16StoreWithoutCastEEEviT_T0_T2_T3_T4_T5_)
        /*0878*/ 	.word	0x00000030


	//----- nvinfo : EIATTR_FRAME_SIZE
	.align		4
.L_408:
        /*087c*/ 	.byte	0x04, 0x11
        /*087e*/ 	.short	(.L_410 - .L_409)
	.align		4
.L_409:
        /*0880*/ 	.word	index@($__internal_29_$__cuda_sm20_div_s64)
        /*0884*/ 	.word	0x00000000


	//----- nvinfo : EIATTR_FRAME_SIZE
	.align		4
.L_410:
        /*0888*/ 	.byte	0x04, 0x11
        /*088a*/ 	.short	(.L_412 - .L_411)
	.align		4
.L_411:
        /*088c*/ 	.word	index@(_ZN2at6native27unrolled_elementwise_kernelIZZZNS0_67_GLOBAL__N__bb565c37_34_ValidateCompressedIndicesKernel_cu_33a4b88b42_validate_compressed_sparse_indices_kernelILNS2_8CDimNameE1ENS2_18CUDAKernelLauncherENS2_14EmptyVecKernelENS2_8DummyVecELm8EEEvRKNS_6TensorESA_lllENKUlvE1_clEvENKUlvE_clEvEUliiiiiE_St5arrayIPcLm6EELi4E23TrivialOffsetCalculatorILi5EjESH_ILi1EjENS0_6memory15LoadWithoutCastENSK_16StoreWithoutCastEEEviT_T0_T2_T3_T4_T5_)
        /*0890*/ 	.word	0x000000b0


	//----- nvinfo : EIATTR_REGCOUNT
	.align		4
.L_412:
        /*0894*/ 	.byte	0x04, 0x2f
        /*0896*/ 	.short	(.L_414 - .L_413)
	.align		4
.L_413:
        /*0898*/ 	.word	index@(_ZN2at6native18elementwise_kernelILi128ELi2EZNS0_22gpu_kernel_impl_nocastIZZZNS0_67_GLOBAL__N__bb565c37_34_ValidateCompressedIndicesKernel_cu_33a4b88b42_validate_compressed_sparse_indices_kernelILNS3_8CDimNameE1ENS3_18CUDAKernelLauncherENS3_14EmptyVecKernelENS3_8DummyVecELm8EEEvRKNS_6TensorESB_lllENKUlvE1_clEvENKUlvE_clEvEUliiiiiE_EEvRNS_18TensorIteratorBaseERKT_EUliE_EEviT1_)
        /*089c*/ 	.word	0x00000024


	//----- nvinfo : EIATTR_FRAME_SIZE
	.align		4
.L_414:
        /*08a0*/ 	.byte	0x04, 0x11
        /*08a2*/ 	.short	(.L_416 - .L_415)
	.align		4
.L_415:
        /*08a4*/ 	.word	index@($__internal_28_$__cuda_sm20_div_s64)
        /*08a8*/ 	.word	0x00000000


	//----- nvinfo : EIATTR_FRAME_SIZE
	.align		4
.L_416:
        /*08ac*/ 	.byte	0x04, 0x11
        /*08ae*/ 	.short	(.L_418 - .L_417)
	.align		4
.L_417:
        /*08b0*/ 	.word	index@(_ZN2at6native18elementwise_kernelILi128ELi2EZNS0_22gpu_kernel_impl_nocastIZZZNS0_67_GLOBAL__N__bb565c37_34_ValidateCompressedIndicesKernel_cu_33a4b88b42_validate_compressed_sparse_indices_kernelILNS3_8CDimNameE1ENS3_18CUDAKernelLauncherENS3_14EmptyVecKernelENS3_8DummyVecELm8EEEvRKNS_6TensorESB_lllENKUlvE1_clEvENKUlvE_clEvEUliiiiiE_EEvRNS_18TensorIteratorBaseERKT_EUliE_EEviT1_)
        /*08b4*/ 	.word	0x00000000


	//----- nvinfo : EIATTR_REGCOUNT
	.align		4
.L_418:
        /*08b8*/ 	.byte	0x04, 0x2f
        /*08ba*/ 	.short	(.L_420 - .L_419)
	.align		4
.L_419:
        /*08bc*/ 	.word	index@(_ZN2at6native27unrolled_elementwise_kernelIZZZNS0_67_GLOBAL__N__bb565c37_34_ValidateCompressedIndicesKernel_cu_33a4b88b42_validate_compressed_sparse_indices_kernelILNS2_8CDimNameE1ENS2_18CUDAKernelLauncherENS2_14EmptyVecKernelENS2_8DummyVecELm8EEEvRKNS_6TensorESA_lllENKUlvE1_clEvENKUlvE_clEvEUliiiiiE_St5arrayIPcLm6EELi4E23TrivialOffsetCalculatorILi5EjESH_ILi1EjENS0_6memory12LoadWithCastILi5EEENSK_13StoreWithCastILi1EEEEEviT_T0_T2_T3_T4_T5_)
        /*08c0*/ 	.word	0x00000030


	//----- nvinfo : EIATTR_FRAME_SIZE
	.align		4
.L_420:
        /*08c4*/ 	.byte	0x04, 0x11
        /*08c6*/ 	.short	(.L_422 - .L_421)
	.align		4
.L_421:
        /*08c8*/ 	.word	index@($__internal_27_$__cuda_sm20_div_s64)
        /*08cc*/ 	.word	0x00000000


	//----- nvinfo : EIATTR_FRAME_SIZE
	.align		4
.L_422:
        /*08d0*/ 	.byte	0x04, 0x11
        /*08d2*/ 	.short	(.L_424 - .L_423)
	.align		4
.L_423:
        /*08d4*/ 	.word	index@(_ZN2at6native27unrolled_elementwise_kernelIZZZNS0_67_GLOBAL__N__bb565c37_34_ValidateCompressedIndicesKernel_cu_33a4b88b42_validate_compressed_sparse_indices_kernelILNS2_8CDimNameE1ENS2_18CUDAKernelLauncherENS2_14EmptyVecKernelENS2_8DummyVecELm8EEEvRKNS_6TensorESA_lllENKUlvE1_clEvENKUlvE_clEvEUliiiiiE_St5arrayIPcLm6EELi4E23TrivialOffsetCalculatorILi5EjESH_ILi1EjENS0_6memory12LoadWithCastILi5EEENSK_13StoreWithCastILi1EEEEEviT_T0_T2_T3_T4_T5_)
        /*08d8*/ 	.word	0x000000b0


	//----- nvinfo : EIATTR_REGCOUNT
	.align		4
.L_424:
        /*08dc*/ 	.byte	0x04, 0x2f
        /*08de*/ 	.short	(.L_426 - .L_425)
	.align		4
.L_425:
        /*08e0*/ 	.word	index@(_ZN2at6native18elementwise_kernelILi128ELi4EZNS0_15gpu_kernel_implIZZZNS0_67_GLOBAL__N__bb565c37_34_ValidateCompressedIndicesKernel_cu_33a4b88b42_validate_compressed_sparse_indices_kernelILNS3_8CDimNameE1ENS3_18CUDAKernelLauncherENS3_14EmptyVecKernelENS3_8DummyVecELm8EEEvRKNS_6TensorESB_lllENKUlvE1_clEvENKUlvE_clEvEUliiiiiE_EEvRNS_18TensorIteratorBaseERKT_EUliE_EEviT1_)
        /*08e4*/ 	.word	0x00000022


	//----- nvinfo : EIATTR_FRAME_SIZE
	.align		4
.L_426:
        /*08e8*/ 	.byte	0x04, 0x11
        /*08ea*/ 	.short	(.L_428 - .L_427)
	.align		4
.L_427:
        /*08ec*/ 	.word	index@($__internal_26_$__cuda_sm20_div_s64)
        /*08f0*/ 	.word	0x00000000


	//----- nvinfo : EIATTR_FRAME_SIZE
	.align		4
.L_428:
        /*08f4*/ 	.byte	0x04, 0x11
        /*08f6*/ 	.short	(.L_430 - .L_429)
	.align		4
.L_429:
        /*08f8*/ 	.word	index@(_ZN2at6native18elementwise_kernelILi128ELi4EZNS0_15gpu_kernel_implIZZZNS0_67_GLOBAL__N__bb565c37_34_ValidateCompressedIndicesKernel_cu_33a4b88b42_validate_compressed_sparse_indices_kernelILNS3_8CDimNameE1ENS3_18CUDAKernelLauncherENS3_14EmptyVecKernelENS3_8DummyVecELm8EEEvRKNS_6TensorESB_lllENKUlvE1_clEvENKUlvE_clEvEUliiiiiE_EEvRNS_18TensorIteratorBaseERKT_EUliE_EEviT1_)
        /*08fc*/ 	.word	0x00000000


	//----- nvinfo : EIATTR_REGCOUNT
	.align		4
.L_430:
        /*0900*/ 	.byte	0x04, 0x2f
        /*0902*/ 	.short	(.L_432 - .L_431)
	.align		4
.L_431:
        /*0904*/ 	.word	index@(_ZN2at6native29vectorized_elementwise_kernelILi8EZZZNS0_67_GLOBAL__N__bb565c37_34_ValidateCompressedIndicesKernel_cu_33a4b88b42_validate_compressed_sparse_indices_kernelILNS2_8CDimNameE1ENS2_18CUDAKernelLauncherENS2_14EmptyVecKernelENS2_8DummyVecELm8EEEvRKNS_6TensorESA_lllENKUlvE1_clEvENKUlvE0_clEvEUllllllE_St5arrayIPcLm6EEEEviT0_T1_)
        /*0908*/ 	.word	0x00000004


	//----- nvinfo : EIATTR_FRAME_SIZE
	.align		4
.L_432:
        /*090c*/ 	.byte	0x04, 0x11
        /*090e*/ 	.short	(.L_434 - .L_433)
	.align		4
.L_433:
        /*0910*/ 	.word	index@(_ZN2at6native29vectorized_elementwise_kernelILi8EZZZNS0_67_GLOBAL__N__bb565c37_34_ValidateCompressedIndicesKernel_cu_33a4b88b42_validate_compressed_sparse_indices_kernelILNS2_8CDimNameE1ENS2_18CUDAKernelLauncherENS2_14EmptyVecKernelENS2_8DummyVecELm8EEEvRKNS_6TensorESA_lllENKUlvE1_clEvENKUlvE0_clEvEUllllllE_St5arrayIPcLm6EEEEviT0_T1_)
        /*0914*/ 	.word	0x00000000


	//----- nvinfo : EIATTR_REGCOUNT
	.align		4
.L_434:
        /*0918*/ 	.byte	0x04, 0x2f
        /*091a*/ 	.short	(.L_436 - .L_435)
	.align		4
.L_435:
        /*091c*/ 	.word	index@(_ZN2at6native29vectorized_elementwise_kernelILi4EZZZNS0_67_GLOBAL__N__bb565c37_34_ValidateCompressedIndicesKernel_cu_33a4b88b42_validate_compressed_sparse_indices_kernelILNS2_8CDimNameE1ENS2_18CUDAKernelLauncherENS2_14EmptyVecKernelENS2_8DummyVecELm8EEEvRKNS_6TensorESA_lllENKUlvE1_clEvENKUlvE0_clEvEUllllllE_St5arrayIPcLm6EEEEviT0_T1_)
        /*0920*/ 	.word	0x0000006a


	//----- nvinfo : EIATTR_FRAME_SIZE
	.align		4
.L_436:
        /*0924*/ 	.byte	0x04, 0x11
        /*0926*/ 	.short	(.L_438 - .L_437)
	.align		4
.L_437:
        /*0928*/ 	.word	index@($__internal_25_$__cuda_sm20_div_s64)
        /*092c*/ 	.word	0x00000000


	//----- nvinfo : EIATTR_FRAME_SIZE
	.align		4
.L_438:
        /*0930*/ 	.byte	0x04, 0x11
        /*0932*/ 	.short	(.L_440 - .L_439)
	.align		4
.L_439:
        /*0934*/ 	.word	index@(_ZN2at6native29vectorized_elementwise_kernelILi4EZZZNS0_67_GLOBAL__N__bb565c37_34_ValidateCompressedIndicesKernel_cu_33a4b88b42_validate_compressed_sparse_indices_kernelILNS2_8CDimNameE1ENS2_18CUDAKernelLauncherENS2_14EmptyVecKernelENS2_8DummyVecELm8EEEvRKNS_6TensorESA_lllENKUlvE1_clEvENKUlvE0_clEvEUllllllE_St5arrayIPcLm6EEEEviT0_T1_)
        /*0938*/ 	.word	0x00000160


	//----- nvinfo : EIATTR_REGCOUNT
	.align		4
.L_440:
        /*093c*/ 	.byte	0x04, 0x2f
        /*093e*/ 	.short	(.L_442 - .L_441)
	.align		4
.L_441:
        /*0940*/ 	.word	index@(_ZN2at6native29vectorized_elementwise_kernelILi2EZZZNS0_67_GLOBAL__N__bb565c37_34_ValidateCompressedIndicesKernel_cu_33a4b88b42_validate_compressed_sparse_indices_kernelILNS2_8CDimNameE1ENS2_18CUDAKernelLauncherENS2_14EmptyVecKernelENS2_8DummyVecELm8EEEvRKNS_6TensorESA_lllENKUlvE1_clEvENKUlvE0_clEvEUllllllE_St5arrayIPcLm6EEEEviT0_T1_)
        /*0944*/ 	.word	0x0000006a


	//----- nvinfo : EIATTR_FRAME_SIZE
	.align		4
.L_442:
        /*0948*/ 	.byte	0x04, 0x11
        /*094a*/ 	.short	(.L_444 - .L_443)
	.align		4
.L_443:
        /*094c*/ 	.word	index@($__internal_24_$__cuda_sm20_div_s64)
        /*0950*/ 	.word	0x00000000


	//----- nvinfo : EIATTR_FRAME_SIZE
	.align		4
.L_444:
        /*0954*/ 	.byte	0x04, 0x11
        /*0956*/ 	.short	(.L_446 - .L_445)
	.align		4
.L_445:
        /*0958*/ 	.word	index@(_ZN2at6native29vectorized_elementwise_kernelILi2EZZZNS0_67_GLOBAL__N__bb565c37_34_ValidateCompressedIndicesKernel_cu_33a4b88b42_validate_compressed_sparse_indices_kernelILNS2_8CDimNameE1ENS2_18CUDAKernelLauncherENS2_14EmptyVecKernelENS2_8DummyVecELm8EEEvRKNS_6TensorESA_lllENKUlvE1_clEvENKUlvE0_clEvEUllllllE_St5arrayIPcLm6EEEEviT0_T1_)
        /*095c*/ 	.word	0x00000160


	//----- nvinfo : EIATTR_REGCOUNT
	.align		4
.L_446:
        /*0960*/ 	.byte	0x04, 0x2f
        /*0962*/ 	.short	(.L_448 - .L_447)
	.align		4
.L_447:
        /*0964*/ 	.word	index@(_ZN2at6native27unrolled_elementwise_kernelIZZZNS0_67_GLOBAL__N__bb565c37_34_ValidateCompressedIndicesKernel_cu_33a4b88b42_validate_compressed_sparse_indices_kernelILNS2_8CDimNameE1ENS2_18CUDAKernelLauncherENS2_14EmptyVecKernelENS2_8DummyVecELm8EEEvRKNS_6TensorESA_lllENKUlvE1_clEvENKUlvE0_clEvEUllllllE_St5arrayIPcLm6EELi4E23TrivialOffsetCalculatorILi5EjESH_ILi1EjENS0_6memory15LoadWithoutCastENSK_16StoreWithoutCastEEEviT_T0_T2_T3_T4_T5_)
        /*0968*/ 	.word	0x00000040


	//----- nvinfo : EIATTR_FRAME_SIZE
	.align		4
.L_448:
        /*096c*/ 	.byte	0x04, 0x11
        /*096e*/ 	.short	(.L_450 - .L_449)
	.align		4
.L_449:
        /*0970*/ 	.word	index@($__internal_23_$__cuda_sm20_div_s64)
        /*0974*/ 	.word	0x00000000


	//----- nvinfo : EIATTR_FRAME_SIZE
	.align		4
.L_450:
        /*0978*/ 	.byte	0x04, 0x11
        /*097a*/ 	.short	(.L_452 - .L_451)
	.align		4
.L_451:
        /*097c*/ 	.word	index@(_ZN2at6native27unrolled_elementwise_kernelIZZZNS0_67_GLOBAL__N__bb565c37_34_ValidateCompressedIndicesKernel_cu_33a4b88b42_validate_compressed_sparse_indices_kernelILNS2_8CDimNameE1ENS2_18CUDAKernelLauncherENS2_14EmptyVecKernelENS2_8DummyVecELm8EEEvRKNS_6TensorESA_lllENKUlvE1_clEvENKUlvE0_clEvEUllllllE_St5arrayIPcLm6EELi4E23TrivialOffsetCalculatorILi5EjESH_ILi1EjENS0_6memory15LoadWithoutCastENSK_16StoreWithoutCastEEEviT_T0_T2_T3_T4_T5_)
        /*0980*/ 	.word	0x000000b0


	//----- nvinfo : EIATTR_REGCOUNT
	.align		4
.L_452:
        /*0984*/ 	.byte	0x04, 0x2f
        /*0986*/ 	.short	(.L_454 - .L_453)
	.align		4
.L_453:
        /*0988*/ 	.word	index@(_ZN2at6native18elementwise_kernelILi128ELi2EZNS0_22gpu_kernel_impl_nocastIZZZNS0_67_GLOBAL__N__bb565c37_34_ValidateCompressedIndicesKernel_cu_33a4b88b42_validate_compressed_sparse_indices_kernelILNS3_8CDimNameE1ENS3_18CUDAKernelLauncherENS3_14EmptyVecKernelENS3_8DummyVecELm8EEEvRKNS_6TensorESB_lllENKUlvE1_clEvENKUlvE0_clEvEUllllllE_EEvRNS_18TensorIteratorBaseERKT_EUliE_EEviT1_)
        /*098c*/ 	.word	0x00000024


	//----- nvinfo : EIATTR_FRAME_SIZE
	.align		4
.L_454:
        /*0990*/ 	.byte	0x04, 0x11
        /*0992*/ 	.short	(.L_456 - .L_455)
	.align		4
.L_455:
        /*0994*/ 	.word	index@($__internal_22_$__cuda_sm20_div_s64)
        /*0998*/ 	.word	0x00000000


	//----- nvinfo : EIATTR_FRAME_SIZE
	.align		4
.L_456:
        /*099c*/ 	.byte	0x04, 0x11
        /*099e*/ 	.short	(.L_458 - .L_457)
	.align		4
.L_457:
        /*09a0*/ 	.word	index@(_ZN2at6native18elementwise_kernelILi128ELi2EZNS0_22gpu_kernel_impl_nocastIZZZNS0_67_GLOBAL__N__bb565c37_34_ValidateCompressedIndicesKernel_cu_33a4b88b42_validate_compressed_sparse_indices_kernelILNS3_8CDimNameE1ENS3_18CUDAKernelLauncherENS3_14EmptyVecKernelENS3_8DummyVecELm8EEEvRKNS_6TensorESB_lllENKUlvE1_clEvENKUlvE0_clEvEUllllllE_EEvRNS_18TensorIteratorBaseERKT_EUliE_EEviT1_)
        /*09a4*/ 	.word	0x00000000


	//----- nvinfo : EIATTR_REGCOUNT
	.align		4
.L_458:
        /*09a8*/ 	.byte	0x04, 0x2f
        /*09aa*/ 	.short	(.L_460 - .L_459)
	.align		4
.L_459:
        /*09ac*/ 	.word	index@(_ZN2at6native27unrolled_elementwise_kernelIZZZNS0_67_GLOBAL__N__bb565c37_34_ValidateCompressedIndicesKernel_cu_33a4b88b42_validate_compressed_sparse_indices_kernelILNS2_8CDimNameE1ENS2_18CUDAKernelLauncherENS2_14EmptyVecKernelENS2_8DummyVecELm8EEEvRKNS_6TensorESA_lllENKUlvE1_clEvENKUlvE0_clEvEUllllllE_St5arrayIPcLm6EELi4E23TrivialOffsetCalculatorILi5EjESH_ILi1EjENS0_6memory12LoadWithCastILi5EEENSK_13StoreWithCastILi1EEEEEviT_T0_T2_T3_T4_T5_)
        /*09b0*/ 	.word	0x00000040


	//----- nvinfo : EIATTR_FRAME_SIZE
	.align		4
.L_460:
        /*09b4*/ 	.byte	0x04, 0x11
        /*09b6*/ 	.short	(.L_462 - .L_461)
	.align		4
.L_461:
        /*09b8*/ 	.word	index@($__internal_21_$__cuda_sm20_div_s64)
        /*09bc*/ 	.word	0x00000000


	//----- nvinfo : EIATTR_FRAME_SIZE
	.align		4
.L_462:
        /*09c0*/ 	.byte	0x04, 0x11
        /*09c2*/ 	.short	(.L_464 - .L_463)
	.align		4
.L_463:
        /*09c4*/ 	.word	index@(_ZN2at6native27unrolled_elementwise_kernelIZZZNS0_67_GLOBAL__N__bb565c37_34_ValidateCompressedIndicesKernel_cu_33a4b88b42_validate_compressed_sparse_indices_kernelILNS2_8CDimNameE1ENS2_18CUDAKernelLauncherENS2_14EmptyVecKernelENS2_8DummyVecELm8EEEvRKNS_6TensorESA_lllENKUlvE1_clEvENKUlvE0_clEvEUllllllE_St5arrayIPcLm6EELi4E23TrivialOffsetCalculatorILi5EjESH_ILi1EjENS0_6memory12LoadWithCastILi5EEENSK_13StoreWithCastILi1EEEEEviT_T0_T2_T3_T4_T5_)
        /*09c8*/ 	.word	0x000000b0


	//----- nvinfo : EIATTR_REGCOUNT
	.align		4
.L_464:
        /*09cc*/ 	.byte	0x04, 0x2f
        /*09ce*/ 	.short	(.L_466 - .L_465)
	.align		4
.L_465:
        /*09d0*/ 	.word	index@(_ZN2at6native18elementwise_kernelILi128ELi4EZNS0_15gpu_kernel_implIZZZNS0_67_GLOBAL__N__bb565c37_34_ValidateCompressedIndicesKernel_cu_33a4b88b42_validate_compressed_sparse_indices_kernelILNS3_8CDimNameE1ENS3_18CUDAKernelLauncherENS3_14EmptyVecKernelENS3_8DummyVecELm8EEEvRKNS_6TensorESB_lllENKUlvE1_clEvENKUlvE0_clEvEUllllllE_EEvRNS_18TensorIteratorBaseERKT_EUliE_EEviT1_)
        /*09d4*/ 	.word	0x00000024


	//----- nvinfo : EIATTR_FRAME_SIZE
	.align		4
.L_466:
        /*09d8*/ 	.byte	0x04, 0x11
        /*09da*/ 	.short	(.L_468 - .L_467)
	.align		4
.L_467:
        /*09dc*/ 	.word	index@($__internal_20_$__cuda_sm20_div_s64)
        /*09e0*/ 	.word	0x00000000


	//----- nvinfo : EIATTR_FRAME_SIZE
	.align		4
.L_468:
        /*09e4*/ 	.byte	0x04, 0x11
        /*09e6*/ 	.short	(.L_470 - .L_469)
	.align		4
.L_469:
        /*09e8*/ 	.word	index@(_ZN2at6native18elementwise_kernelILi128ELi4EZNS0_15gpu_kernel_implIZZZNS0_67_GLOBAL__N__bb565c37_34_ValidateCompressedIndicesKernel_cu_33a4b88b42_validate_compressed_sparse_indices_kernelILNS3_8CDimNameE1ENS3_18CUDAKernelLauncherENS3_14EmptyVecKernelENS3_8DummyVecELm8EEEvRKNS_6TensorESB_lllENKUlvE1_clEvENKUlvE0_clEvEUllllllE_EEvRNS_18TensorIteratorBaseERKT_EUliE_EEviT1_)
        /*09ec*/ 	.word	0x00000000


	//----- nvinfo : EIATTR_REGCOUNT
	.align		4
.L_470:
        /*09f0*/ 	.byte	0x04, 0x2f
        /*09f2*/ 	.short	(.L_472 - .L_471)
	.align		4
.L_471:
        /*09f4*/ 	.word	index@(_ZN2at6native29vectorized_elementwise_kernelILi8EZZZNS0_67_GLOBAL__N__bb565c37_34_ValidateCompressedIndicesKernel_cu_33a4b88b42_validate_compressed_sparse_indices_kernelILNS2_8CDimNameE1ENS2_18CUDAKernelLauncherENS2_14EmptyVecKernelENS2_8DummyVecELm0EEEvRKNS_6TensorESA_lllENKUlvE0_clEvENKUlvE_clEvEUliE_St5arrayIPcLm2EEEEviT0_T1_)
        /*09f8*/ 	.word	0x00000004


	//----- nvinfo : EIATTR_FRAME_SIZE
	.align		4
.L_472:
        /*09fc*/ 	.byte	0x04, 0x11
        /*09fe*/ 	.short	(.L_474 - .L_473)
	.align		4
.L_473:
        /*0a00*/ 	.word	index@(_ZN2at6native29vectorized_elementwise_kernelILi8EZZZNS0_67_GLOBAL__N__bb565c37_34_ValidateCompressedIndicesKernel_cu_33a4b88b42_validate_compressed_sparse_indices_kernelILNS2_8CDimNameE1ENS2_18CUDAKernelLauncherENS2_14EmptyVecKernelENS2_8DummyVecELm0EEEvRKNS_6TensorESA_lllENKUlvE0_clEvENKUlvE_clEvEUliE_St5arrayIPcLm2EEEEviT0_T1_)
        /*0a04*/ 	.word	0x00000000


	//----- nvinfo : EIATTR_REGCOUNT
	.align		4
.L_474:
        /*0a08*/ 	.byte	0x04, 0x2f
        /*0a0a*/ 	.short	(.L_476 - .L_475)
	.align		4
.L_475:
        /*0a0c*/ 	.word	index@(_ZN2at6native29vectorized_elementwise_kernelILi4EZZZNS0_67_GLOBAL__N__bb565c37_34_ValidateCompressedIndicesKernel_cu_33a4b88b42_validate_compressed_sparse_indices_kernelILNS2_8CDimNameE1ENS2_18CUDAKernelLauncherENS2_14EmptyVecKernelENS2_8DummyVecELm0EEEvRKNS_6TensorESA_lllENKUlvE0_clEvENKUlvE_clEvEUliE_St5arrayIPcLm2EEEEviT0_T1_)
        /*0a10*/ 	.word	0x0000001e


	//----- nvinfo : EIATTR_FRAME_SIZE
	.align		4
.L_476:
        /*0a14*/ 	.byte	0x04, 0x11
        /*0a16*/ 	.short	(.L_478 - .L_477)
	.align		4
.L_477:
        /*0a18*/ 	.word	index@(_ZN2at6native29vectorized_elementwise_kernelILi4EZZZNS0_67_GLOBAL__N__bb565c37_34_ValidateCompressedIndicesKernel_cu_33a4b88b42_validate_compressed_sparse_indices_kernelILNS2_8CDimNameE1ENS2_18CUDAKernelLauncherENS2_14EmptyVecKernelENS2_8DummyVecELm0EEEvRKNS_6TensorESA_lllENKUlvE0_clEvENKUlvE_clEvEUliE_St5arrayIPcLm2EEEEviT0_T1_)
        /*0a1c*/ 	.word	0x00000000


	//----- nvinfo : EIATTR_REGCOUNT
	.align		4
.L_478:
        /*0a20*/ 	.byte	0x04, 0x2f
        /*0a22*/ 	.short	(.L_480 - .L_479)
	.align		4
.L_479:
        /*0a24*/ 	.word	index@(_ZN2at6native29vectorized_elementwise_kernelILi2EZZZNS0_67_GLOBAL__N__bb565c37_34_ValidateCompressedIndicesKernel_cu_33a4b88b42_validate_compressed_sparse_indices_kernelILNS2_8CDimNameE1ENS2_18CUDAKernelLauncherENS2_14EmptyVecKernelENS2_8DummyVecELm0EEEvRKNS_6TensorESA_lllENKUlvE0_clEvENKUlvE_clEvEUliE_St5arrayIPcLm2EEEEviT0_T1_)
        /*0a28*/ 	.word	0x0000001f


	//----- nvinfo : EIATTR_FRAME_SIZE
	.align		4
.L_480:
        /*0a2c*/ 	.byte	0x04, 0x11
        /*0a2e*/ 	.short	(.L_482 - .L_481)
	.align		4
.L_481:
        /*0a30*/ 	.word	index@(_ZN2at6native29vectorized_elementwise_kernelILi2EZZZNS0_67_GLOBAL__N__bb565c37_34_ValidateCompressedIndicesKernel_cu_33a4b88b42_validate_compressed_sparse_indices_kernelILNS2_8CDimNameE1ENS2_18CUDAKernelLauncherENS2_14EmptyVecKernelENS2_8DummyVecELm0EEEvRKNS_6TensorESA_lllENKUlvE0_clEvENKUlvE_clEvEUliE_St5arrayIPcLm2EEEEviT0_T1_)
        /*0a34*/ 	.word	0x00000000


	//----- nvinfo : EIATTR_REGCOUNT
	.align		4
.L_482:
        /*0a38*/ 	.byte	0x04, 0x2f
        /*0a3a*/ 	.short	(.L_484 - .L_483)
	.align		4
.L_483:
        /*0a3c*/ 	.word	index@(_ZN2at6native27unrolled_elementwise_kernelIZZZNS0_67_GLOBAL__N__bb565c37_34_ValidateCompressedIndicesKernel_cu_33a4b88b42_validate_compressed_sparse_indices_kernelILNS2_8CDimNameE1ENS2_18CUDAKernelLauncherENS2_14EmptyVecKernelENS2_8DummyVecELm0EEEvRKNS_6TensorESA_lllENKUlvE0_clEvENKUlvE_clEvEUliE_St5arrayIPcLm2EELi4E23TrivialOffsetCalculatorILi1EjESI_NS0_6memory15LoadWithoutCastENSJ_16StoreWithoutCastEEEviT_T0_T2_T3_T4_T5_)
        /*0a40*/ 	.word	0x0000001a


	//----- nvinfo : EIATTR_FRAME_SIZE
	.align		4
.L_484:
        /*0a44*/ 	.byte	0x04, 0x11
        /*0a46*/ 	.short	(.L_486 - .L_485)
	.align		4
.L_485:
        /*0a48*/ 	.word	index@(_ZN2at6native27unrolled_elementwise_kernelIZZZNS0_67_GLOBAL__N__bb565c37_34_ValidateCompressedIndicesKernel_cu_33a4b88b42_validate_compressed_sparse_indices_kernelILNS2_8CDimNameE1ENS2_18CUDAKernelLauncherENS2_14EmptyVecKernelENS2_8DummyVecELm0EEEvRKNS_6TensorESA_lllENKUlvE0_clEvENKUlvE_clEvEUliE_St5arrayIPcLm2EELi4E23TrivialOffsetCalculatorILi1EjESI_NS0_6memory15LoadWithoutCastENSJ_16StoreWithoutCastEEEviT_T0_T2_T3_T4_T5_)
        /*0a4c*/ 	.word	0x00000000


	//----- nvinfo : EIATTR_REGCOUNT
	.align		4
.L_486:
        /*0a50*/ 	.byte	0x04, 0x2f
        /*0a52*/ 	.short	(.L_488 - .L_487)
	.align		4
.L_487:
        /*0a54*/ 	.word	index@(_ZN2at6native18elementwise_kernelILi128ELi2EZNS0_22gpu_kernel_impl_nocastIZZZNS0_67_GLOBAL__N__bb565c37_34_ValidateCompressedIndicesKernel_cu_33a4b88b42_validate_compressed_sparse_indices_kernelILNS3_8CDimNameE1ENS3_18CUDAKernelLauncherENS3_14EmptyVecKernelENS3_8DummyVecELm0EEEvRKNS_6TensorESB_lllENKUlvE0_clEvENKUlvE_clEvEUliE_EEvRNS_18TensorIteratorBaseERKT_EUliE_EEviT1_)
        /*0a58*/ 	.word	0x00000018


	//----- nvinfo : EIATTR_FRAME_SIZE
	.align		4
.L_488:
        /*0a5c*/ 	.byte	0x04, 0x11
        /*0a5e*/ 	.short	(.L_490 - .L_489)
	.align		4
.L_489:
        /*0a60*/ 	.word	index@(_ZN2at6native18elementwise_kernelILi128ELi2EZNS0_22gpu_kernel_impl_nocastIZZZNS0_67_GLOBAL__N__bb565c37_34_ValidateCompressedIndicesKernel_cu_33a4b88b42_validate_compressed_sparse_indices_kernelILNS3_8CDimNameE1ENS3_18CUDAKernelLauncherENS3_14EmptyVecKernelENS3_8DummyVecELm0EEEvRKNS_6TensorESB_lllENKUlvE0_clEvENKUlvE_clEvEUliE_EEvRNS_18TensorIteratorBaseERKT_EUliE_EEviT1_)
        /*0a64*/ 	.word	0x00000000


	//----- nvinfo : EIATTR_REGCOUNT
	.align		4
.L_490:
        /*0a68*/ 	.byte	0x04, 0x2f
        /*0a6a*/ 	.short	(.L_492 - .L_491)
	.align		4
.L_491:
        /*0a6c*/ 	.word	index@(_ZN2at6native27unrolled_elementwise_kernelIZZZNS0_67_GLOBAL__N__bb565c37_34_ValidateCompressedIndicesKernel_cu_33a4b88b42_validate_compressed_sparse_indices_kernelILNS2_8CDimNameE1ENS2_18CUDAKernelLauncherENS2_14EmptyVecKernelENS2_8DummyVecELm0EEEvRKNS_6TensorESA_lllENKUlvE0_clEvENKUlvE_clEvEUliE_St5arrayIPcLm2EELi4E23TrivialOffsetCalculatorILi1EjESI_NS0_6memory12LoadWithCastILi1EEENSJ_13StoreWithCastILi1EEEEEviT_T0_T2_T3_T4_T5_)
        /*0a70*/ 	.word	0x0000001c


	//----- nvinfo : EIATTR_FRAME_SIZE
	.align		4
.L_492:
        /*0a74*/ 	.byte	0x04, 0x11
        /*0a76*/ 	.short	(.L_494 - .L_493)
	.align		4
.L_493:
        /*0a78*/ 	.word	index@(_ZN2at6native27unrolled_elementwise_kernelIZZZNS0_67_GLOBAL__N__bb565c37_34_ValidateCompressedIndicesKernel_cu_33a4b88b42_validate_compressed_sparse_indices_kernelILNS2_8CDimNameE1ENS2_18CUDAKernelLauncherENS2_14EmptyVecKernelENS2_8DummyVecELm0EEEvRKNS_6TensorESA_lllENKUlvE0_clEvENKUlvE_clEvEUliE_St5arrayIPcLm2EELi4E23TrivialOffsetCalculatorILi1EjESI_NS0_6memory12LoadWithCastILi1EEENSJ_13StoreWithCastILi1EEEEEviT_T0_T2_T3_T4_T5_)
        /*0a7c*/ 	.word	0x00000000


	//----- nvinfo : EIATTR_REGCOUNT
	.align		4
.L_494:
        /*0a80*/ 	.byte	0x04, 0x2f
        /*0a82*/ 	.short	(.L_496 - .L_495)
	.align		4
.L_495:
        /*0a84*/ 	.word	index@(_ZN2at6native18elementwise_kernelILi128ELi4EZNS0_15gpu_kernel_implIZZZNS0_67_GLOBAL__N__bb565c37_34_ValidateCompressedIndicesKernel_cu_33a4b88b42_validate_compressed_sparse_indices_kernelILNS3_8CDimNameE1ENS3_18CUDAKernelLauncherENS3_14EmptyVecKernelENS3_8DummyVecELm0EEEvRKNS_6TensorESB_lllENKUlvE0_clEvENKUlvE_clEvEUliE_EEvRNS_18TensorIteratorBaseERKT_EUliE_EEviT1_)
        /*0a88*/ 	.word	0x0000001a


	//----- nvinfo : EIATTR_FRAME_SIZE
	.align		4
.L_496:
        /*0a8c*/ 	.byte	0x04, 0x11
        /*0a8e*/ 	.short	(.L_498 - .L_497)
	.align		4
.L_497:
        /*0a90*/ 	.word	index@(_ZN2at6native18elementwise_kernelILi128ELi4EZNS0_15gpu_kernel_implIZZZNS0_67_GLOBAL__N__bb565c37_34_ValidateCompressedIndicesKernel_cu_33a4b88b42_validate_compressed_sparse_indices_kernelILNS3_8CDimNameE1ENS3_18CUDAKernelLauncherENS3_14EmptyVecKernelENS3_8DummyVecELm0EEEvRKNS_6TensorESB_lllENKUlvE0_clEvENKUlvE_clEvEUliE_EEvRNS_18TensorIteratorBaseERKT_EUliE_EEviT1_)
        /*0a94*/ 	.word	0x00000000


	//----- nvinfo : EIATTR_REGCOUNT
	.align		4
.L_498:
        /*0a98*/ 	.byte	0x04, 0x2f
        /*0a9a*/ 	.short	(.L_500 - .L_499)
	.align		4
.L_499:
        /*0a9c*/ 	.word	index@(_ZN2at6native29vectorized_elementwise_kernelILi8EZZZNS0_67_GLOBAL__N__bb565c37_34_ValidateCompressedIndicesKernel_cu_33a4b88b42_validate_compressed_sparse_indices_kernelILNS2_8CDimNameE1ENS2_18CUDAKernelLauncherENS2_14EmptyVecKernelENS2_8DummyVecELm0EEEvRKNS_6TensorESA_lllENKUlvE0_clEvENKUlvE0_clEvEUllE_St5arrayIPcLm2EEEEviT0_T1_)
        /*0aa0*/ 	.word	0x00000004


	//----- nvinfo : EIATTR_FRAME_SIZE
	.align		4
.L_500:
        /*0aa4*/ 	.byte	0x04, 0x11
        /*0aa6*/ 	.short	(.L_502 - .L_501)
	.align		4
.L_501:
        /*0aa8*/ 	.word	index@(_ZN2at6native29vectorized_elementwise_kernelILi8EZZZNS0_67_GLOBAL__N__bb565c37_34_ValidateCompressedIndicesKernel_cu_33a4b88b42_validate_compressed_sparse_indices_kernelILNS2_8CDimNameE1ENS2_18CUDAKernelLauncherENS2_14EmptyVecKernelENS2_8DummyVecELm0EEEvRKNS_6TensorESA_lllENKUlvE0_clEvENKUlvE0_clEvEUllE_St5arrayIPcLm2EEEEviT0_T1_)
        /*0aac*/ 	.word	0x00000000


	//----- nvinfo : EIATTR_REGCOUNT
	.align		4
.L_502:
        /*0ab0*/ 	.byte	0x04, 0x2f
        /*0ab2*/ 	.short	(.L_504 - .L_503)
	.align		4
.L_503:
        /*0ab4*/ 	.word	index@(_ZN2at6native29vectorized_elementwise_kernelILi4EZZZNS0_67_GLOBAL__N__bb565c37_34_ValidateCompressedIndicesKernel_cu_33a4b88b42_validate_compressed_sparse_indices_kernelILNS2_8CDimNameE1ENS2_18CUDAKernelLauncherENS2_14EmptyVecKernelENS2_8DummyVecELm0EEEvRKNS_6TensorESA_lllENKUlvE0_clEvENKUlvE0_clEvEUllE_St5arrayIPcLm2EEEEviT0_T1_)
        /*0ab8*/ 	.word	0x00000025


	//----- nvinfo : EIATTR_FRAME_SIZE
	.align		4
.L_504:
        /*0abc*/ 	.byte	0x04, 0x11
        /*0abe*/ 	.short	(.L_506 - .L_505)
	.align		4
.L_505:
        /*0ac0*/ 	.word	index@(_ZN2at6native29vectorized_elementwise_kernelILi4EZZZNS0_67_GLOBAL__N__bb565c37_34_ValidateCompressedIndicesKernel_cu_33a4b88b42_validate_compressed_sparse_indices_kernelILNS2_8CDimNameE1ENS2_18CUDAKernelLauncherENS2_14EmptyVecKernelENS2_8DummyVecELm0EEEvRKNS_6TensorESA_lllENKUlvE0_clEvENKUlvE0_clEvEUllE_St5arrayIPcLm2EEEEviT0_T1_)
        /*0ac4*/ 	.word	0x00000000


	//----- nvinfo : EIATTR_REGCOUNT
	.align		4
.L_506:
        /*0ac8*/ 	.byte	0x04, 0x2f
        /*0aca*/ 	.short	(.L_508 - .L_507)
	.align		4
.L_507:
        /*0acc*/ 	.word	index@(_ZN2at6native29vectorized_elementwise_kernelILi2EZZZNS0_67_GLOBAL__N__bb565c37_34_ValidateCompressedIndicesKernel_cu_33a4b88b42_validate_compressed_sparse_indices_kernelILNS2_8CDimNameE1ENS2_18CUDAKernelLauncherENS2_14EmptyVecKernelENS2_8DummyVecELm0EEEvRKNS_6TensorESA_lllENKUlvE0_clEvENKUlvE0_clEvEUllE_St5arrayIPcLm2EEEEviT0_T1_)
        /*0ad0*/ 	.word	0x00000025


	//----- nvinfo : EIATTR_FRAME_SIZE
	.align		4
.L_508:
        /*0ad4*/ 	.byte	0x04, 0x11
        /*0ad6*/ 	.short	(.L_510 - .L_509)
	.align		4
.L_509:
        /*0ad8*/ 	.word	index@(_ZN2at6native29vectorized_elementwise_kernelILi2EZZZNS0_67_GLOBAL__N__bb565c37_34_ValidateCompressedIndicesKernel_cu_33a4b88b42_validate_compressed_sparse_indices_kernelILNS2_8CDimNameE1ENS2_18CUDAKernelLauncherENS2_14EmptyVecKernelENS2_8DummyVecELm0EEEvRKNS_6TensorESA_lllENKUlvE0_clEvENKUlvE0_clEvEUllE_St5arrayIPcLm2EEEEviT0_T1_)
        /*0adc*/ 	.word	0x00000000


	//----- nvinfo : EIATTR_REGCOUNT
	.align		4
.L_510:
        /*0ae0*/ 	.byte	0x04, 0x2f
        /*0ae2*/ 	.short	(.L_512 - .L_511)
	.align		4
.L_511:
        /*0ae4*/ 	.word	index@(_ZN2at6native27unrolled_elementwise_kernelIZZZNS0_67_GLOBAL__N__bb565c37_34_ValidateCompressedIndicesKernel_cu_33a4b88b42_validate_compressed_sparse_indices_kernelILNS2_8CDimNameE1ENS2_18CUDAKernelLauncherENS2_14EmptyVecKernelENS2_8DummyVecELm0EEEvRKNS_6TensorESA_lllENKUlvE0_clEvENKUlvE0_clEvEUllE_St5arrayIPcLm2EELi4E23TrivialOffsetCalculatorILi1EjESI_NS0_6memory15LoadWithoutCastENSJ_16StoreWithoutCastEEEviT_T0_T2_T3_T4_T5_)
        /*0ae8*/ 	.word	0x0000001d


	//----- nvinfo : EIATTR_FRAME_SIZE
	.align		4
.L_512:
        /*0aec*/ 	.byte	0x04, 0x11
        /*0aee*/ 	.short	(.L_514 - .L_513)
	.align		4
.L_513:
        /*0af0*/ 	.word	index@(_ZN2at6native27unrolled_elementwise_kernelIZZZNS0_67_GLOBAL__N__bb565c37_34_ValidateCompressedIndicesKernel_cu_33a4b88b42_validate_compressed_sparse_indices_kernelILNS2_8CDimNameE1ENS2_18CUDAKernelLauncherENS2_14EmptyVecKernelENS2_8DummyVecELm0EEEvRKNS_6TensorESA_lllENKUlvE0_clEvENKUlvE0_clEvEUllE_St5arrayIPcLm2EELi4E23TrivialOffsetCalculatorILi1EjESI_NS0_6memory15LoadWithoutCastENSJ_16StoreWithoutCastEEEviT_T0_T2_T3_T4_T5_)
        /*0af4*/ 	.word	0x00000000


	//----- nvinfo : EIATTR_REGCOUNT
	.align		4
.L_514:
        /*0af8*/ 	.byte	0x04, 0x2f
        /*0afa*/ 	.short	(.L_516 - .L_515)
	.align		4
.L_515:
        /*0afc*/ 	.word	index@(_ZN2at6native18elementwise_kernelILi128ELi2EZNS0_22gpu_kernel_impl_nocastIZZZNS0_67_GLOBAL__N__bb565c37_34_ValidateCompressedIndicesKernel_cu_33a4b88b42_validate_compressed_sparse_indices_kernelILNS3_8CDimNameE1ENS3_18CUDAKernelLauncherENS3_14EmptyVecKernelENS3_8DummyVecELm0EEEvRKNS_6TensorESB_lllENKUlvE0_clEvENKUlvE0_clEvEUllE_EEvRNS_18TensorIteratorBaseERKT_EUliE_EEviT1_)
        /*0b00*/ 	.word	0x00000018


	//----- nvinfo : EIATTR_FRAME_SIZE
	.align		4
.L_516:
        /*0b04*/ 	.byte	0x04, 0x11
        /*0b06*/ 	.short	(.L_518 - .L_517)
	.align		4
.L_517:
        /*0b08*/ 	.word	index@(_ZN2at6native18elementwise_kernelILi128ELi2EZNS0_22gpu_kernel_impl_nocastIZZZNS0_67_GLOBAL__N__bb565c37_34_ValidateCompressedIndicesKernel_cu_33a4b88b42_validate_compressed_sparse_indices_kernelILNS3_8CDimNameE1ENS3_18CUDAKernelLauncherENS3_14EmptyVecKernelENS3_8DummyVecELm0EEEvRKNS_6TensorESB_lllENKUlvE0_clEvENKUlvE0_clEvEUllE_EEvRNS_18TensorIteratorBaseERKT_EUliE_EEviT1_)
        /*0b0c*/ 	.word	0x00000000


	//----- nvinfo : EIATTR_REGCOUNT
	.align		4
.L_518:
        /*0b10*/ 	.byte	0x04, 0x2f
        /*0b12*/ 	.short	(.L_520 - .L_519)
	.align		4
.L_519:
        /*0b14*/ 	.word	index@(_ZN2at6native27unrolled_elementwise_kernelIZZZNS0_67_GLOBAL__N__bb565c37_34_ValidateCompressedIndicesKernel_cu_33a4b88b42_validate_compressed_sparse_indices_kernelILNS2_8CDimNameE1ENS2_18CUDAKernelLauncherENS2_14EmptyVecKernelENS2_8DummyVecELm0EEEvRKNS_6TensorESA_lllENKUlvE0_clEvENKUlvE0_clEvEUllE_St5arrayIPcLm2EELi4E23TrivialOffsetCalculatorILi1EjESI_NS0_6memory12LoadWithCastILi1EEENSJ_13StoreWithCastILi1EEEEEviT_T0_T2_T3_T4_T5_)
        /*0b18*/ 	.word	0x0000001f


	//----- nvinfo : EIATTR_FRAME_SIZE
	.align		4
.L_520:
        /*0b1c*/ 	.byte	0x04, 0x11
        /*0b1e*/ 	.short	(.L_522 - .L_521)
	.align		4
.L_521:
        /*0b20*/ 	.word	index@(_ZN2at6native27unrolled_elementwise_kernelIZZZNS0_67_GLOBAL__N__bb565c37_34_ValidateCompressedIndicesKernel_cu_33a4b88b42_validate_compressed_sparse_indices_kernelILNS2_8CDimNameE1ENS2_18CUDAKernelLauncherENS2_14EmptyVecKernelENS2_8DummyVecELm0EEEvRKNS_6TensorESA_lllENKUlvE0_clEvENKUlvE0_clEvEUllE_St5arrayIPcLm2EELi4E23TrivialOffsetCalculatorILi1EjESI_NS0_6memory12LoadWithCastILi1EEENSJ_13StoreWithCastILi1EEEEEviT_T0_T2_T3_T4_T5_)
        /*0b24*/ 	.word	0x00000000


	//----- nvinfo : EIATTR_REGCOUNT
	.align		4
.L_522:
        /*0b28*/ 	.byte	0x04, 0x2f
        /*0b2a*/ 	.short	(.L_524 - .L_523)
	.align		4
.L_523:
        /*0b2c*/ 	.word	index@(_ZN2at6native18elementwise_kernelILi128ELi4EZNS0_15gpu_kernel_implIZZZNS0_67_GLOBAL__N__bb565c37_34_ValidateCompressedIndicesKernel_cu_33a4b88b42_validate_compressed_sparse_indices_kernelILNS3_8CDimNameE1ENS3_18CUDAKernelLauncherENS3_14EmptyVecKernelENS3_8DummyVecELm0EEEvRKNS_6TensorESB_lllENKUlvE0_clEvENKUlvE0_clEvEUllE_EEvRNS_18TensorIteratorBaseERKT_EUliE_EEviT1_)
        /*0b30*/ 	.word	0x0000001a


	//----- nvinfo : EIATTR_FRAME_SIZE
	.align		4
.L_524:
        /*0b34*/ 	.byte	0x04, 0x11
        /*0b36*/ 	.short	(.L_526 - .L_525)
	.align		4
.L_525:
        /*0b38*/ 	.word	index@(_ZN2at6native18elementwise_kernelILi128ELi4EZNS0_15gpu_kernel_implIZZZNS0_67_GLOBAL__N__bb565c37_34_ValidateCompressedIndicesKernel_cu_33a4b88b42_validate_compressed_sparse_indices_kernelILNS3_8CDimNameE1ENS3_18CUDAKernelLauncherENS3_14EmptyVecKernelENS3_8DummyVecELm0EEEvRKNS_6TensorESB_lllENKUlvE0_clEvENKUlvE0_clEvEUllE_EEvRNS_18TensorIteratorBaseERKT_EUliE_EEviT1_)
        /*0b3c*/ 	.word	0x00000000


	//----- nvinfo : EIATTR_REGCOUNT
	.align		4
.L_526:
        /*0b40*/ 	.byte	0x04, 0x2f
        /*0b42*/ 	.short	(.L_528 - .L_527)
	.align		4
.L_527:
        /*0b44*/ 	.word	index@(_ZN2at6native29vectorized_elementwise_kernelILi8EZZZNS0_67_GLOBAL__N__bb565c37_34_ValidateCompressedIndicesKernel_cu_33a4b88b42_validate_compressed_sparse_indices_kernelILNS2_8CDimNameE1ENS2_18CUDAKernelLauncherENS2_14EmptyVecKernelENS2_8DummyVecELm0EEEvRKNS_6TensorESA_lllENKUlvE1_clEvENKUlvE_clEvEUliiiiiE_St5arrayIPcLm6EEEEviT0_T1_)
        /*0b48*/ 	.word	0x00000004


	//----- nvinfo : EIATTR_FRAME_SIZE
	.align		4
.L_528:
        /*0b4c*/ 	.byte	0x04, 0x11
        /*0b4e*/ 	.short	(.L_530 - .L_529)
	.align		4
.L_529:
        /*0b50*/ 	.word	index@(_ZN2at6native29vectorized_elementwise_kernelILi8EZZZNS0_67_GLOBAL__N__bb565c37_34_ValidateCompressedIndicesKernel_cu_33a4b88b42_validate_compressed_sparse_indices_kernelILNS2_8CDimNameE1ENS2_18CUDAKernelLauncherENS2_14EmptyVecKernelENS2_8DummyVecELm0EEEvRKNS_6TensorESA_lllENKUlvE1_clEvENKUlvE_clEvEUliiiiiE_St5arrayIPcLm6EEEEviT0_T1_)
        /*0b54*/ 	.word	0x00000000


	//----- nvinfo : EIATTR_REGCOUNT
	.align		4
.L_530:
        /*0b58*/ 	.byte	0x04, 0x2f
        /*0b5a*/ 	.short	(.L_532 - .L_531)
	.align		4
.L_531:
        /*0b5c*/ 	.word	index@(_ZN2at6native29vectorized_elementwise_kernelILi4EZZZNS0_67_GLOBAL__N__bb565c37_34_ValidateCompressedIndicesKernel_cu_33a4b88b42_validate_compressed_sparse_indices_kernelILNS2_8CDimNameE1ENS2_18CUDAKernelLauncherENS2_14EmptyVecKernelENS2_8DummyVecELm0EEEvRKNS_6TensorESA_lllENKUlvE1_clEvENKUlvE_clEvEUliiiiiE_St5arrayIPcLm6EEEEviT0_T1_)
        /*0b60*/ 	.word	0x0000004c


	//----- nvinfo : EIATTR_FRAME_SIZE
	.align		4
.L_532:
        /*0b64*/ 	.byte	0x04, 0x11
        /*0b66*/ 	.short	(.L_534 - .L_533)
	.align		4
.L_533:
        /*0b68*/ 	.word	index@($__internal_19_$__cuda_sm20_rem_s64)
        /*0b6c*/ 	.word	0x00000000


	//----- nvinfo : EIATTR_FRAME_SIZE
	.align		4
.L_534:
        /*0b70*/ 	.byte	0x04, 0x11
        /*0b72*/ 	.short	(.L_536 - .L_535)
	.align		4
.L_535:
        /*0b74*/ 	.word	index@($__internal_18_$__cuda_sm20_div_s64)
        /*0b78*/ 	.word	0x00000000


	//----- nvinfo : EIATTR_FRAME_SIZE
	.align		4
.L_536:
        /*0b7c*/ 	.byte	0x04, 0x11
        /*0b7e*/ 	.short	(.L_538 - .L_537)
	.align		4
.L_537:
        /*0b80*/ 	.word	index@(_ZN2at6native29vectorized_elementwise_kernelILi4EZZZNS0_67_GLOBAL__N__bb565c37_34_ValidateCompressedIndicesKernel_cu_33a4b88b42_validate_compressed_sparse_indices_kernelILNS2_8CDimNameE1ENS2_18CUDAKernelLauncherENS2_14EmptyVecKernelENS2_8DummyVecELm0EEEvRKNS_6TensorESA_lllENKUlvE1_clEvENKUlvE_clEvEUliiiiiE_St5arrayIPcLm6EEEEviT0_T1_)
        /*0b84*/ 	.word	0x00000000


	//----- nvinfo : EIATTR_REGCOUNT
	.align		4
.L_538:
        /*0b88*/ 	.byte	0x04, 0x2f
        /*0b8a*/ 	.short	(.L_540 - .L_539)
	.align		4
.L_539:
        /*0b8c*/ 	.word	index@(_ZN2at6native29vectorized_elementwise_kernelILi2EZZZNS0_67_GLOBAL__N__bb565c37_34_ValidateCompressedIndicesKernel_cu_33a4b88b42_validate_compressed_sparse_indices_kernelILNS2_8CDimNameE1ENS2_18CUDAKernelLauncherENS2_14EmptyVecKernelENS2_8DummyVecELm0EEEvRKNS_6TensorESA_lllENKUlvE1_clEvENKUlvE_clEvEUliiiiiE_St5arrayIPcLm6EEEEviT0_T1_)
        /*0b90*/ 	.word	0x0000004c


	//----- nvinfo : EIATTR_FRAME_SIZE
	.align		4
.L_540:
        /*0b94*/ 	.byte	0x04, 0x11
        /*0b96*/ 	.short	(.L_542 - .L_541)
	.align		4
.L_541:
        /*0b98*/ 	.word	index@($__internal_17_$__cuda_sm20_rem_s64)
        /*0b9c*/ 	.word	0x00000000


	//----- nvinfo : EIATTR_FRAME_SIZE
	.align		4
.L_542:
        /*0ba0*/ 	.byte	0x04, 0x11
        /*0ba2*/ 	.short	(.L_544 - .L_543)
	.align		4
.L_543:
        /*0ba4*/ 	.word	index@($__internal_16_$__cuda_sm20_div_s64)
        /*0ba8*/ 	.word	0x00000000


	//----- nvinfo : EIATTR_FRAME_SIZE
	.align		4
.L_544:
        /*0bac*/ 	.byte	0x04, 0x11
        /*0bae*/ 	.short	(.L_546 - .L_545)
	.align		4
.L_545:
        /*0bb0*/ 	.word	index@(_ZN2at6native29vectorized_elementwise_kernelILi2EZZZNS0_67_GLOBAL__N__bb565c37_34_ValidateCompressedIndicesKernel_cu_33a4b88b42_validate_compressed_sparse_indices_kernelILNS2_8CDimNameE1ENS2_18CUDAKernelLauncherENS2_14EmptyVecKernelENS2_8DummyVecELm0EEEvRKNS_6TensorESA_lllENKUlvE1_clEvENKUlvE_clEvEUliiiiiE_St5arrayIPcLm6EEEEviT0_T1_)
        /*0bb4*/ 	.word	0x00000000


	//----- nvinfo : EIATTR_REGCOUNT
	.align		4
.L_546:
        /*0bb8*/ 	.byte	0x04, 0x2f
        /*0bba*/ 	.short	(.L_548 - .L_547)
	.align		4
.L_547:
        /*0bbc*/ 	.word	index@(_ZN2at6native27unrolled_elementwise_kernelIZZZNS0_67_GLOBAL__N__bb565c37_34_ValidateCompressedIndicesKernel_cu_33a4b88b42_validate_compressed_sparse_indices_kernelILNS2_8CDimNameE1ENS2_18CUDAKernelLauncherENS2_14EmptyVecKernelENS2_8DummyVecELm0EEEvRKNS_6TensorESA_lllENKUlvE1_clEvENKUlvE_clEvEUliiiiiE_St5arrayIPcLm6EELi4E23TrivialOffsetCalculatorILi5EjESH_ILi1EjENS0_6memory15LoadWithoutCastENSK_16StoreWithoutCastEEEviT_T0_T2_T3_T4_T5_)
        /*0bc0*/ 	.word	0x00000035


	//----- nvinfo : EIATTR_FRAME_SIZE
	.align		4
.L_548:
        /*0bc4*/ 	.byte	0x04, 0x11
        /*0bc6*/ 	.short	(.L_550 - .L_549)
	.align		4
.L_549:
        /*0bc8*/ 	.word	index@($__internal_15_$__cuda_sm20_rem_s64)
        /*0bcc*/ 	.word	0x00000000


	//----- nvinfo : EIATTR_FRAME_SIZE
	.align		4
.L_550:
        /*0bd0*/ 	.byte	0x04, 0x11
        /*0bd2*/ 	.short	(.L_552 - .L_551)
	.align		4
.L_551:
        /*0bd4*/ 	.word	index@($__internal_14_$__cuda_sm20_div_s64)
        /*0bd8*/ 	.word	0x00000000


	//----- nvinfo : EIATTR_FRAME_SIZE
	.align		4
.L_552:
        /*0bdc*/ 	.byte	0x04, 0x11
        /*0bde*/ 	.short	(.L_554 - .L_553)
	.align		4
.L_553:
        /*0be0*/ 	.word	index@(_ZN2at6native27unrolled_elementwise_kernelIZZZNS0_67_GLOBAL__N__bb565c37_34_ValidateCompressedIndicesKernel_cu_33a4b88b42_validate_compressed_sparse_indices_kernelILNS2_8CDimNameE1ENS2_18CUDAKernelLauncherENS2_14EmptyVecKernelENS2_8DummyVecELm0EEEvRKNS_6TensorESA_lllENKUlvE1_clEvENKUlvE_clEvEUliiiiiE_St5arrayIPcLm6EELi4E23TrivialOffsetCalculatorILi5EjESH_ILi1EjENS0_6memory15LoadWithoutCastENSK_16StoreWithoutCastEEEviT_T0_T2_T3_T4_T5_)
        /*0be4*/ 	.word	0x00000000


	//----- nvinfo : EIATTR_REGCOUNT
	.align		4
.L_554:
        /*0be8*/ 	.byte	0x04, 0x2f
        /*0bea*/ 	.short	(.L_556 - .L_555)
	.align		4
.L_555:
        /*0bec*/ 	.word	index@(_ZN2at6native18elementwise_kernelILi128ELi2EZNS0_22gpu_kernel_impl_nocastIZZZNS0_67_GLOBAL__N__bb565c37_34_ValidateCompressedIndicesKernel_cu_33a4b88b42_validate_compressed_sparse_indices_kernelILNS3_8CDimNameE1ENS3_18CUDAKernelLauncherENS3_14EmptyVecKernelENS3_8DummyVecELm0EEEvRKNS_6TensorESB_lllENKUlvE1_clEvENKUlvE_clEvEUliiiiiE_EEvRNS_18TensorIteratorBaseERKT_EUliE_EEviT1_)
        /*0bf0*/ 	.word	0x00000024


	//----- nvinfo : EIATTR_FRAME_SIZE
	.align		4
.L_556:
        /*0bf4*/ 	.byte	0x04, 0x11
        /*0bf6*/ 	.short	(.L_558 - .L_557)
	.align		4
.L_557:
        /*0bf8*/ 	.word	index@($__internal_13_$__cuda_sm20_div_s64)
        /*0bfc*/ 	.word	0x00000000


	//----- nvinfo : EIATTR_FRAME_SIZE
	.align		4
.L_558:
        /*0c00*/ 	.byte	0x04, 0x11
        /*0c02*/ 	.short	(.L_560 - .L_559)
	.align		4
.L_559:
        /*0c04*/ 	.word	index@(_ZN2at6native18elementwise_kernelILi128ELi2EZNS0_22gpu_kernel_impl_nocastIZZZNS0_67_GLOBAL__N__bb565c37_34_ValidateCompressedIndicesKernel_cu_33a4b88b42_validate_compressed_sparse_indices_kernelILNS3_8CDimNameE1ENS3_18CUDAKernelLauncherENS3_14EmptyVecKernelENS3_8DummyVecELm0EEEvRKNS_6TensorESB_lllENKUlvE1_clEvENKUlvE_clEvEUliiiiiE_EEvRNS_18TensorIteratorBaseERKT_EUliE_EEviT1_)
        /*0c08*/ 	.word	0x00000000


	//----- nvinfo : EIATTR_REGCOUNT
	.align		4
.L_560:
        /*0c0c*/ 	.byte	0x04, 0x2f
        /*0c0e*/ 	.short	(.L_562 - .L_561)
	.align		4
.L_561:
        /*0c10*/ 	.word	index@(_ZN2at6native27unrolled_elementwise_kernelIZZZNS0_67_GLOBAL__N__bb565c37_34_ValidateCompressedIndicesKernel_cu_33a4b88b42_validate_compressed_sparse_indices_kernelILNS2_8CDimNameE1ENS2_18CUDAKernelLauncherENS2_14EmptyVecKernelENS2_8DummyVecELm0EEEvRKNS_6TensorESA_lllENKUlvE1_clEvENKUlvE_clEvEUliiiiiE_St5arrayIPcLm6EELi4E23TrivialOffsetCalculatorILi5EjESH_ILi1EjENS0_6memory12LoadWithCastILi5EEENSK_13StoreWithCastILi1EEEEEviT_T0_T2_T3_T4_T5_)
        /*0c14*/ 	.word	0x00000035


	//----- nvinfo : EIATTR_FRAME_SIZE
	.align		4
.L_562:
        /*0c18*/ 	.byte	0x04, 0x11
        /*0c1a*/ 	.short	(.L_564 - .L_563)
	.align		4
.L_563:
        /*0c1c*/ 	.word	index@($__internal_12_$__cuda_sm20_rem_s64)
        /*0c20*/ 	.word	0x00000000


	//----- nvinfo : EIATTR_FRAME_SIZE
	.align		4
.L_564:
        /*0c24*/ 	.byte	0x04, 0x11
        /*0c26*/ 	.short	(.L_566 - .L_565)
	.align		4
.L_565:
        /*0c28*/ 	.word	index@($__internal_11_$__cuda_sm20_div_s64)
        /*0c2c*/ 	.word	0x00000000


	//----- nvinfo : EIATTR_FRAME_SIZE
	.align		4
.L_566:
        /*0c30*/ 	.byte	0x04, 0x11
        /*0c32*/ 	.short	(.L_568 - .L_567)
	.align		4
.L_567:
        /*0c34*/ 	.word	index@(_ZN2at6native27unrolled_elementwise_kernelIZZZNS0_67_GLOBAL__N__bb565c37_34_ValidateCompressedIndicesKernel_cu_33a4b88b42_validate_compressed_sparse_indices_kernelILNS2_8CDimNameE1ENS2_18CUDAKernelLauncherENS2_14EmptyVecKernelENS2_8DummyVecELm0EEEvRKNS_6TensorESA_lllENKUlvE1_clEvENKUlvE_clEvEUliiiiiE_St5arrayIPcLm6EELi4E23TrivialOffsetCalculatorILi5EjESH_ILi1EjENS0_6memory12LoadWithCastILi5EEENSK_13StoreWithCastILi1EEEEEviT_T0_T2_T3_T4_T5_)
        /*0c38*/ 	.word	0x00000000


	//----- nvinfo : EIATTR_REGCOUNT
	.align		4
.L_568:
        /*0c3c*/ 	.byte	0x04, 0x2f
        /*0c3e*/ 	.short	(.L_570 - .L_569)
	.align		4
.L_569:
        /*0c40*/ 	.word	index@(_ZN2at6native18elementwise_kernelILi128ELi4EZNS0_15gpu_kernel_implIZZZNS0_67_GLOBAL__N__bb565c37_34_ValidateCompressedIndicesKernel_cu_33a4b88b42_validate_compressed_sparse_indices_kernelILNS3_8CDimNameE1ENS3_18CUDAKernelLauncherENS3_14EmptyVecKernelENS3_8DummyVecELm0EEEvRKNS_6TensorESB_lllENKUlvE1_clEvENKUlvE_clEvEUliiiiiE_EEvRNS_18TensorIteratorBaseERKT_EUliE_EEviT1_)
        /*0c44*/ 	.word	0x00000022


	//----- nvinfo : EIATTR_FRAME_SIZE
	.align		4
.L_570:
        /*0c48*/ 	.byte	0x04, 0x11
        /*0c4a*/ 	.short	(.L_572 - .L_571)
	.align		4
.L_571:
        /*0c4c*/ 	.word	index@($__internal_10_$__cuda_sm20_div_s64)
        /*0c50*/ 	.word	0x00000000


	//----- nvinfo : EIATTR_FRAME_SIZE
	.align		4
.L_572:
        /*0c54*/ 	.byte	0x04, 0x11
        /*0c56*/ 	.short	(.L_574 - .L_573)
	.align		4
.L_573:
        /*0c58*/ 	.word	index@(_ZN2at6native18elementwise_kernelILi128ELi4EZNS0_15gpu_kernel_implIZZZNS0_67_GLOBAL__N__bb565c37_34_ValidateCompressedIndicesKernel_cu_33a4b88b42_validate_compressed_sparse_indices_kernelILNS3_8CDimNameE1ENS3_18CUDAKernelLauncherENS3_14EmptyVecKernelENS3_8DummyVecELm0EEEvRKNS_6TensorESB_lllENKUlvE1_clEvENKUlvE_clEvEUliiiiiE_EEvRNS_18TensorIteratorBaseERKT_EUliE_EEviT1_)
        /*0c5c*/ 	.word	0x00000000


	//----- nvinfo : EIATTR_REGCOUNT
	.align		4
.L_574:
        /*0c60*/ 	.byte	0x04, 0x2f
        /*0c62*/ 	.short	(.L_576 - .L_575)
	.align		4
.L_575:
        /*0c64*/ 	.word	index@(_ZN2at6native29vectorized_elementwise_kernelILi8EZZZNS0_67_GLOBAL__N__bb565c37_34_ValidateCompressedIndicesKernel_cu_33a4b88b42_validate_compressed_sparse_indices_kernelILNS2_8CDimNameE1ENS2_18CUDAKernelLauncherENS2_14EmptyVecKernelENS2_8DummyVecELm0EEEvRKNS_6TensorESA_lllENKUlvE1_clEvENKUlvE0_clEvEUllllllE_St5arrayIPcLm6EEEEviT0_T1_)
        /*0c68*/ 	.word	0x00000004


	//----- nvinfo : EIATTR_FRAME_SIZE
	.align		4
.L_576:
        /*0c6c*/ 	.byte	0x04, 0x11
        /*0c6e*/ 	.short	(.L_578 - .L_577)
	.align		4
.L_577:
        /*0c70*/ 	.word	index@(_ZN2at6native29vectorized_elementwise_kernelILi8EZZZNS0_67_GLOBAL__N__bb565c37_34_ValidateCompressedIndicesKernel_cu_33a4b88b42_validate_compressed_sparse_indices_kernelILNS2_8CDimNameE1ENS2_18CUDAKernelLauncherENS2_14EmptyVecKernelENS2_8DummyVecELm0EEEvRKNS_6TensorESA_lllENKUlvE1_clEvENKUlvE0_clEvEUllllllE_St5arrayIPcLm6EEEEviT0_T1_)
        /*0c74*/ 	.word	0x00000000


	//----- nvinfo : EIATTR_REGCOUNT
	.align		4
.L_578:
        /*0c78*/ 	.byte	0x04, 0x2f
        /*0c7a*/ 	.short	(.L_580 - .L_579)
	.align		4
.L_579:
        /*0c7c*/ 	.word	index@(_ZN2at6native29vectorized_elementwise_kernelILi4EZZZNS0_67_GLOBAL__N__bb565c37_34_ValidateCompressedIndicesKernel_cu_33a4b88b42_validate_compressed_sparse_indices_kernelILNS2_8CDimNameE1ENS2_18CUDAKernelLauncherENS2_14EmptyVecKernelENS2_8DummyVecELm0EEEvRKNS_6TensorESA_lllENKUlvE1_clEvENKUlvE0_clEvEUllllllE_St5arrayIPcLm6EEEEviT0_T1_)
        /*0c80*/ 	.word	0x00000071


	//----- nvinfo : EIATTR_FRAME_SIZE
	.align		4
.L_580:
        /*0c84*/ 	.byte	0x04, 0x11
        /*0c86*/ 	.short	(.L_582 - .L_581)
	.align		4
.L_581:
        /*0c88*/ 	.word	index@($__internal_9_$__cuda_sm20_rem_s64)
        /*0c8c*/ 	.word	0x00000000


	//----- nvinfo : EIATTR_FRAME_SIZE
	.align		4
.L_582:
        /*0c90*/ 	.byte	0x04, 0x11
        /*0c92*/ 	.short	(.L_584 - .L_583)
	.align		4
.L_583:
        /*0c94*/ 	.word	index@($__internal_8_$__cuda_sm20_div_s64)
        /*0c98*/ 	.word	0x00000000


	//----- nvinfo : EIATTR_FRAME_SIZE
	.align		4
.L_584:
        /*0c9c*/ 	.byte	0x04, 0x11
        /*0c9e*/ 	.short	(.L_586 - .L_585)
	.align		4
.L_585:
        /*0ca0*/ 	.word	index@(_ZN2at6native29vectorized_elementwise_kernelILi4EZZZNS0_67_GLOBAL__N__bb565c37_34_ValidateCompressedIndicesKernel_cu_33a4b88b42_validate_compressed_sparse_indices_kernelILNS2_8CDimNameE1ENS2_18CUDAKernelLauncherENS2_14EmptyVecKernelENS2_8DummyVecELm0EEEvRKNS_6TensorESA_lllENKUlvE1_clEvENKUlvE0_clEvEUllllllE_St5arrayIPcLm6EEEEviT0_T1_)
        /*0ca4*/ 	.word	0x00000000


	//----- nvinfo : EIATTR_REGCOUNT
	.align		4
.L_586:
        /*0ca8*/ 	.byte	0x04, 0x2f
        /*0caa*/ 	.short	(.L_588 - .L_587)
	.align		4
.L_587:
        /*0cac*/ 	.word	index@(_ZN2at6native29vectorized_elementwise_kernelILi2EZZZNS0_67_GLOBAL__N__bb565c37_34_ValidateCompressedIndicesKernel_cu_33a4b88b42_validate_compressed_sparse_indices_kernelILNS2_8CDimNameE1ENS2_18CUDAKernelLauncherENS2_14EmptyVecKernelENS2_8DummyVecELm0EEEvRKNS_6TensorESA_lllENKUlvE1_clEvENKUlvE0_clEvEUllllllE_St5arrayIPcLm6EEEEviT0_T1_)
        /*0cb0*/ 	.word	0x00000071


	//----- nvinfo : EIATTR_FRAME_SIZE
	.align		4
.L_588:
        /*0cb4*/ 	.byte	0x04, 0x11
        /*0cb6*/ 	.short	(.L_590 - .L_589)
	.align		4
.L_589:
        /*0cb8*/ 	.word	index@($__internal_7_$__cuda_sm20_rem_s64)
        /*0cbc*/ 	.word	0x00000000


	//----- nvinfo : EIATTR_FRAME_SIZE
	.align		4
.L_590:
        /*0cc0*/ 	.byte	0x04, 0x11
        /*0cc2*/ 	.short	(.L_592 - .L_591)
	.align		4
.L_591:
        /*0cc4*/ 	.word	index@($__internal_6_$__cuda_sm20_div_s64)
        /*0cc8*/ 	.word	0x00000000


	//----- nvinfo : EIATTR_FRAME_SIZE
	.align		4
.L_592:
        /*0ccc*/ 	.byte	0x04, 0x11
        /*0cce*/ 	.short	(.L_594 - .L_593)
	.align		4
.L_593:
        /*0cd0*/ 	.word	index@(_ZN2at6native29vectorized_elementwise_kernelILi2EZZZNS0_67_GLOBAL__N__bb565c37_34_ValidateCompressedIndicesKernel_cu_33a4b88b42_validate_compressed_sparse_indices_kernelILNS2_8CDimNameE1ENS2_18CUDAKernelLauncherENS2_14EmptyVecKernelENS2_8DummyVecELm0EEEvRKNS_6TensorESA_lllENKUlvE1_clEvENKUlvE0_clEvEUllllllE_St5arrayIPcLm6EEEEviT0_T1_)
        /*0cd4*/ 	.word	0x00000000


	//----- nvinfo : EIATTR_REGCOUNT
	.align		4
.L_594:
        /*0cd8*/ 	.byte	0x04, 0x2f
        /*0cda*/ 	.short	(.L_596 - .L_595)
	.align		4
.L_595:
        /*0cdc*/ 	.word	index@(_ZN2at6native27unrolled_elementwise_kernelIZZZNS0_67_GLOBAL__N__bb565c37_34_ValidateCompressedIndicesKernel_cu_33a4b88b42_validate_compressed_sparse_indices_kernelILNS2_8CDimNameE1ENS2_18CUDAKernelLauncherENS2_14EmptyVecKernelENS2_8DummyVecELm0EEEvRKNS_6TensorESA_lllENKUlvE1_clEvENKUlvE0_clEvEUllllllE_St5arrayIPcLm6EELi4E23TrivialOffsetCalculatorILi5EjESH_ILi1EjENS0_6memory15LoadWithoutCastENSK_16StoreWithoutCastEEEviT_T0_T2_T3_T4_T5_)
        /*0ce0*/ 	.word	0x00000045


	//----- nvinfo : EIATTR_FRAME_SIZE
	.align		4
.L_596:
        /*0ce4*/ 	.byte	0x04, 0x11
        /*0ce6*/ 	.short	(.L_598 - .L_597)
	.align		4
.L_597:
        /*0ce8*/ 	.word	index@($__internal_5_$__cuda_sm20_rem_s64)
        /*0cec*/ 	.word	0x00000000


	//----- nvinfo : EIATTR_FRAME_SIZE
	.align		4
.L_598:
        /*0cf0*/ 	.byte	0x04, 0x11
        /*0cf2*/ 	.short	(.L_600 - .L_599)
	.align		4
.L_599:
        /*0cf4*/ 	.word	index@($__internal_4_$__cuda_sm20_div_s64)
        /*0cf8*/ 	.word	0x00000000


	//----- nvinfo : EIATTR_FRAME_SIZE
	.align		4
.L_600:
        /*0cfc*/ 	.byte	0x04, 0x11
        /*0cfe*/ 	.short	(.L_602 - .L_601)
	.align		4
.L_601:
        /*0d00*/ 	.word	index@(_ZN2at6native27unrolled_elementwise_kernelIZZZNS0_67_GLOBAL__N__bb565c37_34_ValidateCompressedIndicesKernel_cu_33a4b88b42_validate_compressed_sparse_indices_kernelILNS2_8CDimNameE1ENS2_18CUDAKernelLauncherENS2_14EmptyVecKernelENS2_8DummyVecELm0EEEvRKNS_6TensorESA_lllENKUlvE1_clEvENKUlvE0_clEvEUllllllE_St5arrayIPcLm6EELi4E23TrivialOffsetCalculatorILi5EjESH_ILi1EjENS0_6memory15LoadWithoutCastENSK_16StoreWithoutCastEEEviT_T0_T2_T3_T4_T5_)
        /*0d04*/ 	.word	0x00000000


	//----- nvinfo : EIATTR_REGCOUNT
	.align		4
.L_602:
        /*0d08*/ 	.byte	0x04, 0x2f
        /*0d0a*/ 	.short	(.L_604 - .L_603)
	.align		4
.L_603:
        /*0d0c*/ 	.word	index@(_ZN2at6native18elementwise_kernelILi128ELi2EZNS0_22gpu_kernel_impl_nocastIZZZNS0_67_GLOBAL__N__bb565c37_34_ValidateCompressedIndicesKernel_cu_33a4b88b42_validate_compressed_sparse_indices_kernelILNS3_8CDimNameE1ENS3_18CUDAKernelLauncherENS3_14EmptyVecKernelENS3_8DummyVecELm0EEEvRKNS_6TensorESB_lllENKUlvE1_clEvENKUlvE0_clEvEUllllllE_EEvRNS_18TensorIteratorBaseERKT_EUliE_EEviT1_)
        /*0d10*/ 	.word	0x00000022


	//----- nvinfo : EIATTR_FRAME_SIZE
	.align		4
.L_604:
        /*0d14*/ 	.byte	0x04, 0x11
        /*0d16*/ 	.short	(.L_606 - .L_605)
	.align		4
.L_605:
        /*0d18*/ 	.word	index@($__internal_3_$__cuda_sm20_div_s64)
        /*0d1c*/ 	.word	0x00000000


	//----- nvinfo : EIATTR_FRAME_SIZE
	.align		4
.L_606:
        /*0d20*/ 	.byte	0x04, 0x11
        /*0d22*/ 	.short	(.L_608 - .L_607)
	.align		4
.L_607:
        /*0d24*/ 	.word	index@(_ZN2at6native18elementwise_kernelILi128ELi2EZNS0_22gpu_kernel_impl_nocastIZZZNS0_67_GLOBAL__N__bb565c37_34_ValidateCompressedIndicesKernel_cu_33a4b88b42_validate_compressed_sparse_indices_kernelILNS3_8CDimNameE1ENS3_18CUDAKernelLauncherENS3_14EmptyVecKernelENS3_8DummyVecELm0EEEvRKNS_6TensorESB_lllENKUlvE1_clEvENKUlvE0_clEvEUllllllE_EEvRNS_18TensorIteratorBaseERKT_EUliE_EEviT1_)
        /*0d28*/ 	.word	0x00000000


	//----- nvinfo : EIATTR_REGCOUNT
	.align		4
.L_608:
        /*0d2c*/ 	.byte	0x04, 0x2f
        /*0d2e*/ 	.short	(.L_610 - .L_609)
	.align		4
.L_609:
        /*0d30*/ 	.word	index@(_ZN2at6native27unrolled_elementwise_kernelIZZZNS0_67_GLOBAL__N__bb565c37_34_ValidateCompressedIndicesKernel_cu_33a4b88b42_validate_compressed_sparse_indices_kernelILNS2_8CDimNameE1ENS2_18CUDAKernelLauncherENS2_14EmptyVecKernelENS2_8DummyVecELm0EEEvRKNS_6TensorESA_lllENKUlvE1_clEvENKUlvE0_clEvEUllllllE_St5arrayIPcLm6EELi4E23TrivialOffsetCalculatorILi5EjESH_ILi1EjENS0_6memory12LoadWithCastILi5EEENSK_13StoreWithCastILi1EEEEEviT_T0_T2_T3_T4_T5_)
        /*0d34*/ 	.word	0x00000046


	//----- nvinfo : EIATTR_FRAME_SIZE
	.align		4
.L_610:
        /*0d38*/ 	.byte	0x04, 0x11
        /*0d3a*/ 	.short	(.L_612 - .L_611)
	.align		4
.L_611:
        /*0d3c*/ 	.word	index@($__internal_2_$__cuda_sm20_rem_s64)
        /*0d40*/ 	.word	0x00000000


	//----- nvinfo : EIATTR_FRAME_SIZE
	.align		4
.L_612:
        /*0d44*/ 	.byte	0x04, 0x11
        /*0d46*/ 	.short	(.L_614 - .L_613)
	.align		4
.L_613:
        /*0d48*/ 	.word	index@($__internal_1_$__cuda_sm20_div_s64)
        /*0d4c*/ 	.word	0x00000000


	//----- nvinfo : EIATTR_FRAME_SIZE
	.align		4
.L_614:
        /*0d50*/ 	.byte	0x04, 0x11
        /*0d52*/ 	.short	(.L_616 - .L_615)
	.align		4
.L_615:
        /*0d54*/ 	.word	index@(_ZN2at6native27unrolled_elementwise_kernelIZZZNS0_67_GLOBAL__N__bb565c37_34_ValidateCompressedIndicesKernel_cu_33a4b88b42_validate_compressed_sparse_indices_kernelILNS2_8CDimNameE1ENS2_18CUDAKernelLauncherENS2_14EmptyVecKernelENS2_8DummyVecELm0EEEvRKNS_6TensorESA_lllENKUlvE1_clEvENKUlvE0_clEvEUllllllE_St5arrayIPcLm6EELi4E23TrivialOffsetCalculatorILi5EjESH_ILi1EjENS0_6memory12LoadWithCastILi5EEENSK_13StoreWithCastILi1EEEEEviT_T0_T2_T3_T4_T5_)
        /*0d58*/ 	.word	0x00000000


	//----- nvinfo : EIATTR_REGCOUNT
	.align		4
.L_616:
        /*0d5c*/ 	.byte	0x04, 0x2f
        /*0d5e*/ 	.short	(.L_618 - .L_617)
	.align		4
.L_617:
        /*0d60*/ 	.word	index@(_ZN2at6native18elementwise_kernelILi128ELi4EZNS0_15gpu_kernel_implIZZZNS0_67_GLOBAL__N__bb565c37_34_ValidateCompressedIndicesKernel_cu_33a4b88b42_validate_compressed_sparse_indices_kernelILNS3_8CDimNameE1ENS3_18CUDAKernelLauncherENS3_14EmptyVecKernelENS3_8DummyVecELm0EEEvRKNS_6TensorESB_lllENKUlvE1_clEvENKUlvE0_clEvEUllllllE_EEvRNS_18TensorIteratorBaseERKT_EUliE_EEviT1_)
        /*0d64*/ 	.word	0x00000022


	//----- nvinfo : EIATTR_FRAME_SIZE
	.align		4
.L_618:
        /*0d68*/ 	.byte	0x04, 0x11
        /*0d6a*/ 	.short	(.L_620 - .L_619)
	.align		4
.L_619:
        /*0d6c*/ 	.word	index@($__internal_0_$__cuda_sm20_div_s64)
        /*0d70*/ 	.word	0x00000000


	//----- nvinfo : EIATTR_FRAME_SIZE
	.align		4
.L_620:
        /*0d74*/ 	.byte	0x04, 0x11
        /*0d76*/ 	.short	(.L_622 - .L_621)
	.align		4
.L_621:
        /*0d78*/ 	.word	index@(_ZN2at6native18elementwise_kernelILi128ELi4EZNS0_15gpu_kernel_implIZZZNS0_67_GLOBAL__N__bb565c37_34_ValidateCompressedIndicesKernel_cu_33a4b88b42_validate_compressed_sparse_indices_kernelILNS3_8CDimNameE1ENS3_18CUDAKernelLauncherENS3_14EmptyVecKernelENS3_8DummyVecELm0EEEvRKNS_6TensorESB_lllENKUlvE1_clEvENKUlvE0_clEvEUllllllE_EEvRNS_18TensorIteratorBaseERKT_EUliE_EEviT1_)
        /*0d7c*/ 	.word	0x00000000


	//----- nvinfo : EIATTR_MIN_STACK_SIZE
	.align		4
.L_622:
        /*0d80*/ 	.byte	0x04, 0x12
        /*0d82*/ 	.short	(.L_624 - .L_623)
	.align		4
.L_623:
        /*0d84*/ 	.word	index@(_ZN2at6native18elementwise_kernelILi128ELi4EZNS0_15gpu_kernel_implIZZZNS0_67_GLOBAL__N__bb565c37_34_ValidateCompressedIndicesKernel_cu_33a4b88b42_validate_compressed_sparse_indices_kernelILNS3_8CDimNameE1ENS3_18CUDAKernelLauncherENS3_14EmptyVecKernelENS3_8DummyVecELm0EEEvRKNS_6TensorESB_lllENKUlvE1_clEvENKUlvE0_clEvEUllllllE_EEvRNS_18TensorIteratorBaseERKT_EUliE_EEviT1_)
        /*0d88*/ 	.word	0x00000000


	//----- nvinfo : EIATTR_MIN_STACK_SIZE
	.align		4
.L_624:
        /*0d8c*/ 	.byte	0x04, 0x12
        /*0d8e*/ 	.short	(.L_626 - .L_625)
	.align		4
.L_625:
        /*0d90*/ 	.word	index@(_ZN2at6native27unrolled_elementwise_kernelIZZZNS0_67_GLOBAL__N__bb565c37_34_ValidateCompressedIndicesKernel_cu_33a4b88b42_validate_compressed_sparse_indices_kernelILNS2_8CDimNameE1ENS2_18CUDAKernelLauncherENS2_14EmptyVecKernelENS2_8DummyVecELm0EEEvRKNS_6TensorESA_lllENKUlvE1_clEvENKUlvE0_clEvEUllllllE_St5arrayIPcLm6EELi4E23TrivialOffsetCalculatorILi5EjESH_ILi1EjENS0_6memory12LoadWithCastILi5EEENSK_13StoreWithCastILi1EEEEEviT_T0_T2_T3_T4_T5_)
        /*0d94*/ 	.word	0x00000000


	//----- nvinfo : EIATTR_MIN_STACK_SIZE
	.align		4
.L_626:
        /*0d98*/ 	.byte	0x04, 0x12
        /*0d9a*/ 	.short	(.L_628 - .L_627)
	.align		4
.L_627:
        /*0d9c*/ 	.word	index@(_ZN2at6native18elementwise_kernelILi128ELi2EZNS0_22gpu_kernel_impl_nocastIZZZNS0_67_GLOBAL__N__bb565c37_34_ValidateCompressedIndicesKernel_cu_33a4b88b42_validate_compressed_sparse_indices_kernelILNS3_8CDimNameE1ENS3_18CUDAKernelLauncherENS3_14EmptyVecKernelENS3_8DummyVecELm0EEEvRKNS_6TensorESB_lllENKUlvE1_clEvENKUlvE0_clEvEUllllllE_EEvRNS_18TensorIteratorBaseERKT_EUliE_EEviT1_)
        /*0da0*/ 	.word	0x00000000


	//----- nvinfo : EIATTR_MIN_STACK_SIZE
	.align		4
.L_628:
        /*0da4*/ 	.byte	0x04, 0x12
        /*0da6*/ 	.short	(.L_630 - .L_629)
	.align		4
.L_629:
        /*0da8*/ 	.word	index@(_ZN2at6native27unrolled_elementwise_kernelIZZZNS0_67_GLOBAL__N__bb565c37_34_ValidateCompressedIndicesKernel_cu_33a4b88b42_validate_compressed_sparse_indices_kernelILNS2_8CDimNameE1ENS2_18CUDAKernelLauncherENS2_14EmptyVecKernelENS2_8DummyVecELm0EEEvRKNS_6TensorESA_lllENKUlvE1_clEvENKUlvE0_clEvEUllllllE_St5arrayIPcLm6EELi4E23TrivialOffsetCalculatorILi5EjESH_ILi1EjENS0_6memory15LoadWithoutCastENSK_16StoreWithoutCastEEEviT_T0_T2_T3_T4_T5_)
        /*0dac*/ 	.word	0x00000000


	//----- nvinfo : EIATTR_MIN_STACK_SIZE
	.align		4
.L_630:
        /*0db0*/ 	.byte	0x04, 0x12
        /*0db2*/ 	.short	(.L_632 - .L_631)
	.align		4
.L_631:
        /*0db4*/ 	.word	index@(_ZN2at6native29vectorized_elementwise_kernelILi2EZZZNS0_67_GLOBAL__N__bb565c37_34_ValidateCompressedIndicesKernel_cu_33a4b88b42_validate_compressed_sparse_indices_kernelILNS2_8CDimNameE1ENS2_18CUDAKernelLauncherENS2_14EmptyVecKernelENS2_8DummyVecELm0EEEvRKNS_6TensorESA_lllENKUlvE1_clEvENKUlvE0_clEvEUllllllE_St5arrayIPcLm6EEEEviT0_T1_)
        /*0db8*/ 	.word	0x00000000


	//----- nvinfo : EIATTR_MIN_STACK_SIZE
	.align		4
.L_632:
        /*0dbc*/ 	.byte	0x04, 0x12
        /*0dbe*/ 	.short	(.L_634 - .L_633)
	.align		4
.L_633:
        /*0dc0*/ 	.word	index@(_ZN2at6native29vectorized_elementwise_kernelILi4EZZZNS0_67_GLOBAL__N__bb565c37_34_ValidateCompressedIndicesKernel_cu_33a4b88b42_validate_compressed_sparse_indices_kernelILNS2_8CDimNameE1ENS2_18CUDAKernelLauncherENS2_14EmptyVecKernelENS2_8DummyVecELm0EEEvRKNS_6TensorESA_lllENKUlvE1_clEvENKUlvE0_clEvEUllllllE_St5arrayIPcLm6EEEEviT0_T1_)
        /*0dc4*/ 	.word	0x00000000


	//----- nvinfo : EIATTR_MIN_STACK_SIZE
	.align		4
.L_634:
        /*0dc8*/ 	.byte	0x04, 0x12
        /*0dca*/ 	.short	(.L_636 - .L_635)
	.align		4
.L_635:
        /*0dcc*/ 	.word	index@(_ZN2at6native29vectorized_elementwise_kernelILi8EZZZNS0_67_GLOBAL__N__bb565c37_34_ValidateCompressedIndicesKernel_cu_33a4b88b42_validate_compressed_sparse_indices_kernelILNS2_8CDimNameE1ENS2_18CUDAKernelLauncherENS2_14EmptyVecKernelENS2_8DummyVecELm0EEEvRKNS_6TensorESA_lllENKUlvE1_clEvENKUlvE0_clEvEUllllllE_St5arrayIPcLm6EEEEviT0_T1_)
        /*0dd0*/ 	.word	0x00000000


	//----- nvinfo : EIATTR_MIN_STACK_SIZE
	.align		4
.L_636:
        /*0dd4*/ 	.byte	0x04, 0x12
        /*0dd6*/ 	.short	(.L_638 - .L_637)
	.align		4
.L_637:
        /*0dd8*/ 	.word	index@(_ZN2at6native18elementwise_kernelILi128ELi4EZNS0_15gpu_kernel_implIZZZNS0_67_GLOBAL__N__bb565c37_34_ValidateCompressedIndicesKernel_cu_33a4b88b42_validate_compressed_sparse_indices_kernelILNS3_8CDimNameE1ENS3_18CUDAKernelLauncherENS3_14EmptyVecKernelENS3_8DummyVecELm0EEEvRKNS_6TensorESB_lllENKUlvE1_clEvENKUlvE_clEvEUliiiiiE_EEvRNS_18TensorIteratorBaseERKT_EUliE_EEviT1_)
        /*0ddc*/ 	.word	0x00000000


	//----- nvinfo : EIATTR_MIN_STACK_SIZE
	.align		4
.L_638:
        /*0de0*/ 	.byte	0x04, 0x12
        /*0de2*/ 	.short	(.L_640 - .L_639)
	.align		4
.L_639:
        /*0de4*/ 	.word	index@(_ZN2at6native27unrolled_elementwise_kernelIZZZNS0_67_GLOBAL__N__bb565c37_34_ValidateCompressedIndicesKernel_cu_33a4b88b42_validate_compressed_sparse_indices_kernelILNS2_8CDimNameE1ENS2_18CUDAKernelLauncherENS2_14EmptyVecKernelENS2_8DummyVecELm0EEEvRKNS_6TensorESA_lllENKUlvE1_clEvENKUlvE_clEvEUliiiiiE_St5arrayIPcLm6EELi4E23TrivialOffsetCalculatorILi5EjESH_ILi1EjENS0_6memory12LoadWithCastILi5EEENSK_13StoreWithCastILi1EEEEEviT_T0_T2_T3_T4_T5_)
        /*0de8*/ 	.word	0x00000000


	//----- nvinfo : EIATTR_MIN_STACK_SIZE
	.align		4
.L_640:
        /*0dec*/ 	.byte	0x04, 0x12
        /*0dee*/ 	.short	(.L_642 - .L_641)
	.align		4
.L_641:
        /*0df0*/ 	.word	index@(_ZN2at6native18elementwise_kernelILi128ELi2EZNS0_22gpu_kernel_impl_nocastIZZZNS0_67_GLOBAL__N__bb565c37_34_ValidateCompressedIndicesKernel_cu_33a4b88b42_validate_compressed_sparse_indices_kernelILNS3_8CDimNameE1ENS3_18CUDAKernelLauncherENS3_14EmptyVecKernelENS3_8DummyVecELm0EEEvRKNS_6TensorESB_lllENKUlvE1_clEvENKUlvE_clEvEUliiiiiE_EEvRNS_18TensorIteratorBaseERKT_EUliE_EEviT1_)
        /*0df4*/ 	.word	0x00000000


	//----- nvinfo : EIATTR_MIN_STACK_SIZE
	.align		4
.L_642:
        /*0df8*/ 	.byte	0x04, 0x12
        /*0dfa*/ 	.short	(.L_644 - .L_643)
	.align		4
.L_643:
        /*0dfc*/ 	.word	index@(_ZN2at6native27unrolled_elementwise_kernelIZZZNS0_67_GLOBAL__N__bb565c37_34_ValidateCompressedIndicesKernel_cu_33a4b88b42_validate_compressed_sparse_indices_kernelILNS2_8CDimNameE1ENS2_18CUDAKernelLauncherENS2_14EmptyVecKernelENS2_8DummyVecELm0EEEvRKNS_6TensorESA_lllENKUlvE1_clEvENKUlvE_clEvEUliiiiiE_St5arrayIPcLm6EELi4E23TrivialOffsetCalculatorILi5EjESH_ILi1EjENS0_6memory15LoadWithoutCastENSK_16StoreWithoutCastEEEviT_T0_T2_T3_T4_T5_)
        /*0e00*/ 	.word	0x00000000


	//----- nvinfo : EIATTR_MIN_STACK_SIZE
	.align		4
.L_644:
        /*0e04*/ 	.byte	0x04, 0x12
        /*0e06*/ 	.short	(.L_646 - .L_645)
	.align		4
.L_645:
        /*0e08*/ 	.word	index@(_ZN2at6native29vectorized_elementwise_kernelILi2EZZZNS0_67_GLOBAL__N__bb565c37_34_ValidateCompressedIndicesKernel_cu_33a4b88b42_validate_compressed_sparse_indices_kernelILNS2_8CDimNameE1ENS2_18CUDAKernelLauncherENS2_14EmptyVecKernelENS2_8DummyVecELm0EEEvRKNS_6TensorESA_lllENKUlvE1_clEvENKUlvE_clEvEUliiiiiE_St5arrayIPcLm6EEEEviT0_T1_)
        /*0e0c*/ 	.word	0x00000000


	//----- nvinfo : EIATTR_MIN_STACK_SIZE
	.align		4
.L_646:
        /*0e10*/ 	.byte	0x04, 0x12
        /*0e12*/ 	.short	(.L_648 - .L_647)
	.align		4
.L_647:
        /*0e14*/ 	.word	index@(_ZN2at6native29vectorized_elementwise_kernelILi4EZZZNS0_67_GLOBAL__N__bb565c37_34_ValidateCompressedIndicesKernel_cu_33a4b88b42_validate_compressed_sparse_indices_kernelILNS2_8CDimNameE1ENS2_18CUDAKernelLauncherENS2_14EmptyVecKernelENS2_8DummyVecELm0EEEvRKNS_6TensorESA_lllENKUlvE1_clEvENKUlvE_clEvEUliiiiiE_St5arrayIPcLm6EEEEviT0_T1_)
        /*0e18*/ 	.word	0x00000000


	//----- nvinfo : EIATTR_MIN_STACK_SIZE
	.align		4
.L_648:
        /*0e1c*/ 	.byte	0x04, 0x12
        /*0e1e*/ 	.short	(.L_650 - .L_649)
	.align		4
.L_649:
        /*0e20*/ 	.word	index@(_ZN2at6native29vectorized_elementwise_kernelILi8EZZZNS0_67_GLOBAL__N__bb565c37_34_ValidateCompressedIndicesKernel_cu_33a4b88b42_validate_compressed_sparse_indices_kernelILNS2_8CDimNameE1ENS2_18CUDAKernelLauncherENS2_14EmptyVecKernelENS2_8DummyVecELm0EEEvRKNS_6TensorESA_lllENKUlvE1_clEvENKUlvE_clEvEUliiiiiE_St5arrayIPcLm6EEEEviT0_T1_)
        /*0e24*/ 	.word	0x00000000


	//----- nvinfo : EIATTR_MIN_STACK_SIZE
	.align		4
.L_650:
        /*0e28*/ 	.byte	0x04, 0x12
        /*0e2a*/ 	.short	(.L_652 - .L_651)
	.align		4
.L_651:
        /*0e2c*/ 	.word	index@(_ZN2at6native18elementwise_kernelILi128ELi4EZNS0_15gpu_kernel_implIZZZNS0_67_GLOBAL__N__bb565c37_34_ValidateCompressedIndicesKernel_cu_33a4b88b42_validate_compressed_sparse_indices_kernelILNS3_8CDimNameE1ENS3_18CUDAKernelLauncherENS3_14EmptyVecKernelENS3_8DummyVecELm0EEEvRKNS_6TensorESB_lllENKUlvE0_clEvENKUlvE0_clEvEUllE_EEvRNS_18TensorIteratorBaseERKT_EUliE_EEviT1_)
        /*0e30*/ 	.word	0x00000000


	//----- nvinfo : EIATTR_MIN_STACK_SIZE
	.align		4
.L_652:
        /*0e34*/ 	.byte	0x04, 0x12
        /*0e36*/ 	.short	(.L_654 - .L_653)
	.align		4
.L_653:
        /*0e38*/ 	.word	index@(_ZN2at6native27unrolled_elementwise_kernelIZZZNS0_67_GLOBAL__N__bb565c37_34_ValidateCompressedIndicesKernel_cu_33a4b88b42_validate_compressed_sparse_indices_kernelILNS2_8CDimNameE1ENS2_18CUDAKernelLauncherENS2_14EmptyVecKernelENS2_8DummyVecELm0EEEvRKNS_6TensorESA_lllENKUlvE0_clEvENKUlvE0_clEvEUllE_St5arrayIPcLm2EELi4E23TrivialOffsetCalculatorILi1EjESI_NS0_6memory12LoadWithCastILi1EEENSJ_13StoreWithCastILi1EEEEEviT_T0_T2_T3_T4_T5_)
        /*0e3c*/ 	.word	0x00000000


	//----- nvinfo : EIATTR_MIN_STACK_SIZE
	.align		4
.L_654:
        /*0e40*/ 	.byte	0x04, 0x12
        /*0e42*/ 	.short	(.L_656 - .L_655)
	.align		4
.L_655:
        /*0e44*/ 	.word	index@(_ZN2at6native18elementwise_kernelILi128ELi2EZNS0_22gpu_kernel_impl_nocastIZZZNS0_67_GLOBAL__N__bb565c37_34_ValidateCompressedIndicesKernel_cu_33a4b88b42_validate_compressed_sparse_indices_kernelILNS3_8CDimNameE1ENS3_18CUDAKernelLauncherENS3_14EmptyVecKernelENS3_8DummyVecELm0EEEvRKNS_6TensorESB_lllENKUlvE0_clEvENKUlvE0_clEvEUllE_EEvRNS_18TensorIteratorBaseERKT_EUliE_EEviT1_)
        /*0e48*/ 	.word	0x00000000


	//----- nvinfo : EIATTR_MIN_STACK_SIZE
	.align		4
.L_656:
        /*0e4c*/ 	.byte	0x04, 0x12
        /*0e4e*/ 	.short	(.L_658 - .L_657)
	.align		4
.L_657:
        /*0e50*/ 	.word	index@(_ZN2at6native27unrolled_elementwise_kernelIZZZNS0_67_GLOBAL__N__bb565c37_34_ValidateCompressedIndicesKernel_cu_33a4b88b42_validate_compressed_sparse_indices_kernelILNS2_8CDimNameE1ENS2_18CUDAKernelLauncherENS2_14EmptyVecKernelENS2_8DummyVecELm0EEEvRKNS_6TensorESA_lllENKUlvE0_clEvENKUlvE0_clEvEUllE_St5arrayIPcLm2EELi4E23TrivialOffsetCalculatorILi1EjESI_NS0_6memory15LoadWithoutCastENSJ_16StoreWithoutCastEEEviT_T0_T2_T3_T4_T5_)
        /*0e54*/ 	.word	0x00000000


	//----- nvinfo : EIATTR_MIN_STACK_SIZE
	.align		4
.L_658:
        /*0e58*/ 	.byte	0x04, 0x12
        /*0e5a*/ 	.short	(.L_660 - .L_659)
	.align		4
.L_659:
        /*0e5c*/ 	.word	index@(_ZN2at6native29vectorized_elementwise_kernelILi2EZZZNS0_67_GLOBAL__N__bb565c37_34_ValidateCompressedIndicesKernel_cu_33a4b88b42_validate_compressed_sparse_indices_kernelILNS2_8CDimNameE1ENS2_18CUDAKernelLauncherENS2_14EmptyVecKernelENS2_8DummyVecELm0EEEvRKNS_6TensorESA_lllENKUlvE0_clEvENKUlvE0_clEvEUllE_St5arrayIPcLm2EEEEviT0_T1_)
        /*0e60*/ 	.word	0x00000000


	//----- nvinfo : EIATTR_MIN_STACK_SIZE
	.align		4
.L_660:
        /*0e64*/ 	.byte	0x04, 0x12
        /*0e66*/ 	.short	(.L_662 - .L_661)
	.align		4
.L_661:
        /*0e68*/ 	.word	index@(_ZN2at6native29vectorized_elementwise_kernelILi4EZZZNS0_67_GLOBAL__N__bb565c37_34_ValidateCompressedIndicesKernel_cu_33a4b88b42_validate_compressed_sparse_indices_kernelILNS2_8CDimNameE1ENS2_18CUDAKernelLauncherENS2_14EmptyVecKernelENS2_8DummyVecELm0EEEvRKNS_6TensorESA_lllENKUlvE0_clEvENKUlvE0_clEvEUllE_St5arrayIPcLm2EEEEviT0_T1_)
        /*0e6c*/ 	.word	0x00000000


	//----- nvinfo : EIATTR_MIN_STACK_SIZE
	.align		4
.L_662:
        /*0e70*/ 	.byte	0x04, 0x12
        /*0e72*/ 	.short	(.L_664 - .L_663)
	.align		4
.L_663:
        /*0e74*/ 	.word	index@(_ZN2at6native29vectorized_elementwise_kernelILi8EZZZNS0_67_GLOBAL__N__bb565c37_34_ValidateCompressedIndicesKernel_cu_33a4b88b42_validate_compressed_sparse_indices_kernelILNS2_8CDimNameE1ENS2_18CUDAKernelLauncherENS2_14EmptyVecKernelENS2_8DummyVecELm0EEEvRKNS_6TensorESA_lllENKUlvE0_clEvENKUlvE0_clEvEUllE_St5arrayIPcLm2EEEEviT0_T1_)
        /*0e78*/ 	.word	0x00000000


	//----- nvinfo : EIATTR_MIN_STACK_SIZE
	.align		4
.L_664:
        /*0e7c*/ 	.byte	0x04, 0x12
        /*0e7e*/ 	.short	(.L_666 - .L_665)
	.align		4
.L_665:
        /*0e80*/ 	.word	index@(_ZN2at6native18elementwise_kernelILi128ELi4EZNS0_15gpu_kernel_implIZZZNS0_67_GLOBAL__N__bb565c37_34_ValidateCompressedIndicesKernel_cu_33a4b88b42_validate_compressed_sparse_indices_kernelILNS3_8CDimNameE1ENS3_18CUDAKernelLauncherENS3_14EmptyVecKernelENS3_8DummyVecELm0EEEvRKNS_6TensorESB_lllENKUlvE0_clEvENKUlvE_clEvEUliE_EEvRNS_18TensorIteratorBaseERKT_EUliE_EEviT1_)
        /*0e84*/ 	.word	0x00000000


	//----- nvinfo : EIATTR_MIN_STACK_SIZE
	.align		4
.L_666:
        /*0e88*/ 	.byte	0x04, 0x12
        /*0e8a*/ 	.short	(.L_668 - .L_667)
	.align		4
.L_667:
        /*0e8c*/ 	.word	index@(_ZN2at6native27unrolled_elementwise_kernelIZZZNS0_67_GLOBAL__N__bb565c37_34_ValidateCompressedIndicesKernel_cu_33a4b88b42_validate_compressed_sparse_indices_kernelILNS2_8CDimNameE1ENS2_18CUDAKernelLauncherENS2_14EmptyVecKernelENS2_8DummyVecELm0EEEvRKNS_6TensorESA_lllENKUlvE0_clEvENKUlvE_clEvEUliE_St5arrayIPcLm2EELi4E23TrivialOffsetCalculatorILi1EjESI_NS0_6memory12LoadWithCastILi1EEENSJ_13StoreWithCastILi1EEEEEviT_T0_T2_T3_T4_T5_)
        /*0e90*/ 	.word	0x00000000


	//----- nvinfo : EIATTR_MIN_STACK_SIZE
	.align		4
.L_668:
        /*0e94*/ 	.byte	0x04, 0x12
        /*0e96*/ 	.short	(.L_670 - .L_669)
	.align		4
.L_669:
        /*0e98*/ 	.word	index@(_ZN2at6native18elementwise_kernelILi128ELi2EZNS0_22gpu_kernel_impl_nocastIZZZNS0_67_GLOBAL__N__bb565c37_34_ValidateCompressedIndicesKernel_cu_33a4b88b42_validate_compressed_sparse_indices_kernelILNS3_8CDimNameE1ENS3_18CUDAKernelLauncherENS3_14EmptyVecKernelENS3_8DummyVecELm0EEEvRKNS_6TensorESB_lllENKUlvE0_clEvENKUlvE_clEvEUliE_EEvRNS_18TensorIteratorBaseERKT_EUliE_EEviT1_)
        /*0e9c*/ 	.word	0x00000000


	//----- nvinfo : EIATTR_MIN_STACK_SIZE
	.align		4
.L_670:
        /*0ea0*/ 	.byte	0x04, 0x12
        /*0ea2*/ 	.short	(.L_672 - .L_671)
	.align		4
.L_671:
        /*0ea4*/ 	.word	index@(_ZN2at6native27unrolled_elementwise_kernelIZZZNS0_67_GLOBAL__N__bb565c37_34_ValidateCompressedIndicesKernel_cu_33a4b88b42_validate_compressed_sparse_indices_kernelILNS2_8CDimNameE1ENS2_18CUDAKernelLauncherENS2_14EmptyVecKernelENS2_8DummyVecELm0EEEvRKNS_6TensorESA_lllENKUlvE0_clEvENKUlvE_clEvEUliE_St5arrayIPcLm2EELi4E23TrivialOffsetCalculatorILi1EjESI_NS0_6memory15LoadWithoutCastENSJ_16StoreWithoutCastEEEviT_T0_T2_T3_T4_T5_)
        /*0ea8*/ 	.word	0x00000000


	//----- nvinfo : EIATTR_MIN_STACK_SIZE
	.align		4
.L_672:
        /*0eac*/ 	.byte	0x04, 0x12
        /*0eae*/ 	.short	(.L_674 - .L_673)
	.align		4
.L_673:
        /*0eb0*/ 	.word	index@(_ZN2at6native29vectorized_elementwise_kernelILi2EZZZNS0_67_GLOBAL__N__bb565c37_34_ValidateCompressedIndicesKernel_cu_33a4b88b42_validate_compressed_sparse_indices_kernelILNS2_8CDimNameE1ENS2_18CUDAKernelLauncherENS2_14EmptyVecKernelENS2_8DummyVecELm0EEEvRKNS_6TensorESA_lllENKUlvE0_clEvENKUlvE_clEvEUliE_St5arrayIPcLm2EEEEviT0_T1_)
        /*0eb4*/ 	.word	0x00000000


	//----- nvinfo : EIATTR_MIN_STACK_SIZE
	.align		4
.L_674:
        /*0eb8*/ 	.byte	0x04, 0x12
        /*0eba*/ 	.short	(.L_676 - .L_675)
	.align		4
.L_675:
        /*0ebc*/ 	.word	index@(_ZN2at6native29vectorized_elementwise_kernelILi4EZZZNS0_67_GLOBAL__N__bb565c37_34_ValidateCompressedIndicesKernel_cu_33a4b88b42_validate_compressed_sparse_indices_kernelILNS2_8CDimNameE1ENS2_18CUDAKernelLauncherENS2_14EmptyVecKernelENS2_8DummyVecELm0EEEvRKNS_6TensorESA_lllENKUlvE0_clEvENKUlvE_clEvEUliE_St5arrayIPcLm2EEEEviT0_T1_)
        /*0ec0*/ 	.word	0x00000000


	//----- nvinfo : EIATTR_MIN_STACK_SIZE
	.align		4
.L_676:
        /*0ec4*/ 	.byte	0x04, 0x12
        /*0ec6*/ 	.short	(.L_678 - .L_677)
	.align		4
.L_677:
        /*0ec8*/ 	.word	index@(_ZN2at6native29vectorized_elementwise_kernelILi8EZZZNS0_67_GLOBAL__N__bb565c37_34_ValidateCompressedIndicesKernel_cu_33a4b88b42_validate_compressed_sparse_indices_kernelILNS2_8CDimNameE1ENS2_18CUDAKernelLauncherENS2_14EmptyVecKernelENS2_8DummyVecELm0EEEvRKNS_6TensorESA_lllENKUlvE0_clEvENKUlvE_clEvEUliE_St5arrayIPcLm2EEEEviT0_T1_)
        /*0ecc*/ 	.word	0x00000000


	//----- nvinfo : EIATTR_MIN_STACK_SIZE
	.align		4
.L_678:
        /*0ed0*/ 	.byte	0x04, 0x12
        /*0ed2*/ 	.short	(.L_680 - .L_679)
	.align		4
.L_679:
        /*0ed4*/ 	.word	index@(_ZN2at6native18elementwise_kernelILi128ELi4EZNS0_15gpu_kernel_implIZZZNS0_67_GLOBAL__N__bb565c37_34_ValidateCompressedIndicesKernel_cu_33a4b88b42_validate_compressed_sparse_indices_kernelILNS3_8CDimNameE1ENS3_18CUDAKernelLauncherENS3_14EmptyVecKernelENS3_8DummyVecELm8EEEvRKNS_6TensorESB_lllENKUlvE1_clEvENKUlvE0_clEvEUllllllE_EEvRNS_18TensorIteratorBaseERKT_EUliE_EEviT1_)
        /*0ed8*/ 	.word	0x00000000


	//----- nvinfo : EIATTR_MIN_STACK_SIZE
	.align		4
.L_680:
        /*0edc*/ 	.byte	0x04, 0x12
        /*0ede*/ 	.short	(.L_682 - .L_681)
	.align		4
.L_681:
        /*0ee0*/ 	.word	index@(_ZN2at6native27unrolled_elementwise_kernelIZZZNS0_67_GLOBAL__N__bb565c37_34_ValidateCompressedIndicesKernel_cu_33a4b88b42_validate_compressed_sparse_indices_kernelILNS2_8CDimNameE1ENS2_18CUDAKernelLauncherENS2_14EmptyVecKernelENS2_8DummyVecELm8EEEvRKNS_6TensorESA_lllENKUlvE1_clEvENKUlvE0_clEvEUllllllE_St5arrayIPcLm6EELi4E23TrivialOffsetCalculatorILi5EjESH_ILi1EjENS0_6memory12LoadWithCastILi5EEENSK_13StoreWithCastILi1EEEEEviT_T0_T2_T3_T4_T5_)
        /*0ee4*/ 	.word	0x000000b0


	//----- nvinfo : EIATTR_MIN_STACK_SIZE
	.align		4
.L_682:
        /*0ee8*/ 	.byte	0x04, 0x12
        /*0eea*/ 	.short	(.L_684 - .L_683)
	.align		4
.L_683:
        /*0eec*/ 	.word	index@(_ZN2at6native18elementwise_kernelILi128ELi2EZNS0_22gpu_kernel_impl_nocastIZZZNS0_67_GLOBAL__N__bb565c37_34_ValidateCompressedIndicesKernel_cu_33a4b88b42_validate_compressed_sparse_indices_kernelILNS3_8CDimNameE1ENS3_18CUDAKernelLauncherENS3_14EmptyVecKernelENS3_8DummyVecELm8EEEvRKNS_6TensorESB_lllENKUlvE1_clEvENKUlvE0_clEvEUllllllE_EEvRNS_18TensorIteratorBaseERKT_EUliE_EEviT1_)
        /*0ef0*/ 	.word	0x00000000


	//----- nvinfo : EIATTR_MIN_STACK_SIZE
	.align		4
.L_684:
        /*0ef4*/ 	.byte	0x04, 0x12
        /*0ef6*/ 	.short	(.L_686 - .L_685)
	.align		4
.L_685:
        /*0ef8*/ 	.word	index@(_ZN2at6native27unrolled_elementwise_kernelIZZZNS0_67_GLOBAL__N__bb565c37_34_ValidateCompressedIndicesKernel_cu_33a4b88b42_validate_compressed_sparse_indices_kernelILNS2_8CDimNameE1ENS2_18CUDAKernelLauncherENS2_14EmptyVecKernelENS2_8DummyVecELm8EEEvRKNS_6TensorESA_lllENKUlvE1_clEvENKUlvE0_clEvEUllllllE_St5arrayIPcLm6EELi4E23TrivialOffsetCalculatorILi5EjESH_ILi1EjENS0_6memory15LoadWithoutCastENSK_16StoreWithoutCastEEEviT_T0_T2_T3_T4_T5_)
        /*0efc*/ 	.word	0x000000b0


	//----- nvinfo : EIATTR_MIN_STACK_SIZE
	.align		4
.L_686:
        /*0f00*/ 	.byte	0x04, 0x12
        /*0f02*/ 	.short	(.L_688 - .L_687)
	.align		4
.L_687:
        /*0f04*/ 	.word	index@(_ZN2at6native29vectorized_elementwise_kernelILi2EZZZNS0_67_GLOBAL__N__bb565c37_34_ValidateCompressedIndicesKernel_cu_33a4b88b42_validate_compressed_sparse_indices_kernelILNS2_8CDimNameE1ENS2_18CUDAKernelLauncherENS2_14EmptyVecKernelENS2_8DummyVecELm8EEEvRKNS_6TensorESA_lllENKUlvE1_clEvENKUlvE0_clEvEUllllllE_St5arrayIPcLm6EEEEviT0_T1_)
        /*0f08*/ 	.word	0x00000160


	//----- nvinfo : EIATTR_MIN_STACK_SIZE
	.align		4
.L_688:
        /*0f0c*/ 	.byte	0x04, 0x12
        /*0f0e*/ 	.short	(.L_690 - .L_689)
	.align		4
.L_689:
        /*0f10*/ 	.word	index@(_ZN2at6native29vectorized_elementwise_kernelILi4EZZZNS0_67_GLOBAL__N__bb565c37_34_ValidateCompressedIndicesKernel_cu_33a4b88b42_validate_compressed_sparse_indices_kernelILNS2_8CDimNameE1ENS2_18CUDAKernelLauncherENS2_14EmptyVecKernelENS2_8DummyVecELm8EEEvRKNS_6TensorESA_lllENKUlvE1_clEvENKUlvE0_clEvEUllllllE_St5arrayIPcLm6EEEEviT0_T1_)
        /*0f14*/ 	.word	0x00000160


	//----- nvinfo : EIATTR_MIN_STACK_SIZE
	.align		4
.L_690:
        /*0f18*/ 	.byte	0x04, 0x12
        /*0f1a*/ 	.short	(.L_692 - .L_691)
	.align		4
.L_691:
        /*0f1c*/ 	.word	index@(_ZN2at6native29vectorized_elementwise_kernelILi8EZZZNS0_67_GLOBAL__N__bb565c37_34_ValidateCompressedIndicesKernel_cu_33a4b88b42_validate_compressed_sparse_indices_kernelILNS2_8CDimNameE1ENS2_18CUDAKernelLauncherENS2_14EmptyVecKernelENS2_8DummyVecELm8EEEvRKNS_6TensorESA_lllENKUlvE1_clEvENKUlvE0_clEvEUllllllE_St5arrayIPcLm6EEEEviT0_T1_)
        /*0f20*/ 	.word	0x00000000


	//----- nvinfo : EIATTR_MIN_STACK_SIZE
	.align		4
.L_692:
        /*0f24*/ 	.byte	0x04, 0x12
        /*0f26*/ 	.short	(.L_694 - .L_693)
	.align		4
.L_693:
        /*0f28*/ 	.word	index@(_ZN2at6native18elementwise_kernelILi128ELi4EZNS0_15gpu_kernel_implIZZZNS0_67_GLOBAL__N__bb565c37_34_ValidateCompressedIndicesKernel_cu_33a4b88b42_validate_compressed_sparse_indices_kernelILNS3_8CDimNameE1ENS3_18CUDAKernelLauncherENS3_14EmptyVecKernelENS3_8DummyVecELm8EEEvRKNS_6TensorESB_lllENKUlvE1_clEvENKUlvE_clEvEUliiiiiE_EEvRNS_18TensorIteratorBaseERKT_EUliE_EEviT1_)
        /*0f2c*/ 	.word	0x00000000


	//----- nvinfo : EIATTR_MIN_STACK_SIZE
	.align		4
.L_694:
        /*0f30*/ 	.byte	0x04, 0x12
        /*0f32*/ 	.short	(.L_696 - .L_695)
	.align		4
.L_695:
        /*0f34*/ 	.word	index@(_ZN2at6native27unrolled_elementwise_kernelIZZZNS0_67_GLOBAL__N__bb565c37_34_ValidateCompressedIndicesKernel_cu_33a4b88b42_validate_compressed_sparse_indices_kernelILNS2_8CDimNameE1ENS2_18CUDAKernelLauncherENS2_14EmptyVecKernelENS2_8DummyVecELm8EEEvRKNS_6TensorESA_lllENKUlvE1_clEvENKUlvE_clEvEUliiiiiE_St5arrayIPcLm6EELi4E23TrivialOffsetCalculatorILi5EjESH_ILi1EjENS0_6memory12LoadWithCastILi5EEENSK_13StoreWithCastILi1EEEEEviT_T0_T2_T3_T4_T5_)
        /*0f38*/ 	.word	0x000000b0


	//----- nvinfo : EIATTR_MIN_STACK_SIZE
	.align		4
.L_696:
        /*0f3c*/ 	.byte	0x04, 0x12
        /*0f3e*/ 	.short	(.L_698 - .L_697)
	.align		4
.L_697:
        /*0f40*/ 	.word	index@(_ZN2at6native18elementwise_kernelILi128ELi2EZNS0_22gpu_kernel_impl_nocastIZZZNS0_67_GLOBAL__N__bb565c37_34_ValidateCompressedIndicesKernel_cu_33a4b88b42_validate_compressed_sparse_indices_kernelILNS3_8CDimNameE1ENS3_18CUDAKernelLauncherENS3_14EmptyVecKernelENS3_8DummyVecELm8EEEvRKNS_6TensorESB_lllENKUlvE1_clEvENKUlvE_clEvEUliiiiiE_EEvRNS_18TensorIteratorBaseERKT_EUliE_EEviT1_)
        /*0f44*/ 	.word	0x00000000


	//----- nvinfo : EIATTR_MIN_STACK_SIZE
	.align		4
.L_698:
        /*0f48*/ 	.byte	0x04, 0x12
        /*0f4a*/ 	.short	(.L_700 - .L_699)
	.align		4
.L_699:
        /*0f4c*/ 	.word	index@(_ZN2at6native27unrolled_elementwise_kernelIZZZNS0_67_GLOBAL__N__bb565c37_34_ValidateCompressedIndicesKernel_cu_33a4b88b42_validate_compressed_sparse_indices_kernelILNS2_8CDimNameE1ENS2_18CUDAKernelLauncherENS2_14EmptyVecKernelENS2_8DummyVecELm8EEEvRKNS_6TensorESA_lllENKUlvE1_clEvENKUlvE_clEvEUliiiiiE_St5arrayIPcLm6EELi4E23TrivialOffsetCalculatorILi5EjESH_ILi1EjENS0_6memory15LoadWithoutCastENSK_16StoreWithoutCastEEEviT_T0_T2_T3_T4_T5_)
        /*0f50*/ 	.word	0x000000b0


	//----- nvinfo : EIATTR_MIN_STACK_SIZE
	.align		4
.L_700:
        /*0f54*/ 	.byte	0x04, 0x12
        /*0f56*/ 	.short	(.L_702 - .L_701)
	.align		4
.L_701:
        /*0f58*/ 	.word	index@(_ZN2at6native29vectorized_elementwise_kernelILi2EZZZNS0_67_GLOBAL__N__bb565c37_34_ValidateCompressedIndicesKernel_cu_33a4b88b42_validate_compressed_sparse_indices_kernelILNS2_8CDimNameE1ENS2_18CUDAKernelLauncherENS2_14EmptyVecKernelENS2_8DummyVecELm8EEEvRKNS_6TensorESA_lllENKUlvE1_clEvENKUlvE_clEvEUliiiiiE_St5arrayIPcLm6EEEEviT0_T1_)
        /*0f5c*/ 	.word	0x00000160


	//----- nvinfo : EIATTR_MIN_STACK_SIZE
	.align		4
.L_702:
        /*0f60*/ 	.byte	0x04, 0x12
        /*0f62*/ 	.short	(.L_704 - .L_703)
	.align		4
.L_703:
        /*0f64*/ 	.word	index@(_ZN2at6native29vectorized_elementwise_kernelILi4EZZZNS0_67_GLOBAL__N__bb565c37_34_ValidateCompressedIndicesKernel_cu_33a4b88b42_validate_compressed_sparse_indices_kernelILNS2_8CDimNameE1ENS2_18CUDAKernelLauncherENS2_14EmptyVecKernelENS2_8DummyVecELm8EEEvRKNS_6TensorESA_lllENKUlvE1_clEvENKUlvE_clEvEUliiiiiE_St5arrayIPcLm6EEEEviT0_T1_)
        /*0f68*/ 	.word	0x00000160


	//----- nvinfo : EIATTR_MIN_STACK_SIZE
	.align		4
.L_704:
        /*0f6c*/ 	.byte	0x04, 0x12
        /*0f6e*/ 	.short	(.L_706 - .L_705)
	.align		4
.L_705:
        /*0f70*/ 	.word	index@(_ZN2at6native29vectorized_elementwise_kernelILi8EZZZNS0_67_GLOBAL__N__bb565c37_34_ValidateCompressedIndicesKernel_cu_33a4b88b42_validate_compressed_sparse_indices_kernelILNS2_8CDimNameE1ENS2_18CUDAKernelLauncherENS2_14EmptyVecKernelENS2_8DummyVecELm8EEEvRKNS_6TensorESA_lllENKUlvE1_clEvENKUlvE_clEvEUliiiiiE_St5arrayIPcLm6EEEEviT0_T1_)
        /*0f74*/ 	.word	0x00000000


	//----- nvinfo : EIATTR_MIN_STACK_SIZE
	.align		4
.L_706:
        /*0f78*/ 	.byte	0x04, 0x12
        /*0f7a*/ 	.short	(.L_708 - .L_707)
	.align		4
.L_707:
        /*0f7c*/ 	.word	index@(_ZN2at6native18elementwise_kernelILi128ELi4EZNS0_15gpu_kernel_implIZZZNS0_67_GLOBAL__N__bb565c37_34_ValidateCompressedIndicesKernel_cu_33a4b88b42_validate_compressed_sparse_indices_kernelILNS3_8CDimNameE1ENS3_18CUDAKernelLauncherENS3_14EmptyVecKernelENS3_8DummyVecELm8EEEvRKNS_6TensorESB_lllENKUlvE0_clEvENKUlvE0_clEvEUllE_EEvRNS_18TensorIteratorBaseERKT_EUliE_EEviT1_)
        /*0f80*/ 	.word	0x00000000


	//----- nvinfo : EIATTR_MIN_STACK_SIZE
	.align		4
.L_708:
        /*0f84*/ 	.byte	0x04, 0x12
        /*0f86*/ 	.short	(.L_710 - .L_709)
	.align		4
.L_709:
        /*0f88*/ 	.word	index@(_ZN2at6native27unrolled_elementwise_kernelIZZZNS0_67_GLOBAL__N__bb565c37_34_ValidateCompressedIndicesKernel_cu_33a4b88b42_validate_compressed_sparse_indices_kernelILNS2_8CDimNameE1ENS2_18CUDAKernelLauncherENS2_14EmptyVecKernelENS2_8DummyVecELm8EEEvRKNS_6TensorESA_lllENKUlvE0_clEvENKUlvE0_clEvEUllE_St5arrayIPcLm2EELi4E23TrivialOffsetCalculatorILi1EjESI_NS0_6memory12LoadWithCastILi1EEENSJ_13StoreWithCastILi1EEEEEviT_T0_T2_T3_T4_T5_)
        /*0f8c*/ 	.word	0x00000000


	//----- nvinfo : EIATTR_MIN_STACK_SIZE
	.align		4
.L_710:
        /*0f90*/ 	.byte	0x04, 0x12
        /*0f92*/ 	.short	(.L_712 - .L_711)
	.align		4
.L_711:
        /*0f94*/ 	.word	index@(_ZN2at6native18elementwise_kernelILi128ELi2EZNS0_22gpu_kernel_impl_nocastIZZZNS0_67_GLOBAL__N__bb565c37_34_ValidateCompressedIndicesKernel_cu_33a4b88b42_validate_compressed_sparse_indices_kernelILNS3_8CDimNameE1ENS3_18CUDAKernelLauncherENS3_14EmptyVecKernelENS3_8DummyVecELm8EEEvRKNS_6TensorESB_lllENKUlvE0_clEvENKUlvE0_clEvEUllE_EEvRNS_18TensorIteratorBaseERKT_EUliE_EEviT1_)
        /*0f98*/ 	.word	0x00000000


	//----- nvinfo : EIATTR_MIN_STACK_SIZE
	.align		4
.L_712:
        /*0f9c*/ 	.byte	0x04, 0x12
        /*0f9e*/ 	.short	(.L_714 - .L_713)
	.align		4
.L_713:
        /*0fa0*/ 	.word	index@(_ZN2at6native27unrolled_elementwise_kernelIZZZNS0_67_GLOBAL__N__bb565c37_34_ValidateCompressedIndicesKernel_cu_33a4b88b42_validate_compressed_sparse_indices_kernelILNS2_8CDimNameE1ENS2_18CUDAKernelLauncherENS2_14EmptyVecKernelENS2_8DummyVecELm8EEEvRKNS_6TensorESA_lllENKUlvE0_clEvENKUlvE0_clEvEUllE_St5arrayIPcLm2EELi4E23TrivialOffsetCalculatorILi1EjESI_NS0_6memory15LoadWithoutCastENSJ_16StoreWithoutCastEEEviT_T0_T2_T3_T4_T5_)
        /*0fa4*/ 	.word	0x00000000


	//----- nvinfo : EIATTR_MIN_STACK_SIZE
	.align		4
.L_714:
        /*0fa8*/ 	.byte	0x04, 0x12
        /*0faa*/ 	.short	(.L_716 - .L_715)
	.align		4
.L_715:
        /*0fac*/ 	.word	index@(_ZN2at6native29vectorized_elementwise_kernelILi2EZZZNS0_67_GLOBAL__N__bb565c37_34_ValidateCompressedIndicesKernel_cu_33a4b88b42_validate_compressed_sparse_indices_kernelILNS2_8CDimNameE1ENS2_18CUDAKernelLauncherENS2_14EmptyVecKernelENS2_8DummyVecELm8EEEvRKNS_6TensorESA_lllENKUlvE0_clEvENKUlvE0_clEvEUllE_St5arrayIPcLm2EEEEviT0_T1_)
        /*0fb0*/ 	.word	0x00000000


	//----- nvinfo : EIATTR_MIN_STACK_SIZE
	.align		4
.L_716:
        /*0fb4*/ 	.byte	0x04, 0x12
        /*0fb6*/ 	.short	(.L_718 - .L_717)
	.align		4
.L_717:
        /*0fb8*/ 	.word	index@(_ZN2at6native29vectorized_elementwise_kernelILi4EZZZNS0_67_GLOBAL__N__bb565c37_34_ValidateCompressedIndicesKernel_cu_33a4b88b42_validate_compressed_sparse_indices_kernelILNS2_8CDimNameE1ENS2_18CUDAKernelLauncherENS2_14EmptyVecKernelENS2_8DummyVecELm8EEEvRKNS_6TensorESA_lllENKUlvE0_clEvENKUlvE0_clEvEUllE_St5arrayIPcLm2EEEEviT0_T1_)
        /*0fbc*/ 	.word	0x00000000


	//----- nvinfo : EIATTR_MIN_STACK_SIZE
	.align		4
.L_718:
        /*0fc0*/ 	.byte	0x04, 0x12
        /*0fc2*/ 	.short	(.L_720 - .L_719)
	.align		4
.L_719:
        /*0fc4*/ 	.word	index@(_ZN2at6native29vectorized_elementwise_kernelILi8EZZZNS0_67_GLOBAL__N__bb565c37_34_ValidateCompressedIndicesKernel_cu_33a4b88b42_validate_compressed_sparse_indices_kernelILNS2_8CDimNameE1ENS2_18CUDAKernelLauncherENS2_14EmptyVecKernelENS2_8DummyVecELm8EEEvRKNS_6TensorESA_lllENKUlvE0_clEvENKUlvE0_clEvEUllE_St5arrayIPcLm2EEEEviT0_T1_)
        /*0fc8*/ 	.word	0x00000000


	//----- nvinfo : EIATTR_MIN_STACK_SIZE
	.align		4
.L_720:
        /*0fcc*/ 	.byte	0x04, 0x12
        /*0fce*/ 	.short	(.L_722 - .L_721)
	.align		4
.L_721:
        /*0fd0*/ 	.word	index@(_ZN2at6native18elementwise_kernelILi128ELi4EZNS0_15gpu_kernel_implIZZZNS0_67_GLOBAL__N__bb565c37_34_ValidateCompressedIndicesKernel_cu_33a4b88b42_validate_compressed_sparse_indices_kernelILNS3_8CDimNameE1ENS3_18CUDAKernelLauncherENS3_14EmptyVecKernelENS3_8DummyVecELm8EEEvRKNS_6TensorESB_lllENKUlvE0_clEvENKUlvE_clEvEUliE_EEvRNS_18TensorIteratorBaseERKT_EUliE_EEviT1_)
        /*0fd4*/ 	.word	0x00000000


	//----- nvinfo : EIATTR_MIN_STACK_SIZE
	.align		4
.L_722:
        /*0fd8*/ 	.byte	0x04, 0x12
        /*0fda*/ 	.short	(.L_724 - .L_723)
	.align		4
.L_723:
        /*0fdc*/ 	.word	index@(_ZN2at6native27unrolled_elementwise_kernelIZZZNS0_67_GLOBAL__N__bb565c37_34_ValidateCompressedIndicesKernel_cu_33a4b88b42_validate_compressed_sparse_indices_kernelILNS2_8CDimNameE1ENS2_18CUDAKernelLauncherENS2_14EmptyVecKernelENS2_8DummyVecELm8EEEvRKNS_6TensorESA_lllENKUlvE0_clEvENKUlvE_clEvEUliE_St5arrayIPcLm2EELi4E23TrivialOffsetCalculatorILi1EjESI_NS0_6memory12LoadWithCastILi1EEENSJ_13StoreWithCastILi1EEEEEviT_T0_T2_T3_T4_T5_)
        /*0fe0*/ 	.word	0x00000000


	//----- nvinfo : EIATTR_MIN_STACK_SIZE
	.align		4
.L_724:
        /*0fe4*/ 	.byte	0x04, 0x12
        /*0fe6*/ 	.short	(.L_726 - .L_725)
	.align		4
.L_725:
        /*0fe8*/ 	.word	index@(_ZN2at6native18elementwise_kernelILi128ELi2EZNS0_22gpu_kernel_impl_nocastIZZZNS0_67_GLOBAL__N__bb565c37_34_ValidateCompressedIndicesKernel_cu_33a4b88b42_validate_compressed_sparse_indices_kernelILNS3_8CDimNameE1ENS3_18CUDAKernelLauncherENS3_14EmptyVecKernelENS3_8DummyVecELm8EEEvRKNS_6TensorESB_lllENKUlvE0_clEvENKUlvE_clEvEUliE_EEvRNS_18TensorIteratorBaseERKT_EUliE_EEviT1_)
        /*0fec*/ 	.word	0x00000000


	//----- nvinfo : EIATTR_MIN_STACK_SIZE
	.align		4
.L_726:
        /*0ff0*/ 	.byte	0x04, 0x12
        /*0ff2*/ 	.short	(.L_728 - .L_727)
	.align		4
.L_727:
        /*0ff4*/ 	.word	index@(_ZN2at6native27unrolled_elementwise_kernelIZZZNS0_67_GLOBAL__N__bb565c37_34_ValidateCompressedIndicesKernel_cu_33a4b88b42_validate_compressed_sparse_indices_kernelILNS2_8CDimNameE1ENS2_18CUDAKernelLauncherENS2_14EmptyVecKernelENS2_8DummyVecELm8EEEvRKNS_6TensorESA_lllENKUlvE0_clEvENKUlvE_clEvEUliE_St5arrayIPcLm2EELi4E23TrivialOffsetCalculatorILi1EjESI_NS0_6memory15LoadWithoutCastENSJ_16StoreWithoutCastEEEviT_T0_T2_T3_T4_T5_)
        /*0ff8*/ 	.word	0x00000000


	//----- nvinfo : EIATTR_MIN_STACK_SIZE
	.align		4
.L_728:
        /*0ffc*/ 	.byte	0x04, 0x12
        /*0ffe*/ 	.short	(.L_730 - .L_729)
	.align		4
.L_729:
        /*1000*/ 	.word	index@(_ZN2at6native29vectorized_elementwise_kernelILi2EZZZNS0_67_GLOBAL__N__bb565c37_34_ValidateCompressedIndicesKernel_cu_33a4b88b42_validate_compressed_sparse_indices_kernelILNS2_8CDimNameE1ENS2_18CUDAKernelLauncherENS2_14EmptyVecKernelENS2_8DummyVecELm8EEEvRKNS_6TensorESA_lllENKUlvE0_clEvENKUlvE_clEvEUliE_St5arrayIPcLm2EEEEviT0_T1_)
        /*1004*/ 	.word	0x00000000


	//----- nvinfo : EIATTR_MIN_STACK_SIZE
	.align		4
.L_730:
        /*1008*/ 	.byte	0x04, 0x12
        /*100a*/ 	.short	(.L_732 - .L_731)
	.align		4
.L_731:
        /*100c*/ 	.word	index@(_ZN2at6native29vectorized_elementwise_kernelILi4EZZZNS0_67_GLOBAL__N__bb565c37_34_ValidateCompressedIndicesKernel_cu_33a4b88b42_validate_compressed_sparse_indices_kernelILNS2_8CDimNameE1ENS2_18CUDAKernelLauncherENS2_14EmptyVecKernelENS2_8DummyVecELm8EEEvRKNS_6TensorESA_lllENKUlvE0_clEvENKUlvE_clEvEUliE_St5arrayIPcLm2EEEEviT0_T1_)
        /*1010*/ 	.word	0x00000000


	//----- nvinfo : EIATTR_MIN_STACK_SIZE
	.align		4
.L_732:
        /*1014*/ 	.byte	0x04, 0x12
        /*1016*/ 	.short	(.L_734 - .L_733)
	.align		4
.L_733:
        /*1018*/ 	.word	index@(_ZN2at6native29vectorized_elementwise_kernelILi8EZZZNS0_67_GLOBAL__N__bb565c37_34_ValidateCompressedIndicesKernel_cu_33a4b88b42_validate_compressed_sparse_indices_kernelILNS2_8CDimNameE1ENS2_18CUDAKernelLauncherENS2_14EmptyVecKernelENS2_8DummyVecELm8EEEvRKNS_6TensorESA_lllENKUlvE0_clEvENKUlvE_clEvEUliE_St5arrayIPcLm2EEEEviT0_T1_)
        /*101c*/ 	.word	0x00000000


	//----- nvinfo : EIATTR_MIN_STACK_SIZE
	.align		4
.L_734:
        /*1020*/ 	.byte	0x04, 0x12
        /*1022*/ 	.short	(.L_736 - .L_735)
	.align		4
.L_735:
        /*1024*/ 	.word	index@(_ZN2at6native18elementwise_kernelILi128ELi4EZNS0_15gpu_kernel_implIZZZNS0_67_GLOBAL__N__bb565c37_34_ValidateCompressedIndicesKernel_cu_33a4b88b42_validate_compressed_sparse_indices_kernelILNS3_8CDimNameE0ENS3_18CUDAKernelLauncherENS3_14EmptyVecKernelENS3_8DummyVecELm0EEEvRKNS_6TensorESB_lllENKUlvE1_clEvENKUlvE0_clEvEUllllllE_EEvRNS_18TensorIteratorBaseERKT_EUliE_EEviT1_)
        /*1028*/ 	.word	0x00000000


	//----- nvinfo : EIATTR_MIN_STACK_SIZE
	.align		4
.L_736:
        /*102c*/ 	.byte	0x04, 0x12
        /*102e*/ 	.short	(.L_738 - .L_737)
	.align		4
.L_737:
        /*1030*/ 	.word	index@(_ZN2at6native27unrolled_elementwise_kernelIZZZNS0_67_GLOBAL__N__bb565c37_34_ValidateCompressedIndicesKernel_cu_33a4b88b42_validate_compressed_sparse_indices_kernelILNS2_8CDimNameE0ENS2_18CUDAKernelLauncherENS2_14EmptyVecKernelENS2_8DummyVecELm0EEEvRKNS_6TensorESA_lllENKUlvE1_clEvENKUlvE0_clEvEUllllllE_St5arrayIPcLm6EELi4E23TrivialOffsetCalculatorILi5EjESH_ILi1EjENS0_6memory12LoadWithCastILi5EEENSK_13StoreWithCastILi1EEEEEviT_T0_T2_T3_T4_T5_)
        /*1034*/ 	.word	0x00000000


	//----- nvinfo : EIATTR_MIN_STACK_SIZE
	.align		4
.L_738:
        /*1038*/ 	.byte	0x04, 0x12
        /*103a*/ 	.short	(.L_740 - .L_739)
	.align		4
.L_739:
        /*103c*/ 	.word	index@(_ZN2at6native18elementwise_kernelILi128ELi2EZNS0_22gpu_kernel_impl_nocastIZZZNS0_67_GLOBAL__N__bb565c37_34_ValidateCompressedIndicesKernel_cu_33a4b88b42_validate_compressed_sparse_indices_kernelILNS3_8CDimNameE0ENS3_18CUDAKernelLauncherENS3_14EmptyVecKernelENS3_8DummyVecELm0EEEvRKNS_6TensorESB_lllENKUlvE1_clEvENKUlvE0_clEvEUllllllE_EEvRNS_18TensorIteratorBaseERKT_EUliE_EEviT1_)
        /*1040*/ 	.word	0x00000000


	//----- nvinfo : EIATTR_MIN_STACK_SIZE
	.align		4
.L_740:
        /*1044*/ 	.byte	0x04, 0x12
        /*1046*/ 	.short	(.L_742 - .L_741)
	.align		4
.L_741:
        /*1048*/ 	.word	index@(_ZN2at6native27unrolled_elementwise_kernelIZZZNS0_67_GLOBAL__N__bb565c37_34_ValidateCompressedIndicesKernel_cu_33a4b88b42_validate_compressed_sparse_indices_kernelILNS2_8CDimNameE0ENS2_18CUDAKernelLauncherENS2_14EmptyVecKernelENS2_8DummyVecELm0EEEvRKNS_6TensorESA_lllENKUlvE1_clEvENKUlvE0_clEvEUllllllE_St5arrayIPcLm6EELi4E23TrivialOffsetCalculatorILi5EjESH_ILi1EjENS0_6memory15LoadWithoutCastENSK_16StoreWithoutCastEEEviT_T0_T2_T3_T4_T5_)
        /*104c*/ 	.word	0x00000000


	//----- nvinfo : EIATTR_MIN_STACK_SIZE
	.align		4
.L_742:
        /*1050*/ 	.byte	0x04, 0x12
        /*1052*/ 	.short	(.L_744 - .L_743)
	.align		4
.L_743:
        /*1054*/ 	.word	index@(_ZN2at6native29vectorized_elementwise_kernelILi2EZZZNS0_67_GLOBAL__N__bb565c37_34_ValidateCompressedIndicesKernel_cu_33a4b88b42_validate_compressed_sparse_indices_kernelILNS2_8CDimNameE0ENS2_18CUDAKernelLauncherENS2_14EmptyVecKernelENS2_8DummyVecELm0EEEvRKNS_6TensorESA_lllENKUlvE1_clEvENKUlvE0_clEvEUllllllE_St5arrayIPcLm6EEEEviT0_T1_)
        /*1058*/ 	.word	0x00000000


	//----- nvinfo : EIATTR_MIN_STACK_SIZE
	.align		4
.L_744:
        /*105c*/ 	.byte	0x04, 0x12
        /*105e*/ 	.short	(.L_746 - .L_745)
	.align		4
.L_745:
        /*1060*/ 	.word	index@(_ZN2at6native29vectorized_elementwise_kernelILi4EZZZNS0_67_GLOBAL__N__bb565c37_34_ValidateCompressedIndicesKernel_cu_33a4b88b42_validate_compressed_sparse_indices_kernelILNS2_8CDimNameE0ENS2_18CUDAKernelLauncherENS2_14EmptyVecKernelENS2_8DummyVecELm0EEEvRKNS_6TensorESA_lllENKUlvE1_clEvENKUlvE0_clEvEUllllllE_St5arrayIPcLm6EEEEviT0_T1_)
        /*1064*/ 	.word	0x00000000


	//----- nvinfo : EIATTR_MIN_STACK_SIZE
	.align		4
.L_746:
        /*1068*/ 	.byte	0x04, 0x12
        /*106a*/ 	.short	(.L_748 - .L_747)
	.align		4
.L_747:
        /*106c*/ 	.word	index@(_ZN2at6native29vectorized_elementwise_kernelILi8EZZZNS0_67_GLOBAL__N__bb565c37_34_ValidateCompressedIndicesKernel_cu_33a4b88b42_validate_compressed_sparse_indices_kernelILNS2_8CDimNameE0ENS2_18CUDAKernelLauncherENS2_14EmptyVecKernelENS2_8DummyVecELm0EEEvRKNS_6TensorESA_lllENKUlvE1_clEvENKUlvE0_clEvEUllllllE_St5arrayIPcLm6EEEEviT0_T1_)
        /*1070*/ 	.word	0x00000000


	//----- nvinfo : EIATTR_MIN_STACK_SIZE
	.align		4
.L_748:
        /*1074*/ 	.byte	0x04, 0x12
        /*1076*/ 	.short	(.L_750 - .L_749)
	.align		4
.L_749:
        /*1078*/ 	.word	index@(_ZN2at6native18elementwise_kernelILi128ELi4EZNS0_15gpu_kernel_implIZZZNS0_67_GLOBAL__N__bb565c37_34_ValidateCompressedIndicesKernel_cu_33a4b88b42_validate_compressed_sparse_indices_kernelILNS3_8CDimNameE0ENS3_18CUDAKernelLauncherENS3_14EmptyVecKernelENS3_8DummyVecELm0EEEvRKNS_6TensorESB_lllENKUlvE1_clEvENKUlvE_clEvEUliiiiiE_EEvRNS_18TensorIteratorBaseERKT_EUliE_EEviT1_)
        /*107c*/ 	.word	0x00000000


	//----- nvinfo : EIATTR_MIN_STACK_SIZE
	.align		4
.L_750:
        /*1080*/ 	.byte	0x04, 0x12
        /*1082*/ 	.short	(.L_752 - .L_751)
	.align		4
.L_751:
        /*1084*/ 	.word	index@(_ZN2at6native27unrolled_elementwise_kernelIZZZNS0_67_GLOBAL__N__bb565c37_34_ValidateCompressedIndicesKernel_cu_33a4b88b42_validate_compressed_sparse_indices_kernelILNS2_8CDimNameE0ENS2_18CUDAKernelLauncherENS2_14EmptyVecKernelENS2_8DummyVecELm0EEEvRKNS_6TensorESA_lllENKUlvE1_clEvENKUlvE_clEvEUliiiiiE_St5arrayIPcLm6EELi4E23TrivialOffsetCalculatorILi5EjESH_ILi1EjENS0_6memory12LoadWithCastILi5EEENSK_13StoreWithCastILi1EEEEEviT_T0_T2_T3_T4_T5_)
        /*1088*/ 	.word	0x00000000


	//----- nvinfo : EIATTR_MIN_STACK_SIZE
	.align		4
.L_752:
        /*108c*/ 	.byte	0x04, 0x12
        /*108e*/ 	.short	(.L_754 - .L_753)
	.align		4
.L_753:
        /*1090*/ 	.word	index@(_ZN2at6native18elementwise_kernelILi128ELi2EZNS0_22gpu_kernel_impl_nocastIZZZNS0_67_GLOBAL__N__bb565c37_34_ValidateCompressedIndicesKernel_cu_33a4b88b42_validate_compressed_sparse_indices_kernelILNS3_8CDimNameE0ENS3_18CUDAKernelLauncherENS3_14EmptyVecKernelENS3_8DummyVecELm0EEEvRKNS_6TensorESB_lllENKUlvE1_clEvENKUlvE_clEvEUliiiiiE_EEvRNS_18TensorIteratorBaseERKT_EUliE_EEviT1_)
        /*1094*/ 	.word	0x00000000


	//----- nvinfo : EIATTR_MIN_STACK_SIZE
	.align		4
.L_754:
        /*1098*/ 	.byte	0x04, 0x12
        /*109a*/ 	.short	(.L_756 - .L_755)
	.align		4
.L_755:
        /*109c*/ 	.word	index@(_ZN2at6native27unrolled_elementwise_kernelIZZZNS0_67_GLOBAL__N__bb565c37_34_ValidateCompressedIndicesKernel_cu_33a4b88b42_validate_compressed_sparse_indices_kernelILNS2_8CDimNameE0ENS2_18CUDAKernelLauncherENS2_14EmptyVecKernelENS2_8DummyVecELm0EEEvRKNS_6TensorESA_lllENKUlvE1_clEvENKUlvE_clEvEUliiiiiE_St5arrayIPcLm6EELi4E23TrivialOffsetCalculatorILi5EjESH_ILi1EjENS0_6memory15LoadWithoutCastENSK_16StoreWithoutCastEEEviT_T0_T2_T3_T4_T5_)
        /*10a0*/ 	.word	0x00000000


	//----- nvinfo : EIATTR_MIN_STACK_SIZE
	.align		4
.L_756:
        /*10a4*/ 	.byte	0x04, 0x12
        /*10a6*/ 	.short	(.L_758 - .L_757)
	.align		4
.L_757:
        /*10a8*/ 	.word	index@(_ZN2at6native29vectorized_elementwise_kernelILi2EZZZNS0_67_GLOBAL__N__bb565c37_34_ValidateCompressedIndicesKernel_cu_33a4b88b42_validate_compressed_sparse_indices_kernelILNS2_8CDimNameE0ENS2_18CUDAKernelLauncherENS2_14EmptyVecKernelENS2_8DummyVecELm0EEEvRKNS_6TensorESA_lllENKUlvE1_clEvENKUlvE_clEvEUliiiiiE_St5arrayIPcLm6EEEEviT0_T1_)
        /*10ac*/ 	.word	0x00000000


	//----- nvinfo : EIATTR_MIN_STACK_SIZE
	.align		4
.L_758:
        /*10b0*/ 	.byte	0x04, 0x12
        /*10b2*/ 	.short	(.L_760 - .L_759)
	.align		4
.L_759:
        /*10b4*/ 	.word	index@(_ZN2at6native29vectorized_elementwise_kernelILi4EZZZNS0_67_GLOBAL__N__bb565c37_34_ValidateCompressedIndicesKernel_cu_33a4b88b42_validate_compressed_sparse_indices_kernelILNS2_8CDimNameE0ENS2_18CUDAKernelLauncherENS2_14EmptyVecKernelENS2_8DummyVecELm0EEEvRKNS_6TensorESA_lllENKUlvE1_clEvENKUlvE_clEvEUliiiiiE_St5arrayIPcLm6EEEEviT0_T1_)
        /*10b8*/ 	.word	0x00000000


	//----- nvinfo : EIATTR_MIN_STACK_SIZE
	.align		4
.L_760:
        /*10bc*/ 	.byte	0x04, 0x12
        /*10be*/ 	.short	(.L_762 - .L_761)
	.align		4
.L_761:
        /*10c0*/ 	.word	index@(_ZN2at6native29vectorized_elementwise_kernelILi8EZZZNS0_67_GLOBAL__N__bb565c37_34_ValidateCompressedIndicesKernel_cu_33a4b88b42_validate_compressed_sparse_indices_kernelILNS2_8CDimNameE0ENS2_18CUDAKernelLauncherENS2_14EmptyVecKernelENS2_8DummyVecELm0EEEvRKNS_6TensorESA_lllENKUlvE1_clEvENKUlvE_clEvEUliiiiiE_St5arrayIPcLm6EEEEviT0_T1_)
        /*10c4*/ 	.word	0x00000000


	//----- nvinfo : EIATTR_MIN_STACK_SIZE
	.align		4
.L_762:
        /*10c8*/ 	.byte	0x04, 0x12
        /*10ca*/ 	.short	(.L_764 - .L_763)
	.align		4
.L_763:
        /*10cc*/ 	.word	index@(_ZN2at6native18elementwise_kernelILi128ELi4EZNS0_15gpu_kernel_implIZZZNS0_67_GLOBAL__N__bb565c37_34_ValidateCompressedIndicesKernel_cu_33a4b88b42_validate_compressed_sparse_indices_kernelILNS3_8CDimNameE0ENS3_18CUDAKernelLauncherENS3_14EmptyVecKernelENS3_8DummyVecELm0EEEvRKNS_6TensorESB_lllENKUlvE0_clEvENKUlvE0_clEvEUllE_EEvRNS_18TensorIteratorBaseERKT_EUliE_EEviT1_)
        /*10d0*/ 	.word	0x00000000


	//----- nvinfo : EIATTR_MIN_STACK_SIZE
	.align		4
.L_764:
        /*10d4*/ 	.byte	0x04, 0x12
        /*10d6*/ 	.short	(.L_766 - .L_765)
	.align		4
.L_765:
        /*10d8*/ 	.word	index@(_ZN2at6native27unrolled_elementwise_kernelIZZZNS0_67_GLOBAL__N__bb565c37_34_ValidateCompressedIndicesKernel_cu_33a4b88b42_validate_compressed_sparse_indices_kernelILNS2_8CDimNameE0ENS2_18CUDAKernelLauncherENS2_14EmptyVecKernelENS2_8DummyVecELm0EEEvRKNS_6TensorESA_lllENKUlvE0_clEvENKUlvE0_clEvEUllE_St5arrayIPcLm2EELi4E23TrivialOffsetCalculatorILi1EjESI_NS0_6memory12LoadWithCastILi1EEENSJ_13StoreWithCastILi1EEEEEviT_T0_T2_T3_T4_T5_)
        /*10dc*/ 	.word	0x00000000


	//----- nvinfo : EIATTR_MIN_STACK_SIZE
	.align		4
.L_766:
        /*10e0*/ 	.byte	0x04, 0x12
        /*10e2*/ 	.short	(.L_768 - .L_767)
	.align		4
.L_767:
        /*10e4*/ 	.word	index@(_ZN2at6native18elementwise_kernelILi128ELi2EZNS0_22gpu_kernel_impl_nocastIZZZNS0_67_GLOBAL__N__bb565c37_34_ValidateCompressedIndicesKernel_cu_33a4b88b42_validate_compressed_sparse_indices_kernelILNS3_8CDimNameE0ENS3_18CUDAKernelLauncherENS3_14EmptyVecKernelENS3_8DummyVecELm0EEEvRKNS_6TensorESB_lllENKUlvE0_clEvENKUlvE0_clEvEUllE_EEvRNS_18TensorIteratorBaseERKT_EUliE_EEviT1_)
        /*10e8*/ 	.word	0x00000000


	//----- nvinfo : EIATTR_MIN_STACK_SIZE
	.align		4
.L_768:
        /*10ec*/ 	.byte	0x04, 0x12
        /*10ee*/ 	.short	(.L_770 - .L_769)
	.align		4
.L_769:
        /*10f0*/ 	.word	index@(_ZN2at6native27unrolled_elementwise_kernelIZZZNS0_67_GLOBAL__N__bb565c37_34_ValidateCompressedIndicesKernel_cu_33a4b88b42_validate_compressed_sparse_indices_kernelILNS2_8CDimNameE0ENS2_18CUDAKernelLauncherENS2_14EmptyVecKernelENS2_8DummyVecELm0EEEvRKNS_6TensorESA_lllENKUlvE0_clEvENKUlvE0_clEvEUllE_St5arrayIPcLm2EELi4E23TrivialOffsetCalculatorILi1EjESI_NS0_6memory15LoadWithoutCastENSJ_16StoreWithoutCastEEEviT_T0_T2_T3_T4_T5_)
        /*10f4*/ 	.word	0x00000000


	//----- nvinfo : EIATTR_MIN_STACK_SIZE
	.align		4
.L_770:
        /*10f8*/ 	.byte	0x04, 0x12
        /*10fa*/ 	.short	(.L_772 - .L_771)
	.align		4
.L_771:
        /*10fc*/ 	.word	index@(_ZN2at6native29vectorized_elementwise_kernelILi2EZZZNS0_67_GLOBAL__N__bb565c37_34_ValidateCompressedIndicesKernel_cu_33a4b88b42_validate_compressed_sparse_indices_kernelILNS2_8CDimNameE0ENS2_18CUDAKernelLauncherENS2_14EmptyVecKernelENS2_8DummyVecELm0EEEvRKNS_6TensorESA_lllENKUlvE0_clEvENKUlvE0_clEvEUllE_St5arrayIPcLm2EEEEviT0_T1_)
        /*1100*/ 	.word	0x00000000


	//----- nvinfo : EIATTR_MIN_STACK_SIZE
	.align		4
.L_772:
        /*1104*/ 	.byte	0x04, 0x12
        /*1106*/ 	.short	(.L_774 - .L_773)
	.align		4
.L_773:
        /*1108*/ 	.word	index@(_ZN2at6native29vectorized_elementwise_kernelILi4EZZZNS0_67_GLOBAL__N__bb565c37_34_ValidateCompressedIndicesKernel_cu_33a4b88b42_validate_compressed_sparse_indices_kernelILNS2_8CDimNameE0ENS2_18CUDAKernelLauncherENS2_14EmptyVecKernelENS2_8DummyVecELm0EEEvRKNS_6TensorESA_lllENKUlvE0_clEvENKUlvE0_clEvEUllE_St5arrayIPcLm2EEEEviT0_T1_)
        /*110c*/ 	.word	0x00000000


	//----- nvinfo : EIATTR_MIN_STACK_SIZE
	.align		4
.L_774:
        /*1110*/ 	.byte	0x04, 0x12
        /*1112*/ 	.short	(.L_776 - .L_775)
	.align		4
.L_775:
        /*1114*/ 	.word	index@(_ZN2at6native29vectorized_elementwise_kernelILi8EZZZNS0_67_GLOBAL__N__bb565c37_34_ValidateCompressedIndicesKernel_cu_33a4b88b42_validate_compressed_sparse_indices_kernelILNS2_8CDimNameE0ENS2_18CUDAKernelLauncherENS2_14EmptyVecKernelENS2_8DummyVecELm0EEEvRKNS_6TensorESA_lllENKUlvE0_clEvENKUlvE0_clEvEUllE_St5arrayIPcLm2EEEEviT0_T1_)
        /*1118*/ 	.word	0x00000000


	//----- nvinfo : EIATTR_MIN_STACK_SIZE
	.align		4
.L_776:
        /*111c*/ 	.byte	0x04, 0x12
        /*111e*/ 	.short	(.L_778 - .L_777)
	.align		4
.L_777:
        /*1120*/ 	.word	index@(_ZN2at6native18elementwise_kernelILi128ELi4EZNS0_15gpu_kernel_implIZZZNS0_67_GLOBAL__N__bb565c37_34_ValidateCompressedIndicesKernel_cu_33a4b88b42_validate_compressed_sparse_indices_kernelILNS3_8CDimNameE0ENS3_18CUDAKernelLauncherENS3_14EmptyVecKernelENS3_8DummyVecELm0EEEvRKNS_6TensorESB_lllENKUlvE0_clEvENKUlvE_clEvEUliE_EEvRNS_18TensorIteratorBaseERKT_EUliE_EEviT1_)
        /*1124*/ 	.word	0x00000000


	//----- nvinfo : EIATTR_MIN_STACK_SIZE
	.align		4
.L_778:
        /*1128*/ 	.byte	0x04, 0x12
        /*112a*/ 	.short	(.L_780 - .L_779)
	.align		4
.L_779:
        /*112c*/ 	.word	index@(_ZN2at6native27unrolled_elementwise_kernelIZZZNS0_67_GLOBAL__N__bb565c37_34_ValidateCompressedIndicesKernel_cu_33a4b88b42_validate_compressed_sparse_indices_kernelILNS2_8CDimNameE0ENS2_18CUDAKernelLauncherENS2_14EmptyVecKernelENS2_8DummyVecELm0EEEvRKNS_6TensorESA_lllENKUlvE0_clEvENKUlvE_clEvEUliE_St5arrayIPcLm2EELi4E23TrivialOffsetCalculatorILi1EjESI_NS0_6memory12LoadWithCastILi1EEENSJ_13StoreWithCastILi1EEEEEviT_T0_T2_T3_T4_T5_)
        /*1130*/ 	.word	0x00000000


	//----- nvinfo : EIATTR_MIN_STACK_SIZE
	.align		4
.L_780:
        /*1134*/ 	.byte	0x04, 0x12
        /*1136*/ 	.short	(.L_782 - .L_781)
	.align		4
.L_781:
        /*1138*/ 	.word	index@(_ZN2at6native18elementwise_kernelILi128ELi2EZNS0_22gpu_kernel_impl_nocastIZZZNS0_67_GLOBAL__N__bb565c37_34_ValidateCompressedIndicesKernel_cu_33a4b88b42_validate_compressed_sparse_indices_kernelILNS3_8CDimNameE0ENS3_18CUDAKernelLauncherENS3_14EmptyVecKernelENS3_8DummyVecELm0EEEvRKNS_6TensorESB_lllENKUlvE0_clEvENKUlvE_clEvEUliE_EEvRNS_18TensorIteratorBaseERKT_EUliE_EEviT1_)
        /*113c*/ 	.word	0x00000000


	//----- nvinfo : EIATTR_MIN_STACK_SIZE
	.align		4
.L_782:
        /*1140*/ 	.byte	0x04, 0x12
        /*1142*/ 	.short	(.L_784 - .L_783)
	.align		4
.L_783:
        /*1144*/ 	.word	index@(_ZN2at6native27unrolled_elementwise_kernelIZZZNS0_67_GLOBAL__N__bb565c37_34_ValidateCompressedIndicesKernel_cu_33a4b88b42_validate_compressed_sparse_indices_kernelILNS2_8CDimNameE0ENS2_18CUDAKernelLauncherENS2_14EmptyVecKernelENS2_8DummyVecELm0EEEvRKNS_6TensorESA_lllENKUlvE0_clEvENKUlvE_clEvEUliE_St5arrayIPcLm2EELi4E23TrivialOffsetCalculatorILi1EjESI_NS0_6memory15LoadWithoutCastENSJ_16StoreWithoutCastEEEviT_T0_T2_T3_T4_T5_)
        /*1148*/ 	.word	0x00000000


	//----- nvinfo : EIATTR_MIN_STACK_SIZE
	.align		4
.L_784:
        /*114c*/ 	.byte	0x04, 0x12
        /*114e*/ 	.short	(.L_786 - .L_785)
	.align		4
.L_785:
        /*1150*/ 	.word	index@(_ZN2at6native29vectorized_elementwise_kernelILi2EZZZNS0_67_GLOBAL__N__bb565c37_34_ValidateCompressedIndicesKernel_cu_33a4b88b42_validate_compressed_sparse_indices_kernelILNS2_8CDimNameE0ENS2_18CUDAKernelLauncherENS2_14EmptyVecKernelENS2_8DummyVecELm0EEEvRKNS_6TensorESA_lllENKUlvE0_clEvENKUlvE_clEvEUliE_St5arrayIPcLm2EEEEviT0_T1_)
        /*1154*/ 	.word	0x00000000


	//----- nvinfo : EIATTR_MIN_STACK_SIZE
	.align		4
.L_786:
        /*1158*/ 	.byte	0x04, 0x12
        /*115a*/ 	.short	(.L_788 - .L_787)
	.align		4
.L_787:
        /*115c*/ 	.word	index@(_ZN2at6native29vectorized_elementwise_kernelILi4EZZZNS0_67_GLOBAL__N__bb565c37_34_ValidateCompressedIndicesKernel_cu_33a4b88b42_validate_compressed_sparse_indices_kernelILNS2_8CDimNameE0ENS2_18CUDAKernelLauncherENS2_14EmptyVecKernelENS2_8DummyVecELm0EEEvRKNS_6TensorESA_lllENKUlvE0_clEvENKUlvE_clEvEUliE_St5arrayIPcLm2EEEEviT0_T1_)
        /*1160*/ 	.word	0x00000000


	//----- nvinfo : EIATTR_MIN_STACK_SIZE
	.align		4
.L_788:
        /*1164*/ 	.byte	0x04, 0x12
        /*1166*/ 	.short	(.L_790 - .L_789)
	.align		4
.L_789:
        /*1168*/ 	.word	index@(_ZN2at6native29vectorized_elementwise_kernelILi8EZZZNS0_67_GLOBAL__N__bb565c37_34_ValidateCompressedIndicesKernel_cu_33a4b88b42_validate_compressed_sparse_indices_kernelILNS2_8CDimNameE0ENS2_18CUDAKernelLauncherENS2_14EmptyVecKernelENS2_8DummyVecELm0EEEvRKNS_6TensorESA_lllENKUlvE0_clEvENKUlvE_clEvEUliE_St5arrayIPcLm2EEEEviT0_T1_)
        /*116c*/ 	.word	0x00000000


	//----- nvinfo : EIATTR_MIN_STACK_SIZE
	.align		4
.L_790:
        /*1170*/ 	.byte	0x04, 0x12
        /*1172*/ 	.short	(.L_792 - .L_791)
	.align		4
.L_791:
        /*1174*/ 	.word	index@(_ZN2at6native18elementwise_kernelILi128ELi4EZNS0_15gpu_kernel_implIZZZNS0_67_GLOBAL__N__bb565c37_34_ValidateCompressedIndicesKernel_cu_33a4b88b42_validate_compressed_sparse_indices_kernelILNS3_8CDimNameE0ENS3_18CUDAKernelLauncherENS3_14EmptyVecKernelENS3_8DummyVecELm8EEEvRKNS_6TensorESB_lllENKUlvE1_clEvENKUlvE0_clEvEUllllllE_EEvRNS_18TensorIteratorBaseERKT_EUliE_EEviT1_)
        /*1178*/ 	.word	0x00000000


	//----- nvinfo : EIATTR_MIN_STACK_SIZE
	.align		4
.L_792:
        /*117c*/ 	.byte	0x04, 0x12
        /*117e*/ 	.short	(.L_794 - .L_793)
	.align		4
.L_793:
        /*1180*/ 	.word	index@(_ZN2at6native27unrolled_elementwise_kernelIZZZNS0_67_GLOBAL__N__bb565c37_34_ValidateCompressedIndicesKernel_cu_33a4b88b42_validate_compressed_sparse_indices_kernelILNS2_8CDimNameE0ENS2_18CUDAKernelLauncherENS2_14EmptyVecKernelENS2_8DummyVecELm8EEEvRKNS_6TensorESA_lllENKUlvE1_clEvENKUlvE0_clEvEUllllllE_St5arrayIPcLm6EELi4E23TrivialOffsetCalculatorILi5EjESH_ILi1EjENS0_6memory12LoadWithCastILi5EEENSK_13StoreWithCastILi1EEEEEviT_T0_T2_T3_T4_T5_)
        /*1184*/ 	.word	0x000000b0


	//----- nvinfo : EIATTR_MIN_STACK_SIZE
	.align		4
.L_794:
        /*1188*/ 	.byte	0x04, 0x12
        /*118a*/ 	.short	(.L_796 - .L_795)
	.align		4
.L_795:
        /*118c*/ 	.word	index@(_ZN2at6native18elementwise_kernelILi128ELi2EZNS0_22gpu_kernel_impl_nocastIZZZNS0_67_GLOBAL__N__bb565c37_34_ValidateCompressedIndicesKernel_cu_33a4b88b42_validate_compressed_sparse_indices_kernelILNS3_8CDimNameE0ENS3_18CUDAKernelLauncherENS3_14EmptyVecKernelENS3_8DummyVecELm8EEEvRKNS_6TensorESB_lllENKUlvE1_clEvENKUlvE0_clEvEUllllllE_EEvRNS_18TensorIteratorBaseERKT_EUliE_EEviT1_)
        /*1190*/ 	.word	0x00000000


	//----- nvinfo : EIATTR_MIN_STACK_SIZE
	.align		4
.L_796:
        /*1194*/ 	.byte	0x04, 0x12
        /*1196*/ 	.short	(.L_798 - .L_797)
	.align		4
.L_797:
        /*1198*/ 	.word	index@(_ZN2at6native27unrolled_elementwise_kernelIZZZNS0_67_GLOBAL__N__bb565c37_34_ValidateCompressedIndicesKernel_cu_33a4b88b42_validate_compressed_sparse_indices_kernelILNS2_8CDimNameE0ENS2_18CUDAKernelLauncherENS2_14EmptyVecKernelENS2_8DummyVecELm8EEEvRKNS_6TensorESA_lllENKUlvE1_clEvENKUlvE0_clEvEUllllllE_St5arrayIPcLm6EELi4E23TrivialOffsetCalculatorILi5EjESH_ILi1EjENS0_6memory15LoadWithoutCastENSK_16StoreWithoutCastEEEviT_T0_T2_T3_T4_T5_)
        /*119c*/ 	.word	0x000000b0


	//----- nvinfo : EIATTR_MIN_STACK_SIZE
	.align		4
.L_798:
        /*11a0*/ 	.byte	0x04, 0x12
        /*11a2*/ 	.short	(.L_800 - .L_799)
	.align		4
.L_799:
        /*11a4*/ 	.word	index@(_ZN2at6native29vectorized_elementwise_kernelILi2EZZZNS0_67_GLOBAL__N__bb565c37_34_ValidateCompressedIndicesKernel_cu_33a4b88b42_validate_compressed_sparse_indices_kernelILNS2_8CDimNameE0ENS2_18CUDAKernelLauncherENS2_14EmptyVecKernelENS2_8DummyVecELm8EEEvRKNS_6TensorESA_lllENKUlvE1_clEvENKUlvE0_clEvEUllllllE_St5arrayIPcLm6EEEEviT0_T1_)
        /*11a8*/ 	.word	0x00000160


	//----- nvinfo : EIATTR_MIN_STACK_SIZE
	.align		4
.L_800:
        /*11ac*/ 	.byte	0x04, 0x12
        /*11ae*/ 	.short	(.L_802 - .L_801)
	.align		4
.L_801:
        /*11b0*/ 	.word	index@(_ZN2at6native29vectorized_elementwise_kernelILi4EZZZNS0_67_GLOBAL__N__bb565c37_34_ValidateCompressedIndicesKernel_cu_33a4b88b42_validate_compressed_sparse_indices_kernelILNS2_8CDimNameE0ENS2_18CUDAKernelLauncherENS2_14EmptyVecKernelENS2_8DummyVecELm8EEEvRKNS_6TensorESA_lllENKUlvE1_clEvENKUlvE0_clEvEUllllllE_St5arrayIPcLm6EEEEviT0_T1_)
        /*11b4*/ 	.word	0x00000160


	//----- nvinfo : EIATTR_MIN_STACK_SIZE
	.align		4
.L_802:
        /*11b8*/ 	.byte	0x04, 0x12
        /*11ba*/ 	.short	(.L_804 - .L_803)
	.align		4
.L_803:
        /*11bc*/ 	.word	index@(_ZN2at6native29vectorized_elementwise_kernelILi8EZZZNS0_67_GLOBAL__N__bb565c37_34_ValidateCompressedIndicesKernel_cu_33a4b88b42_validate_compressed_sparse_indices_kernelILNS2_8CDimNameE0ENS2_18CUDAKernelLauncherENS2_14EmptyVecKernelENS2_8DummyVecELm8EEEvRKNS_6TensorESA_lllENKUlvE1_clEvENKUlvE0_clEvEUllllllE_St5arrayIPcLm6EEEEviT0_T1_)
        /*11c0*/ 	.word	0x00000000


	//----- nvinfo : EIATTR_MIN_STACK_SIZE
	.align		4
.L_804:
        /*11c4*/ 	.byte	0x04, 0x12
        /*11c6*/ 	.short	(.L_806 - .L_805)
	.align		4
.L_805:
        /*11c8*/ 	.word	index@(_ZN2at6native18elementwise_kernelILi128ELi4EZNS0_15gpu_kernel_implIZZZNS0_67_GLOBAL__N__bb565c37_34_ValidateCompressedIndicesKernel_cu_33a4b88b42_validate_compressed_sparse_indices_kernelILNS3_8CDimNameE0ENS3_18CUDAKernelLauncherENS3_14EmptyVecKernelENS3_8DummyVecELm8EEEvRKNS_6TensorESB_lllENKUlvE1_clEvENKUlvE_clEvEUliiiiiE_EEvRNS_18TensorIteratorBaseERKT_EUliE_EEviT1_)
        /*11cc*/ 	.word	0x00000000


	//----- nvinfo : EIATTR_MIN_STACK_SIZE
	.align		4
.L_806:
        /*11d0*/ 	.byte	0x04, 0x12
        /*11d2*/ 	.short	(.L_808 - .L_807)
	.align		4
.L_807:
        /*11d4*/ 	.word	index@(_ZN2at6native27unrolled_elementwise_kernelIZZZNS0_67_GLOBAL__N__bb565c37_34_ValidateCompressedIndicesKernel_cu_33a4b88b42_validate_compressed_sparse_indices_kernelILNS2_8CDimNameE0ENS2_18CUDAKernelLauncherENS2_14EmptyVecKernelENS2_8DummyVecELm8EEEvRKNS_6TensorESA_lllENKUlvE1_clEvENKUlvE_clEvEUliiiiiE_St5arrayIPcLm6EELi4E23TrivialOffsetCalculatorILi5EjESH_ILi1EjENS0_6memory12LoadWithCastILi5EEENSK_13StoreWithCastILi1EEEEEviT_T0_T2_T3_T4_T5_)
        /*11d8*/ 	.word	0x000000b0


	//----- nvinfo : EIATTR_MIN_STACK_SIZE
	.align		4
.L_808:
        /*11dc*/ 	.byte	0x04, 0x12
        /*11de*/ 	.short	(.L_810 - .L_809)
	.align		4
.L_809:
        /*11e0*/ 	.word	index@(_ZN2at6native18elementwise_kernelILi128ELi2EZNS0_22gpu_kernel_impl_nocastIZZZNS0_67_GLOBAL__N__bb565c37_34_ValidateCompressedIndicesKernel_cu_33a4b88b42_validate_compressed_sparse_indices_kernelILNS3_8CDimNameE0ENS3_18CUDAKernelLauncherENS3_14EmptyVecKernelENS3_8DummyVecELm8EEEvRKNS_6TensorESB_lllENKUlvE1_clEvENKUlvE_clEvEUliiiiiE_EEvRNS_18TensorIteratorBaseERKT_EUliE_EEviT1_)
        /*11e4*/ 	.word	0x00000000


	//----- nvinfo : EIATTR_MIN_STACK_SIZE
	.align		4
.L_810:
        /*11e8*/ 	.byte	0x04, 0x12
        /*11ea*/ 	.short	(.L_812 - .L_811)
	.align		4
.L_811:
        /*11ec*/ 	.word	index@(_ZN2at6native27unrolled_elementwise_kernelIZZZNS0_67_GLOBAL__N__bb565c37_34_ValidateCompressedIndicesKernel_cu_33a4b88b42_validate_compressed_sparse_indices_kernelILNS2_8CDimNameE0ENS2_18CUDAKernelLauncherENS2_14EmptyVecKernelENS2_8DummyVecELm8EEEvRKNS_6TensorESA_lllENKUlvE1_clEvENKUlvE_clEvEUliiiiiE_St5arrayIPcLm6EELi4E23TrivialOffsetCalculatorILi5EjESH_ILi1EjENS0_6memory15LoadWithoutCastENSK_16StoreWithoutCastEEEviT_T0_T2_T3_T4_T5_)
        /*11f0*/ 	.word	0x000000b0


	//----- nvinfo : EIATTR_MIN_STACK_SIZE
	.align		4
.L_812:
        /*11f4*/ 	.byte	0x04, 0x12
        /*11f6*/ 	.short	(.L_814 - .L_813)
	.align		4
.L_813:
        /*11f8*/ 	.word	index@(_ZN2at6native29vectorized_elementwise_kernelILi2EZZZNS0_67_GLOBAL__N__bb565c37_34_ValidateCompressedIndicesKernel_cu_33a4b88b42_validate_compressed_sparse_indices_kernelILNS2_8CDimNameE0ENS2_18CUDAKernelLauncherENS2_14EmptyVecKernelENS2_8DummyVecELm8EEEvRKNS_6TensorESA_lllENKUlvE1_clEvENKUlvE_clEvEUliiiiiE_St5arrayIPcLm6EEEEviT0_T1_)
        /*11fc*/ 	.word	0x00000160


	//----- nvinfo : EIATTR_MIN_STACK_SIZE
	.align		4
.L_814:
        /*1200*/ 	.byte	0x04, 0x12
        /*1202*/ 	.short	(.L_816 - .L_815)
	.align		4
.L_815:
        /*1204*/ 	.word	index@(_ZN2at6native29vectorized_elementwise_kernelILi4EZZZNS0_67_GLOBAL__N__bb565c37_34_ValidateCompressedIndicesKernel_cu_33a4b88b42_validate_compressed_sparse_indices_kernelILNS2_8CDimNameE0ENS2_18CUDAKernelLauncherENS2_14EmptyVecKernelENS2_8DummyVecELm8EEEvRKNS_6TensorESA_lllENKUlvE1_clEvENKUlvE_clEvEUliiiiiE_St5arrayIPcLm6EEEEviT0_T1_)
        /*1208*/ 	.word	0x00000160


	//----- nvinfo : EIATTR_MIN_STACK_SIZE
	.align		4
.L_816:
        /*120c*/ 	.byte	0x04, 0x12
        /*120e*/ 	.short	(.L_818 - .L_817)
	.align		4
.L_817:
        /*1210*/ 	.word	index@(_ZN2at6native29vectorized_elementwise_kernelILi8EZZZNS0_67_GLOBAL__N__bb565c37_34_ValidateCompressedIndicesKernel_cu_33a4b88b42_validate_compressed_sparse_indices_kernelILNS2_8CDimNameE0ENS2_18CUDAKernelLauncherENS2_14EmptyVecKernelENS2_8DummyVecELm8EEEvRKNS_6TensorESA_lllENKUlvE1_clEvENKUlvE_clEvEUliiiiiE_St5arrayIPcLm6EEEEviT0_T1_)
        /*1214*/ 	.word	0x00000000


	//----- nvinfo : EIATTR_MIN_STACK_SIZE
	.align		4
.L_818:
        /*1218*/ 	.byte	0x04, 0x12
        /*121a*/ 	.short	(.L_820 - .L_819)
	.align		4
.L_819:
        /*121c*/ 	.word	index@(_ZN2at6native18elementwise_kernelILi128ELi4EZNS0_15gpu_kernel_implIZZZNS0_67_GLOBAL__N__bb565c37_34_ValidateCompressedIndicesKernel_cu_33a4b88b42_validate_compressed_sparse_indices_kernelILNS3_8CDimNameE0ENS3_18CUDAKernelLauncherENS3_14EmptyVecKernelENS3_8DummyVecELm8EEEvRKNS_6TensorESB_lllENKUlvE0_clEvENKUlvE0_clEvEUllE_EEvRNS_18TensorIteratorBaseERKT_EUliE_EEviT1_)
        /*1220*/ 	.word	0x00000000


	//----- nvinfo : EIATTR_MIN_STACK_SIZE
	.align		4
.L_820:
        /*1224*/ 	.byte	0x04, 0x12
        /*1226*/ 	.short	(.L_822 - .L_821)
	.align		4
.L_821:
        /*1228*/ 	.word	index@(_ZN2at6native27unrolled_elementwise_kernelIZZZNS0_67_GLOBAL__N__bb565c37_34_ValidateCompressedIndicesKernel_cu_33a4b88b42_validate_compressed_sparse_indices_kernelILNS2_8CDimNameE0ENS2_18CUDAKernelLauncherENS2_14EmptyVecKernelENS2_8DummyVecELm8EEEvRKNS_6TensorESA_lllENKUlvE0_clEvENKUlvE0_clEvEUllE_St5arrayIPcLm2EELi4E23TrivialOffsetCalculatorILi1EjESI_NS0_6memory12LoadWithCastILi1EEENSJ_13StoreWithCastILi1EEEEEviT_T0_T2_T3_T4_T5_)
        /*122c*/ 	.word	0x00000000


	//----- nvinfo : EIATTR_MIN_STACK_SIZE
	.align		4
.L_822:
        /*1230*/ 	.byte	0x04, 0x12
        /*1232*/ 	.short	(.L_824 - .L_823)
	.align		4
.L_823:
        /*1234*/ 	.word	index@(_ZN2at6native18elementwise_kernelILi128ELi2EZNS0_22gpu_kernel_impl_nocastIZZZNS0_67_GLOBAL__N__bb565c37_34_ValidateCompressedIndicesKernel_cu_33a4b88b42_validate_compressed_sparse_indices_kernelILNS3_8CDimNameE0ENS3_18CUDAKernelLauncherENS3_14EmptyVecKernelENS3_8DummyVecELm8EEEvRKNS_6TensorESB_lllENKUlvE0_clEvENKUlvE0_clEvEUllE_EEvRNS_18TensorIteratorBaseERKT_EUliE_EEviT1_)
        /*1238*/ 	.word	0x00000000


	//----- nvinfo : EIATTR_MIN_STACK_SIZE
	.align		4
.L_824:
        /*123c*/ 	.byte	0x04, 0x12
        /*123e*/ 	.short	(.L_826 - .L_825)
	.align		4
.L_825:
        /*1240*/ 	.word	index@(_ZN2at6native27unrolled_elementwise_kernelIZZZNS0_67_GLOBAL__N__bb565c37_34_ValidateCompressedIndicesKernel_cu_33a4b88b42_validate_compressed_sparse_indices_kernelILNS2_8CDimNameE0ENS2_18CUDAKernelLauncherENS2_14EmptyVecKernelENS2_8DummyVecELm8EEEvRKNS_6TensorESA_lllENKUlvE0_clEvENKUlvE0_clEvEUllE_St5arrayIPcLm2EELi4E23TrivialOffsetCalculatorILi1EjESI_NS0_6memory15LoadWithoutCastENSJ_16StoreWithoutCastEEEviT_T0_T2_T3_T4_T5_)
        /*1244*/ 	.word	0x00000000


	//----- nvinfo : EIATTR_MIN_STACK_SIZE
	.align		4
.L_826:
        /*1248*/ 	.byte	0x04, 0x12
        /*124a*/ 	.short	(.L_828 - .L_827)
	.align		4
.L_827:
        /*124c*/ 	.word	index@(_ZN2at6native29vectorized_elementwise_kernelILi2EZZZNS0_67_GLOBAL__N__bb565c37_34_ValidateCompressedIndicesKernel_cu_33a4b88b42_validate_compressed_sparse_indices_kernelILNS2_8CDimNameE0ENS2_18CUDAKernelLauncherENS2_14EmptyVecKernelENS2_8DummyVecELm8EEEvRKNS_6TensorESA_lllENKUlvE0_clEvENKUlvE0_clEvEUllE_St5arrayIPcLm2EEEEviT0_T1_)
        /*1250*/ 	.word	0x00000000


	//----- nvinfo : EIATTR_MIN_STACK_SIZE
	.align		4
.L_828:
        /*1254*/ 	.byte	0x04, 0x12
        /*1256*/ 	.short	(.L_830 - .L_829)
	.align		4
.L_829:
        /*1258*/ 	.word	index@(_ZN2at6native29vectorized_elementwise_kernelILi4EZZZNS0_67_GLOBAL__N__bb565c37_34_ValidateCompressedIndicesKernel_cu_33a4b88b42_validate_compressed_sparse_indices_kernelILNS2_8CDimNameE0ENS2_18CUDAKernelLauncherENS2_14EmptyVecKernelENS2_8DummyVecELm8EEEvRKNS_6TensorESA_lllENKUlvE0_clEvENKUlvE0_clEvEUllE_St5arrayIPcLm2EEEEviT0_T1_)
        /*125c*/ 	.word	0x00000000


	//----- nvinfo : EIATTR_MIN_STACK_SIZE
	.align		4
.L_830:
        /*1260*/ 	.byte	0x04, 0x12
        /*1262*/ 	.short	(.L_832 - .L_831)
	.align		4
.L_831:
        /*1264*/ 	.word	index@(_ZN2at6native29vectorized_elementwise_kernelILi8EZZZNS0_67_GLOBAL__N__bb565c37_34_ValidateCompressedIndicesKernel_cu_33a4b88b42_validate_compressed_sparse_indices_kernelILNS2_8CDimNameE0ENS2_18CUDAKernelLauncherENS2_14EmptyVecKernelENS2_8DummyVecELm8EEEvRKNS_6TensorESA_lllENKUlvE0_clEvENKUlvE0_clEvEUllE_St5arrayIPcLm2EEEEviT0_T1_)
        /*1268*/ 	.word	0x00000000


	//----- nvinfo : EIATTR_MIN_STACK_SIZE
	.align		4
.L_832:
        /*126c*/ 	.byte	0x04, 0x12
        /*126e*/ 	.short	(.L_834 - .L_833)
	.align		4
.L_833:
        /*1270*/ 	.word	index@(_ZN2at6native18elementwise_kernelILi128ELi4EZNS0_15gpu_kernel_implIZZZNS0_67_GLOBAL__N__bb565c37_34_ValidateCompressedIndicesKernel_cu_33a4b88b42_validate_compressed_sparse_indices_kernelILNS3_8CDimNameE0ENS3_18CUDAKernelLauncherENS3_14EmptyVecKernelENS3_8DummyVecELm8EEEvRKNS_6TensorESB_lllENKUlvE0_clEvENKUlvE_clEvEUliE_EEvRNS_18TensorIteratorBaseERKT_EUliE_EEviT1_)
        /*1274*/ 	.word	0x00000000


	//----- nvinfo : EIATTR_MIN_STACK_SIZE
	.align		4
.L_834:
        /*1278*/ 	.byte	0x04, 0x12
        /*127a*/ 	.short	(.L_836 - .L_835)
	.align		4
.L_835:
        /*127c*/ 	.word	index@(_ZN2at6native27unrolled_elementwise_kernelIZZZNS0_67_GLOBAL__N__bb565c37_34_ValidateCompressedIndicesKernel_cu_33a4b88b42_validate_compressed_sparse_indices_kernelILNS2_8CDimNameE0ENS2_18CUDAKernelLauncherENS2_14EmptyVecKernelENS2_8DummyVecELm8EEEvRKNS_6TensorESA_lllENKUlvE0_clEvENKUlvE_clEvEUliE_St5arrayIPcLm2EELi4E23TrivialOffsetCalculatorILi1EjESI_NS0_6memory12LoadWithCastILi1EEENSJ_13StoreWithCastILi1EEEEEviT_T0_T2_T3_T4_T5_)
        /*1280*/ 	.word	0x00000000


	//----- nvinfo : EIATTR_MIN_STACK_SIZE
	.align		4
.L_836:
        /*1284*/ 	.byte	0x04, 0x12
        /*1286*/ 	.short	(.L_838 - .L_837)
	.align		4
.L_837:
        /*1288*/ 	.word	index@(_ZN2at6native18elementwise_kernelILi128ELi2EZNS0_22gpu_kernel_impl_nocastIZZZNS0_67_GLOBAL__N__bb565c37_34_ValidateCompressedIndicesKernel_cu_33a4b88b42_validate_compressed_sparse_indices_kernelILNS3_8CDimNameE0ENS3_18CUDAKernelLauncherENS3_14EmptyVecKernelENS3_8DummyVecELm8EEEvRKNS_6TensorESB_lllENKUlvE0_clEvENKUlvE_clEvEUliE_EEvRNS_18TensorIteratorBaseERKT_EUliE_EEviT1_)
        /*128c*/ 	.word	0x00000000


	//----- nvinfo : EIATTR_MIN_STACK_SIZE
	.align		4
.L_838:
        /*1290*/ 	.byte	0x04, 0x12
        /*1292*/ 	.short	(.L_840 - .L_839)
	.align		4
.L_839:
        /*1294*/ 	.word	index@(_ZN2at6native27unrolled_elementwise_kernelIZZZNS0_67_GLOBAL__N__bb565c37_34_ValidateCompressedIndicesKernel_cu_33a4b88b42_validate_compressed_sparse_indices_kernelILNS2_8CDimNameE0ENS2_18CUDAKernelLauncherENS2_14EmptyVecKernelENS2_8DummyVecELm8EEEvRKNS_6TensorESA_lllENKUlvE0_clEvENKUlvE_clEvEUliE_St5arrayIPcLm2EELi4E23TrivialOffsetCalculatorILi1EjESI_NS0_6memory15LoadWithoutCastENSJ_16StoreWithoutCastEEEviT_T0_T2_T3_T4_T5_)
        /*1298*/ 	.word	0x00000000


	//----- nvinfo : EIATTR_MIN_STACK_SIZE
	.align		4
.L_840:
        /*129c*/ 	.byte	0x04, 0x12
        /*129e*/ 	.short	(.L_842 - .L_841)
	.align		4
.L_841:
        /*12a0*/ 	.word	index@(_ZN2at6native29vectorized_elementwise_kernelILi2EZZZNS0_67_GLOBAL__N__bb565c37_34_ValidateCompressedIndicesKernel_cu_33a4b88b42_validate_compressed_sparse_indices_kernelILNS2_8CDimNameE0ENS2_18CUDAKernelLauncherENS2_14EmptyVecKernelENS2_8DummyVecELm8EEEvRKNS_6TensorESA_lllENKUlvE0_clEvENKUlvE_clEvEUliE_St5arrayIPcLm2EEEEviT0_T1_)
        /*12a4*/ 	.word	0x00000000


	//----- nvinfo : EIATTR_MIN_STACK_SIZE
	.align		4
.L_842:
        /*12a8*/ 	.byte	0x04, 0x12
        /*12aa*/ 	.short	(.L_844 - .L_843)
	.align		4
.L_843:
        /*12ac*/ 	.word	index@(_ZN2at6native29vectorized_elementwise_kernelILi4EZZZNS0_67_GLOBAL__N__bb565c37_34_ValidateCompressedIndicesKernel_cu_33a4b88b42_validate_compressed_sparse_indices_kernelILNS2_8CDimNameE0ENS2_18CUDAKernelLauncherENS2_14EmptyVecKernelENS2_8DummyVecELm8EEEvRKNS_6TensorESA_lllENKUlvE0_clEvENKUlvE_clEvEUliE_St5arrayIPcLm2EEEEviT0_T1_)
        /*12b0*/ 	.word	0x00000000


	//----- nvinfo : EIATTR_MIN_STACK_SIZE
	.align		4
.L_844:
        /*12b4*/ 	.byte	0x04, 0x12
        /*12b6*/ 	.short	(.L_846 - .L_845)
	.align		4
.L_845:
        /*12b8*/ 	.word	index@(_ZN2at6native29vectorized_elementwise_kernelILi8EZZZNS0_67_GLOBAL__N__bb565c37_34_ValidateCompressedIndicesKernel_cu_33a4b88b42_validate_compressed_sparse_indices_kernelILNS2_8CDimNameE0ENS2_18CUDAKernelLauncherENS2_14EmptyVecKernelENS2_8DummyVecELm8EEEvRKNS_6TensorESA_lllENKUlvE0_clEvENKUlvE_clEvEUliE_St5arrayIPcLm2EEEEviT0_T1_)
        /*12bc*/ 	.word	0x00000000
.L_846:


//--------------------- .nv.info._ZN2at6native18elementwise_kernelILi128ELi4EZNS0_15gpu_kernel_implIZZZNS0_67_GLOBAL__N__bb565c37_34_ValidateCompressedIndicesKernel_cu_33a4b88b42_validate_compressed_sparse_indices_kernelILNS3_8CDimNameE1ENS3_18CUDAKernelLauncherENS3_14EmptyVecKernelENS3_8DummyVecELm0EEEvRKNS_6TensorESB_lllENKUlvE1_clEvENKUlvE0_clEvEUllllllE_EEvRNS_18TensorIteratorBaseERKT_EUliE_EEviT1_ --------------------------
	.section	.nv.info._ZN2at6native18elementwise_kernelILi128ELi4EZNS0_15gpu_kernel_implIZZZNS0_67_GLOBAL__N__bb565c37_34_ValidateCompressedIndicesKernel_cu_33a4b88b42_validate_compressed_sparse_indices_kernelILNS3_8CDimNameE1ENS3_18CUDAKernelLauncherENS3_14EmptyVecKernelENS3_8DummyVecELm0EEEvRKNS_6TensorESB_lllENKUlvE1_clEvENKUlvE0_clEvEUllllllE_EEvRNS_18TensorIteratorBaseERKT_EUliE_EEviT1_,"",@"SHT_CUDA_INFO"
	.sectionflags	@""
	.align	4


	//----- nvinfo : EIATTR_CUDA_API_VERSION
	.align		4
        /*0000*/ 	.byte	0x04, 0x37
        /*0002*/ 	.short	(.L_848 - .L_847)
.L_847:
        /*0004*/ 	.word	0x00000082


	//----- nvinfo : EIATTR_SW2861232_WAR
	.align		4
.L_848:
        /*0008*/ 	.byte	0x01, 0x35
	.zero		2


	//----- nvinfo : EIATTR_PARAM_CBANK
	.align		4
        /*000c*/ 	.byte	0x04, 0x0a
        /*000e*/ 	.short	(.L_850 - .L_849)
	.align		4
.L_849:
        /*0010*/ 	.word	index@(.nv.constant0._ZN2at6native18elementwise_kernelILi128ELi4EZNS0_15gpu_kernel_implIZZZNS0_67_GLOBAL__N__bb565c37_34_ValidateCompressedIndicesKernel_cu_33a4b88b42_validate_compressed_sparse_indices_kernelILNS3_8CDimNameE1ENS3_18CUDAKernelLauncherENS3_14EmptyVecKernelENS3_8DummyVecELm0EEEvRKNS_6TensorESB_lllENKUlvE1_clEvENKUlvE0_clEvEUllllllE_EEvRNS_18TensorIteratorBaseERKT_EUliE_EEviT1_)
        /*0014*/ 	.short	0x0160
        /*0016*/ 	.short	0x0410


	//----- nvinfo : EIATTR_CBANK_PARAM_SIZE
	.align		4
.L_850:
        /*0018*/ 	.byte	0x03, 0x19
        /*001a*/ 	.short	0x0410


	//----- nvinfo : EIATTR_KPARAM_INFO
	.align		4
        /*001c*/ 	.byte	0x04, 0x17
        /*001e*/ 	.short	(.L_852 - .L_851)
.L_851:
        /*0020*/ 	.word	0x00000000
        /*0024*/ 	.short	0x0001
        /*0026*/ 	.short	0x0008
        /*0028*/ 	.byte	0x00, 0xf0, 0x21, 0x10


	//----- nvinfo : EIATTR_KPARAM_INFO
	.align		4
.L_852:
        /*002c*/ 	.byte	0x04, 0x17
        /*002e*/ 	.short	(.L_854 - .L_853)
.L_853:
        /*0030*/ 	.word	0x00000000
        /*0034*/ 	.short	0x0000
        /*0036*/ 	.short	0x0000
        /*0038*/ 	.byte	0x00, 0xf0, 0x11, 0x00


	//----- nvinfo : EIATTR_MAXREG_COUNT
	.align		4
.L_854:
        /*003c*/ 	.byte	0x03, 0x1b
        /*003e*/ 	.short	0x0080


	//----- nvinfo : EIATTR_EXTERNS
	.align		4
        /*0040*/ 	.byte	0x04, 0x0f
        /*0042*/ 	.short	(.L_856 - .L_855)


	//   ....[0]....
	.align		4
.L_855:
        /*0044*/ 	.word	index@(__assertfail)


	//----- nvinfo : EIATTR_MERCURY_ISA_VERSION
	.align		4
.L_856:
        /*0048*/ 	.byte	0x03, 0x5f
        /*004a*/ 	.short	0x0000


	//----- nvinfo : EIATTR_SYSCALL_OFFSETS
	.align		4
        /*004c*/ 	.byte	0x04, 0x46
        /*004e*/ 	.short	(.L_858 - .L_857)


	//   ....[0]....
.L_857:
        /*0050*/ 	.word	0x00002380


	//   ....[1]....
        /*0054*/ 	.word	0x00003210


	//   ....[2]....
        /*0058*/ 	.word	0x000040a0


	//   ....[3]....
        /*005c*/ 	.word	0x00004f30


	//   ....[4]....
        /*0060*/ 	.word	0x00005dc0


	//   ....[5]....
        /*0064*/ 	.word	0x00005fb0


	//   ....[6]....
        /*0068*/ 	.word	0x00006150


	//   ....[7]....
        /*006c*/ 	.word	0x00006330


	//   ....[8]....
        /*0070*/ 	.word	0x00006ac0


	//   ....[9]....
        /*0074*/ 	.word	0x00007250


	//   ....[10]....
        /*0078*/ 	.word	0x00009600


	//   ....[11]....
        /*007c*/ 	.word	0x0000a490


	//   ....[12]....
        /*0080*/ 	.word	0x0000b320


	//   ....[13]....
        /*0084*/ 	.word	0x0000c1b0


	//   ....[14]....
        /*0088*/ 	.word	0x0000d040


	//   ....[15]....
        /*008c*/ 	.word	0x0000d230


	//   ....[16]....
        /*0090*/ 	.word	0x0000d3d0


	//   ....[17]....
        /*0094*/ 	.word	0x0000d5b0


	//   ....[18]....
        /*0098*/ 	.word	0x0000dd30


	//   ....[19]....
        /*009c*/ 	.word	0x0000e4c0


	//   ....[20]....
        /*00a0*/ 	.word	0x00010840


	//   ....[21]....
        /*00a4*/ 	.word	0x000116d0


	//   ....[22]....
        /*00a8*/ 	.word	0x00012560


	//   ....[23]....
        /*00ac*/ 	.word	0x000133f0


	//   ....[24]....
        /*00b0*/ 	.word	0x00014280


	//   ....[25]....
        /*00b4*/ 	.word	0x00014470


	//   ....[26]....
        /*00b8*/ 	.word	0x00014610


	//   ....[27]....
        /*00bc*/ 	.word	0x000147f0


	//   ....[28]....
        /*00c0*/ 	.word	0x00014f30


	//   ....[29]....
        /*00c4*/ 	.word	0x000156c0


	//   ....[30]....
        /*00c8*/ 	.word	0x00017a50


	//   ....[31]....
        /*00cc*/ 	.word	0x000188e0


	//   ....[32]....
        /*00d0*/ 	.word	0x00019770


	//   ....[33]....
        /*00d4*/ 	.word	0x0001a600


	//   ....[34]....
        /*00d8*/ 	.word	0x0001b490


	//   ....[35]....
        /*00dc*/ 	.word	0x0001b680


	//   ....[36]....
        /*00e0*/ 	.word	0x0001b820


	//   ....[37]....
        /*00e4*/ 	.word	0x0001ba00


	//   ....[38]....
        /*00e8*/ 	.word	0x0001c140


	//   ....[39]....
        /*00ec*/ 	.word	0x0001c8d0


	//----- nvinfo : EIATTR_EXIT_INSTR_OFFSETS
	.align		4
.L_858:
        /*00f0*/ 	.byte	0x04, 0x1c
        /*00f2*/ 	.short	(.L_860 - .L_859)


	//   ....[0]....
.L_859:
        /*00f4*/ 	.word	0x00015740


	//   ....[1]....
        /*00f8*/ 	.word	0x0001c290


	//   ....[2]....
        /*00fc*/ 	.word	0x0001c2b0


	//   ....[3]....
        /*0100*/ 	.word	0x0001c330


	//   ....[4]....
        /*0104*/ 	.word	0x0001c350


	//   ....[5]....
        /*0108*/ 	.word	0x0001c370


	//   ....[6]....
        /*010c*/ 	.word	0x0001c3f0


	//   ....[7]....
        /*0110*/ 	.word	0x0001c410


	//   ....[8]....
        /*0114*/ 	.word	0x0001c490


	//   ....[9]....
        /*0118*/ 	.word	0x0001c4b0


	//   ....[10]....
        /*011c*/ 	.word	0x0001c4d0


	//   ....[11]....
        /*0120*/ 	.word	0x0001c570


	//   ....[12]....
        /*0124*/ 	.word	0x0001c590


	//   ....[13]....
        /*0128*/ 	.word	0x0001c610


	//   ....[14]....
        /*012c*/ 	.word	0x0001c630


	//   ....[15]....
        /*0130*/ 	.word	0x0001c650


	//   ....[16]....
        /*0134*/ 	.word	0x0001c6f0


	//   ....[17]....
        /*0138*/ 	.word	0x0001c710


	//   ....[18]....
        /*013c*/ 	.word	0x0001c730


	//   ....[19]....
        /*0140*/ 	.word	0x0001c7a0


	//   ....[20]....
        /*0144*/ 	.word	0x0001c8e0


	//   ....[21]....
        /*0148*/ 	.word	0x0001c900


	//   ....[22]....
        /*014c*/ 	.word	0x0001c920


	//----- nvinfo : EIATTR_MAX_THREADS
	.align		4
.L_860:
        /*0150*/ 	.byte	0x04, 0x05
        /*0152*/ 	.short	(.L_862 - .L_861)
.L_861:
        /*0154*/ 	.word	0x00000080
        /*0158*/ 	.word	0x00000001
        /*015c*/ 	.word	0x00000001


	//----- nvinfo : EIATTR_CRS_STACK_SIZE
	.align		4
.L_862:
        /*0160*/ 	.byte	0x04, 0x1e
        /*0162*/ 	.short	(.L_864 - .L_863)
.L_863:
        /*0164*/ 	.word	0x00000000
.L_864:


//--------------------- .nv.info._ZN2at6native27unrolled_elementwise_kernelIZZZNS0_67_GLOBAL__N__bb565c37_34_ValidateCompressedIndicesKernel_cu_33a4b88b42_validate_compressed_sparse_indices_kernelILNS2_8CDimNameE1ENS2_18CUDAKernelLauncherENS2_14EmptyVecKernelENS2_8DummyVecELm0EEEvRKNS_6TensorESA_lllENKUlvE1_clEvENKUlvE0_clEvEUllllllE_St5arrayIPcLm6EELi4E23TrivialOffsetCalculatorILi5EjESH_ILi1EjENS0_6memory12LoadWithCastILi5EEENSK_13StoreWithCastILi1EEEEEviT_T0_T2_T3_T4_T5_ --------------------------
	.section	.nv.info._ZN2at6native27unrolled_elementwise_kernelIZZZNS0_67_GLOBAL__N__bb565c37_34_ValidateCompressedIndicesKernel_cu_33a4b88b42_validate_compressed_sparse_indices_kernelILNS2_8CDimNameE1ENS2_18CUDAKernelLauncherENS2_14EmptyVecKernelENS2_8DummyVecELm0EEEvRKNS_6TensorESA_lllENKUlvE1_clEvENKUlvE0_clEvEUllllllE_St5arrayIPcLm6EELi4E23TrivialOffsetCalculatorILi5EjESH_ILi1EjENS0_6memory12LoadWithCastILi5EEENSK_13StoreWithCastILi1EEEEEviT_T0_T2_T3_T4_T5_,"",@"SHT_CUDA_INFO"
	.sectionflags	@""
	.align	4


	//----- nvinfo : EIATTR_CUDA_API_VERSION
	.align		4
        /*0000*/ 	.byte	0x04, 0x37
        /*0002*/ 	.short	(.L_866 - .L_865)
.L_865:
        /*0004*/ 	.word	0x00000082


	//----- nvinfo : EIATTR_SW2861232_WAR
	.align		4
.L_866:
        /*0008*/ 	.byte	0x01, 0x35
	.zero		2


	//----- nvinfo : EIATTR_PARAM_CBANK
	.align		4
        /*000c*/ 	.byte	0x04, 0x0a
        /*000e*/ 	.short	(.L_868 - .L_867)
	.align		4
.L_867:
        /*0010*/ 	.word	index@(.nv.constant0._ZN2at6native27unrolled_elementwise_kernelIZZZNS0_67_GLOBAL__N__bb565c37_34_ValidateCompressedIndicesKernel_cu_33a4b88b42_validate_compressed_sparse_indices_kernelILNS2_8CDimNameE1ENS2_18CUDAKernelLauncherENS2_14EmptyVecKernelENS2_8DummyVecELm0EEEvRKNS_6TensorESA_lllENKUlvE1_clEvENKUlvE0_clEvEUllllllE_St5arrayIPcLm6EELi4E23TrivialOffsetCalculatorILi5EjESH_ILi1EjENS0_6memory12LoadWithCastILi5EEENSK_13StoreWithCastILi1EEEEEviT_T0_T2_T3_T4_T5_)
        /*0014*/ 	.short	0x0160
        /*0016*/ 	.short	0x00a0


	//----- nvinfo : EIATTR_CBANK_PARAM_SIZE
	.align		4
.L_868:
        /*0018*/ 	.byte	0x03, 0x19
        /*001a*/ 	.short	0x00a0


	//----- nvinfo : EIATTR_KPARAM_INFO
	.align		4
        /*001c*/ 	.byte	0x04, 0x17
        /*001e*/ 	.short	(.L_870 - .L_869)
.L_869:
        /*0020*/ 	.word	0x00000000
        /*0024*/ 	.short	0x0006
        /*0026*/ 	.short	0x0098
        /*0028*/ 	.byte	0x00, 0xf0, 0x21, 0x00


	//----- nvinfo : EIATTR_KPARAM_INFO
	.align		4
.L_870:
        /*002c*/ 	.byte	0x04, 0x17
        /*002e*/ 	.short	(.L_872 - .L_871)
.L_871:
        /*0030*/ 	.word	0x00000000
        /*0034*/ 	.short	0x0005
        /*0036*/ 	.short	0x007c
        /*0038*/ 	.byte	0x00, 0xf0, 0x71, 0x00


	//----- nvinfo : EIATTR_KPARAM_INFO
	.align		4
.L_872:
        /*003c*/ 	.byte	0x04, 0x17
        /*003e*/ 	.short	(.L_874 - .L_873)
.L_873:
        /*0040*/ 	.word	0x00000000
        /*0044*/ 	.short	0x0004
        /*0046*/ 	.short	0x0079
        /*0048*/ 	.byte	0x00, 0xf0, 0x05, 0x00


	//----- nvinfo : EIATTR_KPARAM_INFO
	.align		4
.L_874:
        /*004c*/ 	.byte	0x04, 0x17
        /*004e*/ 	.short	(.L_876 - .L_875)
.L_875:
        /*0050*/ 	.word	0x00000000
        /*0054*/ 	.short	0x0003
        /*0056*/ 	.short	0x0078
        /*0058*/ 	.byte	0x00, 0xf0, 0x05, 0x00


	//----- nvinfo : EIATTR_KPARAM_INFO
	.align		4
.L_876:
        /*005c*/ 	.byte	0x04, 0x17
        /*005e*/ 	.short	(.L_878 - .L_877)
.L_877:
        /*0060*/ 	.word	0x00000000
        /*0064*/ 	.short	0x0002
        /*0066*/ 	.short	0x0048
        /*0068*/ 	.byte	0x00, 0xf0, 0xc1, 0x00


	//----- nvinfo : EIATTR_KPARAM_INFO
	.align		4
.L_878:
        /*006c*/ 	.byte	0x04, 0x17
        /*006e*/ 	.short	(.L_880 - .L_879)
.L_879:
        /*0070*/ 	.word	0x00000000
        /*0074*/ 	.short	0x0001
        /*0076*/ 	.short	0x0008
        /*0078*/ 	.byte	0x00, 0xf0, 0x01, 0x01


	//----- nvinfo : EIATTR_KPARAM_INFO
	.align		4
.L_880:
        /*007c*/ 	.byte	0x04, 0x17
        /*007e*/ 	.short	(.L_882 - .L_881)
.L_881:
        /*0080*/ 	.word	0x00000000
        /*0084*/ 	.short	0x0000
        /*0086*/ 	.short	0x0000
        /*0088*/ 	.byte	0x00, 0xf0, 0x11, 0x00


	//----- nvinfo : EIATTR_MAXREG_COUNT
	.align		4
.L_882:
        /*008c*/ 	.byte	0x03, 0x1b
        /*008e*/ 	.short	0x00ff


	//----- nvinfo : EIATTR_EXTERNS
	.align		4
        /*0090*/ 	.byte	0x04, 0x0f
        /*0092*/ 	.short	(.L_884 - .L_883)


	//   ....[0]....
	.align		4
.L_883:
        /*0094*/ 	.word	index@(__assertfail)


	//----- nvinfo : EIATTR_MERCURY_ISA_VERSION
	.align		4
.L_884:
        /*0098*/ 	.byte	0x03, 0x5f
        /*009a*/ 	.short	0x0000


	//----- nvinfo : EIATTR_SYSCALL_OFFSETS
	.align		4
        /*009c*/ 	.byte	0x04, 0x46
        /*009e*/ 	.short	(.L_886 - .L_885)


	//   ....[0]....
.L_885:
        /*00a0*/ 	.word	0x00000f70


	//   ....[1]....
        /*00a4*/ 	.word	0x00001e00


	//   ....[2]....
        /*00a8*/ 	.word	0x00002c90


	//   ....[3]....
        /*00ac*/ 	.word	0x00003b20


	//   ....[4]....
        /*00b0*/ 	.word	0x000049b0


	//   ....[5]....
        /*00b4*/ 	.word	0x00005900


	//   ....[6]....
        /*00b8*/ 	.word	0x00006790


	//   ....[7]....
        /*00bc*/ 	.word	0x00007620


	//   ....[8]....
        /*00c0*/ 	.word	0x000084d0


	//   ....[9]....
        /*00c4*/ 	.word	0x000093a0


	//   ....[10]....
        /*00c8*/ 	.word	0x0000a2e0


	//   ....[11]....
        /*00cc*/ 	.word	0x0000b170


	//   ....[12]....
        /*00d0*/ 	.word	0x0000c020


	//   ....[13]....
        /*00d4*/ 	.word	0x0000ced0


	//   ....[14]....
        /*00d8*/ 	.word	0x0000dd80


	//   ....[15]....
        /*00dc*/ 	.word	0x0000ecd0


	//   ....[16]....
        /*00e0*/ 	.word	0x0000fb60


	//   ....[17]....
        /*00e4*/ 	.word	0x00010a10


	//   ....[18]....
        /*00e8*/ 	.word	0x000118c0


	//   ....[19]....
        /*00ec*/ 	.word	0x00012780


	//   ....[20]....
        /*00f0*/ 	.word	0x00012a40


	//   ....[21]....
        /*00f4*/ 	.word	0x00012be0


	//   ....[22]....
        /*00f8*/ 	.word	0x00012dc0


	//   ....[23]....
        /*00fc*/ 	.word	0x00013060


	//   ....[24]....
        /*0100*/ 	.word	0x000132a0


	//   ....[25]....
        /*0104*/ 	.word	0x00013440


	//   ....[26]....
        /*0108*/ 	.word	0x00013620


	//   ....[27]....
        /*010c*/ 	.word	0x000138c0


	//   ....[28]....
        /*0110*/ 	.word	0x00013b00


	//   ....[29]....
        /*0114*/ 	.word	0x00013ca0


	//   ....[30]....
        /*0118*/ 	.word	0x00013e80


	//   ....[31]....
        /*011c*/ 	.word	0x00014110


	//   ....[32]....
        /*0120*/ 	.word	0x00014350


	//   ....[33]....
        /*0124*/ 	.word	0x000144f0


	//   ....[34]....
        /*0128*/ 	.word	0x000146d0


	//   ....[35]....
        /*012c*/ 	.word	0x00014960


	//   ....[36]....
        /*0130*/ 	.word	0x00014bb0


	//   ....[37]....
        /*0134*/ 	.word	0x00014d50


	//   ....[38]....
        /*0138*/ 	.word	0x00014f30


	//   ....[39]....
        /*013c*/ 	.word	0x000169e0


	//   ....[40]....
        /*0140*/ 	.word	0x00016c30


	//   ....[41]....
        /*0144*/ 	.word	0x00016dd0


	//   ....[42]....
        /*0148*/ 	.word	0x00016fb0


	//   ....[43]....
        /*014c*/ 	.word	0x00018960


	//   ....[44]....
        /*0150*/ 	.word	0x00018bb0


	//   ....[45]....
        /*0154*/ 	.word	0x00018d50


	//   ....[46]....
        /*0158*/ 	.word	0x00018f30


	//   ....[47]....
        /*015c*/ 	.word	0x0001a800


	//   ....[48]....
        /*0160*/ 	.word	0x0001aa40


	//   ....[49]....
        /*0164*/ 	.word	0x0001abe0


	//   ....[50]....
        /*0168*/ 	.word	0x0001adc0


	//   ....[51]....
        /*016c*/ 	.word	0x0001c670


	//   ....[52]....
        /*0170*/ 	.word	0x0001cea0


	//   ....[53]....
        /*0174*/ 	.word	0x0001d6a0


	//   ....[54]....
        /*0178*/ 	.word	0x0001de70


	//   ....[55]....
        /*017c*/ 	.word	0x0001e650


	//----- nvinfo : EIATTR_EXIT_INSTR_OFFSETS
	.align		4
.L_886:
        /*0180*/ 	.byte	0x04, 0x1c
        /*0182*/ 	.short	(.L_888 - .L_887)


	//   ....[0]....
.L_887:
        /*0184*/ 	.word	0x0001def0


	//   ....[1]....
        /*0188*/ 	.word	0x0001e010


	//   ....[2]....
        /*018c*/ 	.word	0x0001e030


	//   ....[3]....
        /*0190*/ 	.word	0x0001e0b0


	//   ....[4]....
        /*0194*/ 	.word	0x0001e0d0


	//   ....[5]....
        /*0198*/ 	.word	0x0001e0f0


	//   ....[6]....
        /*019c*/ 	.word	0x0001e170


	//   ....[7]....
        /*01a0*/ 	.word	0x0001e190


	//   ....[8]....
        /*01a4*/ 	.word	0x0001e210


	//   ....[9]....
        /*01a8*/ 	.word	0x0001e230


	//   ....[10]....
        /*01ac*/ 	.word	0x0001e250


	//   ....[11]....
        /*01b0*/ 	.word	0x0001e2f0


	//   ....[12]....
        /*01b4*/ 	.word	0x0001e310


	//   ....[13]....
        /*01b8*/ 	.word	0x0001e390


	//   ....[14]....
        /*01bc*/ 	.word	0x0001e3b0


	//   ....[15]....
        /*01c0*/ 	.word	0x0001e3d0


	//   ....[16]....
        /*01c4*/ 	.word	0x0001e470


	//   ....[17]....
        /*01c8*/ 	.word	0x0001e490


	//   ....[18]....
        /*01cc*/ 	.word	0x0001e4b0


	//   ....[19]....
        /*01d0*/ 	.word	0x0001e520


	//   ....[20]....
        /*01d4*/ 	.word	0x0001e660


	//   ....[21]....
        /*01d8*/ 	.word	0x0001e680


	//   ....[22]....
        /*01dc*/ 	.word	0x0001e6a0


	//----- nvinfo : EIATTR_MAX_THREADS
	.align		4
.L_888:
        /*01e0*/ 	.byte	0x04, 0x05
        /*01e2*/ 	.short	(.L_890 - .L_889)
.L_889:
        /*01e4*/ 	.word	0x00000080
        /*01e8*/ 	.word	0x00000001
        /*01ec*/ 	.word	0x00000001


	//----- nvinfo : EIATTR_CRS_STACK_SIZE
	.align		4
.L_890:
        /*01f0*/ 	.byte	0x04, 0x1e
        /*01f2*/ 	.short	(.L_892 - .L_891)
.L_891:
        /*01f4*/ 	.word	0x00000000
.L_892:


//--------------------- .nv.info._ZN2at6native18elementwise_kernelILi128ELi2EZNS0_22gpu_kernel_impl_nocastIZZZNS0_67_GLOBAL__N__bb565c37_34_ValidateCompressedIndicesKernel_cu_33a4b88b42_validate_compressed_sparse_indices_kernelILNS3_8CDimNameE1ENS3_18CUDAKernelLauncherENS3_14EmptyVecKernelENS3_8DummyVecELm0EEEvRKNS_6TensorESB_lllENKUlvE1_clEvENKUlvE0_clEvEUllllllE_EEvRNS_18TensorIteratorBaseERKT_EUliE_EEviT1_ --------------------------
	.section	.nv.info._ZN2at6native18elementwise_kernelILi128ELi2EZNS0_22gpu_kernel_impl_nocastIZZZNS0_67_GLOBAL__N__bb565c37_34_ValidateCompressedIndicesKernel_cu_33a4b88b42_validate_compressed_sparse_indices_kernelILNS3_8CDimNameE1ENS3_18CUDAKernelLauncherENS3_14EmptyVecKernelENS3_8DummyVecELm0EEEvRKNS_6TensorESB_lllENKUlvE1_clEvENKUlvE0_clEvEUllllllE_EEvRNS_18TensorIteratorBaseERKT_EUliE_EEviT1_,"",@"SHT_CUDA_INFO"
	.sectionflags	@""
	.align	4


	//----- nvinfo : EIATTR_CUDA_API_VERSION
	.align		4
        /*0000*/ 	.byte	0x04, 0x37
        /*0002*/ 	.short	(.L_894 - .L_893)
.L_893:
        /*0004*/ 	.word	0x00000082


	//----- nvinfo : EIATTR_SW2861232_WAR
	.align		4
.L_894:
        /*0008*/ 	.byte	0x01, 0x35
	.zero		2


	//----- nvinfo : EIATTR_PARAM_CBANK
	.align		4
        /*000c*/ 	.byte	0x04, 0x0a
        /*000e*/ 	.short	(.L_896 - .L_895)
	.align		4
.L_895:
        /*0010*/ 	.word	index@(.nv.constant0._ZN2at6native18elementwise_kernelILi128ELi2EZNS0_22gpu_kernel_impl_nocastIZZZNS0_67_GLOBAL__N__bb565c37_34_ValidateCompressedIndicesKernel_cu_33a4b88b42_validate_compressed_sparse_indices_kernelILNS3_8CDimNameE1ENS3_18CUDAKernelLauncherENS3_14EmptyVecKernelENS3_8DummyVecELm0EEEvRKNS_6TensorESB_lllENKUlvE1_clEvENKUlvE0_clEvEUllllllE_EEvRNS_18TensorIteratorBaseERKT_EUliE_EEviT1_)
        /*0014*/ 	.short	0x0160
        /*0016*/ 	.short	0x0408


	//----- nvinfo : EIATTR_CBANK_PARAM_SIZE
	.align		4
.L_896:
        /*0018*/ 	.byte	0x03, 0x19
        /*001a*/ 	.short	0x0408


	//----- nvinfo : EIATTR_KPARAM_INFO
	.align		4
        /*001c*/ 	.byte	0x04, 0x17
        /*001e*/ 	.short	(.L_898 - .L_897)
.L_897:
        /*0020*/ 	.word	0x00000000
        /*0024*/ 	.short	0x0001
        /*0026*/ 	.short	0x0008
        /*0028*/ 	.byte	0x00, 0xf0, 0x01, 0x10


	//----- nvinfo : EIATTR_KPARAM_INFO
	.align		4
.L_898:
        /*002c*/ 	.byte	0x04, 0x17
        /*002e*/ 	.short	(.L_900 - .L_899)
.L_899:
        /*0030*/ 	.word	0x00000000
        /*0034*/ 	.short	0x0000
        /*0036*/ 	.short	0x0000
        /*0038*/ 	.byte	0x00, 0xf0, 0x11, 0x00


	//----- nvinfo : EIATTR_MAXREG_COUNT
	.align		4
.L_900:
        /*003c*/ 	.byte	0x03, 0x1b
        /*003e*/ 	.short	0x0080


	//----- nvinfo : EIATTR_EXTERNS
	.align		4
        /*0040*/ 	.byte	0x04, 0x0f
        /*0042*/ 	.short	(.L_902 - .L_901)


	//   ....[0]....
	.align		4
.L_901:
        /*0044*/ 	.word	index@(__assertfail)


	//----- nvinfo : EIATTR_MERCURY_ISA_VERSION
	.align		4
.L_902:
        /*0048*/ 	.byte	0x03, 0x5f
        /*004a*/ 	.short	0x0000


	//----- nvinfo : EIATTR_SYSCALL_OFFSETS
	.align		4
        /*004c*/ 	.byte	0x04, 0x46
        /*004e*/ 	.short	(.L_904 - .L_903)


	//   ....[0]....
.L_903:
        /*0050*/ 	.word	0x000017c0


	//   ....[1]....
        /*0054*/ 	.word	0x00001960


	//   ....[2]....
        /*0058*/ 	.word	0x00001b40


	//   ....[3]....
        /*005c*/ 	.word	0x000022a0


	//   ....[4]....
        /*0060*/ 	.word	0x00003ac0


	//   ....[5]....
        /*0064*/ 	.word	0x00003c60


	//   ....[6]....
        /*0068*/ 	.word	0x00003e40


	//   ....[7]....
        /*006c*/ 	.word	0x00004590


	//----- nvinfo : EIATTR_EXIT_INSTR_OFFSETS
	.align		4
.L_904:
        /*0070*/ 	.byte	0x04, 0x1c
        /*0072*/ 	.short	(.L_906 - .L_905)


	//   ....[0]....
.L_905:
        /*0074*/ 	.word	0x00002370


	//   ....[1]....
        /*0078*/ 	.word	0x00004620


	//----- nvinfo : EIATTR_MAX_THREADS
	.align		4
.L_906:
        /*007c*/ 	.byte	0x04, 0x05
        /*007e*/ 	.short	(.L_908 - .L_907)
.L_907:
        /*0080*/ 	.word	0x00000080
        /*0084*/ 	.word	0x00000001
        /*0088*/ 	.word	0x00000001


	//----- nvinfo : EIATTR_CRS_STACK_SIZE
	.align		4
.L_908:
        /*008c*/ 	.byte	0x04, 0x1e
        /*008e*/ 	.short	(.L_910 - .L_909)
.L_909:
        /*0090*/ 	.word	0x00000000
.L_910:


//--------------------- .nv.info._ZN2at6native27unrolled_elementwise_kernelIZZZNS0_67_GLOBAL__N__bb565c37_34_ValidateCompressedIndicesKernel_cu_33a4b88b42_validate_compressed_sparse_indices_kernelILNS2_8CDimNameE1ENS2_18CUDAKernelLauncherENS2_14EmptyVecKernelENS2_8DummyVecELm0EEEvRKNS_6TensorESA_lllENKUlvE1_clEvENKUlvE0_clEvEUllllllE_St5arrayIPcLm6EELi4E23TrivialOffsetCalculatorILi5EjESH_ILi1EjENS0_6memory15LoadWithoutCastENSK_16StoreWithoutCastEEEviT_T0_T2_T3_T4_T5_ --------------------------
	.section	.nv.info._ZN2at6native27unrolled_elementwise_kernelIZZZNS0_67_GLOBAL__N__bb565c37_34_ValidateCompressedIndicesKernel_cu_33a4b88b42_validate_compressed_sparse_indices_kernelILNS2_8CDimNameE1ENS2_18CUDAKernelLauncherENS2_14EmptyVecKernelENS2_8DummyVecELm0EEEvRKNS_6TensorESA_lllENKUlvE1_clEvENKUlvE0_clEvEUllllllE_St5arrayIPcLm6EELi4E23TrivialOffsetCalculatorILi5EjESH_ILi1EjENS0_6memory15LoadWithoutCastENSK_16StoreWithoutCastEEEviT_T0_T2_T3_T4_T5_,"",@"SHT_CUDA_INFO"
	.sectionflags	@""
	.align	4


	//----- nvinfo : EIATTR_CUDA_API_VERSION
	.align		4
        /*0000*/ 	.byte	0x04, 0x37
        /*0002*/ 	.short	(.L_912 - .L_911)
.L_911:
        /*0004*/ 	.word	0x00000082


	//----- nvinfo : EIATTR_SW2861232_WAR
	.align		4
.L_912:
        /*0008*/ 	.byte	0x01, 0x35
	.zero		2


	//----- nvinfo : EIATTR_PARAM_CBANK
	.align		4
        /*000c*/ 	.byte	0x04, 0x0a
        /*000e*/ 	.short	(.L_914 - .L_913)
	.align		4
.L_913:
        /*0010*/ 	.word	index@(.nv.constant0._ZN2at6native27unrolled_elementwise_kernelIZZZNS0_67_GLOBAL__N__bb565c37_34_ValidateCompressedIndicesKernel_cu_33a4b88b42_validate_compressed_sparse_indices_kernelILNS2_8CDimNameE1ENS2_18CUDAKernelLauncherENS2_14EmptyVecKernelENS2_8DummyVecELm0EEEvRKNS_6TensorESA_lllENKUlvE1_clEvENKUlvE0_clEvEUllllllE_St5arrayIPcLm6EELi4E23TrivialOffsetCalculatorILi5EjESH_ILi1EjENS0_6memory15LoadWithoutCastENSK_16StoreWithoutCastEEEviT_T0_T2_T3_T4_T5_)
        /*0014*/ 	.short	0x0160
        /*0016*/ 	.short	0x007c


	//----- nvinfo : EIATTR_CBANK_PARAM_SIZE
	.align		4
.L_914:
        /*0018*/ 	.byte	0x03, 0x19
        /*001a*/ 	.short	0x007c


	//----- nvinfo : EIATTR_KPARAM_INFO
	.align		4
        /*001c*/ 	.byte	0x04, 0x17
        /*001e*/ 	.short	(.L_916 - .L_915)
.L_915:
        /*0020*/ 	.word	0x00000000
        /*0024*/ 	.short	0x0006
        /*0026*/ 	.short	0x007b
        /*0028*/ 	.byte	0x00, 0xf0, 0x05, 0x00


	//----- nvinfo : EIATTR_KPARAM_INFO
	.align		4
.L_916:
        /*002c*/ 	.byte	0x04, 0x17
        /*002e*/ 	.short	(.L_918 - .L_917)
.L_917:
        /*0030*/ 	.word	0x00000000
        /*0034*/ 	.short	0x0005
        /*0036*/ 	.short	0x007a
        /*0038*/ 	.byte	0x00, 0xf0, 0x05, 0x00


	//----- nvinfo : EIATTR_KPARAM_INFO
	.align		4
.L_918:
        /*003c*/ 	.byte	0x04, 0x17
        /*003e*/ 	.short	(.L_920 - .L_919)
.L_919:
        /*0040*/ 	.word	0x00000000
        /*0044*/ 	.short	0x0004
        /*0046*/ 	.short	0x0079
        /*0048*/ 	.byte	0x00, 0xf0, 0x05, 0x00


	//----- nvinfo : EIATTR_KPARAM_INFO
	.align		4
.L_920:
        /*004c*/ 	.byte	0x04, 0x17
        /*004e*/ 	.short	(.L_922 - .L_921)
.L_921:
        /*0050*/ 	.word	0x00000000
        /*0054*/ 	.short	0x0003
        /*0056*/ 	.short	0x0078
        /*0058*/ 	.byte	0x00, 0xf0, 0x05, 0x00


	//----- nvinfo : EIATTR_KPARAM_INFO
	.align		4
.L_922:
        /*005c*/ 	.byte	0x04, 0x17
        /*005e*/ 	.short	(.L_924 - .L_923)
.L_923:
        /*0060*/ 	.word	0x00000000
        /*0064*/ 	.short	0x0002
        /*0066*/ 	.short	0x0048
        /*0068*/ 	.byte	0x00, 0xf0, 0xc1, 0x00


	//----- nvinfo : EIATTR_KPARAM_INFO
	.align		4
.L_924:
        /*006c*/ 	.byte	0x04, 0x17
        /*006e*/ 	.short	(.L_926 - .L_925)
.L_925:
        /*0070*/ 	.word	0x00000000
        /*0074*/ 	.short	0x0001
        /*0076*/ 	.short	0x0008
        /*0078*/ 	.byte	0x00, 0xf0, 0x01, 0x01


	//----- nvinfo : EIATTR_KPARAM_INFO
	.align		4
.L_926:
        /*007c*/ 	.byte	0x04, 0x17
        /*007e*/ 	.short	(.L_928 - .L_927)
.L_927:
        /*0080*/ 	.word	0x00000000
        /*0084*/ 	.short	0x0000
        /*0086*/ 	.short	0x0000
        /*0088*/ 	.byte	0x00, 0xf0, 0x11, 0x00


	//----- nvinfo : EIATTR_MAXREG_COUNT
	.align		4
.L_928:
        /*008c*/ 	.byte	0x03, 0x1b
        /*008e*/ 	.short	0x00ff


	//----- nvinfo : EIATTR_EXTERNS
	.align		4
        /*0090*/ 	.byte	0x04, 0x0f
        /*0092*/ 	.short	(.L_930 - .L_929)


	//   ....[0]....
	.align		4
.L_929:
        /*0094*/ 	.word	index@(__assertfail)


	//----- nvinfo : EIATTR_MERCURY_ISA_VERSION
	.align		4
.L_930:
        /*0098*/ 	.byte	0x03, 0x5f
        /*009a*/ 	.short	0x0000


	//----- nvinfo : EIATTR_SYSCALL_OFFSETS
	.align		4
        /*009c*/ 	.byte	0x04, 0x46
        /*009e*/ 	.short	(.L_932 - .L_931)


	//   ....[0]....
.L_931:
        /*00a0*/ 	.word	0x00000740


	//   ....[1]....
        /*00a4*/ 	.word	0x000008e0


	//   ....[2]....
        /*00a8*/ 	.word	0x00000ac0


	//   ....[3]....
        /*00ac*/ 	.word	0x00000d50


	//   ....[4]....
        /*00b0*/ 	.word	0x00000fa0


	//   ....[5]....
        /*00b4*/ 	.word	0x00001140


	//   ....[6]....
        /*00b8*/ 	.word	0x00001320


	//   ....[7]....
        /*00bc*/ 	.word	0x000015b0


	//   ....[8]....
        /*00c0*/ 	.word	0x00001800


	//   ....[9]....
        /*00c4*/ 	.word	0x000019a0


	//   ....[10]....
        /*00c8*/ 	.word	0x00001b80


	//   ....[11]....
        /*00cc*/ 	.word	0x00001e10


	//   ....[12]....
        /*00d0*/ 	.word	0x00002060


	//   ....[13]....
        /*00d4*/ 	.word	0x00002200


	//   ....[14]....
        /*00d8*/ 	.word	0x000023e0


	//   ....[15]....
        /*00dc*/ 	.word	0x00002670


	//   ....[16]....
        /*00e0*/ 	.word	0x000028a0


	//   ....[17]....
        /*00e4*/ 	.word	0x00002a40


	//   ....[18]....
        /*00e8*/ 	.word	0x00002c20


	//   ....[19]....
        /*00ec*/ 	.word	0x00004650


	//   ....[20]....
        /*00f0*/ 	.word	0x000048a0


	//   ....[21]....
        /*00f4*/ 	.word	0x00004a40


	//   ....[22]....
        /*00f8*/ 	.word	0x00004c20


	//   ....[23]....
        /*00fc*/ 	.word	0x00006580


	//   ....[24]....
        /*0100*/ 	.word	0x000067d0


	//   ....[25]....
        /*0104*/ 	.word	0x00006970


	//   ....[26]....
        /*0108*/ 	.word	0x00006b50


	//   ....[27]....
        /*010c*/ 	.word	0x00008460


	//   ....[28]....
        /*0110*/ 	.word	0x000086a0


	//   ....[29]....
        /*0114*/ 	.word	0x00008840


	//   ....[30]....
        /*0118*/ 	.word	0x00008a20


	//   ....[31]....
        /*011c*/ 	.word	0x0000a330


	//----- nvinfo : EIATTR_EXIT_INSTR_OFFSETS
	.align		4
.L_932:
        /*0120*/ 	.byte	0x04, 0x1c
        /*0122*/ 	.short	(.L_934 - .L_933)


	//   ....[0]....
.L_933:
        /*0124*/ 	.word	0x0000a540


	//   ....[1]....
        /*0128*/ 	.word	0x0000a5a0


	//----- nvinfo : EIATTR_MAX_THREADS
	.align		4
.L_934:
        /*012c*/ 	.byte	0x04, 0x05
        /*012e*/ 	.short	(.L_936 - .L_935)
.L_935:
        /*0130*/ 	.word	0x00000080
        /*0134*/ 	.word	0x00000001
        /*0138*/ 	.word	0x00000001


	//----- nvinfo : EIATTR_CRS_STACK_SIZE
	.align		4
.L_936:
        /*013c*/ 	.byte	0x04, 0x1e
        /*013e*/ 	.short	(.L_938 - .L_937)
.L_937:
        /*0140*/ 	.word	0x00000000
.L_938:


//--------------------- .nv.info._ZN2at6native29vectorized_elementwise_kernelILi2EZZZNS0_67_GLOBAL__N__bb565c37_34_ValidateCompressedIndicesKernel_cu_33a4b88b42_validate_compressed_sparse_indices_kernelILNS2_8CDimNameE1ENS2_18CUDAKernelLauncherENS2_14EmptyVecKernelENS2_8DummyVecELm0EEEvRKNS_6TensorESA_lllENKUlvE1_clEvENKUlvE0_clEvEUllllllE_St5arrayIPcLm6EEEEviT0_T1_ --------------------------
	.section	.nv.info._ZN2at6native29vectorized_elementwise_kernelILi2EZZZNS0_67_GLOBAL__N__bb565c37_34_ValidateCompressedIndicesKernel_cu_33a4b88b42_validate_compressed_sparse_indices_kernelILNS2_8CDimNameE1ENS2_18CUDAKernelLauncherENS2_14EmptyVecKernelENS2_8DummyVecELm0EEEvRKNS_6TensorESA_lllENKUlvE1_clEvENKUlvE0_clEvEUllllllE_St5arrayIPcLm6EEEEviT0_T1_,"",@"SHT_CUDA_INFO"
	.sectionflags	@""
	.align	4


	//----- nvinfo : EIATTR_CUDA_API_VERSION
	.align		4
        /*0000*/ 	.byte	0x04, 0x37
        /*0002*/ 	.short	(.L_940 - .L_939)
.L_939:
        /*0004*/ 	.word	0x00000082


	//----- nvinfo : EIATTR_SW2861232_WAR
	.align		4
.L_940:
        /*0008*/ 	.byte	0x01, 0x35
	.zero		2


	//----- nvinfo : EIATTR_PARAM_CBANK
	.align		4
        /*000c*/ 	.byte	0x04, 0x0a
        /*000e*/ 	.short	(.L_942 - .L_941)
	.align		4
.L_941:
        /*0010*/ 	.word	index@(.nv.constant0._ZN2at6native29vectorized_elementwise_kernelILi2EZZZNS0_67_GLOBAL__N__bb565c37_34_ValidateCompressedIndicesKernel_cu_33a4b88b42_validate_compressed_sparse_indices_kernelILNS2_8CDimNameE1ENS2_18CUDAKernelLauncherENS2_14EmptyVecKernelENS2_8DummyVecELm0EEEvRKNS_6TensorESA_lllENKUlvE1_clEvENKUlvE0_clEvEUllllllE_St5arrayIPcLm6EEEEviT0_T1_)
        /*0014*/ 	.short	0x0160
        /*0016*/ 	.short	0x0078


	//----- nvinfo : EIATTR_CBANK_PARAM_SIZE
	.align		4
.L_942:
        /*0018*/ 	.byte	0x03, 0x19
        /*001a*/ 	.short	0x0078


	//----- nvinfo : EIATTR_KPARAM_INFO
	.align		4
        /*001c*/ 	.byte	0x04, 0x17
        /*001e*/ 	.short	(.L_944 - .L_943)
.L_943:
        /*0020*/ 	.word	0x00000000
        /*0024*/ 	.short	0x0002
        /*0026*/ 	.short	0x0048
        /*0028*/ 	.byte	0x00, 0xf0, 0xc1, 0x00


	//----- nvinfo : EIATTR_KPARAM_INFO
	.align		4
.L_944:
        /*002c*/ 	.byte	0x04, 0x17
        /*002e*/ 	.short	(.L_946 - .L_945)
.L_945:
        /*0030*/ 	.word	0x00000000
        /*0034*/ 	.short	0x0001
        /*0036*/ 	.short	0x0008
        /*0038*/ 	.byte	0x00, 0xf0, 0x01, 0x01


	//----- nvinfo : EIATTR_KPARAM_INFO
	.align		4
.L_946:
        /*003c*/ 	.byte	0x04, 0x17
        /*003e*/ 	.short	(.L_948 - .L_947)
.L_947:
        /*0040*/ 	.word	0x00000000
        /*0044*/ 	.short	0x0000
        /*0046*/ 	.short	0x0000
        /*0048*/ 	.byte	0x00, 0xf0, 0x11, 0x00


	//----- nvinfo : EIATTR_MAXREG_COUNT
	.align		4
.L_948:
        /*004c*/ 	.byte	0x03, 0x1b
        /*004e*/ 	.short	0x00ff


	//----- nvinfo : EIATTR_EXTERNS
	.align		4
        /*0050*/ 	.byte	0x04, 0x0f
        /*0052*/ 	.short	(.L_950 - .L_949)


	//   ....[0]....
	.align		4
.L_949:
        /*0054*/ 	.word	index@(__assertfail)


	//----- nvinfo : EIATTR_MERCURY_ISA_VERSION
	.align		4
.L_950:
        /*0058*/ 	.byte	0x03, 0x5f
        /*005a*/ 	.short	0x0000


	//----- nvinfo : EIATTR_SYSCALL_OFFSETS
	.align		4
        /*005c*/ 	.byte	0x04, 0x46
        /*005e*/ 	.short	(.L_952 - .L_951)


	//   ....[0]....
.L_951:
        /*0060*/ 	.word	0x00000440


	//   ....[1]....
        /*0064*/ 	.word	0x000005f0


	//   ....[2]....
        /*0068*/ 	.word	0x000007d0


	//   ....[3]....
        /*006c*/ 	.word	0x00000a70


	//   ....[4]....
        /*0070*/ 	.word	0x00000c80


	//   ....[5]....
        /*0074*/ 	.word	0x00000e10


	//   ....[6]....
        /*0078*/ 	.word	0x00000ff0


	//   ....[7]....
        /*007c*/ 	.word	0x00001290


	//   ....[8]....
        /*0080*/ 	.word	0x00001480


	//   ....[9]....
        /*0084*/ 	.word	0x00001610


	//   ....[10]....
        /*0088*/ 	.word	0x000017f0


	//   ....[11]....
        /*008c*/ 	.word	0x00001a90


	//   ....[12]....
        /*0090*/ 	.word	0x00001c80


	//   ....[13]....
        /*0094*/ 	.word	0x00001e10


	//   ....[14]....
        /*0098*/ 	.word	0x00001ff0


	//   ....[15]....
        /*009c*/ 	.word	0x00002290


	//   ....[16]....
        /*00a0*/ 	.word	0x00002480


	//   ....[17]....
        /*00a4*/ 	.word	0x00002610


	//   ....[18]....
        /*00a8*/ 	.word	0x000027f0


	//   ....[19]....
        /*00ac*/ 	.word	0x00002a90


	//   ....[20]....
        /*00b0*/ 	.word	0x00002c80


	//   ....[21]....
        /*00b4*/ 	.word	0x00002e10


	//   ....[22]....
        /*00b8*/ 	.word	0x00002ff0


	//   ....[23]....
        /*00bc*/ 	.word	0x00003290


	//   ....[24]....
        /*00c0*/ 	.word	0x00003480


	//   ....[25]....
        /*00c4*/ 	.word	0x00003610


	//   ....[26]....
        /*00c8*/ 	.word	0x000037f0


	//   ....[27]....
        /*00cc*/ 	.word	0x00003a90


	//   ....[28]....
        /*00d0*/ 	.word	0x00003c80


	//   ....[29]....
        /*00d4*/ 	.word	0x00003e10


	//   ....[30]....
        /*00d8*/ 	.word	0x00003ff0


	//   ....[31]....
        /*00dc*/ 	.word	0x00004290


	//   ....[32]....
        /*00e0*/ 	.word	0x000044a0


	//   ....[33]....
        /*00e4*/ 	.word	0x00004650


	//   ....[34]....
        /*00e8*/ 	.word	0x00004830


	//   ....[35]....
        /*00ec*/ 	.word	0x00006210


	//   ....[36]....
        /*00f0*/ 	.word	0x00006420


	//   ....[37]....
        /*00f4*/ 	.word	0x000065b0


	//   ....[38]....
        /*00f8*/ 	.word	0x00006790


	//   ....[39]....
        /*00fc*/ 	.word	0x00008090


	//   ....[40]....
        /*0100*/ 	.word	0x00008280


	//   ....[41]....
        /*0104*/ 	.word	0x00008410


	//   ....[42]....
        /*0108*/ 	.word	0x000085f0


	//   ....[43]....
        /*010c*/ 	.word	0x00009ee0


	//   ....[44]....
        /*0110*/ 	.word	0x0000a0d0


	//   ....[45]....
        /*0114*/ 	.word	0x0000a260


	//   ....[46]....
        /*0118*/ 	.word	0x0000a440


	//   ....[47]....
        /*011c*/ 	.word	0x0000be60


	//   ....[48]....
        /*0120*/ 	.word	0x0000c050


	//   ....[49]....
        /*0124*/ 	.word	0x0000c1e0


	//   ....[50]....
        /*0128*/ 	.word	0x0000c3c0


	//   ....[51]....
        /*012c*/ 	.word	0x0000dcb0


	//   ....[52]....
        /*0130*/ 	.word	0x0000dea0


	//   ....[53]....
        /*0134*/ 	.word	0x0000e030


	//   ....[54]....
        /*0138*/ 	.word	0x0000e210


	//   ....[55]....
        /*013c*/ 	.word	0x0000fb00


	//   ....[56]....
        /*0140*/ 	.word	0x0000fcf0


	//   ....[57]....
        /*0144*/ 	.word	0x0000fe80


	//   ....[58]....
        /*0148*/ 	.word	0x00010060


	//   ....[59]....
        /*014c*/ 	.word	0x00011930


	//   ....[60]....
        /*0150*/ 	.word	0x00011b20


	//   ....[61]....
        /*0154*/ 	.word	0x00011cb0


	//   ....[62]....
        /*0158*/ 	.word	0x00011e90


	//   ....[63]....
        /*015c*/ 	.word	0x00013740


	//   ....[64]....
        /*0160*/ 	.word	0x00014420


	//   ....[65]....
        /*0164*/ 	.word	0x000145c0


	//   ....[66]....
        /*0168*/ 	.word	0x000147a0


	//   ....[67]....
        /*016c*/ 	.word	0x00014a40


	//   ....[68]....
        /*0170*/ 	.word	0x00014c90


	//   ....[69]....
        /*0174*/ 	.word	0x00014e30


	//   ....[70]....
        /*0178*/ 	.word	0x00015010


	//   ....[71]....
        /*017c*/ 	.word	0x000152a0


	//   ....[72]....
        /*0180*/ 	.word	0x000154f0


	//   ....[73]....
        /*0184*/ 	.word	0x00015690


	//   ....[74]....
        /*0188*/ 	.word	0x00015870


	//   ....[75]....
        /*018c*/ 	.word	0x00015b00


	//   ....[76]....
        /*0190*/ 	.word	0x00015d50


	//   ....[77]....
        /*0194*/ 	.word	0x00015ef0


	//   ....[78]....
        /*0198*/ 	.word	0x000160d0


	//   ....[79]....
        /*019c*/ 	.word	0x00016360


	//   ....[80]....
        /*01a0*/ 	.word	0x000165b0


	//   ....[81]....
        /*01a4*/ 	.word	0x00016750


	//   ....[82]....
        /*01a8*/ 	.word	0x00016930


	//   ....[83]....
        /*01ac*/ 	.word	0x00016bc0


	//   ....[84]....
        /*01b0*/ 	.word	0x00016e10


	//   ....[85]....
        /*01b4*/ 	.word	0x00016fb0


	//   ....[86]....
        /*01b8*/ 	.word	0x00017190


	//   ....[87]....
        /*01bc*/ 	.word	0x00017420


	//   ....[88]....
        /*01c0*/ 	.word	0x00017670


	//   ....[89]....
        /*01c4*/ 	.word	0x00017810


	//   ....[90]....
        /*01c8*/ 	.word	0x000179f0


	//   ....[91]....
        /*01cc*/ 	.word	0x00017c80


	//   ....[92]....
        /*01d0*/ 	.word	0x00017ed0


	//   ....[93]....
        /*01d4*/ 	.word	0x00018070


	//   ....[94]....
        /*01d8*/ 	.word	0x00018250


	//   ....[95]....
        /*01dc*/ 	.word	0x000184e0


	//   ....[96]....
        /*01e0*/ 	.word	0x00018710


	//   ....[97]....
        /*01e4*/ 	.word	0x000188b0


	//   ....[98]....
        /*01e8*/ 	.word	0x00018a90


	//   ....[99]....
        /*01ec*/ 	.word	0x0001a490


	//   ....[100]....
        /*01f0*/ 	.word	0x0001a6e0


	//   ....[101]....
        /*01f4*/ 	.word	0x0001a880


	//   ....[102]....
        /*01f8*/ 	.word	0x0001aa60


	//   ....[103]....
        /*01fc*/ 	.word	0x0001c460


	//   ....[104]....
        /*0200*/ 	.word	0x0001c6b0


	//   ....[105]....
        /*0204*/ 	.word	0x0001c850


	//   ....[106]....
        /*0208*/ 	.word	0x0001ca30


	//   ....[107]....
        /*020c*/ 	.word	0x0001e3e0


	//   ....[108]....
        /*0210*/ 	.word	0x0001e630


	//   ....[109]....
        /*0214*/ 	.word	0x0001e7d0


	//   ....[110]....
        /*0218*/ 	.word	0x0001e9b0


	//   ....[111]....
        /*021c*/ 	.word	0x00020350


	//   ....[112]....
        /*0220*/ 	.word	0x000205a0


	//   ....[113]....
        /*0224*/ 	.word	0x00020740


	//   ....[114]....
        /*0228*/ 	.word	0x00020920


	//   ....[115]....
        /*022c*/ 	.word	0x000222c0


	//   ....[116]....
        /*0230*/ 	.word	0x00022510


	//   ....[117]....
        /*0234*/ 	.word	0x000226b0


	//   ....[118]....
        /*0238*/ 	.word	0x00022890


	//   ....[119]....
        /*023c*/ 	.word	0x00024230


	//   ....[120]....
        /*0240*/ 	.word	0x00024480


	//   ....[121]....
        /*0244*/ 	.word	0x00024620


	//   ....[122]....
        /*0248*/ 	.word	0x00024800


	//   ....[123]....
        /*024c*/ 	.word	0x000261a0


	//   ....[124]....
        /*0250*/ 	.word	0x000263e0


	//   ....[125]....
        /*0254*/ 	.word	0x00026580


	//   ....[126]....
        /*0258*/ 	.word	0x00026760


	//   ....[127]....
        /*025c*/ 	.word	0x000280d0


	//----- nvinfo : EIATTR_EXIT_INSTR_OFFSETS
	.align		4
.L_952:
        /*0260*/ 	.byte	0x04, 0x1c
        /*0262*/ 	.short	(.L_954 - .L_953)


	//   ....[0]....
.L_953:
        /*0264*/ 	.word	0x00013860


	//   ....[1]....
        /*0268*/ 	.word	0x000284b0


	//   ....[2]....
        /*026c*/ 	.word	0x00028500


	//----- nvinfo : EIATTR_MAX_THREADS
	.align		4
.L_954:
        /*0270*/ 	.byte	0x04, 0x05
        /*0272*/ 	.short	(.L_956 - .L_955)
.L_955:
        /*0274*/ 	.word	0x00000080
        /*0278*/ 	.word	0x00000001
        /*027c*/ 	.word	0x00000001


	//----- nvinfo : EIATTR_CRS_STACK_SIZE
	.align		4
.L_956:
        /*0280*/ 	.byte	0x04, 0x1e
        /*0282*/ 	.short	(.L_958 - .L_957)
.L_957:
        /*0284*/ 	.word	0x00000000
.L_958:


//--------------------- .nv.info._ZN2at6native29vectorized_elementwise_kernelILi4EZZZNS0_67_GLOBAL__N__bb565c37_34_ValidateCompressedIndicesKernel_cu_33a4b88b42_validate_compressed_sparse_indices_kernelILNS2_8CDimNameE1ENS2_18CUDAKernelLauncherENS2_14EmptyVecKernelENS2_8DummyVecELm0EEEvRKNS_6TensorESA_lllENKUlvE1_clEvENKUlvE0_clEvEUllllllE_St5arrayIPcLm6EEEEviT0_T1_ --------------------------
	.section	.nv.info._ZN2at6native29vectorized_elementwise_kernelILi4EZZZNS0_67_GLOBAL__N__bb565c37_34_ValidateCompressedIndicesKernel_cu_33a4b88b42_validate_compressed_sparse_indices_kernelILNS2_8CDimNameE1ENS2_18CUDAKernelLauncherENS2_14EmptyVecKernelENS2_8DummyVecELm0EEEvRKNS_6TensorESA_lllENKUlvE1_clEvENKUlvE0_clEvEUllllllE_St5arrayIPcLm6EEEEviT0_T1_,"",@"SHT_CUDA_INFO"
	.sectionflags	@""
	.align	4


	//----- nvinfo : EIATTR_CUDA_API_VERSION
	.align		4
        /*0000*/ 	.byte	0x04, 0x37
        /*0002*/ 	.short	(.L_960 - .L_959)
.L_959:
        /*0004*/ 	.word	0x00000082


	//----- nvinfo : EIATTR_SW2861232_WAR
	.align		4
.L_960:
        /*0008*/ 	.byte	0x01, 0x35
	.zero		2


	//----- nvinfo : EIATTR_PARAM_CBANK
	.align		4
        /*000c*/ 	.byte	0x04, 0x0a
        /*000e*/ 	.short	(.L_962 - .L_961)
	.align		4
.L_961:
        /*0010*/ 	.word	index@(.nv.constant0._ZN2at6native29vectorized_elementwise_kernelILi4EZZZNS0_67_GLOBAL__N__bb565c37_34_ValidateCompressedIndicesKernel_cu_33a4b88b42_validate_compressed_sparse_indices_kernelILNS2_8CDimNameE1ENS2_18CUDAKernelLauncherENS2_14EmptyVecKernelENS2_8DummyVecELm0EEEvRKNS_6TensorESA_lllENKUlvE1_clEvENKUlvE0_clEvEUllllllE_St5arrayIPcLm6EEEEviT0_T1_)
        /*0014*/ 	.short	0x0160
        /*0016*/ 	.short	0x0078


	//----- nvinfo : EIATTR_CBANK_PARAM_SIZE
	.align		4
.L_962:
        /*0018*/ 	.byte	0x03, 0x19
        /*001a*/ 	.short	0x0078


	//----- nvinfo : EIATTR_KPARAM_INFO
	.align		4
        /*001c*/ 	.byte	0x04, 0x17
        /*001e*/ 	.short	(.L_964 - .L_963)
.L_963:
        /*0020*/ 	.word	0x00000000
        /*0024*/ 	.short	0x0002
        /*0026*/ 	.short	0x0048
        /*0028*/ 	.byte	0x00, 0xf0, 0xc1, 0x00


	//----- nvinfo : EIATTR_KPARAM_INFO
	.align		4
.L_964:
        /*002c*/ 	.byte	0x04, 0x17
        /*002e*/ 	.short	(.L_966 - .L_965)
.L_965:
        /*0030*/ 	.word	0x00000000
        /*0034*/ 	.short	0x0001
        /*0036*/ 	.short	0x0008
        /*0038*/ 	.byte	0x00, 0xf0, 0x01, 0x01


	//----- nvinfo : EIATTR_KPARAM_INFO
	.align		4
.L_966:
        /*003c*/ 	.byte	0x04, 0x17
        /*003e*/ 	.short	(.L_968 - .L_967)
.L_967:
        /*0040*/ 	.word	0x00000000
        /*0044*/ 	.short	0x0000
        /*0046*/ 	.short	0x0000
        /*0048*/ 	.byte	0x00, 0xf0, 0x11, 0x00


	//----- nvinfo : EIATTR_MAXREG_COUNT
	.align		4
.L_968:
        /*004c*/ 	.byte	0x03, 0x1b
        /*004e*/ 	.short	0x00ff


	//----- nvinfo : EIATTR_EXTERNS
	.align		4
        /*0050*/ 	.byte	0x04, 0x0f
        /*0052*/ 	.short	(.L_970 - .L_969)


	//   ....[0]....
	.align		4
.L_969:
        /*0054*/ 	.word	index@(__assertfail)


	//----- nvinfo : EIATTR_MERCURY_ISA_VERSION
	.align		4
.L_970:
        /*0058*/ 	.byte	0x03, 0x5f
        /*005a*/ 	.short	0x0000


	//----- nvinfo : EIATTR_SYSCALL_OFFSETS
	.align		4
        /*005c*/ 	.byte	0x04, 0x46
        /*005e*/ 	.short	(.L_972 - .L_971)


	//   ....[0]....
.L_971:
        /*0060*/ 	.word	0x00000440


	//   ....[1]....
        /*0064*/ 	.word	0x000005f0


	//   ....[2]....
        /*0068*/ 	.word	0x000007d0


	//   ....[3]....
        /*006c*/ 	.word	0x00000a70


	//   ....[4]....
        /*0070*/ 	.word	0x00000c80


	//   ....[5]....
        /*0074*/ 	.word	0x00000e10


	//   ....[6]....
        /*0078*/ 	.word	0x00000ff0


	//   ....[7]....
        /*007c*/ 	.word	0x00001290


	//   ....[8]....
        /*0080*/ 	.word	0x00001480


	//   ....[9]....
        /*0084*/ 	.word	0x00001610


	//   ....[10]....
        /*0088*/ 	.word	0x000017f0


	//   ....[11]....
        /*008c*/ 	.word	0x00001a90


	//   ....[12]....
        /*0090*/ 	.word	0x00001c80


	//   ....[13]....
        /*0094*/ 	.word	0x00001e10


	//   ....[14]....
        /*0098*/ 	.word	0x00001ff0


	//   ....[15]....
        /*009c*/ 	.word	0x00002290


	//   ....[16]....
        /*00a0*/ 	.word	0x00002480


	//   ....[17]....
        /*00a4*/ 	.word	0x00002610


	//   ....[18]....
        /*00a8*/ 	.word	0x000027f0


	//   ....[19]....
        /*00ac*/ 	.word	0x00002a90


	//   ....[20]....
        /*00b0*/ 	.word	0x00002c80


	//   ....[21]....
        /*00b4*/ 	.word	0x00002e10


	//   ....[22]....
        /*00b8*/ 	.word	0x00002ff0


	//   ....[23]....
        /*00bc*/ 	.word	0x00003290


	//   ....[24]....
        /*00c0*/ 	.word	0x00003480


	//   ....[25]....
        /*00c4*/ 	.word	0x00003610


	//   ....[26]....
        /*00c8*/ 	.word	0x000037f0


	//   ....[27]....
        /*00cc*/ 	.word	0x00003a90


	//   ....[28]....
        /*00d0*/ 	.word	0x00003c80


	//   ....[29]....
        /*00d4*/ 	.word	0x00003e10


	//   ....[30]....
        /*00d8*/ 	.word	0x00003ff0


	//   ....[31]....
        /*00dc*/ 	.word	0x00004290


	//   ....[32]....
        /*00e0*/ 	.word	0x000044a0


	//   ....[33]....
        /*00e4*/ 	.word	0x00004650


	//   ....[34]....
        /*00e8*/ 	.word	0x00004830


	//   ....[35]....
        /*00ec*/ 	.word	0x00006210


	//   ....[36]....
        /*00f0*/ 	.word	0x00006420


	//   ....[37]....
        /*00f4*/ 	.word	0x000065b0


	//   ....[38]....
        /*00f8*/ 	.word	0x00006790


	//   ....[39]....
        /*00fc*/ 	.word	0x00008090


	//   ....[40]....
        /*0100*/ 	.word	0x00008280


	//   ....[41]....
        /*0104*/ 	.word	0x00008410


	//   ....[42]....
        /*0108*/ 	.word	0x000085f0


	//   ....[43]....
        /*010c*/ 	.word	0x00009ee0


	//   ....[44]....
        /*0110*/ 	.word	0x0000a0d0


	//   ....[45]....
        /*0114*/ 	.word	0x0000a260


	//   ....[46]....
        /*0118*/ 	.word	0x0000a440


	//   ....[47]....
        /*011c*/ 	.word	0x0000be60


	//   ....[48]....
        /*0120*/ 	.word	0x0000c050


	//   ....[49]....
        /*0124*/ 	.word	0x0000c1e0


	//   ....[50]....
        /*0128*/ 	.word	0x0000c3c0


	//   ....[51]....
        /*012c*/ 	.word	0x0000dcb0


	//   ....[52]....
        /*0130*/ 	.word	0x0000dea0


	//   ....[53]....
        /*0134*/ 	.word	0x0000e030


	//   ....[54]....
        /*0138*/ 	.word	0x0000e210


	//   ....[55]....
        /*013c*/ 	.word	0x0000fb00


	//   ....[56]....
        /*0140*/ 	.word	0x0000fcf0


	//   ....[57]....
        /*0144*/ 	.word	0x0000fe80


	//   ....[58]....
        /*0148*/ 	.word	0x00010060


	//   ....[59]....
        /*014c*/ 	.word	0x00011930


	//   ....[60]....
        /*0150*/ 	.word	0x00011b20


	//   ....[61]....
        /*0154*/ 	.word	0x00011cb0


	//   ....[62]....
        /*0158*/ 	.word	0x00011e90


	//   ....[63]....
        /*015c*/ 	.word	0x00013740


	//   ....[64]....
        /*0160*/ 	.word	0x00014420


	//   ....[65]....
        /*0164*/ 	.word	0x000145c0


	//   ....[66]....
        /*0168*/ 	.word	0x000147a0


	//   ....[67]....
        /*016c*/ 	.word	0x00014a40


	//   ....[68]....
        /*0170*/ 	.word	0x00014c90


	//   ....[69]....
        /*0174*/ 	.word	0x00014e30


	//   ....[70]....
        /*0178*/ 	.word	0x00015010


	//   ....[71]....
        /*017c*/ 	.word	0x000152a0


	//   ....[72]....
        /*0180*/ 	.word	0x000154f0


	//   ....[73]....
        /*0184*/ 	.word	0x00015690


	//   ....[74]....
        /*0188*/ 	.word	0x00015870


	//   ....[75]....
        /*018c*/ 	.word	0x00015b00


	//   ....[76]....
        /*0190*/ 	.word	0x00015d50


	//   ....[77]....
        /*0194*/ 	.word	0x00015ef0


	//   ....[78]....
        /*0198*/ 	.word	0x000160d0


	//   ....[79]....
        /*019c*/ 	.word	0x00016360


	//   ....[80]....
        /*01a0*/ 	.word	0x000165b0


	//   ....[81]....
        /*01a4*/ 	.word	0x00016750


	//   ....[82]....
        /*01a8*/ 	.word	0x00016930


	//   ....[83]....
        /*01ac*/ 	.word	0x00016bc0


	//   ....[84]....
        /*01b0*/ 	.word	0x00016e10


	//   ....[85]....
        /*01b4*/ 	.word	0x00016fb0


	//   ....[86]....
        /*01b8*/ 	.word	0x00017190


	//   ....[87]....
        /*01bc*/ 	.word	0x00017420


	//   ....[88]....
        /*01c0*/ 	.word	0x00017670


	//   ....[89]....
        /*01c4*/ 	.word	0x00017810


	//   ....[90]....
        /*01c8*/ 	.word	0x000179f0


	//   ....[91]....
        /*01cc*/ 	.word	0x00017c80


	//   ....[92]....
        /*01d0*/ 	.word	0x00017ed0


	//   ....[93]....
        /*01d4*/ 	.word	0x00018070


	//   ....[94]....
        /*01d8*/ 	.word	0x00018250


	//   ....[95]....
        /*01dc*/ 	.word	0x000184e0


	//   ....[96]....
        /*01e0*/ 	.word	0x00018710


	//   ....[97]....
        /*01e4*/ 	.word	0x000188b0


	//   ....[98]....
        /*01e8*/ 	.word	0x00018a90


	//   ....[99]....
        /*01ec*/ 	.word	0x0001a490


	//   ....[100]....
        /*01f0*/ 	.word	0x0001a6e0


	//   ....[101]....
        /*01f4*/ 	.word	0x0001a880


	//   ....[102]....
        /*01f8*/ 	.word	0x0001aa60


	//   ....[103]....
        /*01fc*/ 	.word	0x0001c460


	//   ....[104]....
        /*0200*/ 	.word	0x0001c6b0


	//   ....[105]....
        /*0204*/ 	.word	0x0001c850


	//   ....[106]....
        /*0208*/ 	.word	0x0001ca30


	//   ....[107]....
        /*020c*/ 	.word	0x0001e3e0


	//   ....[108]....
        /*0210*/ 	.word	0x0001e630


	//   ....[109]....
        /*0214*/ 	.word	0x0001e7d0


	//   ....[110]....
        /*0218*/ 	.word	0x0001e9b0


	//   ....[111]....
        /*021c*/ 	.word	0x00020350


	//   ....[112]....
        /*0220*/ 	.word	0x000205a0


	//   ....[113]....
        /*0224*/ 	.word	0x00020740


	//   ....[114]....
        /*0228*/ 	.word	0x00020920


	//   ....[115]....
        /*022c*/ 	.word	0x000222c0


	//   ....[116]....
        /*0230*/ 	.word	0x00022510


	//   ....[117]....
        /*0234*/ 	.word	0x000226b0


	//   ....[118]....
        /*0238*/ 	.word	0x00022890


	//   ....[119]....
        /*023c*/ 	.word	0x00024230


	//   ....[120]....
        /*0240*/ 	.word	0x00024480


	//   ....[121]....
        /*0244*/ 	.word	0x00024620


	//   ....[122]....
        /*0248*/ 	.word	0x00024800


	//   ....[123]....
        /*024c*/ 	.word	0x000261a0


	//   ....[124]....
        /*0250*/ 	.word	0x000263e0


	//   ....[125]....
        /*0254*/ 	.word	0x00026580


	//   ....[126]....
        /*0258*/ 	.word	0x00026760


	//   ....[127]....
        /*025c*/ 	.word	0x000280d0


	//----- nvinfo : EIATTR_EXIT_INSTR_OFFSETS
	.align		4
.L_972:
        /*0260*/ 	.byte	0x04, 0x1c
        /*0262*/ 	.short	(.L_974 - .L_973)


	//   ....[0]....
.L_973:
        /*0264*/ 	.word	0x00013860


	//   ....[1]....
        /*0268*/ 	.word	0x000284b0


	//   ....[2]....
        /*026c*/ 	.word	0x00028500


	//----- nvinfo : EIATTR_MAX_THREADS
	.align		4
.L_974:
        /*0270*/ 	.byte	0x04, 0x05
        /*0272*/ 	.short	(.L_976 - .L_975)
.L_975:
        /*0274*/ 	.word	0x00000080
        /*0278*/ 	.word	0x00000001
        /*027c*/ 	.word	0x00000001


	//----- nvinfo : EIATTR_CRS_STACK_SIZE
	.align		4
.L_976:
        /*0280*/ 	.byte	0x04, 0x1e
        /*0282*/ 	.short	(.L_978 - .L_977)
.L_977:
        /*0284*/ 	.word	0x00000000
.L_978:


//--------------------- .nv.info._ZN2at6native29vectorized_elementwise_kernelILi8EZZZNS0_67_GLOBAL__N__bb565c37_34_ValidateCompressedIndicesKernel_cu_33a4b88b42_validate_compressed_sparse_indices_kernelILNS2_8CDimNameE1ENS2_18CUDAKernelLauncherENS2_14EmptyVecKernelENS2_8DummyVecELm0EEEvRKNS_6TensorESA_lllENKUlvE1_clEvENKUlvE0_clEvEUllllllE_St5arrayIPcLm6EEEEviT0_T1_ --------------------------
	.section	.nv.info._ZN2at6native29vectorized_elementwise_kernelILi8EZZZNS0_67_GLOBAL__N__bb565c37_34_ValidateCompressedIndicesKernel_cu_33a4b88b42_validate_compressed_sparse_indices_kernelILNS2_8CDimNameE1ENS2_18CUDAKernelLauncherENS2_14EmptyVecKernelENS2_8DummyVecELm0EEEvRKNS_6TensorESA_lllENKUlvE1_clEvENKUlvE0_clEvEUllllllE_St5arrayIPcLm6EEEEviT0_T1_,"",@"SHT_CUDA_INFO"
	.sectionflags	@""
	.align	4


	//----- nvinfo : EIATTR_CUDA_API_VERSION
	.align		4
        /*0000*/ 	.byte	0x04, 0x37
        /*0002*/ 	.short	(.L_980 - .L_979)
.L_979:
        /*0004*/ 	.word	0x00000082


	//----- nvinfo : EIATTR_SW2861232_WAR
	.align		4
.L_980:
        /*0008*/ 	.byte	0x01, 0x35
	.zero		2


	//----- nvinfo : EIATTR_PARAM_CBANK
	.align		4
        /*000c*/ 	.byte	0x04, 0x0a
        /*000e*/ 	.short	(.L_982 - .L_981)
	.align		4
.L_981:
        /*0010*/ 	.word	index@(.nv.constant0._ZN2at6native29vectorized_elementwise_kernelILi8EZZZNS0_67_GLOBAL__N__bb565c37_34_ValidateCompressedIndicesKernel_cu_33a4b88b42_validate_compressed_sparse_indices_kernelILNS2_8CDimNameE1ENS2_18CUDAKernelLauncherENS2_14EmptyVecKernelENS2_8DummyVecELm0EEEvRKNS_6TensorESA_lllENKUlvE1_clEvENKUlvE0_clEvEUllllllE_St5arrayIPcLm6EEEEviT0_T1_)
        /*0014*/ 	.short	0x0160
        /*0016*/ 	.short	0x0078


	//----- nvinfo : EIATTR_CBANK_PARAM_SIZE
	.align		4
.L_982:
        /*0018*/ 	.byte	0x03, 0x19
        /*001a*/ 	.short	0x0078


	//----- nvinfo : EIATTR_KPARAM_INFO
	.align		4
        /*001c*/ 	.byte	0x04, 0x17
        /*001e*/ 	.short	(.L_984 - .L_983)
.L_983:
        /*0020*/ 	.word	0x00000000
        /*0024*/ 	.short	0x0002
        /*0026*/ 	.short	0x0048
        /*0028*/ 	.byte	0x00, 0xf0, 0xc1, 0x00


	//----- nvinfo : EIATTR_KPARAM_INFO
	.align		4
.L_984:
        /*002c*/ 	.byte	0x04, 0x17
        /*002e*/ 	.short	(.L_986 - .L_985)
.L_985:
        /*0030*/ 	.word	0x00000000
        /*0034*/ 	.short	0x0001
        /*0036*/ 	.short	0x0008
        /*0038*/ 	.byte	0x00, 0xf0, 0x01, 0x01


	//----- nvinfo : EIATTR_KPARAM_INFO
	.align		4
.L_986:
        /*003c*/ 	.byte	0x04, 0x17
        /*003e*/ 	.short	(.L_988 - .L_987)
.L_987:
        /*0040*/ 	.word	0x00000000
        /*0044*/ 	.short	0x0000
        /*0046*/ 	.short	0x0000
        /*0048*/ 	.byte	0x00, 0xf0, 0x11, 0x00


	//----- nvinfo : EIATTR_MAXREG_COUNT
	.align		4
.L_988:
        /*004c*/ 	.byte	0x03, 0x1b
        /*004e*/ 	.short	0x00ff


	//----- nvinfo : EIATTR_MERCURY_ISA_VERSION
	.align		4
        /*0050*/ 	.byte	0x03, 0x5f
        /*0052*/ 	.short	0x0000


	//----- nvinfo : EIATTR_EXIT_INSTR_OFFSETS
	.align		4
        /*0054*/ 	.byte	0x04, 0x1c
        /*0056*/ 	.short	(.L_990 - .L_989)


	//   ....[0]....
.L_989:
        /*0058*/ 	.word	0x00000010


	//----- nvinfo : EIATTR_MAX_THREADS
	.align		4
.L_990:
        /*005c*/ 	.byte	0x04, 0x05
        /*005e*/ 	.short	(.L_992 - .L_991)
.L_991:
        /*0060*/ 	.word	0x00000080
        /*0064*/ 	.word	0x00000001
        /*0068*/ 	.word	0x00000001
.L_992:


//--------------------- .nv.info._ZN2at6native18elementwise_kernelILi128ELi4EZNS0_15gpu_kernel_implIZZZNS0_67_GLOBAL__N__bb565c37_34_ValidateCompressedIndicesKernel_cu_33a4b88b42_validate_compressed_sparse_indices_kernelILNS3_8CDimNameE1ENS3_18CUDAKernelLauncherENS3_14EmptyVecKernelENS3_8DummyVecELm0EEEvRKNS_6TensorESB_lllENKUlvE1_clEvENKUlvE_clEvEUliiiiiE_EEvRNS_18TensorIteratorBaseERKT_EUliE_EEviT1_ --------------------------
	.section	.nv.info._ZN2at6native18elementwise_kernelILi128ELi4EZNS0_15gpu_kernel_implIZZZNS0_67_GLOBAL__N__bb565c37_34_ValidateCompressedIndicesKernel_cu_33a4b88b42_validate_compressed_sparse_indices_kernelILNS3_8CDimNameE1ENS3_18CUDAKernelLauncherENS3_14EmptyVecKernelENS3_8DummyVecELm0EEEvRKNS_6TensorESB_lllENKUlvE1_clEvENKUlvE_clEvEUliiiiiE_EEvRNS_18TensorIteratorBaseERKT_EUliE_EEviT1_,"",@"SHT_CUDA_INFO"
	.sectionflags	@""
	.align	4


	//----- nvinfo : EIATTR_CUDA_API_VERSION
	.align		4
        /*0000*/ 	.byte	0x04, 0x37
        /*0002*/ 	.short	(.L_994 - .L_993)
.L_993:
        /*0004*/ 	.word	0x00000082


	//----- nvinfo : EIATTR_SW2861232_WAR
	.align		4
.L_994:
        /*0008*/ 	.byte	0x01, 0x35
	.zero		2


	//----- nvinfo : EIATTR_PARAM_CBANK
	.align		4
        /*000c*/ 	.byte	0x04, 0x0a
        /*000e*/ 	.short	(.L_996 - .L_995)
	.align		4
.L_995:
        /*0010*/ 	.word	index@(.nv.constant0._ZN2at6native18elementwise_kernelILi128ELi4EZNS0_15gpu_kernel_implIZZZNS0_67_GLOBAL__N__bb565c37_34_ValidateCompressedIndicesKernel_cu_33a4b88b42_validate_compressed_sparse_indices_kernelILNS3_8CDimNameE1ENS3_18CUDAKernelLauncherENS3_14EmptyVecKernelENS3_8DummyVecELm0EEEvRKNS_6TensorESB_lllENKUlvE1_clEvENKUlvE_clEvEUliiiiiE_EEvRNS_18TensorIteratorBaseERKT_EUliE_EEviT1_)
        /*0014*/ 	.short	0x0160
        /*0016*/ 	.short	0x0410


	//----- nvinfo : EIATTR_CBANK_PARAM_SIZE
	.align		4
.L_996:
        /*0018*/ 	.byte	0x03, 0x19
        /*001a*/ 	.short	0x0410


	//----- nvinfo : EIATTR_KPARAM_INFO
	.align		4
        /*001c*/ 	.byte	0x04, 0x17
        /*001e*/ 	.short	(.L_998 - .L_997)
.L_997:
        /*0020*/ 	.word	0x00000000
        /*0024*/ 	.short	0x0001
        /*0026*/ 	.short	0x0008
        /*0028*/ 	.byte	0x00, 0xf0, 0x21, 0x10


	//----- nvinfo : EIATTR_KPARAM_INFO
	.align		4
.L_998:
        /*002c*/ 	.byte	0x04, 0x17
        /*002e*/ 	.short	(.L_1000 - .L_999)
.L_999:
        /*0030*/ 	.word	0x00000000
        /*0034*/ 	.short	0x0000
        /*0036*/ 	.short	0x0000
        /*0038*/ 	.byte	0x00, 0xf0, 0x11, 0x00


	//----- nvinfo : EIATTR_MAXREG_COUNT
	.align		4
.L_1000:
        /*003c*/ 	.byte	0x03, 0x1b
        /*003e*/ 	.short	0x0080


	//----- nvinfo : EIATTR_EXTERNS
	.align		4
        /*0040*/ 	.byte	0x04, 0x0f
        /*0042*/ 	.short	(.L_1002 - .L_1001)


	//   ....[0]....
	.align		4
.L_1001:
        /*0044*/ 	.word	index@(__assertfail)


	//----- nvinfo : EIATTR_MERCURY_ISA_VERSION
	.align		4
.L_1002:
        /*0048*/ 	.byte	0x03, 0x5f
        /*004a*/ 	.short	0x0000


	//----- nvinfo : EIATTR_SYSCALL_OFFSETS
	.align		4
        /*004c*/ 	.byte	0x04, 0x46
        /*004e*/ 	.short	(.L_1004 - .L_1003)


	//   ....[0]....
.L_1003:
        /*0050*/ 	.word	0x00002330


	//   ....[1]....
        /*0054*/ 	.word	0x00003150


	//   ....[2]....
        /*0058*/ 	.word	0x00003f70


	//   ....[3]....
        /*005c*/ 	.word	0x00004d90


	//   ....[4]....
        /*0060*/ 	.word	0x00005bb0


	//   ....[5]....
        /*0064*/ 	.word	0x00005d70


	//   ....[6]....
        /*0068*/ 	.word	0x00005f00


	//   ....[7]....
        /*006c*/ 	.word	0x000060b0


	//   ....[8]....
        /*0070*/ 	.word	0x00006820


	//   ....[9]....
        /*0074*/ 	.word	0x00006fb0


	//   ....[10]....
        /*0078*/ 	.word	0x00009310


	//   ....[11]....
        /*007c*/ 	.word	0x0000a130


	//   ....[12]....
        /*0080*/ 	.word	0x0000af50


	//   ....[13]....
        /*0084*/ 	.word	0x0000bd70


	//   ....[14]....
        /*0088*/ 	.word	0x0000cb90


	//   ....[15]....
        /*008c*/ 	.word	0x0000cd50


	//   ....[16]....
        /*0090*/ 	.word	0x0000cee0


	//   ....[17]....
        /*0094*/ 	.word	0x0000d090


	//   ....[18]....
        /*0098*/ 	.word	0x0000d7e0


	//   ....[19]....
        /*009c*/ 	.word	0x0000df70


	//   ....[20]....
        /*00a0*/ 	.word	0x000102a0


	//   ....[21]....
        /*00a4*/ 	.word	0x000110c0


	//   ....[22]....
        /*00a8*/ 	.word	0x00011ee0


	//   ....[23]....
        /*00ac*/ 	.word	0x00012d00


	//   ....[24]....
        /*00b0*/ 	.word	0x00013b20


	//   ....[25]....
        /*00b4*/ 	.word	0x00013ce0


	//   ....[26]....
        /*00b8*/ 	.word	0x00013e70


	//   ....[27]....
        /*00bc*/ 	.word	0x00014020


	//   ....[28]....
        /*00c0*/ 	.word	0x00014780


	//   ....[29]....
        /*00c4*/ 	.word	0x00014f10


	//   ....[30]....
        /*00c8*/ 	.word	0x00017250


	//   ....[31]....
        /*00cc*/ 	.word	0x00018070


	//   ....[32]....
        /*00d0*/ 	.word	0x00018e90


	//   ....[33]....
        /*00d4*/ 	.word	0x00019cb0


	//   ....[34]....
        /*00d8*/ 	.word	0x0001aad0


	//   ....[35]....
        /*00dc*/ 	.word	0x0001ac90


	//   ....[36]....
        /*00e0*/ 	.word	0x0001ae20


	//   ....[37]....
        /*00e4*/ 	.word	0x0001afd0


	//   ....[38]....
        /*00e8*/ 	.word	0x0001b700


	//   ....[39]....
        /*00ec*/ 	.word	0x0001be90


	//----- nvinfo : EIATTR_EXIT_INSTR_OFFSETS
	.align		4
.L_1004:
        /*00f0*/ 	.byte	0x04, 0x1c
        /*00f2*/ 	.short	(.L_1006 - .L_1005)


	//   ....[0]....
.L_1005:
        /*00f4*/ 	.word	0x00014f90


	//   ....[1]....
        /*00f8*/ 	.word	0x0001b850


	//   ....[2]....
        /*00fc*/ 	.word	0x0001b870


	//   ....[3]....
        /*0100*/ 	.word	0x0001b8f0


	//   ....[4]....
        /*0104*/ 	.word	0x0001b910


	//   ....[5]....
        /*0108*/ 	.word	0x0001b930


	//   ....[6]....
        /*010c*/ 	.word	0x0001b9b0


	//   ....[7]....
        /*0110*/ 	.word	0x0001b9d0


	//   ....[8]....
        /*0114*/ 	.word	0x0001ba50


	//   ....[9]....
        /*0118*/ 	.word	0x0001ba70


	//   ....[10]....
        /*011c*/ 	.word	0x0001ba90


	//   ....[11]....
        /*0120*/ 	.word	0x0001bb30


	//   ....[12]....
        /*0124*/ 	.word	0x0001bb50


	//   ....[13]....
        /*0128*/ 	.word	0x0001bbd0


	//   ....[14]....
        /*012c*/ 	.word	0x0001bbf0


	//   ....[15]....
        /*0130*/ 	.word	0x0001bc10


	//   ....[16]....
        /*0134*/ 	.word	0x0001bcb0


	//   ....[17]....
        /*0138*/ 	.word	0x0001bcd0


	//   ....[18]....
        /*013c*/ 	.word	0x0001bcf0


	//   ....[19]....
        /*0140*/ 	.word	0x0001bd60


	//   ....[20]....
        /*0144*/ 	.word	0x0001bea0


	//   ....[21]....
        /*0148*/ 	.word	0x0001bec0


	//   ....[22]....
        /*014c*/ 	.word	0x0001bee0


	//----- nvinfo : EIATTR_MAX_THREADS
	.align		4
.L_1006:
        /*0150*/ 	.byte	0x04, 0x05
        /*0152*/ 	.short	(.L_1008 - .L_1007)
.L_1007:
        /*0154*/ 	.word	0x00000080
        /*0158*/ 	.word	0x00000001
        /*015c*/ 	.word	0x00000001


	//----- nvinfo : EIATTR_CRS_STACK_SIZE
	.align		4
.L_1008:
        /*0160*/ 	.byte	0x04, 0x1e
        /*0162*/ 	.short	(.L_1010 - .L_1009)
.L_1009:
        /*0164*/ 	.word	0x00000000
.L_1010:


//--------------------- .nv.info._ZN2at6native27unrolled_elementwise_kernelIZZZNS0_67_GLOBAL__N__bb565c37_34_ValidateCompressedIndicesKernel_cu_33a4b88b42_validate_compressed_sparse_indices_kernelILNS2_8CDimNameE1ENS2_18CUDAKernelLauncherENS2_14EmptyVecKernelENS2_8DummyVecELm0EEEvRKNS_6TensorESA_lllENKUlvE1_clEvENKUlvE_clEvEUliiiiiE_St5arrayIPcLm6EELi4E23TrivialOffsetCalculatorILi5EjESH_ILi1EjENS0_6memory12LoadWithCastILi5EEENSK_13StoreWithCastILi1EEEEEviT_T0_T2_T3_T4_T5_ --------------------------
	.section	.nv.info._ZN2at6native27unrolled_elementwise_kernelIZZZNS0_67_GLOBAL__N__bb565c37_34_ValidateCompressedIndicesKernel_cu_33a4b88b42_validate_compressed_sparse_indices_kernelILNS2_8CDimNameE1ENS2_18CUDAKernelLauncherENS2_14EmptyVecKernelENS2_8DummyVecELm0EEEvRKNS_6TensorESA_lllENKUlvE1_clEvENKUlvE_clEvEUliiiiiE_St5arrayIPcLm6EELi4E23TrivialOffsetCalculatorILi5EjESH_ILi1EjENS0_6memory12LoadWithCastILi5EEENSK_13StoreWithCastILi1EEEEEviT_T0_T2_T3_T4_T5_,"",@"SHT_CUDA_INFO"
	.sectionflags	@""
	.align	4


	//----- nvinfo : EIATTR_CUDA_API_VERSION
	.align		4
        /*0000*/ 	.byte	0x04, 0x37
        /*0002*/ 	.short	(.L_1012 - .L_1011)
.L_1011:
        /*0004*/ 	.word	0x00000082


	//----- nvinfo : EIATTR_SW2861232_WAR
	.align		4
.L_1012:
        /*0008*/ 	.byte	0x01, 0x35
	.zero		2


	//----- nvinfo : EIATTR_PARAM_CBANK
	.align		4
        /*000c*/ 	.byte	0x04, 0x0a
        /*000e*/ 	.short	(.L_1014 - .L_1013)
	.align		4
.L_1013:
        /*0010*/ 	.word	index@(.nv.constant0._ZN2at6native27unrolled_elementwise_kernelIZZZNS0_67_GLOBAL__N__bb565c37_34_ValidateCompressedIndicesKernel_cu_33a4b88b42_validate_compressed_sparse_indices_kernelILNS2_8CDimNameE1ENS2_18CUDAKernelLauncherENS2_14EmptyVecKernelENS2_8DummyVecELm0EEEvRKNS_6TensorESA_lllENKUlvE1_clEvENKUlvE_clEvEUliiiiiE_St5arrayIPcLm6EELi4E23TrivialOffsetCalculatorILi5EjESH_ILi1EjENS0_6memory12LoadWithCastILi5EEENSK_13StoreWithCastILi1EEEEEviT_T0_T2_T3_T4_T5_)
        /*0014*/ 	.short	0x0160
        /*0016*/ 	.short	0x00a0


	//----- nvinfo : EIATTR_CBANK_PARAM_SIZE
	.align		4
.L_1014:
        /*0018*/ 	.byte	0x03, 0x19
        /*001a*/ 	.short	0x00a0


	//----- nvinfo : EIATTR_KPARAM_INFO
	.align		4
        /*001c*/ 	.byte	0x04, 0x17
        /*001e*/ 	.short	(.L_1016 - .L_1015)
.L_1015:
        /*0020*/ 	.word	0x00000000
        /*0024*/ 	.short	0x0006
        /*0026*/ 	.short	0x0098
        /*0028*/ 	.byte	0x00, 0xf0, 0x21, 0x00


	//----- nvinfo : EIATTR_KPARAM_INFO
	.align		4
.L_1016:
        /*002c*/ 	.byte	0x04, 0x17
        /*002e*/ 	.short	(.L_1018 - .L_1017)
.L_1017:
        /*0030*/ 	.word	0x00000000
        /*0034*/ 	.short	0x0005
        /*0036*/ 	.short	0x007c
        /*0038*/ 	.byte	0x00, 0xf0, 0x71, 0x00


	//----- nvinfo : EIATTR_KPARAM_INFO
	.align		4
.L_1018:
        /*003c*/ 	.byte	0x04, 0x17
        /*003e*/ 	.short	(.L_1020 - .L_1019)
.L_1019:
        /*0040*/ 	.word	0x00000000
        /*0044*/ 	.short	0x0004
        /*0046*/ 	.short	0x0079
        /*0048*/ 	.byte	0x00, 0xf0, 0x05, 0x00


	//----- nvinfo : EIATTR_KPARAM_INFO
	.align		4
.L_1020:
        /*004c*/ 	.byte	0x04, 0x17
        /*004e*/ 	.short	(.L_1022 - .L_1021)
.L_1021:
        /*0050*/ 	.word	0x00000000
        /*0054*/ 	.short	0x0003
        /*0056*/ 	.short	0x0078
        /*0058*/ 	.byte	0x00, 0xf0, 0x05, 0x00


	//----- nvinfo : EIATTR_KPARAM_INFO
	.align		4
.L_1022:
        /*005c*/ 	.byte	0x04, 0x17
        /*005e*/ 	.short	(.L_1024 - .L_1023)
.L_1023:
        /*0060*/ 	.word	0x00000000
        /*0064*/ 	.short	0x0002
        /*0066*/ 	.short	0x0048
        /*0068*/ 	.byte	0x00, 0xf0, 0xc1, 0x00


	//----- nvinfo : EIATTR_KPARAM_INFO
	.align		4
.L_1024:
        /*006c*/ 	.byte	0x04, 0x17
        /*006e*/ 	.short	(.L_1026 - .L_1025)
.L_1025:
        /*0070*/ 	.word	0x00000000
        /*0074*/ 	.short	0x0001
        /*0076*/ 	.short	0x0008
        /*0078*/ 	.byte	0x00, 0xf0, 0x01, 0x01


	//----- nvinfo : EIATTR_KPARAM_INFO
	.align		4
.L_1026:
        /*007c*/ 	.byte	0x04, 0x17
        /*007e*/ 	.short	(.L_1028 - .L_1027)
.L_1027:
        /*0080*/ 	.word	0x00000000
        /*0084*/ 	.short	0x0000
        /*0086*/ 	.short	0x0000
        /*0088*/ 	.byte	0x00, 0xf0, 0x11, 0x00


	//----- nvinfo : EIATTR_MAXREG_COUNT
	.align		4
.L_1028:
        /*008c*/ 	.byte	0x03, 0x1b
        /*008e*/ 	.short	0x00ff


	//----- nvinfo : EIATTR_EXTERNS
	.align		4
        /*0090*/ 	.byte	0x04, 0x0f
        /*0092*/ 	.short	(.L_1030 - .L_1029)


	//   ....[0]....
	.align		4
.L_1029:
        /*0094*/ 	.word	index@(__assertfail)


	//----- nvinfo : EIATTR_MERCURY_ISA_VERSION
	.align		4
.L_1030:
        /*0098*/ 	.byte	0x03, 0x5f
        /*009a*/ 	.short	0x0000


	//----- nvinfo : EIATTR_SYSCALL_OFFSETS
	.align		4
        /*009c*/ 	.byte	0x04, 0x46
        /*009e*/ 	.short	(.L_1032 - .L_1031)


	//   ....[0]....
.L_1031:
        /*00a0*/ 	.word	0x00000f10


	//   ....[1]....
        /*00a4*/ 	.word	0x00001d30


	//   ....[2]....
        /*00a8*/ 	.word	0x00002b50


	//   ....[3]....
        /*00ac*/ 	.word	0x00003970


	//   ....[4]....
        /*00b0*/ 	.word	0x00004790


	//   ....[5]....
        /*00b4*/ 	.word	0x00005650


	//   ....[6]....
        /*00b8*/ 	.word	0x00006470


	//   ....[7]....
        /*00bc*/ 	.word	0x00007290


	//   ....[8]....
        /*00c0*/ 	.word	0x000080b0


	//   ....[9]....
        /*00c4*/ 	.word	0x00008ed0


	//   ....[10]....
        /*00c8*/ 	.word	0x00009d80


	//   ....[11]....
        /*00cc*/ 	.word	0x0000aba0


	//   ....[12]....
        /*00d0*/ 	.word	0x0000b9c0


	//   ....[13]....
        /*00d4*/ 	.word	0x0000c7e0


	//   ....[14]....
        /*00d8*/ 	.word	0x0000d600


	//   ....[15]....
        /*00dc*/ 	.word	0x0000e4c0


	//   ....[16]....
        /*00e0*/ 	.word	0x0000f2e0


	//   ....[17]....
        /*00e4*/ 	.word	0x00010100


	//   ....[18]....
        /*00e8*/ 	.word	0x00010f20


	//   ....[19]....
        /*00ec*/ 	.word	0x00011d40


	//   ....[20]....
        /*00f0*/ 	.word	0x00011fe0


	//   ....[21]....
        /*00f4*/ 	.word	0x00012170


	//   ....[22]....
        /*00f8*/ 	.word	0x00012320


	//   ....[23]....
        /*00fc*/ 	.word	0x000125b0


	//   ....[24]....
        /*0100*/ 	.word	0x000127e0


	//   ....[25]....
        /*0104*/ 	.word	0x00012970


	//   ....[26]....
        /*0108*/ 	.word	0x00012b20


	//   ....[27]....
        /*010c*/ 	.word	0x00012db0


	//   ....[28]....
        /*0110*/ 	.word	0x00012fe0


	//   ....[29]....
        /*0114*/ 	.word	0x00013170


	//   ....[30]....
        /*0118*/ 	.word	0x00013320


	//   ....[31]....
        /*011c*/ 	.word	0x000135b0


	//   ....[32]....
        /*0120*/ 	.word	0x000137e0


	//   ....[33]....
        /*0124*/ 	.word	0x00013970


	//   ....[34]....
        /*0128*/ 	.word	0x00013b20


	//   ....[35]....
        /*012c*/ 	.word	0x00013d90


	//   ....[36]....
        /*0130*/ 	.word	0x00013fd0


	//   ....[37]....
        /*0134*/ 	.word	0x00014160


	//   ....[38]....
        /*0138*/ 	.word	0x00014310


	//   ....[39]....
        /*013c*/ 	.word	0x00015ca0


	//   ....[40]....
        /*0140*/ 	.word	0x00015ee0


	//   ....[41]....
        /*0144*/ 	.word	0x00016070


	//   ....[42]....
        /*0148*/ 	.word	0x00016220


	//   ....[43]....
        /*014c*/ 	.word	0x00017bd0


	//   ....[44]....
        /*0150*/ 	.word	0x00017e10


	//   ....[45]....
        /*0154*/ 	.word	0x00017fa0


	//   ....[46]....
        /*0158*/ 	.word	0x00018150


	//   ....[47]....
        /*015c*/ 	.word	0x00019b00


	//   ....[48]....
        /*0160*/ 	.word	0x00019d30


	//   ....[49]....
        /*0164*/ 	.word	0x00019ec0


	//   ....[50]....
        /*0168*/ 	.word	0x0001a070


	//   ....[51]....
        /*016c*/ 	.word	0x0001ba10


	//   ....[52]....
        /*0170*/ 	.word	0x0001c240


	//   ....[53]....
        /*0174*/ 	.word	0x0001ca40


	//   ....[54]....
        /*0178*/ 	.word	0x0001d210


	//   ....[55]....
        /*017c*/ 	.word	0x0001d9f0


	//----- nvinfo : EIATTR_EXIT_INSTR_OFFSETS
	.align		4
.L_1032:
        /*0180*/ 	.byte	0x04, 0x1c
        /*0182*/ 	.short	(.L_1034 - .L_1033)


	//   ....[0]....
.L_1033:
        /*0184*/ 	.word	0x0001d290


	//   ....[1]....
        /*0188*/ 	.word	0x0001d3b0


	//   ....[2]....
        /*018c*/ 	.word	0x0001d3d0


	//   ....[3]....
        /*0190*/ 	.word	0x0001d450


	//   ....[4]....
        /*0194*/ 	.word	0x0001d470


	//   ....[5]....
        /*0198*/ 	.word	0x0001d490


	//   ....[6]....
        /*019c*/ 	.word	0x0001d510


	//   ....[7]....
        /*01a0*/ 	.word	0x0001d530


	//   ....[8]....
        /*01a4*/ 	.word	0x0001d5b0


	//   ....[9]....
        /*01a8*/ 	.word	0x0001d5d0


	//   ....[10]....
        /*01ac*/ 	.word	0x0001d5f0


	//   ....[11]....
        /*01b0*/ 	.word	0x0001d690


	//   ....[12]....
        /*01b4*/ 	.word	0x0001d6b0


	//   ....[13]....
        /*01b8*/ 	.word	0x0001d730


	//   ....[14]....
        /*01bc*/ 	.word	0x0001d750


	//   ....[15]....
        /*01c0*/ 	.word	0x0001d770


	//   ....[16]....
        /*01c4*/ 	.word	0x0001d810


	//   ....[17]....
        /*01c8*/ 	.word	0x0001d830


	//   ....[18]....
        /*01cc*/ 	.word	0x0001d850


	//   ....[19]....
        /*01d0*/ 	.word	0x0001d8c0


	//   ....[20]....
        /*01d4*/ 	.word	0x0001da00


	//   ....[21]....
        /*01d8*/ 	.word	0x0001da20


	//   ....[22]....
        /*01dc*/ 	.word	0x0001da40


	//----- nvinfo : EIATTR_MAX_THREADS
	.align		4
.L_1034:
        /*01e0*/ 	.byte	0x04, 0x05
        /*01e2*/ 	.short	(.L_1036 - .L_1035)
.L_1035:
        /*01e4*/ 	.word	0x00000080
        /*01e8*/ 	.word	0x00000001
        /*01ec*/ 	.word	0x00000001


	//----- nvinfo : EIATTR_CRS_STACK_SIZE
	.align		4
.L_1036:
        /*01f0*/ 	.byte	0x04, 0x1e
        /*01f2*/ 	.short	(.L_1038 - .L_1037)
.L_1037:
        /*01f4*/ 	.word	0x00000000
.L_1038:


//--------------------- .nv.info._ZN2at6native18elementwise_kernelILi128ELi2EZNS0_22gpu_kernel_impl_nocastIZZZNS0_67_GLOBAL__N__bb565c37_34_ValidateCompressedIndicesKernel_cu_33a4b88b42_validate_compressed_sparse_indices_kernelILNS3_8CDimNameE1ENS3_18CUDAKernelLauncherENS3_14EmptyVecKernelENS3_8DummyVecELm0EEEvRKNS_6TensorESB_lllENKUlvE1_clEvENKUlvE_clEvEUliiiiiE_EEvRNS_18TensorIteratorBaseERKT_EUliE_EEviT1_ --------------------------
	.section	.nv.info._ZN2at6native18elementwise_kernelILi128ELi2EZNS0_22gpu_kernel_impl_nocastIZZZNS0_67_GLOBAL__N__bb565c37_34_ValidateCompressedIndicesKernel_cu_33a4b88b42_validate_compressed_sparse_indices_kernelILNS3_8CDimNameE1ENS3_18CUDAKernelLauncherENS3_14EmptyVecKernelENS3_8DummyVecELm0EEEvRKNS_6TensorESB_lllENKUlvE1_clEvENKUlvE_clEvEUliiiiiE_EEvRNS_18TensorIteratorBaseERKT_EUliE_EEviT1_,"",@"SHT_CUDA_INFO"
	.sectionflags	@""
	.align	4


	//----- nvinfo : EIATTR_CUDA_API_VERSION
	.align		4
        /*0000*/ 	.byte	0x04, 0x37
        /*0002*/ 	.short	(.L_1040 - .L_1039)
.L_1039:
        /*0004*/ 	.word	0x00000082


	//----- nvinfo : EIATTR_SW2861232_WAR
	.align		4
.L_1040:
        /*0008*/ 	.byte	0x01, 0x35
	.zero		2


	//----- nvinfo : EIATTR_PARAM_CBANK
	.align		4
        /*000c*/ 	.byte	0x04, 0x0a
        /*000e*/ 	.short	(.L_1042 - .L_1041)
	.align		4
.L_1041:
        /*0010*/ 	.word	index@(.nv.constant0._ZN2at6native18elementwise_kernelILi128ELi2EZNS0_22gpu_kernel_impl_nocastIZZZNS0_67_GLOBAL__N__bb565c37_34_ValidateCompressedIndicesKernel_cu_33a4b88b42_validate_compressed_sparse_indices_kernelILNS3_8CDimNameE1ENS3_18CUDAKernelLauncherENS3_14EmptyVecKernelENS3_8DummyVecELm0EEEvRKNS_6TensorESB_lllENKUlvE1_clEvENKUlvE_clEvEUliiiiiE_EEvRNS_18TensorIteratorBaseERKT_EUliE_EEviT1_)
        /*0014*/ 	.short	0x0160
        /*0016*/ 	.short	0x0408


	//----- nvinfo : EIATTR_CBANK_PARAM_SIZE
	.align		4
.L_1042:
        /*0018*/ 	.byte	0x03, 0x19
        /*001a*/ 	.short	0x0408


	//----- nvinfo : EIATTR_KPARAM_INFO
	.align		4
        /*001c*/ 	.byte	0x04, 0x17
        /*001e*/ 	.short	(.L_1044 - .L_1043)
.L_1043:
        /*0020*/ 	.word	0x00000000
        /*0024*/ 	.short	0x0001
        /*0026*/ 	.short	0x0008
        /*0028*/ 	.byte	0x00, 0xf0, 0x01, 0x10


	//----- nvinfo : EIATTR_KPARAM_INFO
	.align		4
.L_1044:
        /*002c*/ 	.byte	0x04, 0x17
        /*002e*/ 	.short	(.L_1046 - .L_1045)
.L_1045:
        /*0030*/ 	.word	0x00000000
        /*0034*/ 	.short	0x0000
        /*0036*/ 	.short	0x0000
        /*0038*/ 	.byte	0x00, 0xf0, 0x11, 0x00


	//----- nvinfo : EIATTR_MAXREG_COUNT
	.align		4
.L_1046:
        /*003c*/ 	.byte	0x03, 0x1b
        /*003e*/ 	.short	0x0080


	//----- nvinfo : EIATTR_EXTERNS
	.align		4
        /*0040*/ 	.byte	0x04, 0x0f
        /*0042*/ 	.short	(.L_1048 - .L_1047)


	//   ....[0]....
	.align		4
.L_1047:
        /*0044*/ 	.word	index@(__assertfail)


	//----- nvinfo : EIATTR_MERCURY_ISA_VERSION
	.align		4
.L_1048:
        /*0048*/ 	.byte	0x03, 0x5f
        /*004a*/ 	.short	0x0000


	//----- nvinfo : EIATTR_SYSCALL_OFFSETS
	.align		4
        /*004c*/ 	.byte	0x04, 0x46
        /*004e*/ 	.short	(.L_1050 - .L_1049)


	//   ....[0]....
.L_1049:
        /*0050*/ 	.word	0x000017c0


	//   ....[1]....
        /*0054*/ 	.word	0x00001950


	//   ....[2]....
        /*0058*/ 	.word	0x00001b00


	//   ....[3]....
        /*005c*/ 	.word	0x00002260


	//   ....[4]....
        /*0060*/ 	.word	0x00003a90


	//   ....[5]....
        /*0064*/ 	.word	0x00003c20


	//   ....[6]....
        /*0068*/ 	.word	0x00003dd0


	//   ....[7]....
        /*006c*/ 	.word	0x00004510


	//----- nvinfo : EIATTR_EXIT_INSTR_OFFSETS
	.align		4
.L_1050:
        /*0070*/ 	.byte	0x04, 0x1c
        /*0072*/ 	.short	(.L_1052 - .L_1051)


	//   ....[0]....
.L_1051:
        /*0074*/ 	.word	0x00002330


	//   ....[1]....
        /*0078*/ 	.word	0x000045a0


	//----- nvinfo : EIATTR_MAX_THREADS
	.align		4
.L_1052:
        /*007c*/ 	.byte	0x04, 0x05
        /*007e*/ 	.short	(.L_1054 - .L_1053)
.L_1053:
        /*0080*/ 	.word	0x00000080
        /*0084*/ 	.word	0x00000001
        /*0088*/ 	.word	0x00000001


	//----- nvinfo : EIATTR_CRS_STACK_SIZE
	.align		4
.L_1054:
        /*008c*/ 	.byte	0x04, 0x1e
        /*008e*/ 	.short	(.L_1056 - .L_1055)
.L_1055:
        /*0090*/ 	.word	0x00000000
.L_1056:


//--------------------- .nv.info._ZN2at6native27unrolled_elementwise_kernelIZZZNS0_67_GLOBAL__N__bb565c37_34_ValidateCompressedIndicesKernel_cu_33a4b88b42_validate_compressed_sparse_indices_kernelILNS2_8CDimNameE1ENS2_18CUDAKernelLauncherENS2_14EmptyVecKernelENS2_8DummyVecELm0EEEvRKNS_6TensorESA_lllENKUlvE1_clEvENKUlvE_clEvEUliiiiiE_St5arrayIPcLm6EELi4E23TrivialOffsetCalculatorILi5EjESH_ILi1EjENS0_6memory15LoadWithoutCastENSK_16StoreWithoutCastEEEviT_T0_T2_T3_T4_T5_ --------------------------
	.section	.nv.info._ZN2at6native27unrolled_elementwise_kernelIZZZNS0_67_GLOBAL__N__bb565c37_34_ValidateCompressedIndicesKernel_cu_33a4b88b42_validate_compressed_sparse_indices_kernelILNS2_8CDimNameE1ENS2_18CUDAKernelLauncherENS2_14EmptyVecKernelENS2_8DummyVecELm0EEEvRKNS_6TensorESA_lllENKUlvE1_clEvENKUlvE_clEvEUliiiiiE_St5arrayIPcLm6EELi4E23TrivialOffsetCalculatorILi5EjESH_ILi1EjENS0_6memory15LoadWithoutCastENSK_16StoreWithoutCastEEEviT_T0_T2_T3_T4_T5_,"",@"SHT_CUDA_INFO"
	.sectionflags	@""
	.align	4


	//----- nvinfo : EIATTR_CUDA_API_VERSION
	.align		4
        /*0000*/ 	.byte	0x04, 0x37
        /*0002*/ 	.short	(.L_1058 - .L_1057)
.L_1057:
        /*0004*/ 	.word	0x00000082


	//----- nvinfo : EIATTR_SW2861232_WAR
	.align		4
.L_1058:
        /*0008*/ 	.byte	0x01, 0x35
	.zero		2


	//----- nvinfo : EIATTR_PARAM_CBANK
	.align		4
        /*000c*/ 	.byte	0x04, 0x0a
        /*000e*/ 	.short	(.L_1060 - .L_1059)
	.align		4
.L_1059:
        /*0010*/ 	.word	index@(.nv.constant0._ZN2at6native27unrolled_elementwise_kernelIZZZNS0_67_GLOBAL__N__bb565c37_34_ValidateCompressedIndicesKernel_cu_33a4b88b42_validate_compressed_sparse_indices_kernelILNS2_8CDimNameE1ENS2_18CUDAKernelLauncherENS2_14EmptyVecKernelENS2_8DummyVecELm0EEEvRKNS_6TensorESA_lllENKUlvE1_clEvENKUlvE_clEvEUliiiiiE_St5arrayIPcLm6EELi4E23TrivialOffsetCalculatorILi5EjESH_ILi1EjENS0_6memory15LoadWithoutCastENSK_16StoreWithoutCastEEEviT_T0_T2_T3_T4_T5_)
        /*0014*/ 	.short	0x0160
        /*0016*/ 	.short	0x007c


	//----- nvinfo : EIATTR_CBANK_PARAM_SIZE
	.align		4
.L_1060:
        /*0018*/ 	.byte	0x03, 0x19
        /*001a*/ 	.short	0x007c


	//----- nvinfo : EIATTR_KPARAM_INFO
	.align		4
        /*001c*/ 	.byte	0x04, 0x17
        /*001e*/ 	.short	(.L_1062 - .L_1061)
.L_1061:
        /*0020*/ 	.word	0x00000000
        /*0024*/ 	.short	0x0006
        /*0026*/ 	.short	0x007b
        /*0028*/ 	.byte	0x00, 0xf0, 0x05, 0x00


	//----- nvinfo : EIATTR_KPARAM_INFO
	.align		4
.L_1062:
        /*002c*/ 	.byte	0x04, 0x17
        /*002e*/ 	.short	(.L_1064 - .L_1063)
.L_1063:
        /*0030*/ 	.word	0x00000000
        /*0034*/ 	.short	0x0005
        /*0036*/ 	.short	0x007a
        /*0038*/ 	.byte	0x00, 0xf0, 0x05, 0x00


	//----- nvinfo : EIATTR_KPARAM_INFO
	.align		4
.L_1064:
        /*003c*/ 	.byte	0x04, 0x17
        /*003e*/ 	.short	(.L_1066 - .L_1065)
.L_1065:
        /*0040*/ 	.word	0x00000000
        /*0044*/ 	.short	0x0004
        /*0046*/ 	.short	0x0079
        /*0048*/ 	.byte	0x00, 0xf0, 0x05, 0x00


	//----- nvinfo : EIATTR_KPARAM_INFO
	.align		4
.L_1066:
        /*004c*/ 	.byte	0x04, 0x17
        /*004e*/ 	.short	(.L_1068 - .L_1067)
.L_1067:
        /*0050*/ 	.word	0x00000000
        /*0054*/ 	.short	0x0003
        /*0056*/ 	.short	0x0078
        /*0058*/ 	.byte	0x00, 0xf0, 0x05, 0x00


	//----- nvinfo : EIATTR_KPARAM_INFO
	.align		4
.L_1068:
        /*005c*/ 	.byte	0x04, 0x17
        /*005e*/ 	.short	(.L_1070 - .L_1069)
.L_1069:
        /*0060*/ 	.word	0x00000000
        /*0064*/ 	.short	0x0002
        /*0066*/ 	.short	0x0048
        /*0068*/ 	.byte	0x00, 0xf0, 0xc1, 0x00


	//----- nvinfo : EIATTR_KPARAM_INFO
	.align		4
.L_1070:
        /*006c*/ 	.byte	0x04, 0x17
        /*006e*/ 	.short	(.L_1072 - .L_1071)
.L_1071:
        /*0070*/ 	.word	0x00000000
        /*0074*/ 	.short	0x0001
        /*0076*/ 	.short	0x0008
        /*0078*/ 	.byte	0x00, 0xf0, 0x01, 0x01


	//----- nvinfo : EIATTR_KPARAM_INFO
	.align		4
.L_1072:
        /*007c*/ 	.byte	0x04, 0x17
        /*007e*/ 	.short	(.L_1074 - .L_1073)
.L_1073:
        /*0080*/ 	.word	0x00000000
        /*0084*/ 	.short	0x0000
        /*0086*/ 	.short	0x0000
        /*0088*/ 	.byte	0x00, 0xf0, 0x11, 0x00


	//----- nvinfo : EIATTR_MAXREG_COUNT
	.align		4
.L_1074:
        /*008c*/ 	.byte	0x03, 0x1b
        /*008e*/ 	.short	0x00ff


	//----- nvinfo : EIATTR_EXTERNS
	.align		4
        /*0090*/ 	.byte	0x04, 0x0f
        /*0092*/ 	.short	(.L_1076 - .L_1075)


	//   ....[0]....
	.align		4
.L_1075:
        /*0094*/ 	.word	index@(__assertfail)


	//----- nvinfo : EIATTR_MERCURY_ISA_VERSION
	.align		4
.L_1076:
        /*0098*/ 	.byte	0x03, 0x5f
        /*009a*/ 	.short	0x0000


	//----- nvinfo : EIATTR_SYSCALL_OFFSETS
	.align		4
        /*009c*/ 	.byte	0x04, 0x46
        /*009e*/ 	.short	(.L_1078 - .L_1077)


	//   ....[0]....
.L_1077:
        /*00a0*/ 	.word	0x000006e0


	//   ....[1]....
        /*00a4*/ 	.word	0x00000870


	//   ....[2]....
        /*00a8*/ 	.word	0x00000a20


	//   ....[3]....
        /*00ac*/ 	.word	0x00000cb0


	//   ....[4]....
        /*00b0*/ 	.word	0x00000ee0


	//   ....[5]....
        /*00b4*/ 	.word	0x00001070


	//   ....[6]....
        /*00b8*/ 	.word	0x00001220


	//   ....[7]....
        /*00bc*/ 	.word	0x000014b0


	//   ....[8]....
        /*00c0*/ 	.word	0x000016e0


	//   ....[9]....
        /*00c4*/ 	.word	0x00001870


	//   ....[10]....
        /*00c8*/ 	.word	0x00001a20


	//   ....[11]....
        /*00cc*/ 	.word	0x00001cb0


	//   ....[12]....
        /*00d0*/ 	.word	0x00001ee0


	//   ....[13]....
        /*00d4*/ 	.word	0x00002070


	//   ....[14]....
        /*00d8*/ 	.word	0x00002220


	//   ....[15]....
        /*00dc*/ 	.word	0x00002490


	//   ....[16]....
        /*00e0*/ 	.word	0x000026b0


	//   ....[17]....
        /*00e4*/ 	.word	0x00002840


	//   ....[18]....
        /*00e8*/ 	.word	0x000029f0


	//   ....[19]....
        /*00ec*/ 	.word	0x00004390


	//   ....[20]....
        /*00f0*/ 	.word	0x000045c0


	//   ....[21]....
        /*00f4*/ 	.word	0x00004750


	//   ....[22]....
        /*00f8*/ 	.word	0x00004900


	//   ....[23]....
        /*00fc*/ 	.word	0x000062a0


	//   ....[24]....
        /*0100*/ 	.word	0x000064d0


	//   ....[25]....
        /*0104*/ 	.word	0x00006660


	//   ....[26]....
        /*0108*/ 	.word	0x00006810


	//   ....[27]....
        /*010c*/ 	.word	0x000081b0


	//   ....[28]....
        /*0110*/ 	.word	0x000083d0


	//   ....[29]....
        /*0114*/ 	.word	0x00008560


	//   ....[30]....
        /*0118*/ 	.word	0x00008710


	//   ....[31]....
        /*011c*/ 	.word	0x0000a0a0


	//----- nvinfo : EIATTR_EXIT_INSTR_OFFSETS
	.align		4
.L_1078:
        /*0120*/ 	.byte	0x04, 0x1c
        /*0122*/ 	.short	(.L_1080 - .L_1079)


	//   ....[0]....
.L_1079:
        /*0124*/ 	.word	0x0000a2b0


	//   ....[1]....
        /*0128*/ 	.word	0x0000a310


	//----- nvinfo : EIATTR_MAX_THREADS
	.align		4
.L_1080:
        /*012c*/ 	.byte	0x04, 0x05
        /*012e*/ 	.short	(.L_1082 - .L_1081)
.L_1081:
        /*0130*/ 	.word	0x00000080
        /*0134*/ 	.word	0x00000001
        /*0138*/ 	.word	0x00000001


	//----- nvinfo : EIATTR_CRS_STACK_SIZE
	.align		4
.L_1082:
        /*013c*/ 	.byte	0x04, 0x1e
        /*013e*/ 	.short	(.L_1084 - .L_1083)
.L_1083:
        /*0140*/ 	.word	0x00000000
.L_1084:


//--------------------- .nv.info._ZN2at6native29vectorized_elementwise_kernelILi2EZZZNS0_67_GLOBAL__N__bb565c37_34_ValidateCompressedIndicesKernel_cu_33a4b88b42_validate_compressed_sparse_indices_kernelILNS2_8CDimNameE1ENS2_18CUDAKernelLauncherENS2_14EmptyVecKernelENS2_8DummyVecELm0EEEvRKNS_6TensorESA_lllENKUlvE1_clEvENKUlvE_clEvEUliiiiiE_St5arrayIPcLm6EEEEviT0_T1_ --------------------------
	.section	.nv.info._ZN2at6native29vectorized_elementwise_kernelILi2EZZZNS0_67_GLOBAL__N__bb565c37_34_ValidateCompressedIndicesKernel_cu_33a4b88b42_validate_compressed_sparse_indices_kernelILNS2_8CDimNameE1ENS2_18CUDAKernelLauncherENS2_14EmptyVecKernelENS2_8DummyVecELm0EEEvRKNS_6TensorESA_lllENKUlvE1_clEvENKUlvE_clEvEUliiiiiE_St5arrayIPcLm6EEEEviT0_T1_,"",@"SHT_CUDA_INFO"
	.sectionflags	@""
	.align	4


	//----- nvinfo : EIATTR_CUDA_API_VERSION
	.align		4
        /*0000*/ 	.byte	0x04, 0x37
        /*0002*/ 	.short	(.L_1086 - .L_1085)
.L_1085:
        /*0004*/ 	.word	0x00000082


	//----- nvinfo : EIATTR_SW2861232_WAR
	.align		4
.L_1086:
        /*0008*/ 	.byte	0x01, 0x35
	.zero		2


	//----- nvinfo : EIATTR_PARAM_CBANK
	.align		4
        /*000c*/ 	.byte	0x04, 0x0a
        /*000e*/ 	.short	(.L_1088 - .L_1087)
	.align		4
.L_1087:
        /*0010*/ 	.word	index@(.nv.constant0._ZN2at6native29vectorized_elementwise_kernelILi2EZZZNS0_67_GLOBAL__N__bb565c37_34_ValidateCompressedIndicesKernel_cu_33a4b88b42_validate_compressed_sparse_indices_kernelILNS2_8CDimNameE1ENS2_18CUDAKernelLauncherENS2_14EmptyVecKernelENS2_8DummyVecELm0EEEvRKNS_6TensorESA_lllENKUlvE1_clEvENKUlvE_clEvEUliiiiiE_St5arrayIPcLm6EEEEviT0_T1_)
        /*0014*/ 	.short	0x0160
        /*0016*/ 	.short	0x0078


	//----- nvinfo : EIATTR_CBANK_PARAM_SIZE
	.align		4
.L_1088:
        /*0018*/ 	.byte	0x03, 0x19
        /*001a*/ 	.short	0x0078


	//----- nvinfo : EIATTR_KPARAM_INFO
	.align		4
        /*001c*/ 	.byte	0x04, 0x17
        /*001e*/ 	.short	(.L_1090 - .L_1089)
.L_1089:
        /*0020*/ 	.word	0x00000000
        /*0024*/ 	.short	0x0002
        /*0026*/ 	.short	0x0048
        /*0028*/ 	.byte	0x00, 0xf0, 0xc1, 0x00


	//----- nvinfo : EIATTR_KPARAM_INFO
	.align		4
.L_1090:
        /*002c*/ 	.byte	0x04, 0x17
        /*002e*/ 	.short	(.L_1092 - .L_1091)
.L_1091:
        /*0030*/ 	.word	0x00000000
        /*0034*/ 	.short	0x0001
        /*0036*/ 	.short	0x0008
        /*0038*/ 	.byte	0x00, 0xf0, 0x01, 0x01


	//----- nvinfo : EIATTR_KPARAM_INFO
	.align		4
.L_1092:
        /*003c*/ 	.byte	0x04, 0x17
        /*003e*/ 	.short	(.L_1094 - .L_1093)
.L_1093:
        /*0040*/ 	.word	0x00000000
        /*0044*/ 	.short	0x0000
        /*0046*/ 	.short	0x0000
        /*0048*/ 	.byte	0x00, 0xf0, 0x11, 0x00


	//----- nvinfo : EIATTR_MAXREG_COUNT
	.align		4
.L_1094:
        /*004c*/ 	.byte	0x03, 0x1b
        /*004e*/ 	.short	0x00ff


	//----- nvinfo : EIATTR_EXTERNS
	.align		4
        /*0050*/ 	.byte	0x04, 0x0f
        /*0052*/ 	.short	(.L_1096 - .L_1095)


	//   ....[0]....
	.align		4
.L_1095:
        /*0054*/ 	.word	index@(__assertfail)


	//----- nvinfo : EIATTR_MERCURY_ISA_VERSION
	.align		4
.L_1096:
        /*0058*/ 	.byte	0x03, 0x5f
        /*005a*/ 	.short	0x0000


	//----- nvinfo : EIATTR_SYSCALL_OFFSETS
	.align		4
        /*005c*/ 	.byte	0x04, 0x46
        /*005e*/ 	.short	(.L_1098 - .L_1097)


	//   ....[0]....
.L_1097:
        /*0060*/ 	.word	0x00000430


	//   ....[1]....
        /*0064*/ 	.word	0x000005d0


	//   ....[2]....
        /*0068*/ 	.word	0x00000780


	//   ....[3]....
        /*006c*/ 	.word	0x00000a20


	//   ....[4]....
        /*0070*/ 	.word	0x00000c20


	//   ....[5]....
        /*0074*/ 	.word	0x00000da0


	//   ....[6]....
        /*0078*/ 	.word	0x00000f50


	//   ....[7]....
        /*007c*/ 	.word	0x000011f0


	//   ....[8]....
        /*0080*/ 	.word	0x000013d0


	//   ....[9]....
        /*0084*/ 	.word	0x00001550


	//   ....[10]....
        /*0088*/ 	.word	0x00001700


	//   ....[11]....
        /*008c*/ 	.word	0x000019a0


	//   ....[12]....
        /*0090*/ 	.word	0x00001b80


	//   ....[13]....
        /*0094*/ 	.word	0x00001d00


	//   ....[14]....
        /*0098*/ 	.word	0x00001eb0


	//   ....[15]....
        /*009c*/ 	.word	0x00002150


	//   ....[16]....
        /*00a0*/ 	.word	0x00002330


	//   ....[17]....
        /*00a4*/ 	.word	0x000024b0


	//   ....[18]....
        /*00a8*/ 	.word	0x00002660


	//   ....[19]....
        /*00ac*/ 	.word	0x00002900


	//   ....[20]....
        /*00b0*/ 	.word	0x00002ae0


	//   ....[21]....
        /*00b4*/ 	.word	0x00002c60


	//   ....[22]....
        /*00b8*/ 	.word	0x00002e10


	//   ....[23]....
        /*00bc*/ 	.word	0x000030b0


	//   ....[24]....
        /*00c0*/ 	.word	0x00003290


	//   ....[25]....
        /*00c4*/ 	.word	0x00003410


	//   ....[26]....
        /*00c8*/ 	.word	0x000035c0


	//   ....[27]....
        /*00cc*/ 	.word	0x00003860


	//   ....[28]....
        /*00d0*/ 	.word	0x00003a40


	//   ....[29]....
        /*00d4*/ 	.word	0x00003bc0


	//   ....[30]....
        /*00d8*/ 	.word	0x00003d70


	//   ....[31]....
        /*00dc*/ 	.word	0x00003ff0


	//   ....[32]....
        /*00e0*/ 	.word	0x00004200


	//   ....[33]....
        /*00e4*/ 	.word	0x000043a0


	//   ....[34]....
        /*00e8*/ 	.word	0x00004550


	//   ....[35]....
        /*00ec*/ 	.word	0x00006000


	//   ....[36]....
        /*00f0*/ 	.word	0x00006200


	//   ....[37]....
        /*00f4*/ 	.word	0x00006380


	//   ....[38]....
        /*00f8*/ 	.word	0x00006530


	//   ....[39]....
        /*00fc*/ 	.word	0x00007f00


	//   ....[40]....
        /*0100*/ 	.word	0x000080e0


	//   ....[41]....
        /*0104*/ 	.word	0x00008260


	//   ....[42]....
        /*0108*/ 	.word	0x00008410


	//   ....[43]....
        /*010c*/ 	.word	0x00009d50


	//   ....[44]....
        /*0110*/ 	.word	0x00009f30


	//   ....[45]....
        /*0114*/ 	.word	0x0000a0b0


	//   ....[46]....
        /*0118*/ 	.word	0x0000a260


	//   ....[47]....
        /*011c*/ 	.word	0x0000bc30


	//   ....[48]....
        /*0120*/ 	.word	0x0000be10


	//   ....[49]....
        /*0124*/ 	.word	0x0000bf90


	//   ....[50]....
        /*0128*/ 	.word	0x0000c140


	//   ....[51]....
        /*012c*/ 	.word	0x0000da20


	//   ....[52]....
        /*0130*/ 	.word	0x0000dc00


	//   ....[53]....
        /*0134*/ 	.word	0x0000dd80


	//   ....[54]....
        /*0138*/ 	.word	0x0000df30


	//   ....[55]....
        /*013c*/ 	.word	0x0000f900


	//   ....[56]....
        /*0140*/ 	.word	0x0000fae0


	//   ....[57]....
        /*0144*/ 	.word	0x0000fc60


	//   ....[58]....
        /*0148*/ 	.word	0x0000fe10


	//   ....[59]....
        /*014c*/ 	.word	0x00011770


	//   ....[60]....
        /*0150*/ 	.word	0x00011950


	//   ....[61]....
        /*0154*/ 	.word	0x00011ad0


	//   ....[62]....
        /*0158*/ 	.word	0x00011c80


	//   ....[63]....
        /*015c*/ 	.word	0x00013530


	//   ....[64]....
        /*0160*/ 	.word	0x00014110


	//   ....[65]....
        /*0164*/ 	.word	0x000142a0


	//   ....[66]....
        /*0168*/ 	.word	0x00014450


	//   ....[67]....
        /*016c*/ 	.word	0x000146e0


	//   ....[68]....
        /*0170*/ 	.word	0x00014920


	//   ....[69]....
        /*0174*/ 	.word	0x00014ab0


	//   ....[70]....
        /*0178*/ 	.word	0x00014c60


	//   ....[71]....
        /*017c*/ 	.word	0x00014f00


	//   ....[72]....
        /*0180*/ 	.word	0x00015140


	//   ....[73]....
        /*0184*/ 	.word	0x000152d0


	//   ....[74]....
        /*0188*/ 	.word	0x00015480


	//   ....[75]....
        /*018c*/ 	.word	0x00015720


	//   ....[76]....
        /*0190*/ 	.word	0x00015960


	//   ....[77]....
        /*0194*/ 	.word	0x00015af0


	//   ....[78]....
        /*0198*/ 	.word	0x00015ca0


	//   ....[79]....
        /*019c*/ 	.word	0x00015f30


	//   ....[80]....
        /*01a0*/ 	.word	0x00016170


	//   ....[81]....
        /*01a4*/ 	.word	0x00016300


	//   ....[82]....
        /*01a8*/ 	.word	0x000164b0


	//   ....[83]....
        /*01ac*/ 	.word	0x00016740


	//   ....[84]....
        /*01b0*/ 	.word	0x00016980


	//   ....[85]....
        /*01b4*/ 	.word	0x00016b10


	//   ....[86]....
        /*01b8*/ 	.word	0x00016cc0


	//   ....[87]....
        /*01bc*/ 	.word	0x00016f50


	//   ....[88]....
        /*01c0*/ 	.word	0x00017190


	//   ....[89]....
        /*01c4*/ 	.word	0x00017320


	//   ....[90]....
        /*01c8*/ 	.word	0x000174d0


	//   ....[91]....
        /*01cc*/ 	.word	0x00017760


	//   ....[92]....
        /*01d0*/ 	.word	0x000179a0


	//   ....[93]....
        /*01d4*/ 	.word	0x00017b30


	//   ....[94]....
        /*01d8*/ 	.word	0x00017ce0


	//   ....[95]....
        /*01dc*/ 	.word	0x00017f50


	//   ....[96]....
        /*01e0*/ 	.word	0x00018170


	//   ....[97]....
        /*01e4*/ 	.word	0x00018300


	//   ....[98]....
        /*01e8*/ 	.word	0x000184b0


	//   ....[99]....
        /*01ec*/ 	.word	0x00019f30


	//   ....[100]....
        /*01f0*/ 	.word	0x0001a170


	//   ....[101]....
        /*01f4*/ 	.word	0x0001a300


	//   ....[102]....
        /*01f8*/ 	.word	0x0001a4b0


	//   ....[103]....
        /*01fc*/ 	.word	0x0001beb0


	//   ....[104]....
        /*0200*/ 	.word	0x0001c0f0


	//   ....[105]....
        /*0204*/ 	.word	0x0001c280


	//   ....[106]....
        /*0208*/ 	.word	0x0001c430


	//   ....[107]....
        /*020c*/ 	.word	0x0001dcf0


	//   ....[108]....
        /*0210*/ 	.word	0x0001df30


	//   ....[109]....
        /*0214*/ 	.word	0x0001e0c0


	//   ....[110]....
        /*0218*/ 	.word	0x0001e270


	//   ....[111]....
        /*021c*/ 	.word	0x0001fbd0


	//   ....[112]....
        /*0220*/ 	.word	0x0001fe10


	//   ....[113]....
        /*0224*/ 	.word	0x0001ffa0


	//   ....[114]....
        /*0228*/ 	.word	0x00020150


	//   ....[115]....
        /*022c*/ 	.word	0x00021b10


	//   ....[116]....
        /*0230*/ 	.word	0x00021d50


	//   ....[117]....
        /*0234*/ 	.word	0x00021ee0


	//   ....[118]....
        /*0238*/ 	.word	0x00022090


	//   ....[119]....
        /*023c*/ 	.word	0x000239d0


	//   ....[120]....
        /*0240*/ 	.word	0x00023c10


	//   ....[121]....
        /*0244*/ 	.word	0x00023da0


	//   ....[122]....
        /*0248*/ 	.word	0x00023f50


	//   ....[123]....
        /*024c*/ 	.word	0x00025890


	//   ....[124]....
        /*0250*/ 	.word	0x00025ac0


	//   ....[125]....
        /*0254*/ 	.word	0x00025c50


	//   ....[126]....
        /*0258*/ 	.word	0x00025e00


	//   ....[127]....
        /*025c*/ 	.word	0x00027730


	//----- nvinfo : EIATTR_EXIT_INSTR_OFFSETS
	.align		4
.L_1098:
        /*0260*/ 	.byte	0x04, 0x1c
        /*0262*/ 	.short	(.L_1100 - .L_1099)


	//   ....[0]....
.L_1099:
        /*0264*/ 	.word	0x00013650


	//   ....[1]....
        /*0268*/ 	.word	0x00027b10


	//   ....[2]....
        /*026c*/ 	.word	0x00027b60


	//----- nvinfo : EIATTR_MAX_THREADS
	.align		4
.L_1100:
        /*0270*/ 	.byte	0x04, 0x05
        /*0272*/ 	.short	(.L_1102 - .L_1101)
.L_1101:
        /*0274*/ 	.word	0x00000080
        /*0278*/ 	.word	0x00000001
        /*027c*/ 	.word	0x00000001


	//----- nvinfo : EIATTR_CRS_STACK_SIZE
	.align		4
.L_1102:
        /*0280*/ 	.byte	0x04, 0x1e
        /*0282*/ 	.short	(.L_1104 - .L_1103)
.L_1103:
        /*0284*/ 	.word	0x00000000
.L_1104:


//--------------------- .nv.info._ZN2at6native29vectorized_elementwise_kernelILi4EZZZNS0_67_GLOBAL__N__bb565c37_34_ValidateCompressedIndicesKernel_cu_33a4b88b42_validate_compressed_sparse_indices_kernelILNS2_8CDimNameE1ENS2_18CUDAKernelLauncherENS2_14EmptyVecKernelENS2_8DummyVecELm0EEEvRKNS_6TensorESA_lllENKUlvE1_clEvENKUlvE_clEvEUliiiiiE_St5arrayIPcLm6EEEEviT0_T1_ --------------------------
	.section	.nv.info._ZN2at6native29vectorized_elementwise_kernelILi4EZZZNS0_67_GLOBAL__N__bb565c37_34_ValidateCompressedIndicesKernel_cu_33a4b88b42_validate_compressed_sparse_indices_kernelILNS2_8CDimNameE1ENS2_18CUDAKernelLauncherENS2_14EmptyVecKernelENS2_8DummyVecELm0EEEvRKNS_6TensorESA_lllENKUlvE1_clEvENKUlvE_clEvEUliiiiiE_St5arrayIPcLm6EEEEviT0_T1_,"",@"SHT_CUDA_INFO"
	.sectionflags	@""
	.align	4


	//----- nvinfo : EIATTR_CUDA_API_VERSION
	.align		4
        /*0000*/ 	.byte	0x04, 0x37
        /*0002*/ 	.short	(.L_1106 - .L_1105)
.L_1105:
        /*0004*/ 	.word	0x00000082


	//----- nvinfo : EIATTR_SW2861232_WAR
	.align		4
.L_1106:
        /*0008*/ 	.byte	0x01, 0x35
	.zero		2


	//----- nvinfo : EIATTR_PARAM_CBANK
	.align		4
        /*000c*/ 	.byte	0x04, 0x0a
        /*000e*/ 	.short	(.L_1108 - .L_1107)
	.align		4
.L_1107:
        /*0010*/ 	.word	index@(.nv.constant0._ZN2at6native29vectorized_elementwise_kernelILi4EZZZNS0_67_GLOBAL__N__bb565c37_34_ValidateCompressedIndicesKernel_cu_33a4b88b42_validate_compressed_sparse_indices_kernelILNS2_8CDimNameE1ENS2_18CUDAKernelLauncherENS2_14EmptyVecKernelENS2_8DummyVecELm0EEEvRKNS_6TensorESA_lllENKUlvE1_clEvENKUlvE_clEvEUliiiiiE_St5arrayIPcLm6EEEEviT0_T1_)
        /*0014*/ 	.short	0x0160
        /*0016*/ 	.short	0x0078


	//----- nvinfo : EIATTR_CBANK_PARAM_SIZE
	.align		4
.L_1108:
        /*0018*/ 	.byte	0x03, 0x19
        /*001a*/ 	.short	0x0078


	//----- nvinfo : EIATTR_KPARAM_INFO
	.align		4
        /*001c*/ 	.byte	0x04, 0x17
        /*001e*/ 	.short	(.L_1110 - .L_1109)
.L_1109:
        /*0020*/ 	.word	0x00000000
        /*0024*/ 	.short	0x0002
        /*0026*/ 	.short	0x0048
        /*0028*/ 	.byte	0x00, 0xf0, 0xc1, 0x00


	//----- nvinfo : EIATTR_KPARAM_INFO
	.align		4
.L_1110:
        /*002c*/ 	.byte	0x04, 0x17
        /*002e*/ 	.short	(.L_1112 - .L_1111)
.L_1111:
        /*0030*/ 	.word	0x00000000
        /*0034*/ 	.short	0x0001
        /*0036*/ 	.short	0x0008
        /*0038*/ 	.byte	0x00, 0xf0, 0x01, 0x01


	//----- nvinfo : EIATTR_KPARAM_INFO
	.align		4
.L_1112:
        /*003c*/ 	.byte	0x04, 0x17
        /*003e*/ 	.short	(.L_1114 - .L_1113)
.L_1113:
        /*0040*/ 	.word	0x00000000
        /*0044*/ 	.short	0x0000
        /*0046*/ 	.short	0x0000
        /*0048*/ 	.byte	0x00, 0xf0, 0x11, 0x00


	//----- nvinfo : EIATTR_MAXREG_COUNT
	.align		4
.L_1114:
        /*004c*/ 	.byte	0x03, 0x1b
        /*004e*/ 	.short	0x00ff


	//----- nvinfo : EIATTR_EXTERNS
	.align		4
        /*0050*/ 	.byte	0x04, 0x0f
        /*0052*/ 	.short	(.L_1116 - .L_1115)


	//   ....[0]....
	.align		4
.L_1115:
        /*0054*/ 	.word	index@(__assertfail)


	//----- nvinfo : EIATTR_MERCURY_ISA_VERSION
	.align		4
.L_1116:
        /*0058*/ 	.byte	0x03, 0x5f
        /*005a*/ 	.short	0x0000


	//----- nvinfo : EIATTR_SYSCALL_OFFSETS
	.align		4
        /*005c*/ 	.byte	0x04, 0x46
        /*005e*/ 	.short	(.L_1118 - .L_1117)


	//   ....[0]....
.L_1117:
        /*0060*/ 	.word	0x000003b0


	//   ....[1]....
        /*0064*/ 	.word	0x00000550


	//   ....[2]....
        /*0068*/ 	.word	0x00000700


	//   ....[3]....
        /*006c*/ 	.word	0x000009a0


	//   ....[4]....
        /*0070*/ 	.word	0x00000ba0


	//   ....[5]....
        /*0074*/ 	.word	0x00000d20


	//   ....[6]....
        /*0078*/ 	.word	0x00000ed0


	//   ....[7]....
        /*007c*/ 	.word	0x00001170


	//   ....[8]....
        /*0080*/ 	.word	0x00001350


	//   ....[9]....
        /*0084*/ 	.word	0x000014d0


	//   ....[10]....
        /*0088*/ 	.word	0x00001680


	//   ....[11]....
        /*008c*/ 	.word	0x00001920


	//   ....[12]....
        /*0090*/ 	.word	0x00001b00


	//   ....[13]....
        /*0094*/ 	.word	0x00001c80


	//   ....[14]....
        /*0098*/ 	.word	0x00001e30


	//   ....[15]....
        /*009c*/ 	.word	0x000020d0


	//   ....[16]....
        /*00a0*/ 	.word	0x000022b0


	//   ....[17]....
        /*00a4*/ 	.word	0x00002430


	//   ....[18]....
        /*00a8*/ 	.word	0x000025e0


	//   ....[19]....
        /*00ac*/ 	.word	0x00002880


	//   ....[20]....
        /*00b0*/ 	.word	0x00002a60


	//   ....[21]....
        /*00b4*/ 	.word	0x00002be0


	//   ....[22]....
        /*00b8*/ 	.word	0x00002d90


	//   ....[23]....
        /*00bc*/ 	.word	0x00003030


	//   ....[24]....
        /*00c0*/ 	.word	0x00003210


	//   ....[25]....
        /*00c4*/ 	.word	0x00003390


	//   ....[26]....
        /*00c8*/ 	.word	0x00003540


	//   ....[27]....
        /*00cc*/ 	.word	0x000037e0


	//   ....[28]....
        /*00d0*/ 	.word	0x000039c0


	//   ....[29]....
        /*00d4*/ 	.word	0x00003b40


	//   ....[30]....
        /*00d8*/ 	.word	0x00003cf0


	//   ....[31]....
        /*00dc*/ 	.word	0x00003f70


	//   ....[32]....
        /*00e0*/ 	.word	0x00004160


	//   ....[33]....
        /*00e4*/ 	.word	0x00004300


	//   ....[34]....
        /*00e8*/ 	.word	0x000044b0


	//   ....[35]....
        /*00ec*/ 	.word	0x00005f60


	//   ....[36]....
        /*00f0*/ 	.word	0x00006160


	//   ....[37]....
        /*00f4*/ 	.word	0x000062e0


	//   ....[38]....
        /*00f8*/ 	.word	0x00006490


	//   ....[39]....
        /*00fc*/ 	.word	0x00007e20


	//   ....[40]....
        /*0100*/ 	.word	0x00008000


	//   ....[41]....
        /*0104*/ 	.word	0x00008180


	//   ....[42]....
        /*0108*/ 	.word	0x00008330


	//   ....[43]....
        /*010c*/ 	.word	0x00009c70


	//   ....[44]....
        /*0110*/ 	.word	0x00009e50


	//   ....[45]....
        /*0114*/ 	.word	0x00009fd0


	//   ....[46]....
        /*0118*/ 	.word	0x0000a180


	//   ....[47]....
        /*011c*/ 	.word	0x0000bb50


	//   ....[48]....
        /*0120*/ 	.word	0x0000bd30


	//   ....[49]....
        /*0124*/ 	.word	0x0000beb0


	//   ....[50]....
        /*0128*/ 	.word	0x0000c060


	//   ....[51]....
        /*012c*/ 	.word	0x0000d940


	//   ....[52]....
        /*0130*/ 	.word	0x0000db20


	//   ....[53]....
        /*0134*/ 	.word	0x0000dca0


	//   ....[54]....
        /*0138*/ 	.word	0x0000de50


	//   ....[55]....
        /*013c*/ 	.word	0x0000f730


	//   ....[56]....
        /*0140*/ 	.word	0x0000f910


	//   ....[57]....
        /*0144*/ 	.word	0x0000fa90


	//   ....[58]....
        /*0148*/ 	.word	0x0000fc40


	//   ....[59]....
        /*014c*/ 	.word	0x000115f0


	//   ....[60]....
        /*0150*/ 	.word	0x000117d0


	//   ....[61]....
        /*0154*/ 	.word	0x00011950


	//   ....[62]....
        /*0158*/ 	.word	0x00011b00


	//   ....[63]....
        /*015c*/ 	.word	0x000133b0


	//   ....[64]....
        /*0160*/ 	.word	0x00013f70


	//   ....[65]....
        /*0164*/ 	.word	0x00014100


	//   ....[66]....
        /*0168*/ 	.word	0x000142b0


	//   ....[67]....
        /*016c*/ 	.word	0x00014540


	//   ....[68]....
        /*0170*/ 	.word	0x00014780


	//   ....[69]....
        /*0174*/ 	.word	0x00014910


	//   ....[70]....
        /*0178*/ 	.word	0x00014ac0


	//   ....[71]....
        /*017c*/ 	.word	0x00014d60


	//   ....[72]....
        /*0180*/ 	.word	0x00014fa0


	//   ....[73]....
        /*0184*/ 	.word	0x00015130


	//   ....[74]....
        /*0188*/ 	.word	0x000152e0


	//   ....[75]....
        /*018c*/ 	.word	0x00015580


	//   ....[76]....
        /*0190*/ 	.word	0x000157c0


	//   ....[77]....
        /*0194*/ 	.word	0x00015950


	//   ....[78]....
        /*0198*/ 	.word	0x00015b00


	//   ....[79]....
        /*019c*/ 	.word	0x00015d90


	//   ....[80]....
        /*01a0*/ 	.word	0x00015fd0


	//   ....[81]....
        /*01a4*/ 	.word	0x00016160


	//   ....[82]....
        /*01a8*/ 	.word	0x00016310


	//   ....[83]....
        /*01ac*/ 	.word	0x000165a0


	//   ....[84]....
        /*01b0*/ 	.word	0x000167e0


	//   ....[85]....
        /*01b4*/ 	.word	0x00016970


	//   ....[86]....
        /*01b8*/ 	.word	0x00016b20


	//   ....[87]....
        /*01bc*/ 	.word	0x00016db0


	//   ....[88]....
        /*01c0*/ 	.word	0x00016ff0


	//   ....[89]....
        /*01c4*/ 	.word	0x00017180


	//   ....[90]....
        /*01c8*/ 	.word	0x00017330


	//   ....[91]....
        /*01cc*/ 	.word	0x000175c0


	//   ....[92]....
        /*01d0*/ 	.word	0x00017800


	//   ....[93]....
        /*01d4*/ 	.word	0x00017990


	//   ....[94]....
        /*01d8*/ 	.word	0x00017b40


	//   ....[95]....
        /*01dc*/ 	.word	0x00017db0


	//   ....[96]....
        /*01e0*/ 	.word	0x00017fd0


	//   ....[97]....
        /*01e4*/ 	.word	0x00018160


	//   ....[98]....
        /*01e8*/ 	.word	0x00018310


	//   ....[99]....
        /*01ec*/ 	.word	0x00019d90


	//   ....[100]....
        /*01f0*/ 	.word	0x00019fd0


	//   ....[101]....
        /*01f4*/ 	.word	0x0001a160


	//   ....[102]....
        /*01f8*/ 	.word	0x0001a310


	//   ....[103]....
        /*01fc*/ 	.word	0x0001bd10


	//   ....[104]....
        /*0200*/ 	.word	0x0001bf50


	//   ....[105]....
        /*0204*/ 	.word	0x0001c0e0


	//   ....[106]....
        /*0208*/ 	.word	0x0001c290


	//   ....[107]....
        /*020c*/ 	.word	0x0001db50


	//   ....[108]....
        /*0210*/ 	.word	0x0001dd90


	//   ....[109]....
        /*0214*/ 	.word	0x0001df20


	//   ....[110]....
        /*0218*/ 	.word	0x0001e0d0


	//   ....[111]....
        /*021c*/ 	.word	0x0001fa80


	//   ....[112]....
        /*0220*/ 	.word	0x0001fcc0


	//   ....[113]....
        /*0224*/ 	.word	0x0001fe50


	//   ....[114]....
        /*0228*/ 	.word	0x00020000


	//   ....[115]....
        /*022c*/ 	.word	0x00021940


	//   ....[116]....
        /*0230*/ 	.word	0x00021b80


	//   ....[117]....
        /*0234*/ 	.word	0x00021d10


	//   ....[118]....
        /*0238*/ 	.word	0x00021ec0


	//   ....[119]....
        /*023c*/ 	.word	0x00023800


	//   ....[120]....
        /*0240*/ 	.word	0x00023a40


	//   ....[121]....
        /*0244*/ 	.word	0x00023bd0


	//   ....[122]....
        /*0248*/ 	.word	0x00023d80


	//   ....[123]....
        /*024c*/ 	.word	0x000256c0


	//   ....[124]....
        /*0250*/ 	.word	0x000258f0


	//   ....[125]....
        /*0254*/ 	.word	0x00025a80


	//   ....[126]....
        /*0258*/ 	.word	0x00025c30


	//   ....[127]....
        /*025c*/ 	.word	0x00027560


	//----- nvinfo : EIATTR_EXIT_INSTR_OFFSETS
	.align		4
.L_1118:
        /*0260*/ 	.byte	0x04, 0x1c
        /*0262*/ 	.short	(.L_1120 - .L_1119)


	//   ....[0]....
.L_1119:
        /*0264*/ 	.word	0x000134b0


	//   ....[1]....
        /*0268*/ 	.word	0x00027940


	//   ....[2]....
        /*026c*/ 	.word	0x00027990


	//----- nvinfo : EIATTR_MAX_THREADS
	.align		4
.L_1120:
        /*0270*/ 	.byte	0x04, 0x05
        /*0272*/ 	.short	(.L_1122 - .L_1121)
.L_1121:
        /*0274*/ 	.word	0x00000080
        /*0278*/ 	.word	0x00000001
        /*027c*/ 	.word	0x00000001


	//----- nvinfo : EIATTR_CRS_STACK_SIZE
	.align		4
.L_1122:
        /*0280*/ 	.byte	0x04, 0x1e
        /*0282*/ 	.short	(.L_1124 - .L_1123)
.L_1123:
        /*0284*/ 	.word	0x00000000
.L_1124:


//--------------------- .nv.info._ZN2at6native29vectorized_elementwise_kernelILi8EZZZNS0_67_GLOBAL__N__bb565c37_34_ValidateCompressedIndicesKernel_cu_33a4b88b42_validate_compressed_sparse_indices_kernelILNS2_8CDimNameE1ENS2_18CUDAKernelLauncherENS2_14EmptyVecKernelENS2_8DummyVecELm0EEEvRKNS_6TensorESA_lllENKUlvE1_clEvENKUlvE_clEvEUliiiiiE_St5arrayIPcLm6EEEEviT0_T1_ --------------------------
	.section	.nv.info._ZN2at6native29vectorized_elementwise_kernelILi8EZZZNS0_67_GLOBAL__N__bb565c37_34_ValidateCompressedIndicesKernel_cu_33a4b88b42_validate_compressed_sparse_indices_kernelILNS2_8CDimNameE1ENS2_18CUDAKernelLauncherENS2_14EmptyVecKernelENS2_8DummyVecELm0EEEvRKNS_6TensorESA_lllENKUlvE1_clEvENKUlvE_clEvEUliiiiiE_St5arrayIPcLm6EEEEviT0_T1_,"",@"SHT_CUDA_INFO"
	.sectionflags	@""
	.align	4


	//----- nvinfo : EIATTR_CUDA_API_VERSION
	.align		4
        /*0000*/ 	.byte	0x04, 0x37
        /*0002*/ 	.short	(.L_1126 - .L_1125)
.L_1125:
        /*0004*/ 	.word	0x00000082


	//----- nvinfo : EIATTR_SW2861232_WAR
	.align		4
.L_1126:
        /*0008*/ 	.byte	0x01, 0x35
	.zero		2


	//----- nvinfo : EIATTR_PARAM_CBANK
	.align		4
        /*000c*/ 	.byte	0x04, 0x0a
        /*000e*/ 	.short	(.L_1128 - .L_1127)
	.align		4
.L_1127:
        /*0010*/ 	.word	index@(.nv.constant0._ZN2at6native29vectorized_elementwise_kernelILi8EZZZNS0_67_GLOBAL__N__bb565c37_34_ValidateCompressedIndicesKernel_cu_33a4b88b42_validate_compressed_sparse_indices_kernelILNS2_8CDimNameE1ENS2_18CUDAKernelLauncherENS2_14EmptyVecKernelENS2_8DummyVecELm0EEEvRKNS_6TensorESA_lllENKUlvE1_clEvENKUlvE_clEvEUliiiiiE_St5arrayIPcLm6EEEEviT0_T1_)
        /*0014*/ 	.short	0x0160
        /*0016*/ 	.short	0x0078


	//----- nvinfo : EIATTR_CBANK_PARAM_SIZE
	.align		4
.L_1128:
        /*0018*/ 	.byte	0x03, 0x19
        /*001a*/ 	.short	0x0078


	//----- nvinfo : EIATTR_KPARAM_INFO
	.align		4
        /*001c*/ 	.byte	0x04, 0x17
        /*001e*/ 	.short	(.L_1130 - .L_1129)
.L_1129:
        /*0020*/ 	.word	0x00000000
        /*0024*/ 	.short	0x0002
        /*0026*/ 	.short	0x0048
        /*0028*/ 	.byte	0x00, 0xf0, 0xc1, 0x00


	//----- nvinfo : EIATTR_KPARAM_INFO
	.align		4
.L_1130:
        /*002c*/ 	.byte	0x04, 0x17
        /*002e*/ 	.short	(.L_1132 - .L_1131)
.L_1131:
        /*0030*/ 	.word	0x00000000
        /*0034*/ 	.short	0x0001
        /*0036*/ 	.short	0x0008
        /*0038*/ 	.byte	0x00, 0xf0, 0x01, 0x01


	//----- nvinfo : EIATTR_KPARAM_INFO
	.align		4
.L_1132:
        /*003c*/ 	.byte	0x04, 0x17
        /*003e*/ 	.short	(.L_1134 - .L_1133)
.L_1133:
        /*0040*/ 	.word	0x00000000
        /*0044*/ 	.short	0x0000
        /*0046*/ 	.short	0x0000
        /*0048*/ 	.byte	0x00, 0xf0, 0x11, 0x00


	//----- nvinfo : EIATTR_MAXREG_COUNT
	.align		4
.L_1134:
        /*004c*/ 	.byte	0x03, 0x1b
        /*004e*/ 	.short	0x00ff


	//----- nvinfo : EIATTR_MERCURY_ISA_VERSION
	.align		4
        /*0050*/ 	.byte	0x03, 0x5f
        /*0052*/ 	.short	0x0000


	//----- nvinfo : EIATTR_EXIT_INSTR_OFFSETS
	.align		4
        /*0054*/ 	.byte	0x04, 0x1c
        /*0056*/ 	.short	(.L_1136 - .L_1135)


	//   ....[0]....
.L_1135:
        /*0058*/ 	.word	0x00000010


	//----- nvinfo : EIATTR_MAX_THREADS
	.align		4
.L_1136:
        /*005c*/ 	.byte	0x04, 0x05
        /*005e*/ 	.short	(.L_1138 - .L_1137)
.L_1137:
        /*0060*/ 	.word	0x00000080
        /*0064*/ 	.word	0x00000001
        /*0068*/ 	.word	0x00000001
.L_1138:


//--------------------- .nv.info._ZN2at6native18elementwise_kernelILi128ELi4EZNS0_15gpu_kernel_implIZZZNS0_67_GLOBAL__N__bb565c37_34_ValidateCompressedIndicesKernel_cu_33a4b88b42_validate_compressed_sparse_indices_kernelILNS3_8CDimNameE1ENS3_18CUDAKernelLauncherENS3_14EmptyVecKernelENS3_8DummyVecELm0EEEvRKNS_6TensorESB_lllENKUlvE0_clEvENKUlvE0_clEvEUllE_EEvRNS_18TensorIteratorBaseERKT_EUliE_EEviT1_ --------------------------
	.section	.nv.info._ZN2at6native18elementwise_kernelILi128ELi4EZNS0_15gpu_kernel_implIZZZNS0_67_GLOBAL__N__bb565c37_34_ValidateCompressedIndicesKernel_cu_33a4b88b42_validate_compressed_sparse_indices_kernelILNS3_8CDimNameE1ENS3_18CUDAKernelLauncherENS3_14EmptyVecKernelENS3_8DummyVecELm0EEEvRKNS_6TensorESB_lllENKUlvE0_clEvENKUlvE0_clEvEUllE_EEvRNS_18TensorIteratorBaseERKT_EUliE_EEviT1_,"",@"SHT_CUDA_INFO"
	.sectionflags	@""
	.align	4


	//----- nvinfo : EIATTR_CUDA_API_VERSION
	.align		4
        /*0000*/ 	.byte	0x04, 0x37
        /*0002*/ 	.short	(.L_1140 - .L_1139)
.L_1139:
        /*0004*/ 	.word	0x00000082


	//----- nvinfo : EIATTR_SW2861232_WAR
	.align		4
.L_1140:
        /*0008*/ 	.byte	0x01, 0x35
	.zero		2


	//----- nvinfo : EIATTR_PARAM_CBANK
	.align		4
        /*000c*/ 	.byte	0x04, 0x0a
        /*000e*/ 	.short	(.L_1142 - .L_1141)
	.align		4
.L_1141:
        /*0010*/ 	.word	index@(.nv.constant0._ZN2at6native18elementwise_kernelILi128ELi4EZNS0_15gpu_kernel_implIZZZNS0_67_GLOBAL__N__bb565c37_34_ValidateCompressedIndicesKernel_cu_33a4b88b42_validate_compressed_sparse_indices_kernelILNS3_8CDimNameE1ENS3_18CUDAKernelLauncherENS3_14EmptyVecKernelENS3_8DummyVecELm0EEEvRKNS_6TensorESB_lllENKUlvE0_clEvENKUlvE0_clEvEUllE_EEvRNS_18TensorIteratorBaseERKT_EUliE_EEviT1_)
        /*0014*/ 	.short	0x0160
        /*0016*/ 	.short	0x0238


	//----- nvinfo : EIATTR_CBANK_PARAM_SIZE
	.align		4
.L_1142:
        /*0018*/ 	.byte	0x03, 0x19
        /*001a*/ 	.short	0x0238


	//----- nvinfo : EIATTR_KPARAM_INFO
	.align		4
        /*001c*/ 	.byte	0x04, 0x17
        /*001e*/ 	.short	(.L_1144 - .L_1143)
.L_1143:
        /*0020*/ 	.word	0x00000000
        /*0024*/ 	.short	0x0001
        /*0026*/ 	.short	0x0008
        /*0028*/ 	.byte	0x00, 0xf0, 0xc1, 0x08


	//----- nvinfo : EIATTR_KPARAM_INFO
	.align		4
.L_1144:
        /*002c*/ 	.byte	0x04, 0x17
        /*002e*/ 	.short	(.L_1146 - .L_1145)
.L_1145:
        /*0030*/ 	.word	0x00000000
        /*0034*/ 	.short	0x0000
        /*0036*/ 	.short	0x0000
        /*0038*/ 	.byte	0x00, 0xf0, 0x11, 0x00


	//----- nvinfo : EIATTR_MAXREG_COUNT
	.align		4
.L_1146:
        /*003c*/ 	.byte	0x03, 0x1b
        /*003e*/ 	.short	0x0080


	//----- nvinfo : EIATTR_EXTERNS
	.align		4
        /*0040*/ 	.byte	0x04, 0x0f
        /*0042*/ 	.short	(.L_1148 - .L_1147)


	//   ....[0]....
	.align		4
.L_1147:
        /*0044*/ 	.word	index@(__assertfail)


	//----- nvinfo : EIATTR_MERCURY_ISA_VERSION
	.align		4
.L_1148:
        /*0048*/ 	.byte	0x03, 0x5f
        /*004a*/ 	.short	0x0000


	//----- nvinfo : EIATTR_SYSCALL_OFFSETS
	.align		4
        /*004c*/ 	.byte	0x04, 0x46
        /*004e*/ 	.short	(.L_1150 - .L_1149)


	//   ....[0]....
.L_1149:
        /*0050*/ 	.word	0x00001d00


	//   ....[1]....
        /*0054*/ 	.word	0x00001f10


	//   ....[2]....
        /*0058*/ 	.word	0x00002640


	//   ....[3]....
        /*005c*/ 	.word	0x00004370


	//   ....[4]....
        /*0060*/ 	.word	0x00004580


	//   ....[5]....
        /*0064*/ 	.word	0x00004cb0


	//   ....[6]....
        /*0068*/ 	.word	0x000069b0


	//   ....[7]....
        /*006c*/ 	.word	0x00006bc0


	//   ....[8]....
        /*0070*/ 	.word	0x000072f0


	//   ....[9]....
        /*0074*/ 	.word	0x00009000


	//   ....[10]....
        /*0078*/ 	.word	0x00009210


	//   ....[11]....
        /*007c*/ 	.word	0x00009940


	//----- nvinfo : EIATTR_EXIT_INSTR_OFFSETS
	.align		4
.L_1150:
        /*0080*/ 	.byte	0x04, 0x1c
        /*0082*/ 	.short	(.L_1152 - .L_1151)


	//   ....[0]....
.L_1151:
        /*0084*/ 	.word	0x00007370


	//   ....[1]....
        /*0088*/ 	.word	0x00009300


	//   ....[2]....
        /*008c*/ 	.word	0x00009320


	//   ....[3]....
        /*0090*/ 	.word	0x000093a0


	//   ....[4]....
        /*0094*/ 	.word	0x000093c0


	//   ....[5]....
        /*0098*/ 	.word	0x000093e0


	//   ....[6]....
        /*009c*/ 	.word	0x00009460


	//   ....[7]....
        /*00a0*/ 	.word	0x00009480


	//   ....[8]....
        /*00a4*/ 	.word	0x00009500


	//   ....[9]....
        /*00a8*/ 	.word	0x00009520


	//   ....[10]....
        /*00ac*/ 	.word	0x00009540


	//   ....[11]....
        /*00b0*/ 	.word	0x000095e0


	//   ....[12]....
        /*00b4*/ 	.word	0x00009600


	//   ....[13]....
        /*00b8*/ 	.word	0x00009680


	//   ....[14]....
        /*00bc*/ 	.word	0x000096a0


	//   ....[15]....
        /*00c0*/ 	.word	0x000096c0


	//   ....[16]....
        /*00c4*/ 	.word	0x00009760


	//   ....[17]....
        /*00c8*/ 	.word	0x00009780


	//   ....[18]....
        /*00cc*/ 	.word	0x000097a0


	//   ....[19]....
        /*00d0*/ 	.word	0x00009810


	//   ....[20]....
        /*00d4*/ 	.word	0x00009950


	//   ....[21]....
        /*00d8*/ 	.word	0x00009970


	//   ....[22]....
        /*00dc*/ 	.word	0x00009990


	//----- nvinfo : EIATTR_MAX_THREADS
	.align		4
.L_1152:
        /*00e0*/ 	.byte	0x04, 0x05
        /*00e2*/ 	.short	(.L_1154 - .L_1153)
.L_1153:
        /*00e4*/ 	.word	0x00000080
        /*00e8*/ 	.word	0x00000001
        /*00ec*/ 	.word	0x00000001


	//----- nvinfo : EIATTR_CRS_STACK_SIZE
	.align		4
.L_1154:
        /*00f0*/ 	.byte	0x04, 0x1e
        /*00f2*/ 	.short	(.L_1156 - .L_1155)
.L_1155:
        /*00f4*/ 	.word	0x00000000
.L_1156:


//--------------------- .nv.info._ZN2at6native27unrolled_elementwise_kernelIZZZNS0_67_GLOBAL__N__bb565c37_34_ValidateCompressedIndicesKernel_cu_33a4b88b42_validate_compressed_sparse_indices_kernelILNS2_8CDimNameE1ENS2_18CUDAKernelLauncherENS2_14EmptyVecKernelENS2_8DummyVecELm0EEEvRKNS_6TensorESA_lllENKUlvE0_clEvENKUlvE0_clEvEUllE_St5arrayIPcLm2EELi4E23TrivialOffsetCalculatorILi1EjESI_NS0_6memory12LoadWithCastILi1EEENSJ_13StoreWithCastILi1EEEEEviT_T0_T2_T3_T4_T5_ --------------------------
	.section	.nv.info._ZN2at6native27unrolled_elementwise_kernelIZZZNS0_67_GLOBAL__N__bb565c37_34_ValidateCompressedIndicesKernel_cu_33a4b88b42_validate_compressed_sparse_indices_kernelILNS2_8CDimNameE1ENS2_18CUDAKernelLauncherENS2_14EmptyVecKernelENS2_8DummyVecELm0EEEvRKNS_6TensorESA_lllENKUlvE0_clEvENKUlvE0_clEvEUllE_St5arrayIPcLm2EELi4E23TrivialOffsetCalculatorILi1EjESI_NS0_6memory12LoadWithCastILi1EEENSJ_13StoreWithCastILi1EEEEEviT_T0_T2_T3_T4_T5_,"",@"SHT_CUDA_INFO"
	.sectionflags	@""
	.align	4


	//----- nvinfo : EIATTR_CUDA_API_VERSION
	.align		4
        /*0000*/ 	.byte	0x04, 0x37
        /*0002*/ 	.short	(.L_1158 - .L_1157)
.L_1157:
        /*0004*/ 	.word	0x00000082


	//----- nvinfo : EIATTR_SW2861232_WAR
	.align		4
.L_1158:
        /*0008*/ 	.byte	0x01, 0x35
	.zero		2


	//----- nvinfo : EIATTR_PARAM_CBANK
	.align		4
        /*000c*/ 	.byte	0x04, 0x0a
        /*000e*/ 	.short	(.L_1160 - .L_1159)
	.align		4
.L_1159:
        /*0010*/ 	.word	index@(.nv.constant0._ZN2at6native27unrolled_elementwise_kernelIZZZNS0_67_GLOBAL__N__bb565c37_34_ValidateCompressedIndicesKernel_cu_33a4b88b42_validate_compressed_sparse_indices_kernelILNS2_8CDimNameE1ENS2_18CUDAKernelLauncherENS2_14EmptyVecKernelENS2_8DummyVecELm0EEEvRKNS_6TensorESA_lllENKUlvE0_clEvENKUlvE0_clEvEUllE_St5arrayIPcLm2EELi4E23TrivialOffsetCalculatorILi1EjESI_NS0_6memory12LoadWithCastILi1EEENSJ_13StoreWithCastILi1EEEEEviT_T0_T2_T3_T4_T5_)
        /*0014*/ 	.short	0x0160
        /*0016*/ 	.short	0x0044


	//----- nvinfo : EIATTR_CBANK_PARAM_SIZE
	.align		4
.L_1160:
        /*0018*/ 	.byte	0x03, 0x19
        /*001a*/ 	.short	0x0044


	//----- nvinfo : EIATTR_KPARAM_INFO
	.align		4
        /*001c*/ 	.byte	0x04, 0x17
        /*001e*/ 	.short	(.L_1162 - .L_1161)
.L_1161:
        /*0020*/ 	.word	0x00000000
        /*0024*/ 	.short	0x0006
        /*0026*/ 	.short	0x003c
        /*0028*/ 	.byte	0x00, 0xf0, 0x21, 0x00


	//----- nvinfo : EIATTR_KPARAM_INFO
	.align		4
.L_1162:
        /*002c*/ 	.byte	0x04, 0x17
        /*002e*/ 	.short	(.L_1164 - .L_1163)
.L_1163:
        /*0030*/ 	.word	0x00000000
        /*0034*/ 	.short	0x0005
        /*0036*/ 	.short	0x0034
        /*0038*/ 	.byte	0x00, 0xf0, 0x21, 0x00


	//----- nvinfo : EIATTR_KPARAM_INFO
	.align		4
.L_1164:
        /*003c*/ 	.byte	0x04, 0x17
        /*003e*/ 	.short	(.L_1166 - .L_1165)
.L_1165:
        /*0040*/ 	.word	0x00000000
        /*0044*/ 	.short	0x0004
        /*0046*/ 	.short	0x0031
        /*0048*/ 	.byte	0x00, 0xf0, 0x05, 0x00


	//----- nvinfo : EIATTR_KPARAM_INFO
	.align		4
.L_1166:
        /*004c*/ 	.byte	0x04, 0x17
        /*004e*/ 	.short	(.L_1168 - .L_1167)
.L_1167:
        /*0050*/ 	.word	0x00000000
        /*0054*/ 	.short	0x0003
        /*0056*/ 	.short	0x0030
        /*0058*/ 	.byte	0x00, 0xf0, 0x05, 0x00


	//----- nvinfo : EIATTR_KPARAM_INFO
	.align		4
.L_1168:
        /*005c*/ 	.byte	0x04, 0x17
        /*005e*/ 	.short	(.L_1170 - .L_1169)
.L_1169:
        /*0060*/ 	.word	0x00000000
        /*0064*/ 	.short	0x0002
        /*0066*/ 	.short	0x0020
        /*0068*/ 	.byte	0x00, 0xf0, 0x41, 0x00


	//----- nvinfo : EIATTR_KPARAM_INFO
	.align		4
.L_1170:
        /*006c*/ 	.byte	0x04, 0x17
        /*006e*/ 	.short	(.L_1172 - .L_1171)
.L_1171:
        /*0070*/ 	.word	0x00000000
        /*0074*/ 	.short	0x0001
        /*0076*/ 	.short	0x0008
        /*0078*/ 	.byte	0x00, 0xf0, 0x61, 0x00


	//----- nvinfo : EIATTR_KPARAM_INFO
	.align		4
.L_1172:
        /*007c*/ 	.byte	0x04, 0x17
        /*007e*/ 	.short	(.L_1174 - .L_1173)
.L_1173:
        /*0080*/ 	.word	0x00000000
        /*0084*/ 	.short	0x0000
        /*0086*/ 	.short	0x0000
        /*0088*/ 	.byte	0x00, 0xf0, 0x11, 0x00


	//----- nvinfo : EIATTR_MAXREG_COUNT
	.align		4
.L_1174:
        /*008c*/ 	.byte	0x03, 0x1b
        /*008e*/ 	.short	0x00ff


	//----- nvinfo : EIATTR_EXTERNS
	.align		4
        /*0090*/ 	.byte	0x04, 0x0f
        /*0092*/ 	.short	(.L_1176 - .L_1175)


	//   ....[0]....
	.align		4
.L_1175:
        /*0094*/ 	.word	index@(__assertfail)


	//----- nvinfo : EIATTR_MERCURY_ISA_VERSION
	.align		4
.L_1176:
        /*0098*/ 	.byte	0x03, 0x5f
        /*009a*/ 	.short	0x0000


	//----- nvinfo : EIATTR_SYSCALL_OFFSETS
	.align		4
        /*009c*/ 	.byte	0x04, 0x46
        /*009e*/ 	.short	(.L_1178 - .L_1177)


	//   ....[0]....
.L_1177:
        /*00a0*/ 	.word	0x00000f00


	//   ....[1]....
        /*00a4*/ 	.word	0x00001e10


	//   ....[2]....
        /*00a8*/ 	.word	0x00002d30


	//   ....[3]....
        /*00ac*/ 	.word	0x00003c20


	//   ....[4]....
        /*00b0*/ 	.word	0x00003e70


	//   ....[5]....
        /*00b4*/ 	.word	0x00004050


	//   ....[6]....
        /*00b8*/ 	.word	0x00004230


	//   ....[7]....
        /*00bc*/ 	.word	0x00004410


	//   ....[8]....
        /*00c0*/ 	.word	0x00004d00


	//   ....[9]....
        /*00c4*/ 	.word	0x00005510


	//   ....[10]....
        /*00c8*/ 	.word	0x00005ce0


	//   ....[11]....
        /*00cc*/ 	.word	0x000064b0


	//----- nvinfo : EIATTR_EXIT_INSTR_OFFSETS
	.align		4
.L_1178:
        /*00d0*/ 	.byte	0x04, 0x1c
        /*00d2*/ 	.short	(.L_1180 - .L_1179)


	//   ....[0]....
.L_1179:
        /*00d4*/ 	.word	0x00005d60


	//   ....[1]....
        /*00d8*/ 	.word	0x00005e70


	//   ....[2]....
        /*00dc*/ 	.word	0x00005e90


	//   ....[3]....
        /*00e0*/ 	.word	0x00005f10


	//   ....[4]....
        /*00e4*/ 	.word	0x00005f30


	//   ....[5]....
        /*00e8*/ 	.word	0x00005f50


	//   ....[6]....
        /*00ec*/ 	.word	0x00005fd0


	//   ....[7]....
        /*00f0*/ 	.word	0x00005ff0


	//   ....[8]....
        /*00f4*/ 	.word	0x00006070


	//   ....[9]....
        /*00f8*/ 	.word	0x00006090


	//   ....[10]....
        /*00fc*/ 	.word	0x000060b0


	//   ....[11]....
        /*0100*/ 	.word	0x00006150


	//   ....[12]....
        /*0104*/ 	.word	0x00006170


	//   ....[13]....
        /*0108*/ 	.word	0x000061f0


	//   ....[14]....
        /*010c*/ 	.word	0x00006210


	//   ....[15]....
        /*0110*/ 	.word	0x00006230


	//   ....[16]....
        /*0114*/ 	.word	0x000062d0


	//   ....[17]....
        /*0118*/ 	.word	0x000062f0


	//   ....[18]....
        /*011c*/ 	.word	0x00006310


	//   ....[19]....
        /*0120*/ 	.word	0x00006380


	//   ....[20]....
        /*0124*/ 	.word	0x000064c0


	//   ....[21]....
        /*0128*/ 	.word	0x000064e0


	//   ....[22]....
        /*012c*/ 	.word	0x00006500


	//----- nvinfo : EIATTR_MAX_THREADS
	.align		4
.L_1180:
        /*0130*/ 	.byte	0x04, 0x05
        /*0132*/ 	.short	(.L_1182 - .L_1181)
.L_1181:
        /*0134*/ 	.word	0x00000080
        /*0138*/ 	.word	0x00000001
        /*013c*/ 	.word	0x00000001


	//----- nvinfo : EIATTR_CRS_STACK_SIZE
	.align		4
.L_1182:
        /*0140*/ 	.byte	0x04, 0x1e
        /*0142*/ 	.short	(.L_1184 - .L_1183)
.L_1183:
        /*0144*/ 	.word	0x00000000
.L_1184:


//--------------------- .nv.info._ZN2at6native18elementwise_kernelILi128ELi2EZNS0_22gpu_kernel_impl_nocastIZZZNS0_67_GLOBAL__N__bb565c37_34_ValidateCompressedIndicesKernel_cu_33a4b88b42_validate_compressed_sparse_indices_kernelILNS3_8CDimNameE1ENS3_18CUDAKernelLauncherENS3_14EmptyVecKernelENS3_8DummyVecELm0EEEvRKNS_6TensorESB_lllENKUlvE0_clEvENKUlvE0_clEvEUllE_EEvRNS_18TensorIteratorBaseERKT_EUliE_EEviT1_ --------------------------
	.section	.nv.info._ZN2at6native18elementwise_kernelILi128ELi2EZNS0_22gpu_kernel_impl_nocastIZZZNS0_67_GLOBAL__N__bb565c37_34_ValidateCompressedIndicesKernel_cu_33a4b88b42_validate_compressed_sparse_indices_kernelILNS3_8CDimNameE1ENS3_18CUDAKernelLauncherENS3_14EmptyVecKernelENS3_8DummyVecELm0EEEvRKNS_6TensorESB_lllENKUlvE0_clEvENKUlvE0_clEvEUllE_EEvRNS_18TensorIteratorBaseERKT_EUliE_EEviT1_,"",@"SHT_CUDA_INFO"
	.sectionflags	@""
	.align	4


	//----- nvinfo : EIATTR_CUDA_API_VERSION
	.align		4
        /*0000*/ 	.byte	0x04, 0x37
        /*0002*/ 	.short	(.L_1186 - .L_1185)
.L_1185:
        /*0004*/ 	.word	0x00000082


	//----- nvinfo : EIATTR_SW2861232_WAR
	.align		4
.L_1186:
        /*0008*/ 	.byte	0x01, 0x35
	.zero		2


	//----- nvinfo : EIATTR_PARAM_CBANK
	.align		4
        /*000c*/ 	.byte	0x04, 0x0a
        /*000e*/ 	.short	(.L_1188 - .L_1187)
	.align		4
.L_1187:
        /*0010*/ 	.word	index@(.nv.constant0._ZN2at6native18elementwise_kernelILi128ELi2EZNS0_22gpu_kernel_impl_nocastIZZZNS0_67_GLOBAL__N__bb565c37_34_ValidateCompressedIndicesKernel_cu_33a4b88b42_validate_compressed_sparse_indices_kernelILNS3_8CDimNameE1ENS3_18CUDAKernelLauncherENS3_14EmptyVecKernelENS3_8DummyVecELm0EEEvRKNS_6TensorESB_lllENKUlvE0_clEvENKUlvE0_clEvEUllE_EEvRNS_18TensorIteratorBaseERKT_EUliE_EEviT1_)
        /*0014*/ 	.short	0x0160
        /*0016*/ 	.short	0x0230


	//----- nvinfo : EIATTR_CBANK_PARAM_SIZE
	.align		4
.L_1188:
        /*0018*/ 	.byte	0x03, 0x19
        /*001a*/ 	.short	0x0230


	//----- nvinfo : EIATTR_KPARAM_INFO
	.align		4
        /*001c*/ 	.byte	0x04, 0x17
        /*001e*/ 	.short	(.L_1190 - .L_1189)
.L_1189:
        /*0020*/ 	.word	0x00000000
        /*0024*/ 	.short	0x0001
        /*0026*/ 	.short	0x0008
        /*0028*/ 	.byte	0x00, 0xf0, 0xa1, 0x08


	//----- nvinfo : EIATTR_KPARAM_INFO
	.align		4
.L_1190:
        /*002c*/ 	.byte	0x04, 0x17
        /*002e*/ 	.short	(.L_1192 - .L_1191)
.L_1191:
        /*0030*/ 	.word	0x00000000
        /*0034*/ 	.short	0x0000
        /*0036*/ 	.short	0x0000
        /*0038*/ 	.byte	0x00, 0xf0, 0x11, 0x00


	//----- nvinfo : EIATTR_MAXREG_COUNT
	.align		4
.L_1192:
        /*003c*/ 	.byte	0x03, 0x1b
        /*003e*/ 	.short	0x0080


	//----- nvinfo : EIATTR_EXTERNS
	.align		4
        /*0040*/ 	.byte	0x04, 0x0f
        /*0042*/ 	.short	(.L_1194 - .L_1193)


	//   ....[0]....
	.align		4
.L_1193:
        /*0044*/ 	.word	index@(__assertfail)


	//----- nvinfo : EIATTR_MERCURY_ISA_VERSION
	.align		4
.L_1194:
        /*0048*/ 	.byte	0x03, 0x5f
        /*004a*/ 	.short	0x0000


	//----- nvinfo : EIATTR_SYSCALL_OFFSETS
	.align		4
        /*004c*/ 	.byte	0x04, 0x46
        /*004e*/ 	.short	(.L_1196 - .L_1195)


	//   ....[0]....
.L_1195:
        /*0050*/ 	.word	0x000010b0


	//   ....[1]....
        /*0054*/ 	.word	0x00002170


	//----- nvinfo : EIATTR_EXIT_INSTR_OFFSETS
	.align		4
.L_1196:
        /*0058*/ 	.byte	0x04, 0x1c
        /*005a*/ 	.short	(.L_1198 - .L_1197)


	//   ....[0]....
.L_1197:
        /*005c*/ 	.word	0x00001120


	//   ....[1]....
        /*0060*/ 	.word	0x000021a0


	//----- nvinfo : EIATTR_MAX_THREADS
	.align		4
.L_1198:
        /*0064*/ 	.byte	0x04, 0x05
        /*0066*/ 	.short	(.L_1200 - .L_1199)
.L_1199:
        /*0068*/ 	.word	0x00000080
        /*006c*/ 	.word	0x00000001
        /*0070*/ 	.word	0x00000001


	//----- nvinfo : EIATTR_CRS_STACK_SIZE
	.align		4
.L_1200:
        /*0074*/ 	.byte	0x04, 0x1e
        /*0076*/ 	.short	(.L_1202 - .L_1201)
.L_1201:
        /*0078*/ 	.word	0x00000000
.L_1202:


//--------------------- .nv.info._ZN2at6native27unrolled_elementwise_kernelIZZZNS0_67_GLOBAL__N__bb565c37_34_ValidateCompressedIndicesKernel_cu_33a4b88b42_validate_compressed_sparse_indices_kernelILNS2_8CDimNameE1ENS2_18CUDAKernelLauncherENS2_14EmptyVecKernelENS2_8DummyVecELm0EEEvRKNS_6TensorESA_lllENKUlvE0_clEvENKUlvE0_clEvEUllE_St5arrayIPcLm2EELi4E23TrivialOffsetCalculatorILi1EjESI_NS0_6memory15LoadWithoutCastENSJ_16StoreWithoutCastEEEviT_T0_T2_T3_T4_T5_ --------------------------
	.section	.nv.info._ZN2at6native27unrolled_elementwise_kernelIZZZNS0_67_GLOBAL__N__bb565c37_34_ValidateCompressedIndicesKernel_cu_33a4b88b42_validate_compressed_sparse_indices_kernelILNS2_8CDimNameE1ENS2_18CUDAKernelLauncherENS2_14EmptyVecKernelENS2_8DummyVecELm0EEEvRKNS_6TensorESA_lllENKUlvE0_clEvENKUlvE0_clEvEUllE_St5arrayIPcLm2EELi4E23TrivialOffsetCalculatorILi1EjESI_NS0_6memory15LoadWithoutCastENSJ_16StoreWithoutCastEEEviT_T0_T2_T3_T4_T5_,"",@"SHT_CUDA_INFO"
	.sectionflags	@""
	.align	4


	//----- nvinfo : EIATTR_CUDA_API_VERSION
	.align		4
        /*0000*/ 	.byte	0x04, 0x37
        /*0002*/ 	.short	(.L_1204 - .L_1203)
.L_1203:
        /*0004*/ 	.word	0x00000082


	//----- nvinfo : EIATTR_SW2861232_WAR
	.align		4
.L_1204:
        /*0008*/ 	.byte	0x01, 0x35
	.zero		2


	//----- nvinfo : EIATTR_PARAM_CBANK
	.align		4
        /*000c*/ 	.byte	0x04, 0x0a
        /*000e*/ 	.short	(.L_1206 - .L_1205)
	.align		4
.L_1205:
        /*0010*/ 	.word	index@(.nv.constant0._ZN2at6native27unrolled_elementwise_kernelIZZZNS0_67_GLOBAL__N__bb565c37_34_ValidateCompressedIndicesKernel_cu_33a4b88b42_validate_compressed_sparse_indices_kernelILNS2_8CDimNameE1ENS2_18CUDAKernelLauncherENS2_14EmptyVecKernelENS2_8DummyVecELm0EEEvRKNS_6TensorESA_lllENKUlvE0_clEvENKUlvE0_clEvEUllE_St5arrayIPcLm2EELi4E23TrivialOffsetCalculatorILi1EjESI_NS0_6memory15LoadWithoutCastENSJ_16StoreWithoutCastEEEviT_T0_T2_T3_T4_T5_)
        /*0014*/ 	.short	0x0160
        /*0016*/ 	.short	0x0034


	//----- nvinfo : EIATTR_CBANK_PARAM_SIZE
	.align		4
.L_1206:
        /*0018*/ 	.byte	0x03, 0x19
        /*001a*/ 	.short	0x0034


	//----- nvinfo : EIATTR_KPARAM_INFO
	.align		4
        /*001c*/ 	.byte	0x04, 0x17
        /*001e*/ 	.short	(.L_1208 - .L_1207)
.L_1207:
        /*0020*/ 	.word	0x00000000
        /*0024*/ 	.short	0x0006
        /*0026*/ 	.short	0x0033
        /*0028*/ 	.byte	0x00, 0xf0, 0x05, 0x00


	//----- nvinfo : EIATTR_KPARAM_INFO
	.align		4
.L_1208:
        /*002c*/ 	.byte	0x04, 0x17
        /*002e*/ 	.short	(.L_1210 - .L_1209)
.L_1209:
        /*0030*/ 	.word	0x00000000
        /*0034*/ 	.short	0x0005
        /*0036*/ 	.short	0x0032
        /*0038*/ 	.byte	0x00, 0xf0, 0x05, 0x00


	//----- nvinfo : EIATTR_KPARAM_INFO
	.align		4
.L_1210:
        /*003c*/ 	.byte	0x04, 0x17
        /*003e*/ 	.short	(.L_1212 - .L_1211)
.L_1211:
        /*0040*/ 	.word	0x00000000
        /*0044*/ 	.short	0x0004
        /*0046*/ 	.short	0x0031
        /*0048*/ 	.byte	0x00, 0xf0, 0x05, 0x00


	//----- nvinfo : EIATTR_KPARAM_INFO
	.align		4
.L_1212:
        /*004c*/ 	.byte	0x04, 0x17
        /*004e*/ 	.short	(.L_1214 - .L_1213)
.L_1213:
        /*0050*/ 	.word	0x00000000
        /*0054*/ 	.short	0x0003
        /*0056*/ 	.short	0x0030
        /*0058*/ 	.byte	0x00, 0xf0, 0x05, 0x00


	//----- nvinfo : EIATTR_KPARAM_INFO
	.align		4
.L_1214:
        /*005c*/ 	.byte	0x04, 0x17
        /*005e*/ 	.short	(.L_1216 - .L_1215)
.L_1215:
        /*0060*/ 	.word	0x00000000
        /*0064*/ 	.short	0x0002
        /*0066*/ 	.short	0x0020
        /*0068*/ 	.byte	0x00, 0xf0, 0x41, 0x00


	//----- nvinfo : EIATTR_KPARAM_INFO
	.align		4
.L_1216:
        /*006c*/ 	.byte	0x04, 0x17
        /*006e*/ 	.short	(.L_1218 - .L_1217)
.L_1217:
        /*0070*/ 	.word	0x00000000
        /*0074*/ 	.short	0x0001
        /*0076*/ 	.short	0x0008
        /*0078*/ 	.byte	0x00, 0xf0, 0x61, 0x00


	//----- nvinfo : EIATTR_KPARAM_INFO
	.align		4
.L_1218:
        /*007c*/ 	.byte	0x04, 0x17
        /*007e*/ 	.short	(.L_1220 - .L_1219)
.L_1219:
        /*0080*/ 	.word	0x00000000
        /*0084*/ 	.short	0x0000
        /*0086*/ 	.short	0x0000
        /*0088*/ 	.byte	0x00, 0xf0, 0x11, 0x00


	//----- nvinfo : EIATTR_MAXREG_COUNT
	.align		4
.L_1220:
        /*008c*/ 	.byte	0x03, 0x1b
        /*008e*/ 	.short	0x00ff


	//----- nvinfo : EIATTR_EXTERNS
	.align		4
        /*0090*/ 	.byte	0x04, 0x0f
        /*0092*/ 	.short	(.L_1222 - .L_1221)


	//   ....[0]....
	.align		4
.L_1221:
        /*0094*/ 	.word	index@(__assertfail)


	//----- nvinfo : EIATTR_MERCURY_ISA_VERSION
	.align		4
.L_1222:
        /*0098*/ 	.byte	0x03, 0x5f
        /*009a*/ 	.short	0x0000


	//----- nvinfo : EIATTR_SYSCALL_OFFSETS
	.align		4
        /*009c*/ 	.byte	0x04, 0x46
        /*009e*/ 	.short	(.L_1224 - .L_1223)


	//   ....[0]....
.L_1223:
        /*00a0*/ 	.word	0x000003e0


	//   ....[1]....
        /*00a4*/ 	.word	0x000005c0


	//   ....[2]....
        /*00a8*/ 	.word	0x000007a0


	//   ....[3]....
        /*00ac*/ 	.word	0x00000980


	//----- nvinfo : EIATTR_EXIT_INSTR_OFFSETS
	.align		4
.L_1224:
        /*00b0*/ 	.byte	0x04, 0x1c
        /*00b2*/ 	.short	(.L_1226 - .L_1225)


	//   ....[0]....
.L_1225:
        /*00b4*/ 	.word	0x00000b00


	//   ....[1]....
        /*00b8*/ 	.word	0x00000b50


	//----- nvinfo : EIATTR_MAX_THREADS
	.align		4
.L_1226:
        /*00bc*/ 	.byte	0x04, 0x05
        /*00be*/ 	.short	(.L_1228 - .L_1227)
.L_1227:
        /*00c0*/ 	.word	0x00000080
        /*00c4*/ 	.word	0x00000001
        /*00c8*/ 	.word	0x00000001


	//----- nvinfo : EIATTR_CRS_STACK_SIZE
	.align		4
.L_1228:
        /*00cc*/ 	.byte	0x04, 0x1e
        /*00ce*/ 	.short	(.L_1230 - .L_1229)
.L_1229:
        /*00d0*/ 	.word	0x00000000
.L_1230:


//--------------------- .nv.info._ZN2at6native29vectorized_elementwise_kernelILi2EZZZNS0_67_GLOBAL__N__bb565c37_34_ValidateCompressedIndicesKernel_cu_33a4b88b42_validate_compressed_sparse_indices_kernelILNS2_8CDimNameE1ENS2_18CUDAKernelLauncherENS2_14EmptyVecKernelENS2_8DummyVecELm0EEEvRKNS_6TensorESA_lllENKUlvE0_clEvENKUlvE0_clEvEUllE_St5arrayIPcLm2EEEEviT0_T1_ --------------------------
	.section	.nv.info._ZN2at6native29vectorized_elementwise_kernelILi2EZZZNS0_67_GLOBAL__N__bb565c37_34_ValidateCompressedIndicesKernel_cu_33a4b88b42_validate_compressed_sparse_indices_kernelILNS2_8CDimNameE1ENS2_18CUDAKernelLauncherENS2_14EmptyVecKernelENS2_8DummyVecELm0EEEvRKNS_6TensorESA_lllENKUlvE0_clEvENKUlvE0_clEvEUllE_St5arrayIPcLm2EEEEviT0_T1_,"",@"SHT_CUDA_INFO"
	.sectionflags	@""
	.align	4


	//----- nvinfo : EIATTR_CUDA_API_VERSION
	.align		4
        /*0000*/ 	.byte	0x04, 0x37
        /*0002*/ 	.short	(.L_1232 - .L_1231)
.L_1231:
        /*0004*/ 	.word	0x00000082


	//----- nvinfo : EIATTR_SW2861232_WAR
	.align		4
.L_1232:
        /*0008*/ 	.byte	0x01, 0x35
	.zero		2


	//----- nvinfo : EIATTR_PARAM_CBANK
	.align		4
        /*000c*/ 	.byte	0x04, 0x0a
        /*000e*/ 	.short	(.L_1234 - .L_1233)
	.align		4
.L_1233:
        /*0010*/ 	.word	index@(.nv.constant0._ZN2at6native29vectorized_elementwise_kernelILi2EZZZNS0_67_GLOBAL__N__bb565c37_34_ValidateCompressedIndicesKernel_cu_33a4b88b42_validate_compressed_sparse_indices_kernelILNS2_8CDimNameE1ENS2_18CUDAKernelLauncherENS2_14EmptyVecKernelENS2_8DummyVecELm0EEEvRKNS_6TensorESA_lllENKUlvE0_clEvENKUlvE0_clEvEUllE_St5arrayIPcLm2EEEEviT0_T1_)
        /*0014*/ 	.short	0x0160
        /*0016*/ 	.short	0x0030


	//----- nvinfo : EIATTR_CBANK_PARAM_SIZE
	.align		4
.L_1234:
        /*0018*/ 	.byte	0x03, 0x19
        /*001a*/ 	.short	0x0030


	//----- nvinfo : EIATTR_KPARAM_INFO
	.align		4
        /*001c*/ 	.byte	0x04, 0x17
        /*001e*/ 	.short	(.L_1236 - .L_1235)
.L_1235:
        /*0020*/ 	.word	0x00000000
        /*0024*/ 	.short	0x0002
        /*0026*/ 	.short	0x0020
        /*0028*/ 	.byte	0x00, 0xf0, 0x41, 0x00


	//----- nvinfo : EIATTR_KPARAM_INFO
	.align		4
.L_1236:
        /*002c*/ 	.byte	0x04, 0x17
        /*002e*/ 	.short	(.L_1238 - .L_1237)
.L_1237:
        /*0030*/ 	.word	0x00000000
        /*0034*/ 	.short	0x0001
        /*0036*/ 	.short	0x0008
        /*0038*/ 	.byte	0x00, 0xf0, 0x61, 0x00


	//----- nvinfo : EIATTR_KPARAM_INFO
	.align		4
.L_1238:
        /*003c*/ 	.byte	0x04, 0x17
        /*003e*/ 	.short	(.L_1240 - .L_1239)
.L_1239:
        /*0040*/ 	.word	0x00000000
        /*0044*/ 	.short	0x0000
        /*0046*/ 	.short	0x0000
        /*0048*/ 	.byte	0x00, 0xf0, 0x11, 0x00


	//----- nvinfo : EIATTR_MAXREG_COUNT
	.align		4
.L_1240:
        /*004c*/ 	.byte	0x03, 0x1b
        /*004e*/ 	.short	0x00ff


	//----- nvinfo : EIATTR_EXTERNS
	.align		4
        /*0050*/ 	.byte	0x04, 0x0f
        /*0052*/ 	.short	(.L_1242 - .L_1241)


	//   ....[0]....
	.align		4
.L_1241:
        /*0054*/ 	.word	index@(__assertfail)


	//----- nvinfo : EIATTR_MERCURY_ISA_VERSION
	.align		4
.L_1242:
        /*0058*/ 	.byte	0x03, 0x5f
        /*005a*/ 	.short	0x0000


	//----- nvinfo : EIATTR_SYSCALL_OFFSETS
	.align		4
        /*005c*/ 	.byte	0x04, 0x46
        /*005e*/ 	.short	(.L_1244 - .L_1243)


	//   ....[0]....
.L_1243:
        /*0060*/ 	.word	0x00000290


	//   ....[1]....
        /*0064*/ 	.word	0x00000450


	//   ....[2]....
        /*0068*/ 	.word	0x00000610


	//   ....[3]....
        /*006c*/ 	.word	0x000007d0


	//   ....[4]....
        /*0070*/ 	.word	0x00000990


	//   ....[5]....
        /*0074*/ 	.word	0x00000b50


	//   ....[6]....
        /*0078*/ 	.word	0x00000d10


	//   ....[7]....
        /*007c*/ 	.word	0x00000ed0


	//   ....[8]....
        /*0080*/ 	.word	0x000014c0


	//   ....[9]....
        /*0084*/ 	.word	0x000016a0


	//   ....[10]....
        /*0088*/ 	.word	0x00001880


	//   ....[11]....
        /*008c*/ 	.word	0x00001a60


	//   ....[12]....
        /*0090*/ 	.word	0x00001c40


	//   ....[13]....
        /*0094*/ 	.word	0x00001e20


	//   ....[14]....
        /*0098*/ 	.word	0x00002000


	//   ....[15]....
        /*009c*/ 	.word	0x000021e0


	//----- nvinfo : EIATTR_EXIT_INSTR_OFFSETS
	.align		4
.L_1244:
        /*00a0*/ 	.byte	0x04, 0x1c
        /*00a2*/ 	.short	(.L_1246 - .L_1245)


	//   ....[0]....
.L_1245:
        /*00a4*/ 	.word	0x00000f60


	//   ....[1]....
        /*00a8*/ 	.word	0x00002560


	//   ....[2]....
        /*00ac*/ 	.word	0x000025b0


	//----- nvinfo : EIATTR_MAX_THREADS
	.align		4
.L_1246:
        /*00b0*/ 	.byte	0x04, 0x05
        /*00b2*/ 	.short	(.L_1248 - .L_1247)
.L_1247:
        /*00b4*/ 	.word	0x00000080
        /*00b8*/ 	.word	0x00000001
        /*00bc*/ 	.word	0x00000001


	//----- nvinfo : EIATTR_CRS_STACK_SIZE
	.align		4
.L_1248:
        /*00c0*/ 	.byte	0x04, 0x1e
        /*00c2*/ 	.short	(.L_1250 - .L_1249)
.L_1249:
        /*00c4*/ 	.word	0x00000000
.L_1250:


//--------------------- .nv.info._ZN2at6native29vectorized_elementwise_kernelILi4EZZZNS0_67_GLOBAL__N__bb565c37_34_ValidateCompressedIndicesKernel_cu_33a4b88b42_validate_compressed_sparse_indices_kernelILNS2_8CDimNameE1ENS2_18CUDAKernelLauncherENS2_14EmptyVecKernelENS2_8DummyVecELm0EEEvRKNS_6TensorESA_lllENKUlvE0_clEvENKUlvE0_clEvEUllE_St5arrayIPcLm2EEEEviT0_T1_ --------------------------
	.section	.nv.info._ZN2at6native29vectorized_elementwise_kernelILi4EZZZNS0_67_GLOBAL__N__bb565c37_34_ValidateCompressedIndicesKernel_cu_33a4b88b42_validate_compressed_sparse_indices_kernelILNS2_8CDimNameE1ENS2_18CUDAKernelLauncherENS2_14EmptyVecKernelENS2_8DummyVecELm0EEEvRKNS_6TensorESA_lllENKUlvE0_clEvENKUlvE0_clEvEUllE_St5arrayIPcLm2EEEEviT0_T1_,"",@"SHT_CUDA_INFO"
	.sectionflags	@""
	.align	4


	//----- nvinfo : EIATTR_CUDA_API_VERSION
	.align		4
        /*0000*/ 	.byte	0x04, 0x37
        /*0002*/ 	.short	(.L_1252 - .L_1251)
.L_1251:
        /*0004*/ 	.word	0x00000082


	//----- nvinfo : EIATTR_SW2861232_WAR
	.align		4
.L_1252:
        /*0008*/ 	.byte	0x01, 0x35
	.zero		2


	//----- nvinfo : EIATTR_PARAM_CBANK
	.align		4
        /*000c*/ 	.byte	0x04, 0x0a
        /*000e*/ 	.short	(.L_1254 - .L_1253)
	.align		4
.L_1253:
        /*0010*/ 	.word	index@(.nv.constant0._ZN2at6native29vectorized_elementwise_kernelILi4EZZZNS0_67_GLOBAL__N__bb565c37_34_ValidateCompressedIndicesKernel_cu_33a4b88b42_validate_compressed_sparse_indices_kernelILNS2_8CDimNameE1ENS2_18CUDAKernelLauncherENS2_14EmptyVecKernelENS2_8DummyVecELm0EEEvRKNS_6TensorESA_lllENKUlvE0_clEvENKUlvE0_clEvEUllE_St5arrayIPcLm2EEEEviT0_T1_)
        /*0014*/ 	.short	0x0160
        /*0016*/ 	.short	0x0030


	//----- nvinfo : EIATTR_CBANK_PARAM_SIZE
	.align		4
.L_1254:
        /*0018*/ 	.byte	0x03, 0x19
        /*001a*/ 	.short	0x0030


	//----- nvinfo : EIATTR_KPARAM_INFO
	.align		4
        /*001c*/ 	.byte	0x04, 0x17
        /*001e*/ 	.short	(.L_1256 - .L_1255)
.L_1255:
        /*0020*/ 	.word	0x00000000
        /*0024*/ 	.short	0x0002
        /*0026*/ 	.short	0x0020
        /*0028*/ 	.byte	0x00, 0xf0, 0x41, 0x00


	//----- nvinfo : EIATTR_KPARAM_INFO
	.align		4
.L_1256:
        /*002c*/ 	.byte	0x04, 0x17
        /*002e*/ 	.short	(.L_1258 - .L_1257)
.L_1257:
        /*0030*/ 	.word	0x00000000
        /*0034*/ 	.short	0x0001
        /*0036*/ 	.short	0x0008
        /*0038*/ 	.byte	0x00, 0xf0, 0x61, 0x00


	//----- nvinfo : EIATTR_KPARAM_INFO
	.align		4
.L_1258:
        /*003c*/ 	.byte	0x04, 0x17
        /*003e*/ 	.short	(.L_1260 - .L_1259)
.L_1259:
        /*0040*/ 	.word	0x00000000
        /*0044*/ 	.short	0x0000
        /*0046*/ 	.short	0x0000
        /*0048*/ 	.byte	0x00, 0xf0, 0x11, 0x00


	//----- nvinfo : EIATTR_MAXREG_COUNT
	.align		4
.L_1260:
        /*004c*/ 	.byte	0x03, 0x1b
        /*004e*/ 	.short	0x00ff


	//----- nvinfo : EIATTR_EXTERNS
	.align		4
        /*0050*/ 	.byte	0x04, 0x0f
        /*0052*/ 	.short	(.L_1262 - .L_1261)


	//   ....[0]....
	.align		4
.L_1261:
        /*0054*/ 	.word	index@(__assertfail)


	//----- nvinfo : EIATTR_MERCURY_ISA_VERSION
	.align		4
.L_1262:
        /*0058*/ 	.byte	0x03, 0x5f
        /*005a*/ 	.short	0x0000


	//----- nvinfo : EIATTR_SYSCALL_OFFSETS
	.align		4
        /*005c*/ 	.byte	0x04, 0x46
        /*005e*/ 	.short	(.L_1264 - .L_1263)


	//   ....[0]....
.L_1263:
        /*0060*/ 	.word	0x00000290


	//   ....[1]....
        /*0064*/ 	.word	0x00000450


	//   ....[2]....
        /*0068*/ 	.word	0x00000610


	//   ....[3]....
        /*006c*/ 	.word	0x000007d0


	//   ....[4]....
        /*0070*/ 	.word	0x00000990


	//   ....[5]....
        /*0074*/ 	.word	0x00000b50


	//   ....[6]....
        /*0078*/ 	.word	0x00000d10


	//   ....[7]....
        /*007c*/ 	.word	0x00000ed0


	//   ....[8]....
        /*0080*/ 	.word	0x000014c0


	//   ....[9]....
        /*0084*/ 	.word	0x000016a0


	//   ....[10]....
        /*0088*/ 	.word	0x00001880


	//   ....[11]....
        /*008c*/ 	.word	0x00001a60


	//   ....[12]....
        /*0090*/ 	.word	0x00001c40


	//   ....[13]....
        /*0094*/ 	.word	0x00001e20


	//   ....[14]....
        /*0098*/ 	.word	0x00002000


	//   ....[15]....
        /*009c*/ 	.word	0x000021e0


	//----- nvinfo : EIATTR_EXIT_INSTR_OFFSETS
	.align		4
.L_1264:
        /*00a0*/ 	.byte	0x04, 0x1c
        /*00a2*/ 	.short	(.L_1266 - .L_1265)


	//   ....[0]....
.L_1265:
        /*00a4*/ 	.word	0x00000f60


	//   ....[1]....
        /*00a8*/ 	.word	0x00002560


	//   ....[2]....
        /*00ac*/ 	.word	0x000025b0


	//----- nvinfo : EIATTR_MAX_THREADS
	.align		4
.L_1266:
        /*00b0*/ 	.byte	0x04, 0x05
        /*00b2*/ 	.short	(.L_1268 - .L_1267)
.L_1267:
        /*00b4*/ 	.word	0x00000080
        /*00b8*/ 	.word	0x00000001
        /*00bc*/ 	.word	0x00000001


	//----- nvinfo : EIATTR_CRS_STACK_SIZE
	.align		4
.L_1268:
        /*00c0*/ 	.byte	0x04, 0x1e
        /*00c2*/ 	.short	(.L_1270 - .L_1269)
.L_1269:
        /*00c4*/ 	.word	0x00000000
.L_1270:


//--------------------- .nv.info._ZN2at6native29vectorized_elementwise_kernelILi8EZZZNS0_67_GLOBAL__N__bb565c37_34_ValidateCompressedIndicesKernel_cu_33a4b88b42_validate_compressed_sparse_indices_kernelILNS2_8CDimNameE1ENS2_18CUDAKernelLauncherENS2_14EmptyVecKernelENS2_8DummyVecELm0EEEvRKNS_6TensorESA_lllENKUlvE0_clEvENKUlvE0_clEvEUllE_St5arrayIPcLm2EEEEviT0_T1_ --------------------------
	.section	.nv.info._ZN2at6native29vectorized_elementwise_kernelILi8EZZZNS0_67_GLOBAL__N__bb565c37_34_ValidateCompressedIndicesKernel_cu_33a4b88b42_validate_compressed_sparse_indices_kernelILNS2_8CDimNameE1ENS2_18CUDAKernelLauncherENS2_14EmptyVecKernelENS2_8DummyVecELm0EEEvRKNS_6TensorESA_lllENKUlvE0_clEvENKUlvE0_clEvEUllE_St5arrayIPcLm2EEEEviT0_T1_,"",@"SHT_CUDA_INFO"
	.sectionflags	@""
	.align	4


	//----- nvinfo : EIATTR_CUDA_API_VERSION
	.align		4
        /*0000*/ 	.byte	0x04, 0x37
        /*0002*/ 	.short	(.L_1272 - .L_1271)
.L_1271:
        /*0004*/ 	.word	0x00000082


	//----- nvinfo : EIATTR_SW2861232_WAR
	.align		4
.L_1272:
        /*0008*/ 	.byte	0x01, 0x35
	.zero		2


	//----- nvinfo : EIATTR_PARAM_CBANK
	.align		4
        /*000c*/ 	.byte	0x04, 0x0a
        /*000e*/ 	.short	(.L_1274 - .L_1273)
	.align		4
.L_1273:
        /*0010*/ 	.word	index@(.nv.constant0._ZN2at6native29vectorized_elementwise_kernelILi8EZZZNS0_67_GLOBAL__N__bb565c37_34_ValidateCompressedIndicesKernel_cu_33a4b88b42_validate_compressed_sparse_indices_kernelILNS2_8CDimNameE1ENS2_18CUDAKernelLauncherENS2_14EmptyVecKernelENS2_8DummyVecELm0EEEvRKNS_6TensorESA_lllENKUlvE0_clEvENKUlvE0_clEvEUllE_St5arrayIPcLm2EEEEviT0_T1_)
        /*0014*/ 	.short	0x0160
        /*0016*/ 	.short	0x0030


	//----- nvinfo : EIATTR_CBANK_PARAM_SIZE
	.align		4
.L_1274:
        /*0018*/ 	.byte	0x03, 0x19
        /*001a*/ 	.short	0x0030


	//----- nvinfo : EIATTR_KPARAM_INFO
	.align		4
        /*001c*/ 	.byte	0x04, 0x17
        /*001e*/ 	.short	(.L_1276 - .L_1275)
.L_1275:
        /*0020*/ 	.word	0x00000000
        /*0024*/ 	.short	0x0002
        /*0026*/ 	.short	0x0020
        /*0028*/ 	.byte	0x00, 0xf0, 0x41, 0x00


	//----- nvinfo : EIATTR_KPARAM_INFO
	.align		4
.L_1276:
        /*002c*/ 	.byte	0x04, 0x17
        /*002e*/ 	.short	(.L_1278 - .L_1277)
.L_1277:
        /*0030*/ 	.word	0x00000000
        /*0034*/ 	.short	0x0001
        /*0036*/ 	.short	0x0008
        /*0038*/ 	.byte	0x00, 0xf0, 0x61, 0x00


	//----- nvinfo : EIATTR_KPARAM_INFO
	.align		4
.L_1278:
        /*003c*/ 	.byte	0x04, 0x17
        /*003e*/ 	.short	(.L_1280 - .L_1279)
.L_1279:
        /*0040*/ 	.word	0x00000000
        /*0044*/ 	.short	0x0000
        /*0046*/ 	.short	0x0000
        /*0048*/ 	.byte	0x00, 0xf0, 0x11, 0x00


	//----- nvinfo : EIATTR_MAXREG_COUNT
	.align		4
.L_1280:
        /*004c*/ 	.byte	0x03, 0x1b
        /*004e*/ 	.short	0x00ff


	//----- nvinfo : EIATTR_MERCURY_ISA_VERSION
	.align		4
        /*0050*/ 	.byte	0x03, 0x5f
        /*0052*/ 	.short	0x0000


	//----- nvinfo : EIATTR_EXIT_INSTR_OFFSETS
	.align		4
        /*0054*/ 	.byte	0x04, 0x1c
        /*0056*/ 	.short	(.L_1282 - .L_1281)


	//   ....[0]....
.L_1281:
        /*0058*/ 	.word	0x00000010


	//----- nvinfo : EIATTR_MAX_THREADS
	.align		4
.L_1282:
        /*005c*/ 	.byte	0x04, 0x05
        /*005e*/ 	.short	(.L_1284 - .L_1283)
.L_1283:
        /*0060*/ 	.word	0x00000080
        /*0064*/ 	.word	0x00000001
        /*0068*/ 	.word	0x00000001
.L_1284:


//--------------------- .nv.info._ZN2at6native18elementwise_kernelILi128ELi4EZNS0_15gpu_kernel_implIZZZNS0_67_GLOBAL__N__bb565c37_34_ValidateCompressedIndicesKernel_cu_33a4b88b42_validate_compressed_sparse_indices_kernelILNS3_8CDimNameE1ENS3_18CUDAKernelLauncherENS3_14EmptyVecKernelENS3_8DummyVecELm0EEEvRKNS_6TensorESB_lllENKUlvE0_clEvENKUlvE_clEvEUliE_EEvRNS_18TensorIteratorBaseERKT_EUliE_EEviT1_ --------------------------
	.section	.nv.info._ZN2at6native18elementwise_kernelILi128ELi4EZNS0_15gpu_kernel_implIZZZNS0_67_GLOBAL__N__bb565c37_34_ValidateCompressedIndicesKernel_cu_33a4b88b42_validate_compressed_sparse_indices_kernelILNS3_8CDimNameE1ENS3_18CUDAKernelLauncherENS3_14EmptyVecKernelENS3_8DummyVecELm0EEEvRKNS_6TensorESB_lllENKUlvE0_clEvENKUlvE_clEvEUliE_EEvRNS_18TensorIteratorBaseERKT_EUliE_EEviT1_,"",@"SHT_CUDA_INFO"
	.sectionflags	@""
	.align	4


	//----- nvinfo : EIATTR_CUDA_API_VERSION
	.align		4
        /*0000*/ 	.byte	0x04, 0x37
        /*0002*/ 	.short	(.L_1286 - .L_1285)
.L_1285:
        /*0004*/ 	.word	0x00000082


	//----- nvinfo : EIATTR_SW2861232_WAR
	.align		4
.L_1286:
        /*0008*/ 	.byte	0x01, 0x35
	.zero		2


	//----- nvinfo : EIATTR_PARAM_CBANK
	.align		4
        /*000c*/ 	.byte	0x04, 0x0a
        /*000e*/ 	.short	(.L_1288 - .L_1287)
	.align		4
.L_1287:
        /*0010*/ 	.word	index@(.nv.constant0._ZN2at6native18elementwise_kernelILi128ELi4EZNS0_15gpu_kernel_implIZZZNS0_67_GLOBAL__N__bb565c37_34_ValidateCompressedIndicesKernel_cu_33a4b88b42_validate_compressed_sparse_indices_kernelILNS3_8CDimNameE1ENS3_18CUDAKernelLauncherENS3_14EmptyVecKernelENS3_8DummyVecELm0EEEvRKNS_6TensorESB_lllENKUlvE0_clEvENKUlvE_clEvEUliE_EEvRNS_18TensorIteratorBaseERKT_EUliE_EEviT1_)
        /*0014*/ 	.short	0x0160
        /*0016*/ 	.short	0x0238


	//----- nvinfo : EIATTR_CBANK_PARAM_SIZE
	.align		4
.L_1288:
        /*0018*/ 	.byte	0x03, 0x19
        /*001a*/ 	.short	0x0238


	//----- nvinfo : EIATTR_KPARAM_INFO
	.align		4
        /*001c*/ 	.byte	0x04, 0x17
        /*001e*/ 	.short	(.L_1290 - .L_1289)
.L_1289:
        /*0020*/ 	.word	0x00000000
        /*0024*/ 	.short	0x0001
        /*0026*/ 	.short	0x0008
        /*0028*/ 	.byte	0x00, 0xf0, 0xc1, 0x08


	//----- nvinfo : EIATTR_KPARAM_INFO
	.align		4
.L_1290:
        /*002c*/ 	.byte	0x04, 0x17
        /*002e*/ 	.short	(.L_1292 - .L_1291)
.L_1291:
        /*0030*/ 	.word	0x00000000
        /*0034*/ 	.short	0x0000
        /*0036*/ 	.short	0x0000
        /*0038*/ 	.byte	0x00, 0xf0, 0x11, 0x00


	//----- nvinfo : EIATTR_MAXREG_COUNT
	.align		4
.L_1292:
        /*003c*/ 	.byte	0x03, 0x1b
        /*003e*/ 	.short	0x0080


	//----- nvinfo : EIATTR_EXTERNS
	.align		4
        /*0040*/ 	.byte	0x04, 0x0f
        /*0042*/ 	.short	(.L_1294 - .L_1293)


	//   ....[0]....
	.align		4
.L_1293:
        /*0044*/ 	.word	index@(__assertfail)


	//----- nvinfo : EIATTR_MERCURY_ISA_VERSION
	.align		4
.L_1294:
        /*0048*/ 	.byte	0x03, 0x5f
        /*004a*/ 	.short	0x0000


	//----- nvinfo : EIATTR_SYSCALL_OFFSETS
	.align		4
        /*004c*/ 	.byte	0x04, 0x46
        /*004e*/ 	.short	(.L_1296 - .L_1295)


	//   ....[0]....
.L_1295:
        /*0050*/ 	.word	0x00001cb0


	//   ....[1]....
        /*0054*/ 	.word	0x00001e80


	//   ....[2]....
        /*0058*/ 	.word	0x000025b0


	//   ....[3]....
        /*005c*/ 	.word	0x00004290


	//   ....[4]....
        /*0060*/ 	.word	0x00004460


	//   ....[5]....
        /*0064*/ 	.word	0x00004b90


	//   ....[6]....
        /*0068*/ 	.word	0x00006840


	//   ....[7]....
        /*006c*/ 	.word	0x00006a10


	//   ....[8]....
        /*0070*/ 	.word	0x00007140


	//   ....[9]....
        /*0074*/ 	.word	0x00008e00


	//   ....[10]....
        /*0078*/ 	.word	0x00008fd0


	//   ....[11]....
        /*007c*/ 	.word	0x00009700


	//----- nvinfo : EIATTR_EXIT_INSTR_OFFSETS
	.align		4
.L_1296:
        /*0080*/ 	.byte	0x04, 0x1c
        /*0082*/ 	.short	(.L_1298 - .L_1297)


	//   ....[0]....
.L_1297:
        /*0084*/ 	.word	0x000071c0


	//   ....[1]....
        /*0088*/ 	.word	0x000090c0


	//   ....[2]....
        /*008c*/ 	.word	0x000090e0


	//   ....[3]....
        /*0090*/ 	.word	0x00009160


	//   ....[4]....
        /*0094*/ 	.word	0x00009180


	//   ....[5]....
        /*0098*/ 	.word	0x000091a0


	//   ....[6]....
        /*009c*/ 	.word	0x00009220


	//   ....[7]....
        /*00a0*/ 	.word	0x00009240


	//   ....[8]....
        /*00a4*/ 	.word	0x000092c0


	//   ....[9]....
        /*00a8*/ 	.word	0x000092e0


	//   ....[10]....
        /*00ac*/ 	.word	0x00009300


	//   ....[11]....
        /*00b0*/ 	.word	0x000093a0


	//   ....[12]....
        /*00b4*/ 	.word	0x000093c0


	//   ....[13]....
        /*00b8*/ 	.word	0x00009440


	//   ....[14]....
        /*00bc*/ 	.word	0x00009460


	//   ....[15]....
        /*00c0*/ 	.word	0x00009480


	//   ....[16]....
        /*00c4*/ 	.word	0x00009520


	//   ....[17]....
        /*00c8*/ 	.word	0x00009540


	//   ....[18]....
        /*00cc*/ 	.word	0x00009560


	//   ....[19]....
        /*00d0*/ 	.word	0x000095d0


	//   ....[20]....
        /*00d4*/ 	.word	0x00009710


	//   ....[21]....
        /*00d8*/ 	.word	0x00009730


	//   ....[22]....
        /*00dc*/ 	.word	0x00009750


	//----- nvinfo : EIATTR_MAX_THREADS
	.align		4
.L_1298:
        /*00e0*/ 	.byte	0x04, 0x05
        /*00e2*/ 	.short	(.L_1300 - .L_1299)
.L_1299:
        /*00e4*/ 	.word	0x00000080
        /*00e8*/ 	.word	0x00000001
        /*00ec*/ 	.word	0x00000001


	//----- nvinfo : EIATTR_CRS_STACK_SIZE
	.align		4
.L_1300:
        /*00f0*/ 	.byte	0x04, 0x1e
        /*00f2*/ 	.short	(.L_1302 - .L_1301)
.L_1301:
        /*00f4*/ 	.word	0x00000000
.L_1302:


//--------------------- .nv.info._ZN2at6native27unrolled_elementwise_kernelIZZZNS0_67_GLOBAL__N__bb565c37_34_ValidateCompressedIndicesKernel_cu_33a4b88b42_validate_compressed_sparse_indices_kernelILNS2_8CDimNameE1ENS2_18CUDAKernelLauncherENS2_14EmptyVecKernelENS2_8DummyVecELm0EEEvRKNS_6TensorESA_lllENKUlvE0_clEvENKUlvE_clEvEUliE_St5arrayIPcLm2EELi4E23TrivialOffsetCalculatorILi1EjESI_NS0_6memory12LoadWithCastILi1EEENSJ_13StoreWithCastILi1EEEEEviT_T0_T2_T3_T4_T5_ --------------------------
	.section	.nv.info._ZN2at6native27unrolled_elementwise_kernelIZZZNS0_67_GLOBAL__N__bb565c37_34_ValidateCompressedIndicesKernel_cu_33a4b88b42_validate_compressed_sparse_indices_kernelILNS2_8CDimNameE1ENS2_18CUDAKernelLauncherENS2_14EmptyVecKernelENS2_8DummyVecELm0EEEvRKNS_6TensorESA_lllENKUlvE0_clEvENKUlvE_clEvEUliE_St5arrayIPcLm2EELi4E23TrivialOffsetCalculatorILi1EjESI_NS0_6memory12LoadWithCastILi1EEENSJ_13StoreWithCastILi1EEEEEviT_T0_T2_T3_T4_T5_,"",@"SHT_CUDA_INFO"
	.sectionflags	@""
	.align	4


	//----- nvinfo : EIATTR_CUDA_API_VERSION
	.align		4
        /*0000*/ 	.byte	0x04, 0x37
        /*0002*/ 	.short	(.L_1304 - .L_1303)
.L_1303:
        /*0004*/ 	.word	0x00000082


	//----- nvinfo : EIATTR_SW2861232_WAR
	.align		4
.L_1304:
        /*0008*/ 	.byte	0x01, 0x35
	.zero		2


	//----- nvinfo : EIATTR_PARAM_CBANK
	.align		4
        /*000c*/ 	.byte	0x04, 0x0a
        /*000e*/ 	.short	(.L_1306 - .L_1305)
	.align		4
.L_1305:
        /*0010*/ 	.word	index@(.nv.constant0._ZN2at6native27unrolled_elementwise_kernelIZZZNS0_67_GLOBAL__N__bb565c37_34_ValidateCompressedIndicesKernel_cu_33a4b88b42_validate_compressed_sparse_indices_kernelILNS2_8CDimNameE1ENS2_18CUDAKernelLauncherENS2_14EmptyVecKernelENS2_8DummyVecELm0EEEvRKNS_6TensorESA_lllENKUlvE0_clEvENKUlvE_clEvEUliE_St5arrayIPcLm2EELi4E23TrivialOffsetCalculatorILi1EjESI_NS0_6memory12LoadWithCastILi1EEENSJ_13StoreWithCastILi1EEEEEviT_T0_T2_T3_T4_T5_)
        /*0014*/ 	.short	0x0160
        /*0016*/ 	.short	0x0044


	//----- nvinfo : EIATTR_CBANK_PARAM_SIZE
	.align		4
.L_1306:
        /*0018*/ 	.byte	0x03, 0x19
        /*001a*/ 	.short	0x0044


	//----- nvinfo : EIATTR_KPARAM_INFO
	.align		4
        /*001c*/ 	.byte	0x04, 0x17
        /*001e*/ 	.short	(.L_1308 - .L_1307)
.L_1307:
        /*0020*/ 	.word	0x00000000
        /*0024*/ 	.short	0x0006
        /*0026*/ 	.short	0x003c
        /*0028*/ 	.byte	0x00, 0xf0, 0x21, 0x00


	//----- nvinfo : EIATTR_KPARAM_INFO
	.align		4
.L_1308:
        /*002c*/ 	.byte	0x04, 0x17
        /*002e*/ 	.short	(.L_1310 - .L_1309)
.L_1309:
        /*0030*/ 	.word	0x00000000
        /*0034*/ 	.short	0x0005
        /*0036*/ 	.short	0x0034
        /*0038*/ 	.byte	0x00, 0xf0, 0x21, 0x00


	//----- nvinfo : EIATTR_KPARAM_INFO
	.align		4
.L_1310:
        /*003c*/ 	.byte	0x04, 0x17
        /*003e*/ 	.short	(.L_1312 - .L_1311)
.L_1311:
        /*0040*/ 	.word	0x00000000
        /*0044*/ 	.short	0x0004
        /*0046*/ 	.short	0x0031
        /*0048*/ 	.byte	0x00, 0xf0, 0x05, 0x00


	//----- nvinfo : EIATTR_KPARAM_INFO
	.align		4
.L_1312:
        /*004c*/ 	.byte	0x04, 0x17
        /*004e*/ 	.short	(.L_1314 - .L_1313)
.L_1313:
        /*0050*/ 	.word	0x00000000
        /*0054*/ 	.short	0x0003
        /*0056*/ 	.short	0x0030
        /*0058*/ 	.byte	0x00, 0xf0, 0x05, 0x00


	//----- nvinfo : EIATTR_KPARAM_INFO
	.align		4
.L_1314:
        /*005c*/ 	.byte	0x04, 0x17
        /*005e*/ 	.short	(.L_1316 - .L_1315)
.L_1315:
        /*0060*/ 	.word	0x00000000
        /*0064*/ 	.short	0x0002
        /*0066*/ 	.short	0x0020
        /*0068*/ 	.byte	0x00, 0xf0, 0x41, 0x00


	//----- nvinfo : EIATTR_KPARAM_INFO
	.align		4
.L_1316:
        /*006c*/ 	.byte	0x04, 0x17
        /*006e*/ 	.short	(.L_1318 - .L_1317)
.L_1317:
        /*0070*/ 	.word	0x00000000
        /*0074*/ 	.short	0x0001
        /*0076*/ 	.short	0x0008
        /*0078*/ 	.byte	0x00, 0xf0, 0x61, 0x00


	//----- nvinfo : EIATTR_KPARAM_INFO
	.align		4
.L_1318:
        /*007c*/ 	.byte	0x04, 0x17
        /*007e*/ 	.short	(.L_1320 - .L_1319)
.L_1319:
        /*0080*/ 	.word	0x00000000
        /*0084*/ 	.short	0x0000
        /*0086*/ 	.short	0x0000
        /*0088*/ 	.byte	0x00, 0xf0, 0x11, 0x00


	//----- nvinfo : EIATTR_MAXREG_COUNT
	.align		4
.L_1320:
        /*008c*/ 	.byte	0x03, 0x1b
        /*008e*/ 	.short	0x00ff


	//----- nvinfo : EIATTR_EXTERNS
	.align		4
        /*0090*/ 	.byte	0x04, 0x0f
        /*0092*/ 	.short	(.L_1322 - .L_1321)


	//   ....[0]....
	.align		4
.L_1321:
        /*0094*/ 	.word	index@(__assertfail)


	//----- nvinfo : EIATTR_MERCURY_ISA_VERSION
	.align		4
.L_1322:
        /*0098*/ 	.byte	0x03, 0x5f
        /*009a*/ 	.short	0x0000


	//----- nvinfo : EIATTR_SYSCALL_OFFSETS
	.align		4
        /*009c*/ 	.byte	0x04, 0x46
        /*009e*/ 	.short	(.L_1324 - .L_1323)


	//   ....[0]....
.L_1323:
        /*00a0*/ 	.word	0x00000eb0


	//   ....[1]....
        /*00a4*/ 	.word	0x00001d50


	//   ....[2]....
        /*00a8*/ 	.word	0x00002bf0


	//   ....[3]....
        /*00ac*/ 	.word	0x00003a60


	//   ....[4]....
        /*00b0*/ 	.word	0x00003c80


	//   ....[5]....
        /*00b4*/ 	.word	0x00003e40


	//   ....[6]....
        /*00b8*/ 	.word	0x00004000


	//   ....[7]....
        /*00bc*/ 	.word	0x000041c0


	//   ....[8]....
        /*00c0*/ 	.word	0x00004ab0


	//   ....[9]....
        /*00c4*/ 	.word	0x000052c0


	//   ....[10]....
        /*00c8*/ 	.word	0x00005a90


	//   ....[11]....
        /*00cc*/ 	.word	0x00006260


	//----- nvinfo : EIATTR_EXIT_INSTR_OFFSETS
	.align		4
.L_1324:
        /*00d0*/ 	.byte	0x04, 0x1c
        /*00d2*/ 	.short	(.L_1326 - .L_1325)


	//   ....[0]....
.L_1325:
        /*00d4*/ 	.word	0x00005b10


	//   ....[1]....
        /*00d8*/ 	.word	0x00005c20


	//   ....[2]....
        /*00dc*/ 	.word	0x00005c40


	//   ....[3]....
        /*00e0*/ 	.word	0x00005cc0


	//   ....[4]....
        /*00e4*/ 	.word	0x00005ce0


	//   ....[5]....
        /*00e8*/ 	.word	0x00005d00


	//   ....[6]....
        /*00ec*/ 	.word	0x00005d80


	//   ....[7]....
        /*00f0*/ 	.word	0x00005da0


	//   ....[8]....
        /*00f4*/ 	.word	0x00005e20


	//   ....[9]....
        /*00f8*/ 	.word	0x00005e40


	//   ....[10]....
        /*00fc*/ 	.word	0x00005e60


	//   ....[11]....
        /*0100*/ 	.word	0x00005f00


	//   ....[12]....
        /*0104*/ 	.word	0x00005f20


	//   ....[13]....
        /*0108*/ 	.word	0x00005fa0


	//   ....[14]....
        /*010c*/ 	.word	0x00005fc0


	//   ....[15]....
        /*0110*/ 	.word	0x00005fe0


	//   ....[16]....
        /*0114*/ 	.word	0x00006080


	//   ....[17]....
        /*0118*/ 	.word	0x000060a0


	//   ....[18]....
        /*011c*/ 	.word	0x000060c0


	//   ....[19]....
        /*0120*/ 	.word	0x00006130


	//   ....[20]....
        /*0124*/ 	.word	0x00006270


	//   ....[21]....
        /*0128*/ 	.word	0x00006290


	//   ....[22]....
        /*012c*/ 	.word	0x000062b0


	//----- nvinfo : EIATTR_MAX_THREADS
	.align		4
.L_1326:
        /*0130*/ 	.byte	0x04, 0x05
        /*0132*/ 	.short	(.L_1328 - .L_1327)
.L_1327:
        /*0134*/ 	.word	0x00000080
        /*0138*/ 	.word	0x00000001
        /*013c*/ 	.word	0x00000001


	//----- nvinfo : EIATTR_CRS_STACK_SIZE
	.align		4
.L_1328:
        /*0140*/ 	.byte	0x04, 0x1e
        /*0142*/ 	.short	(.L_1330 - .L_1329)
.L_1329:
        /*0144*/ 	.word	0x00000000
.L_1330:


//--------------------- .nv.info._ZN2at6native18elementwise_kernelILi128ELi2EZNS0_22gpu_kernel_impl_nocastIZZZNS0_67_GLOBAL__N__bb565c37_34_ValidateCompressedIndicesKernel_cu_33a4b88b42_validate_compressed_sparse_indices_kernelILNS3_8CDimNameE1ENS3_18CUDAKernelLauncherENS3_14EmptyVecKernelENS3_8DummyVecELm0EEEvRKNS_6TensorESB_lllENKUlvE0_clEvENKUlvE_clEvEUliE_EEvRNS_18TensorIteratorBaseERKT_EUliE_EEviT1_ --------------------------
	.section	.nv.info._ZN2at6native18elementwise_kernelILi128ELi2EZNS0_22gpu_kernel_impl_nocastIZZZNS0_67_GLOBAL__N__bb565c37_34_ValidateCompressedIndicesKernel_cu_33a4b88b42_validate_compressed_sparse_indices_kernelILNS3_8CDimNameE1ENS3_18CUDAKernelLauncherENS3_14EmptyVecKernelENS3_8DummyVecELm0EEEvRKNS_6TensorESB_lllENKUlvE0_clEvENKUlvE_clEvEUliE_EEvRNS_18TensorIteratorBaseERKT_EUliE_EEviT1_,"",@"SHT_CUDA_INFO"
	.sectionflags	@""
	.align	4


	//----- nvinfo : EIATTR_CUDA_API_VERSION
	.align		4
        /*0000*/ 	.byte	0x04, 0x37
        /*0002*/ 	.short	(.L_1332 - .L_1331)
.L_1331:
        /*0004*/ 	.word	0x00000082


	//----- nvinfo : EIATTR_SW2861232_WAR
	.align		4
.L_1332:
        /*0008*/ 	.byte	0x01, 0x35
	.zero		2


	//----- nvinfo : EIATTR_PARAM_CBANK
	.align		4
        /*000c*/ 	.byte	0x04, 0x0a
        /*000e*/ 	.short	(.L_1334 - .L_1333)
	.align		4
.L_1333:
        /*0010*/ 	.word	index@(.nv.constant0._ZN2at6native18elementwise_kernelILi128ELi2EZNS0_22gpu_kernel_impl_nocastIZZZNS0_67_GLOBAL__N__bb565c37_34_ValidateCompressedIndicesKernel_cu_33a4b88b42_validate_compressed_sparse_indices_kernelILNS3_8CDimNameE1ENS3_18CUDAKernelLauncherENS3_14EmptyVecKernelENS3_8DummyVecELm0EEEvRKNS_6TensorESB_lllENKUlvE0_clEvENKUlvE_clEvEUliE_EEvRNS_18TensorIteratorBaseERKT_EUliE_EEviT1_)
        /*0014*/ 	.short	0x0160
        /*0016*/ 	.short	0x0230


	//----- nvinfo : EIATTR_CBANK_PARAM_SIZE
	.align		4
.L_1334:
        /*0018*/ 	.byte	0x03, 0x19
        /*001a*/ 	.short	0x0230


	//----- nvinfo : EIATTR_KPARAM_INFO
	.align		4
        /*001c*/ 	.byte	0x04, 0x17
        /*001e*/ 	.short	(.L_1336 - .L_1335)
.L_1335:
        /*0020*/ 	.word	0x00000000
        /*0024*/ 	.short	0x0001
        /*0026*/ 	.short	0x0008
        /*0028*/ 	.byte	0x00, 0xf0, 0xa1, 0x08


	//----- nvinfo : EIATTR_KPARAM_INFO
	.align		4
.L_1336:
        /*002c*/ 	.byte	0x04, 0x17
        /*002e*/ 	.short	(.L_1338 - .L_1337)
.L_1337:
        /*0030*/ 	.word	0x00000000
        /*0034*/ 	.short	0x0000
        /*0036*/ 	.short	0x0000
        /*0038*/ 	.byte	0x00, 0xf0, 0x11, 0x00


	//----- nvinfo : EIATTR_MAXREG_COUNT
	.align		4
.L_1338:
        /*003c*/ 	.byte	0x03, 0x1b
        /*003e*/ 	.short	0x0080


	//----- nvinfo : EIATTR_EXTERNS
	.align		4
        /*0040*/ 	.byte	0x04, 0x0f
        /*0042*/ 	.short	(.L_1340 - .L_1339)


	//   ....[0]....
	.align		4
.L_1339:
        /*0044*/ 	.word	index@(__assertfail)


	//----- nvinfo : EIATTR_MERCURY_ISA_VERSION
	.align		4
.L_1340:
        /*0048*/ 	.byte	0x03, 0x5f
        /*004a*/ 	.short	0x0000


	//----- nvinfo : EIATTR_SYSCALL_OFFSETS
	.align		4
        /*004c*/ 	.byte	0x04, 0x46
        /*004e*/ 	.short	(.L_1342 - .L_1341)


	//   ....[0]....
.L_1341:
        /*0050*/ 	.word	0x00001090


	//   ....[1]....
        /*0054*/ 	.word	0x00002130


	//----- nvinfo : EIATTR_EXIT_INSTR_OFFSETS
	.align		4
.L_1342:
        /*0058*/ 	.byte	0x04, 0x1c
        /*005a*/ 	.short	(.L_1344 - .L_1343)


	//   ....[0]....
.L_1343:
        /*005c*/ 	.word	0x00001100


	//   ....[1]....
        /*0060*/ 	.word	0x00002160


	//----- nvinfo : EIATTR_MAX_THREADS
	.align		4
.L_1344:
        /*0064*/ 	.byte	0x04, 0x05
        /*0066*/ 	.short	(.L_1346 - .L_1345)
.L_1345:
        /*0068*/ 	.word	0x00000080
        /*006c*/ 	.word	0x00000001
        /*0070*/ 	.word	0x00000001


	//----- nvinfo : EIATTR_CRS_STACK_SIZE
	.align		4
.L_1346:
        /*0074*/ 	.byte	0x04, 0x1e
        /*0076*/ 	.short	(.L_1348 - .L_1347)
.L_1347:
        /*0078*/ 	.word	0x00000000
.L_1348:


//--------------------- .nv.info._ZN2at6native27unrolled_elementwise_kernelIZZZNS0_67_GLOBAL__N__bb565c37_34_ValidateCompressedIndicesKernel_cu_33a4b88b42_validate_compressed_sparse_indices_kernelILNS2_8CDimNameE1ENS2_18CUDAKernelLauncherENS2_14EmptyVecKernelENS2_8DummyVecELm0EEEvRKNS_6TensorESA_lllENKUlvE0_clEvENKUlvE_clEvEUliE_St5arrayIPcLm2EELi4E23TrivialOffsetCalculatorILi1EjESI_NS0_6memory15LoadWithoutCastENSJ_16StoreWithoutCastEEEviT_T0_T2_T3_T4_T5_ --------------------------
	.section	.nv.info._ZN2at6native27unrolled_elementwise_kernelIZZZNS0_67_GLOBAL__N__bb565c37_34_ValidateCompressedIndicesKernel_cu_33a4b88b42_validate_compressed_sparse_indices_kernelILNS2_8CDimNameE1ENS2_18CUDAKernelLauncherENS2_14EmptyVecKernelENS2_8DummyVecELm0EEEvRKNS_6TensorESA_lllENKUlvE0_clEvENKUlvE_clEvEUliE_St5arrayIPcLm2EELi4E23TrivialOffsetCalculatorILi1EjESI_NS0_6memory15LoadWithoutCastENSJ_16StoreWithoutCastEEEviT_T0_T2_T3_T4_T5_,"",@"SHT_CUDA_INFO"
	.sectionflags	@""
	.align	4


	//----- nvinfo : EIATTR_CUDA_API_VERSION
	.align		4
        /*0000*/ 	.byte	0x04, 0x37
        /*0002*/ 	.short	(.L_1350 - .L_1349)
.L_1349:
        /*0004*/ 	.word	0x00000082


	//----- nvinfo : EIATTR_SW2861232_WAR
	.align		4
.L_1350:
        /*0008*/ 	.byte	0x01, 0x35
	.zero		2


	//----- nvinfo : EIATTR_PARAM_CBANK
	.align		4
        /*000c*/ 	.byte	0x04, 0x0a
        /*000e*/ 	.short	(.L_1352 - .L_1351)
	.align		4
.L_1351:
        /*0010*/ 	.word	index@(.nv.constant0._ZN2at6native27unrolled_elementwise_kernelIZZZNS0_67_GLOBAL__N__bb565c37_34_ValidateCompressedIndicesKernel_cu_33a4b88b42_validate_compressed_sparse_indices_kernelILNS2_8CDimNameE1ENS2_18CUDAKernelLauncherENS2_14EmptyVecKernelENS2_8DummyVecELm0EEEvRKNS_6TensorESA_lllENKUlvE0_clEvENKUlvE_clEvEUliE_St5arrayIPcLm2EELi4E23TrivialOffsetCalculatorILi1EjESI_NS0_6memory15LoadWithoutCastENSJ_16StoreWithoutCastEEEviT_T0_T2_T3_T4_T5_)
        /*0014*/ 	.short	0x0160
        /*0016*/ 	.short	0x0034


	//----- nvinfo : EIATTR_CBANK_PARAM_SIZE
	.align		4
.L_1352:
        /*0018*/ 	.byte	0x03, 0x19
        /*001a*/ 	.short	0x0034


	//----- nvinfo : EIATTR_KPARAM_INFO
	.align		4
        /*001c*/ 	.byte	0x04, 0x17
        /*001e*/ 	.short	(.L_1354 - .L_1353)
.L_1353:
        /*0020*/ 	.word	0x00000000
        /*0024*/ 	.short	0x0006
        /*0026*/ 	.short	0x0033
        /*0028*/ 	.byte	0x00, 0xf0, 0x05, 0x00


	//----- nvinfo : EIATTR_KPARAM_INFO
	.align		4
.L_1354:
        /*002c*/ 	.byte	0x04, 0x17
        /*002e*/ 	.short	(.L_1356 - .L_1355)
.L_1355:
        /*0030*/ 	.word	0x00000000
        /*0034*/ 	.short	0x0005
        /*0036*/ 	.short	0x0032
        /*0038*/ 	.byte	0x00, 0xf0, 0x05, 0x00


	//----- nvinfo : EIATTR_KPARAM_INFO
	.align		4
.L_1356:
        /*003c*/ 	.byte	0x04, 0x17
        /*003e*/ 	.short	(.L_1358 - .L_1357)
.L_1357:
        /*0040*/ 	.word	0x00000000
        /*0044*/ 	.short	0x0004
        /*0046*/ 	.short	0x0031
        /*0048*/ 	.byte	0x00, 0xf0, 0x05, 0x00


	//----- nvinfo : EIATTR_KPARAM_INFO
	.align		4
.L_1358:
        /*004c*/ 	.byte	0x04, 0x17
        /*004e*/ 	.short	(.L_1360 - .L_1359)
.L_1359:
        /*0050*/ 	.word	0x00000000
        /*0054*/ 	.short	0x0003
        /*0056*/ 	.short	0x0030
        /*0058*/ 	.byte	0x00, 0xf0, 0x05, 0x00


	//----- nvinfo : EIATTR_KPARAM_INFO
	.align		4
.L_1360:
        /*005c*/ 	.byte	0x04, 0x17
        /*005e*/ 	.short	(.L_1362 - .L_1361)
.L_1361:
        /*0060*/ 	.word	0x00000000
        /*0064*/ 	.short	0x0002
        /*0066*/ 	.short	0x0020
        /*0068*/ 	.byte	0x00, 0xf0, 0x41, 0x00


	//----- nvinfo : EIATTR_KPARAM_INFO
	.align		4
.L_1362:
        /*006c*/ 	.byte	0x04, 0x17
        /*006e*/ 	.short	(.L_1364 - .L_1363)
.L_1363:
        /*0070*/ 	.word	0x00000000
        /*0074*/ 	.short	0x0001
        /*0076*/ 	.short	0x0008
        /*0078*/ 	.byte	0x00, 0xf0, 0x61, 0x00


	//----- nvinfo : EIATTR_KPARAM_INFO
	.align		4
.L_1364:
        /*007c*/ 	.byte	0x04, 0x17
        /*007e*/ 	.short	(.L_1366 - .L_1365)
.L_1365:
        /*0080*/ 	.word	0x00000000
        /*0084*/ 	.short	0x0000
        /*0086*/ 	.short	0x0000
        /*0088*/ 	.byte	0x00, 0xf0, 0x11, 0x00


	//----- nvinfo : EIATTR_MAXREG_COUNT
	.align		4
.L_1366:
        /*008c*/ 	.byte	0x03, 0x1b
        /*008e*/ 	.short	0x00ff


	//----- nvinfo : EIATTR_EXTERNS
	.align		4
        /*0090*/ 	.byte	0x04, 0x0f
        /*0092*/ 	.short	(.L_1368 - .L_1367)


	//   ....[0]....
	.align		4
.L_1367:
        /*0094*/ 	.word	index@(__assertfail)


	//----- nvinfo : EIATTR_MERCURY_ISA_VERSION
	.align		4
.L_1368:
        /*0098*/ 	.byte	0x03, 0x5f
        /*009a*/ 	.short	0x0000


	//----- nvinfo : EIATTR_SYSCALL_OFFSETS
	.align		4
        /*009c*/ 	.byte	0x04, 0x46
        /*009e*/ 	.short	(.L_1370 - .L_1369)


	//   ....[0]....
.L_1369:
        /*00a0*/ 	.word	0x000003b0


	//   ....[1]....
        /*00a4*/ 	.word	0x00000570


	//   ....[2]....
        /*00a8*/ 	.word	0x00000730


	//   ....[3]....
        /*00ac*/ 	.word	0x000008f0


	//----- nvinfo : EIATTR_EXIT_INSTR_OFFSETS
	.align		4
.L_1370:
        /*00b0*/ 	.byte	0x04, 0x1c
        /*00b2*/ 	.short	(.L_1372 - .L_1371)


	//   ....[0]....
.L_1371:
        /*00b4*/ 	.word	0x00000a70


	//   ....[1]....
        /*00b8*/ 	.word	0x00000ac0


	//----- nvinfo : EIATTR_MAX_THREADS
	.align		4
.L_1372:
        /*00bc*/ 	.byte	0x04, 0x05
        /*00be*/ 	.short	(.L_1374 - .L_1373)
.L_1373:
        /*00c0*/ 	.word	0x00000080
        /*00c4*/ 	.word	0x00000001
        /*00c8*/ 	.word	0x00000001


	//----- nvinfo : EIATTR_CRS_STACK_SIZE
	.align		4
.L_1374:
        /*00cc*/ 	.byte	0x04, 0x1e
        /*00ce*/ 	.short	(.L_1376 - .L_1375)
.L_1375:
        /*00d0*/ 	.word	0x00000000
.L_1376:


//--------------------- .nv.info._ZN2at6native29vectorized_elementwise_kernelILi2EZZZNS0_67_GLOBAL__N__bb565c37_34_ValidateCompressedIndicesKernel_cu_33a4b88b42_validate_compressed_sparse_indices_kernelILNS2_8CDimNameE1ENS2_18CUDAKernelLauncherENS2_14EmptyVecKernelENS2_8DummyVecELm0EEEvRKNS_6TensorESA_lllENKUlvE0_clEvENKUlvE_clEvEUliE_St5arrayIPcLm2EEEEviT0_T1_ --------------------------
	.section	.nv.info._ZN2at6native29vectorized_elementwise_kernelILi2EZZZNS0_67_GLOBAL__N__bb565c37_34_ValidateCompressedIndicesKernel_cu_33a4b88b42_validate_compressed_sparse_indices_kernelILNS2_8CDimNameE1ENS2_18CUDAKernelLauncherENS2_14EmptyVecKernelENS2_8DummyVecELm0EEEvRKNS_6TensorESA_lllENKUlvE0_clEvENKUlvE_clEvEUliE_St5arrayIPcLm2EEEEviT0_T1_,"",@"SHT_CUDA_INFO"
	.sectionflags	@""
	.align	4


	//----- nvinfo : EIATTR_CUDA_API_VERSION
	.align		4
        /*0000*/ 	.byte	0x04, 0x37
        /*0002*/ 	.short	(.L_1378 - .L_1377)
.L_1377:
        /*0004*/ 	.word	0x00000082


	//----- nvinfo : EIATTR_SW2861232_WAR
	.align		4
.L_1378:
        /*0008*/ 	.byte	0x01, 0x35
	.zero		2


	//----- nvinfo : EIATTR_PARAM_CBANK
	.align		4
        /*000c*/ 	.byte	0x04, 0x0a
        /*000e*/ 	.short	(.L_1380 - .L_1379)
	.align		4
.L_1379:
        /*0010*/ 	.word	index@(.nv.constant0._ZN2at6native29vectorized_elementwise_kernelILi2EZZZNS0_67_GLOBAL__N__bb565c37_34_ValidateCompressedIndicesKernel_cu_33a4b88b42_validate_compressed_sparse_indices_kernelILNS2_8CDimNameE1ENS2_18CUDAKernelLauncherENS2_14EmptyVecKernelENS2_8DummyVecELm0EEEvRKNS_6TensorESA_lllENKUlvE0_clEvENKUlvE_clEvEUliE_St5arrayIPcLm2EEEEviT0_T1_)
        /*0014*/ 	.short	0x0160
        /*0016*/ 	.short	0x0030


	//----- nvinfo : EIATTR_CBANK_PARAM_SIZE
	.align		4
.L_1380:
        /*0018*/ 	.byte	0x03, 0x19
        /*001a*/ 	.short	0x0030


	//----- nvinfo : EIATTR_KPARAM_INFO
	.align		4
        /*001c*/ 	.byte	0x04, 0x17
        /*001e*/ 	.short	(.L_1382 - .L_1381)
.L_1381:
        /*0020*/ 	.word	0x00000000
        /*0024*/ 	.short	0x0002
        /*0026*/ 	.short	0x0020
        /*0028*/ 	.byte	0x00, 0xf0, 0x41, 0x00


	//----- nvinfo : EIATTR_KPARAM_INFO
	.align		4
.L_1382:
        /*002c*/ 	.byte	0x04, 0x17
        /*002e*/ 	.short	(.L_1384 - .L_1383)
.L_1383:
        /*0030*/ 	.word	0x00000000
        /*0034*/ 	.short	0x0001
        /*0036*/ 	.short	0x0008
        /*0038*/ 	.byte	0x00, 0xf0, 0x61, 0x00


	//----- nvinfo : EIATTR_KPARAM_INFO
	.align		4
.L_1384:
        /*003c*/ 	.byte	0x04, 0x17
        /*003e*/ 	.short	(.L_1386 - .L_1385)
.L_1385:
        /*0040*/ 	.word	0x00000000
        /*0044*/ 	.short	0x0000
        /*0046*/ 	.short	0x0000
        /*0048*/ 	.byte	0x00, 0xf0, 0x11, 0x00


	//----- nvinfo : EIATTR_MAXREG_COUNT
	.align		4
.L_1386:
        /*004c*/ 	.byte	0x03, 0x1b
        /*004e*/ 	.short	0x00ff


	//----- nvinfo : EIATTR_EXTERNS
	.align		4
        /*0050*/ 	.byte	0x04, 0x0f
        /*0052*/ 	.short	(.L_1388 - .L_1387)


	//   ....[0]....
	.align		4
.L_1387:
        /*0054*/ 	.word	index@(__assertfail)


	//----- nvinfo : EIATTR_MERCURY_ISA_VERSION
	.align		4
.L_1388:
        /*0058*/ 	.byte	0x03, 0x5f
        /*005a*/ 	.short	0x0000


	//----- nvinfo : EIATTR_SYSCALL_OFFSETS
	.align		4
        /*005c*/ 	.byte	0x04, 0x46
        /*005e*/ 	.short	(.L_1390 - .L_1389)


	//   ....[0]....
.L_1389:
        /*0060*/ 	.word	0x00000270


	//   ....[1]....
        /*0064*/ 	.word	0x00000410


	//   ....[2]....
        /*0068*/ 	.word	0x000005b0


	//   ....[3]....
        /*006c*/ 	.word	0x00000750


	//   ....[4]....
        /*0070*/ 	.word	0x000008f0


	//   ....[5]....
        /*0074*/ 	.word	0x00000a90


	//   ....[6]....
        /*0078*/ 	.word	0x00000c30


	//   ....[7]....
        /*007c*/ 	.word	0x00000dd0


	//   ....[8]....
        /*0080*/ 	.word	0x00001370


	//   ....[9]....
        /*0084*/ 	.word	0x00001530


	//   ....[10]....
        /*0088*/ 	.word	0x000016f0


	//   ....[11]....
        /*008c*/ 	.word	0x000018b0


	//   ....[12]....
        /*0090*/ 	.word	0x00001a70


	//   ....[13]....
        /*0094*/ 	.word	0x00001c30


	//   ....[14]....
        /*0098*/ 	.word	0x00001df0


	//   ....[15]....
        /*009c*/ 	.word	0x00001fb0


	//----- nvinfo : EIATTR_EXIT_INSTR_OFFSETS
	.align		4
.L_1390:
        /*00a0*/ 	.byte	0x04, 0x1c
        /*00a2*/ 	.short	(.L_1392 - .L_1391)


	//   ....[0]....
.L_1391:
        /*00a4*/ 	.word	0x00000e60


	//   ....[1]....
        /*00a8*/ 	.word	0x00002330


	//   ....[2]....
        /*00ac*/ 	.word	0x00002380


	//----- nvinfo : EIATTR_MAX_THREADS
	.align		4
.L_1392:
        /*00b0*/ 	.byte	0x04, 0x05
        /*00b2*/ 	.short	(.L_1394 - .L_1393)
.L_1393:
        /*00b4*/ 	.word	0x00000080
        /*00b8*/ 	.word	0x00000001
        /*00bc*/ 	.word	0x00000001


	//----- nvinfo : EIATTR_CRS_STACK_SIZE
	.align		4
.L_1394:
        /*00c0*/ 	.byte	0x04, 0x1e
        /*00c2*/ 	.short	(.L_1396 - .L_1395)
.L_1395:
        /*00c4*/ 	.word	0x00000000
.L_1396:


//--------------------- .nv.info._ZN2at6native29vectorized_elementwise_kernelILi4EZZZNS0_67_GLOBAL__N__bb565c37_34_ValidateCompressedIndicesKernel_cu_33a4b88b42_validate_compressed_sparse_indices_kernelILNS2_8CDimNameE1ENS2_18CUDAKernelLauncherENS2_14EmptyVecKernelENS2_8DummyVecELm0EEEvRKNS_6TensorESA_lllENKUlvE0_clEvENKUlvE_clEvEUliE_St5arrayIPcLm2EEEEviT0_T1_ --------------------------
	.section	.nv.info._ZN2at6native29vectorized_elementwise_kernelILi4EZZZNS0_67_GLOBAL__N__bb565c37_34_ValidateCompressedIndicesKernel_cu_33a4b88b42_validate_compressed_sparse_indices_kernelILNS2_8CDimNameE1ENS2_18CUDAKernelLauncherENS2_14EmptyVecKernelENS2_8DummyVecELm0EEEvRKNS_6TensorESA_lllENKUlvE0_clEvENKUlvE_clEvEUliE_St5arrayIPcLm2EEEEviT0_T1_,"",@"SHT_CUDA_INFO"
	.sectionflags	@""
	.align	4


	//----- nvinfo : EIATTR_CUDA_API_VERSION
	.align		4
        /*0000*/ 	.byte	0x04, 0x37
        /*0002*/ 	.short	(.L_1398 - .L_1397)
.L_1397:
        /*0004*/ 	.word	0x00000082


	//----- nvinfo : EIATTR_SW2861232_WAR
	.align		4
.L_1398:
        /*0008*/ 	.byte	0x01, 0x35
	.zero		2


	//----- nvinfo : EIATTR_PARAM_CBANK
	.align		4
        /*000c*/ 	.byte	0x04, 0x0a
        /*000e*/ 	.short	(.L_1400 - .L_1399)
	.align		4
.L_1399:
        /*0010*/ 	.word	index@(.nv.constant0._ZN2at6native29vectorized_elementwise_kernelILi4EZZZNS0_67_GLOBAL__N__bb565c37_34_ValidateCompressedIndicesKernel_cu_33a4b88b42_validate_compressed_sparse_indices_kernelILNS2_8CDimNameE1ENS2_18CUDAKernelLauncherENS2_14EmptyVecKernelENS2_8DummyVecELm0EEEvRKNS_6TensorESA_lllENKUlvE0_clEvENKUlvE_clEvEUliE_St5arrayIPcLm2EEEEviT0_T1_)
        /*0014*/ 	.short	0x0160
        /*0016*/ 	.short	0x0030


	//----- nvinfo : EIATTR_CBANK_PARAM_SIZE
	.align		4
.L_1400:
        /*0018*/ 	.byte	0x03, 0x19
        /*001a*/ 	.short	0x0030


	//----- nvinfo : EIATTR_KPARAM_INFO
	.align		4
        /*001c*/ 	.byte	0x04, 0x17
        /*001e*/ 	.short	(.L_1402 - .L_1401)
.L_1401:
        /*0020*/ 	.word	0x00000000
        /*0024*/ 	.short	0x0002
        /*0026*/ 	.short	0x0020
        /*0028*/ 	.byte	0x00, 0xf0, 0x41, 0x00


	//----- nvinfo : EIATTR_KPARAM_INFO
	.align		4
.L_1402:
        /*002c*/ 	.byte	0x04, 0x17
        /*002e*/ 	.short	(.L_1404 - .L_1403)
.L_1403:
        /*0030*/ 	.word	0x00000000
        /*0034*/ 	.short	0x0001
        /*0036*/ 	.short	0x0008
        /*0038*/ 	.byte	0x00, 0xf0, 0x61, 0x00


	//----- nvinfo : EIATTR_KPARAM_INFO
	.align		4
.L_1404:
        /*003c*/ 	.byte	0x04, 0x17
        /*003e*/ 	.short	(.L_1406 - .L_1405)
.L_1405:
        /*0040*/ 	.word	0x00000000
        /*0044*/ 	.short	0x0000
        /*0046*/ 	.short	0x0000
        /*0048*/ 	.byte	0x00, 0xf0, 0x11, 0x00


	//----- nvinfo : EIATTR_MAXREG_COUNT
	.align		4
.L_1406:
        /*004c*/ 	.byte	0x03, 0x1b
        /*004e*/ 	.short	0x00ff


	//----- nvinfo : EIATTR_EXTERNS
	.align		4
        /*0050*/ 	.byte	0x04, 0x0f
        /*0052*/ 	.short	(.L_1408 - .L_1407)


	//   ....[0]....
	.align		4
.L_1407:
        /*0054*/ 	.word	index@(__assertfail)


	//----- nvinfo : EIATTR_MERCURY_ISA_VERSION
	.align		4
.L_1408:
        /*0058*/ 	.byte	0x03, 0x5f
        /*005a*/ 	.short	0x0000


	//----- nvinfo : EIATTR_SYSCALL_OFFSETS
	.align		4
        /*005c*/ 	.byte	0x04, 0x46
        /*005e*/ 	.short	(.L_1410 - .L_1409)


	//   ....[0]....
.L_1409:
        /*0060*/ 	.word	0x00000250


	//   ....[1]....
        /*0064*/ 	.word	0x000003f0


	//   ....[2]....
        /*0068*/ 	.word	0x00000590


	//   ....[3]....
        /*006c*/ 	.word	0x00000730


	//   ....[4]....
        /*0070*/ 	.word	0x000008d0


	//   ....[5]....
        /*0074*/ 	.word	0x00000a70


	//   ....[6]....
        /*0078*/ 	.word	0x00000c10


	//   ....[7]....
        /*007c*/ 	.word	0x00000db0


	//   ....[8]....
        /*0080*/ 	.word	0x00001330


	//   ....[9]....
        /*0084*/ 	.word	0x000014f0


	//   ....[10]....
        /*0088*/ 	.word	0x000016b0


	//   ....[11]....
        /*008c*/ 	.word	0x00001870


	//   ....[12]....
        /*0090*/ 	.word	0x00001a30


	//   ....[13]....
        /*0094*/ 	.word	0x00001bf0


	//   ....[14]....
        /*0098*/ 	.word	0x00001db0


	//   ....[15]....
        /*009c*/ 	.word	0x00001f70


	//----- nvinfo : EIATTR_EXIT_INSTR_OFFSETS
	.align		4
.L_1410:
        /*00a0*/ 	.byte	0x04, 0x1c
        /*00a2*/ 	.short	(.L_1412 - .L_1411)


	//   ....[0]....
.L_1411:
        /*00a4*/ 	.word	0x00000e20


	//   ....[1]....
        /*00a8*/ 	.word	0x000022f0


	//   ....[2]....
        /*00ac*/ 	.word	0x00002340


	//----- nvinfo : EIATTR_MAX_THREADS
	.align		4
.L_1412:
        /*00b0*/ 	.byte	0x04, 0x05
        /*00b2*/ 	.short	(.L_1414 - .L_1413)
.L_1413:
        /*00b4*/ 	.word	0x00000080
        /*00b8*/ 	.word	0x00000001
        /*00bc*/ 	.word	0x00000001


	//----- nvinfo : EIATTR_CRS_STACK_SIZE
	.align		4
.L_1414:
        /*00c0*/ 	.byte	0x04, 0x1e
        /*00c2*/ 	.short	(.L_1416 - .L_1415)
.L_1415:
        /*00c4*/ 	.word	0x00000000
.L_1416:


//--------------------- .nv.info._ZN2at6native29vectorized_elementwise_kernelILi8EZZZNS0_67_GLOBAL__N__bb565c37_34_ValidateCompressedIndicesKernel_cu_33a4b88b42_validate_compressed_sparse_indices_kernelILNS2_8CDimNameE1ENS2_18CUDAKernelLauncherENS2_14EmptyVecKernelENS2_8DummyVecELm0EEEvRKNS_6TensorESA_lllENKUlvE0_clEvENKUlvE_clEvEUliE_St5arrayIPcLm2EEEEviT0_T1_ --------------------------
	.section	.nv.info._ZN2at6native29vectorized_elementwise_kernelILi8EZZZNS0_67_GLOBAL__N__bb565c37_34_ValidateCompressedIndicesKernel_cu_33a4b88b42_validate_compressed_sparse_indices_kernelILNS2_8CDimNameE1ENS2_18CUDAKernelLauncherENS2_14EmptyVecKernelENS2_8DummyVecELm0EEEvRKNS_6TensorESA_lllENKUlvE0_clEvENKUlvE_clEvEUliE_St5arrayIPcLm2EEEEviT0_T1_,"",@"SHT_CUDA_INFO"
	.sectionflags	@""
	.align	4


	//----- nvinfo : EIATTR_CUDA_API_VERSION
	.align		4
        /*0000*/ 	.byte	0x04, 0x37
        /*0002*/ 	.short	(.L_1418 - .L_1417)
.L_1417:
        /*0004*/ 	.word	0x00000082


	//----- nvinfo : EIATTR_SW2861232_WAR
	.align		4
.L_1418:
        /*0008*/ 	.byte	0x01, 0x35
	.zero		2


	//----- nvinfo : EIATTR_PARAM_CBANK
	.align		4
        /*000c*/ 	.byte	0x04, 0x0a
        /*000e*/ 	.short	(.L_1420 - .L_1419)
	.align		4
.L_1419:
        /*0010*/ 	.word	index@(.nv.constant0._ZN2at6native29vectorized_elementwise_kernelILi8EZZZNS0_67_GLOBAL__N__bb565c37_34_ValidateCompressedIndicesKernel_cu_33a4b88b42_validate_compressed_sparse_indices_kernelILNS2_8CDimNameE1ENS2_18CUDAKernelLauncherENS2_14EmptyVecKernelENS2_8DummyVecELm0EEEvRKNS_6TensorESA_lllENKUlvE0_clEvENKUlvE_clEvEUliE_St5arrayIPcLm2EEEEviT0_T1_)
        /*0014*/ 	.short	0x0160
        /*0016*/ 	.short	0x0030


	//----- nvinfo : EIATTR_CBANK_PARAM_SIZE
	.align		4
.L_1420:
        /*0018*/ 	.byte	0x03, 0x19
        /*001a*/ 	.short	0x0030


	//----- nvinfo : EIATTR_KPARAM_INFO
	.align		4
        /*001c*/ 	.byte	0x04, 0x17
        /*001e*/ 	.short	(.L_1422 - .L_1421)
.L_1421:
        /*0020*/ 	.word	0x00000000
        /*0024*/ 	.short	0x0002
        /*0026*/ 	.short	0x0020
        /*0028*/ 	.byte	0x00, 0xf0, 0x41, 0x00


	//----- nvinfo : EIATTR_KPARAM_INFO
	.align		4
.L_1422:
        /*002c*/ 	.byte	0x04, 0x17
        /*002e*/ 	.short	(.L_1424 - .L_1423)
.L_1423:
        /*0030*/ 	.word	0x00000000
        /*0034*/ 	.short	0x0001
        /*0036*/ 	.short	0x0008
        /*0038*/ 	.byte	0x00, 0xf0, 0x61, 0x00


	//----- nvinfo : EIATTR_KPARAM_INFO
	.align		4
.L_1424:
        /*003c*/ 	.byte	0x04, 0x17
        /*003e*/ 	.short	(.L_1426 - .L_1425)
.L_1425:
        /*0040*/ 	.word	0x00000000
        /*0044*/ 	.short	0x0000
        /*0046*/ 	.short	0x0000
        /*0048*/ 	.byte	0x00, 0xf0, 0x11, 0x00


	//----- nvinfo : EIATTR_MAXREG_COUNT
	.align		4
.L_1426:
        /*004c*/ 	.byte	0x03, 0x1b
        /*004e*/ 	.short	0x00ff


	//----- nvinfo : EIATTR_MERCURY_ISA_VERSION
	.align		4
        /*0050*/ 	.byte	0x03, 0x5f
        /*0052*/ 	.short	0x0000


	//----- nvinfo : EIATTR_EXIT_INSTR_OFFSETS
	.align		4
        /*0054*/ 	.byte	0x04, 0x1c
        /*0056*/ 	.short	(.L_1428 - .L_1427)


	//   ....[0]....
.L_1427:
        /*0058*/ 	.word	0x00000010


	//----- nvinfo : EIATTR_MAX_THREADS
	.align		4
.L_1428:
        /*005c*/ 	.byte	0x04, 0x05
        /*005e*/ 	.short	(.L_1430 - .L_1429)
.L_1429:
        /*0060*/ 	.word	0x00000080
        /*0064*/ 	.word	0x00000001
        /*0068*/ 	.word	0x00000001
.L_1430:


//--------------------- .nv.info._ZN2at6native18elementwise_kernelILi128ELi4EZNS0_15gpu_kernel_implIZZZNS0_67_GLOBAL__N__bb565c37_34_ValidateCompressedIndicesKernel_cu_33a4b88b42_validate_compressed_sparse_indices_kernelILNS3_8CDimNameE1ENS3_18CUDAKernelLauncherENS3_14EmptyVecKernelENS3_8DummyVecELm8EEEvRKNS_6TensorESB_lllENKUlvE1_clEvENKUlvE0_clEvEUllllllE_EEvRNS_18TensorIteratorBaseERKT_EUliE_EEviT1_ --------------------------
	.section	.nv.info._ZN2at6native18elementwise_kernelILi128ELi4EZNS0_15gpu_kernel_implIZZZNS0_67_GLOBAL__N__bb565c37_34_ValidateCompressedIndicesKernel_cu_33a4b88b42_validate_compressed_sparse_indices_kernelILNS3_8CDimNameE1ENS3_18CUDAKernelLauncherENS3_14EmptyVecKernelENS3_8DummyVecELm8EEEvRKNS_6TensorESB_lllENKUlvE1_clEvENKUlvE0_clEvEUllllllE_EEvRNS_18TensorIteratorBaseERKT_EUliE_EEviT1_,"",@"SHT_CUDA_INFO"
	.sectionflags	@""
	.align	4


	//----- nvinfo : EIATTR_CUDA_API_VERSION
	.align		4
        /*0000*/ 	.byte	0x04, 0x37
        /*0002*/ 	.short	(.L_1432 - .L_1431)
.L_1431:
        /*0004*/ 	.word	0x00000082


	//----- nvinfo : EIATTR_SW2861232_WAR
	.align		4
.L_1432:
        /*0008*/ 	.byte	0x01, 0x35
	.zero		2


	//----- nvinfo : EIATTR_PARAM_CBANK
	.align		4
        /*000c*/ 	.byte	0x04, 0x0a
        /*000e*/ 	.short	(.L_1434 - .L_1433)
	.align		4
.L_1433:
        /*0010*/ 	.word	index@(.nv.constant0._ZN2at6native18elementwise_kernelILi128ELi4EZNS0_15gpu_kernel_implIZZZNS0_67_GLOBAL__N__bb565c37_34_ValidateCompressedIndicesKernel_cu_33a4b88b42_validate_compressed_sparse_indices_kernelILNS3_8CDimNameE1ENS3_18CUDAKernelLauncherENS3_14EmptyVecKernelENS3_8DummyVecELm8EEEvRKNS_6TensorESB_lllENKUlvE1_clEvENKUlvE0_clEvEUllllllE_EEvRNS_18TensorIteratorBaseERKT_EUliE_EEviT1_)
        /*0014*/ 	.short	0x0160
        /*0016*/ 	.short	0x0480


	//----- nvinfo : EIATTR_CBANK_PARAM_SIZE
	.align		4
.L_1434:
        /*0018*/ 	.byte	0x03, 0x19
        /*001a*/ 	.short	0x0480


	//----- nvinfo : EIATTR_KPARAM_INFO
	.align		4
        /*001c*/ 	.byte	0x04, 0x17
        /*001e*/ 	.short	(.L_1436 - .L_1435)
.L_1435:
        /*0020*/ 	.word	0x00000000
        /*0024*/ 	.short	0x0001
        /*0026*/ 	.short	0x0008
        /*0028*/ 	.byte	0x00, 0xf0, 0xe1, 0x11


	//----- nvinfo : EIATTR_KPARAM_INFO
	.align		4
.L_1436:
        /*002c*/ 	.byte	0x04, 0x17
        /*002e*/ 	.short	(.L_1438 - .L_1437)
.L_1437:
        /*0030*/ 	.word	0x00000000
        /*0034*/ 	.short	0x0000
        /*0036*/ 	.short	0x0000
        /*0038*/ 	.byte	0x00, 0xf0, 0x11, 0x00


	//----- nvinfo : EIATTR_MAXREG_COUNT
	.align		4
.L_1438:
        /*003c*/ 	.byte	0x03, 0x1b
        /*003e*/ 	.short	0x0080


	//----- nvinfo : EIATTR_EXTERNS
	.align		4
        /*0040*/ 	.byte	0x04, 0x0f
        /*0042*/ 	.short	(.L_1440 - .L_1439)


	//   ....[0]....
	.align		4
.L_1439:
        /*0044*/ 	.word	index@(__assertfail)


	//----- nvinfo : EIATTR_MERCURY_ISA_VERSION
	.align		4
.L_1440:
        /*0048*/ 	.byte	0x03, 0x5f
        /*004a*/ 	.short	0x0000


	//----- nvinfo : EIATTR_SYSCALL_OFFSETS
	.align		4
        /*004c*/ 	.byte	0x04, 0x46
        /*004e*/ 	.short	(.L_1442 - .L_1441)


	//   ....[0]....
.L_1441:
        /*0050*/ 	.word	0x00002380


	//   ....[1]....
        /*0054*/ 	.word	0x00003210


	//   ....[2]....
        /*0058*/ 	.word	0x000040a0


	//   ....[3]....
        /*005c*/ 	.word	0x00004f30


	//   ....[4]....
        /*0060*/ 	.word	0x00005dc0


	//   ....[5]....
        /*0064*/ 	.word	0x00005fb0


	//   ....[6]....
        /*0068*/ 	.word	0x00006150


	//   ....[7]....
        /*006c*/ 	.word	0x00006330


	//   ....[8]....
        /*0070*/ 	.word	0x00006a70


	//   ....[9]....
        /*0074*/ 	.word	0x00007200


	//   ....[10]....
        /*0078*/ 	.word	0x000095b0


	//   ....[11]....
        /*007c*/ 	.word	0x0000a440


	//   ....[12]....
        /*0080*/ 	.word	0x0000b2d0


	//   ....[13]....
        /*0084*/ 	.word	0x0000c160


	//   ....[14]....
        /*0088*/ 	.word	0x0000cff0


	//   ....[15]....
        /*008c*/ 	.word	0x0000d1e0


	//   ....[16]....
        /*0090*/ 	.word	0x0000d380


	//   ....[17]....
        /*0094*/ 	.word	0x0000d560


	//   ....[18]....
        /*0098*/ 	.word	0x0000dc90


	//   ....[19]....
        /*009c*/ 	.word	0x0000e420


	//   ....[20]....
        /*00a0*/ 	.word	0x000107a0


	//   ....[21]....
        /*00a4*/ 	.word	0x00011630


	//   ....[22]....
        /*00a8*/ 	.word	0x000124c0


	//   ....[23]....
        /*00ac*/ 	.word	0x00013350


	//   ....[24]....
        /*00b0*/ 	.word	0x000141e0


	//   ....[25]....
        /*00b4*/ 	.word	0x000143d0


	//   ....[26]....
        /*00b8*/ 	.word	0x00014570


	//   ....[27]....
        /*00bc*/ 	.word	0x00014750


	//   ....[28]....
        /*00c0*/ 	.word	0x00014e80


	//   ....[29]....
        /*00c4*/ 	.word	0x00015610


	//   ....[30]....
        /*00c8*/ 	.word	0x000179a0


	//   ....[31]....
        /*00cc*/ 	.word	0x00018830


	//   ....[32]....
        /*00d0*/ 	.word	0x000196c0


	//   ....[33]....
        /*00d4*/ 	.word	0x0001a550


	//   ....[34]....
        /*00d8*/ 	.word	0x0001b3e0


	//   ....[35]....
        /*00dc*/ 	.word	0x0001b5d0


	//   ....[36]....
        /*00e0*/ 	.word	0x0001b770


	//   ....[37]....
        /*00e4*/ 	.word	0x0001b950


	//   ....[38]....
        /*00e8*/ 	.word	0x0001c080


	//   ....[39]....
        /*00ec*/ 	.word	0x0001c810


	//----- nvinfo : EIATTR_EXIT_INSTR_OFFSETS
	.align		4
.L_1442:
        /*00f0*/ 	.byte	0x04, 0x1c
        /*00f2*/ 	.short	(.L_1444 - .L_1443)


	//   ....[0]....
.L_1443:
        /*00f4*/ 	.word	0x00015690


	//   ....[1]....
        /*00f8*/ 	.word	0x0001c1d0


	//   ....[2]....
        /*00fc*/ 	.word	0x0001c1f0


	//   ....[3]....
        /*0100*/ 	.word	0x0001c270


	//   ....[4]....
        /*0104*/ 	.word	0x0001c290


	//   ....[5]....
        /*0108*/ 	.word	0x0001c2b0


	//   ....[6]....
        /*010c*/ 	.word	0x0001c330


	//   ....[7]....
        /*0110*/ 	.word	0x0001c350


	//   ....[8]....
        /*0114*/ 	.word	0x0001c3d0


	//   ....[9]....
        /*0118*/ 	.word	0x0001c3f0


	//   ....[10]....
        /*011c*/ 	.word	0x0001c410


	//   ....[11]....
        /*0120*/ 	.word	0x0001c4b0


	//   ....[12]....
        /*0124*/ 	.word	0x0001c4d0


	//   ....[13]....
        /*0128*/ 	.word	0x0001c550


	//   ....[14]....
        /*012c*/ 	.word	0x0001c570


	//   ....[15]....
        /*0130*/ 	.word	0x0001c590


	//   ....[16]....
        /*0134*/ 	.word	0x0001c630


	//   ....[17]....
        /*0138*/ 	.word	0x0001c650


	//   ....[18]....
        /*013c*/ 	.word	0x0001c670


	//   ....[19]....
        /*0140*/ 	.word	0x0001c6e0


	//   ....[20]....
        /*0144*/ 	.word	0x0001c820


	//   ....[21]....
        /*0148*/ 	.word	0x0001c840


	//   ....[22]....
        /*014c*/ 	.word	0x0001c860


	//----- nvinfo : EIATTR_MAX_THREADS
	.align		4
.L_1444:
        /*0150*/ 	.byte	0x04, 0x05
        /*0152*/ 	.short	(.L_1446 - .L_1445)
.L_1445:
        /*0154*/ 	.word	0x00000080
        /*0158*/ 	.word	0x00000001
        /*015c*/ 	.word	0x00000001


	//----- nvinfo : EIATTR_CRS_STACK_SIZE
	.align		4
.L_1446:
        /*0160*/ 	.byte	0x04, 0x1e
        /*0162*/ 	.short	(.L_1448 - .L_1447)
.L_1447:
        /*0164*/ 	.word	0x00000000
.L_1448:


//--------------------- .nv.info._ZN2at6native27unrolled_elementwise_kernelIZZZNS0_67_GLOBAL__N__bb565c37_34_ValidateCompressedIndicesKernel_cu_33a4b88b42_validate_compressed_sparse_indices_kernelILNS2_8CDimNameE1ENS2_18CUDAKernelLauncherENS2_14EmptyVecKernelENS2_8DummyVecELm8EEEvRKNS_6TensorESA_lllENKUlvE1_clEvENKUlvE0_clEvEUllllllE_St5arrayIPcLm6EELi4E23TrivialOffsetCalculatorILi5EjESH_ILi1EjENS0_6memory12LoadWithCastILi5EEENSK_13StoreWithCastILi1EEEEEviT_T0_T2_T3_T4_T5_ --------------------------
	.section	.nv.info._ZN2at6native27unrolled_elementwise_kernelIZZZNS0_67_GLOBAL__N__bb565c37_34_ValidateCompressedIndicesKernel_cu_33a4b88b42_validate_compressed_sparse_indices_kernelILNS2_8CDimNameE1ENS2_18CUDAKernelLauncherENS2_14EmptyVecKernelENS2_8DummyVecELm8EEEvRKNS_6TensorESA_lllENKUlvE1_clEvENKUlvE0_clEvEUllllllE_St5arrayIPcLm6EELi4E23TrivialOffsetCalculatorILi5EjESH_ILi1EjENS0_6memory12LoadWithCastILi5EEENSK_13StoreWithCastILi1EEEEEviT_T0_T2_T3_T4_T5_,"",@"SHT_CUDA_INFO"
	.sectionflags	@""
	.align	4


	//----- nvinfo : EIATTR_CUDA_API_VERSION
	.align		4
        /*0000*/ 	.byte	0x04, 0x37
        /*0002*/ 	.short	(.L_1450 - .L_1449)
.L_1449:
        /*0004*/ 	.word	0x00000082


	//----- nvinfo : EIATTR_SW2861232_WAR
	.align		4
.L_1450:
        /*0008*/ 	.byte	0x01, 0x35
	.zero		2


	//----- nvinfo : EIATTR_PARAM_CBANK
	.align		4
        /*000c*/ 	.byte	0x04, 0x0a
        /*000e*/ 	.short	(.L_1452 - .L_1451)
	.align		4
.L_1451:
        /*0010*/ 	.word	index@(.nv.constant0._ZN2at6native27unrolled_elementwise_kernelIZZZNS0_67_GLOBAL__N__bb565c37_34_ValidateCompressedIndicesKernel_cu_33a4b88b42_validate_compressed_sparse_indices_kernelILNS2_8CDimNameE1ENS2_18CUDAKernelLauncherENS2_14EmptyVecKernelENS2_8DummyVecELm8EEEvRKNS_6TensorESA_lllENKUlvE1_clEvENKUlvE0_clEvEUllllllE_St5arrayIPcLm6EELi4E23TrivialOffsetCalculatorILi5EjESH_ILi1EjENS0_6memory12LoadWithCastILi5EEENSK_13StoreWithCastILi1EEEEEviT_T0_T2_T3_T4_T5_)
        /*0014*/ 	.short	0x0160
        /*0016*/ 	.short	0x0110


	//----- nvinfo : EIATTR_CBANK_PARAM_SIZE
	.align		4
.L_1452:
        /*0018*/ 	.byte	0x03, 0x19
        /*001a*/ 	.short	0x0110


	//----- nvinfo : EIATTR_KPARAM_INFO
	.align		4
        /*001c*/ 	.byte	0x04, 0x17
        /*001e*/ 	.short	(.L_1454 - .L_1453)
.L_1453:
        /*0020*/ 	.word	0x00000000
        /*0024*/ 	.short	0x0006
        /*0026*/ 	.short	0x0108
        /*0028*/ 	.byte	0x00, 0xf0, 0x21, 0x00


	//----- nvinfo : EIATTR_KPARAM_INFO
	.align		4
.L_1454:
        /*002c*/ 	.byte	0x04, 0x17
        /*002e*/ 	.short	(.L_1456 - .L_1455)
.L_1455:
        /*0030*/ 	.word	0x00000000
        /*0034*/ 	.short	0x0005
        /*0036*/ 	.short	0x00ec
        /*0038*/ 	.byte	0x00, 0xf0, 0x71, 0x00


	//----- nvinfo : EIATTR_KPARAM_INFO
	.align		4
.L_1456:
        /*003c*/ 	.byte	0x04, 0x17
        /*003e*/ 	.short	(.L_1458 - .L_1457)
.L_1457:
        /*0040*/ 	.word	0x00000000
        /*0044*/ 	.short	0x0004
        /*0046*/ 	.short	0x00e9
        /*0048*/ 	.byte	0x00, 0xf0, 0x05, 0x00


	//----- nvinfo : EIATTR_KPARAM_INFO
	.align		4
.L_1458:
        /*004c*/ 	.byte	0x04, 0x17
        /*004e*/ 	.short	(.L_1460 - .L_1459)
.L_1459:
        /*0050*/ 	.word	0x00000000
        /*0054*/ 	.short	0x0003
        /*0056*/ 	.short	0x00e8
        /*0058*/ 	.byte	0x00, 0xf0, 0x05, 0x00


	//----- nvinfo : EIATTR_KPARAM_INFO
	.align		4
.L_1460:
        /*005c*/ 	.byte	0x04, 0x17
        /*005e*/ 	.short	(.L_1462 - .L_1461)
.L_1461:
        /*0060*/ 	.word	0x00000000
        /*0064*/ 	.short	0x0002
        /*0066*/ 	.short	0x00b8
        /*0068*/ 	.byte	0x00, 0xf0, 0xc1, 0x00


	//----- nvinfo : EIATTR_KPARAM_INFO
	.align		4
.L_1462:
        /*006c*/ 	.byte	0x04, 0x17
        /*006e*/ 	.short	(.L_1464 - .L_1463)
.L_1463:
        /*0070*/ 	.word	0x00000000
        /*0074*/ 	.short	0x0001
        /*0076*/ 	.short	0x0008
        /*0078*/ 	.byte	0x00, 0xf0, 0xc1, 0x02


	//----- nvinfo : EIATTR_KPARAM_INFO
	.align		4
.L_1464:
        /*007c*/ 	.byte	0x04, 0x17
        /*007e*/ 	.short	(.L_1466 - .L_1465)
.L_1465:
        /*0080*/ 	.word	0x00000000
        /*0084*/ 	.short	0x0000
        /*0086*/ 	.short	0x0000
        /*0088*/ 	.byte	0x00, 0xf0, 0x11, 0x00


	//----- nvinfo : EIATTR_MAXREG_COUNT
	.align		4
.L_1466:
        /*008c*/ 	.byte	0x03, 0x1b
        /*008e*/ 	.short	0x00ff


	//----- nvinfo : EIATTR_EXTERNS
	.align		4
        /*0090*/ 	.byte	0x04, 0x0f
        /*0092*/ 	.short	(.L_1468 - .L_1467)


	//   ....[0]....
	.align		4
.L_1467:
        /*0094*/ 	.word	index@(__assertfail)


	//----- nvinfo : EIATTR_MERCURY_ISA_VERSION
	.align		4
.L_1468:
        /*0098*/ 	.byte	0x03, 0x5f
        /*009a*/ 	.short	0x0000


	//----- nvinfo : EIATTR_SYSCALL_OFFSETS
	.align		4
        /*009c*/ 	.byte	0x04, 0x46
        /*009e*/ 	.short	(.L_1470 - .L_1469)


	//   ....[0]....
.L_1469:
        /*00a0*/ 	.word	0x00001390


	//   ....[1]....
        /*00a4*/ 	.word	0x00002220


	//   ....[2]....
        /*00a8*/ 	.word	0x000030b0


	//   ....[3]....
        /*00ac*/ 	.word	0x00003f40


	//   ....[4]....
        /*00b0*/ 	.word	0x00004dd0


	//   ....[5]....
        /*00b4*/ 	.word	0x00005d20


	//   ....[6]....
        /*00b8*/ 	.word	0x00006bb0


	//   ....[7]....
        /*00bc*/ 	.word	0x00007a40


	//   ....[8]....
        /*00c0*/ 	.word	0x000088d0


	//   ....[9]....
        /*00c4*/ 	.word	0x00009760


	//   ....[10]....
        /*00c8*/ 	.word	0x0000a6a0


	//   ....[11]....
        /*00cc*/ 	.word	0x0000b530


	//   ....[12]....
        /*00d0*/ 	.word	0x0000c3c0


	//   ....[13]....
        /*00d4*/ 	.word	0x0000d270


	//   ....[14]....
        /*00d8*/ 	.word	0x0000e120


	//   ....[15]....
        /*00dc*/ 	.word	0x0000f070


	//   ....[16]....
        /*00e0*/ 	.word	0x0000ff00


	//   ....[17]....
        /*00e4*/ 	.word	0x00010d90


	//   ....[18]....
        /*00e8*/ 	.word	0x00011c30


	//   ....[19]....
        /*00ec*/ 	.word	0x00012ae0


	//   ....[20]....
        /*00f0*/ 	.word	0x00012d10


	//   ....[21]....
        /*00f4*/ 	.word	0x00012eb0


	//   ....[22]....
        /*00f8*/ 	.word	0x00013090


	//   ....[23]....
        /*00fc*/ 	.word	0x000137d0


	//   ....[24]....
        /*0100*/ 	.word	0x00013a20


	//   ....[25]....
        /*0104*/ 	.word	0x00013bc0


	//   ....[26]....
        /*0108*/ 	.word	0x00013da0


	//   ....[27]....
        /*010c*/ 	.word	0x000144d0


	//   ....[28]....
        /*0110*/ 	.word	0x00014710


	//   ....[29]....
        /*0114*/ 	.word	0x000148b0


	//   ....[30]....
        /*0118*/ 	.word	0x00014a90


	//   ....[31]....
        /*011c*/ 	.word	0x000151b0


	//   ....[32]....
        /*0120*/ 	.word	0x000153f0


	//   ....[33]....
        /*0124*/ 	.word	0x00015590


	//   ....[34]....
        /*0128*/ 	.word	0x00015770


	//   ....[35]....
        /*012c*/ 	.word	0x00015e90


	//   ....[36]....
        /*0130*/ 	.word	0x00016810


	//   ....[37]....
        /*0134*/ 	.word	0x00017030


	//   ....[38]....
        /*0138*/ 	.word	0x00017810


	//   ....[39]....
        /*013c*/ 	.word	0x00017ff0


	//----- nvinfo : EIATTR_EXIT_INSTR_OFFSETS
	.align		4
.L_1470:
        /*0140*/ 	.byte	0x04, 0x1c
        /*0142*/ 	.short	(.L_1472 - .L_1471)


	//   ....[0]....
.L_1471:
        /*0144*/ 	.word	0x00017890


	//   ....[1]....
        /*0148*/ 	.word	0x000179b0


	//   ....[2]....
        /*014c*/ 	.word	0x000179d0


	//   ....[3]....
        /*0150*/ 	.word	0x00017a50


	//   ....[4]....
        /*0154*/ 	.word	0x00017a70


	//   ....[5]....
        /*0158*/ 	.word	0x00017a90


	//   ....[6]....
        /*015c*/ 	.word	0x00017b10


	//   ....[7]....
        /*0160*/ 	.word	0x00017b30


	//   ....[8]....
        /*0164*/ 	.word	0x00017bb0


	//   ....[9]....
        /*0168*/ 	.word	0x00017bd0


	//   ....[10]....
        /*016c*/ 	.word	0x00017bf0


	//   ....[11]....
        /*0170*/ 	.word	0x00017c90


	//   ....[12]....
        /*0174*/ 	.word	0x00017cb0


	//   ....[13]....
        /*0178*/ 	.word	0x00017d30


	//   ....[14]....
        /*017c*/ 	.word	0x00017d50


	//   ....[15]....
        /*0180*/ 	.word	0x00017d70


	//   ....[16]....
        /*0184*/ 	.word	0x00017e10


	//   ....[17]....
        /*0188*/ 	.word	0x00017e30


	//   ....[18]....
        /*018c*/ 	.word	0x00017e50


	//   ....[19]....
        /*0190*/ 	.word	0x00017ec0


	//   ....[20]....
        /*0194*/ 	.word	0x00018000


	//   ....[21]....
        /*0198*/ 	.word	0x00018020


	//   ....[22]....
        /*019c*/ 	.word	0x00018040


	//----- nvinfo : EIATTR_MAX_THREADS
	.align		4
.L_1472:
        /*01a0*/ 	.byte	0x04, 0x05
        /*01a2*/ 	.short	(.L_1474 - .L_1473)
.L_1473:
        /*01a4*/ 	.word	0x00000080
        /*01a8*/ 	.word	0x00000001
        /*01ac*/ 	.word	0x00000001


	//----- nvinfo : EIATTR_CRS_STACK_SIZE
	.align		4
.L_1474:
        /*01b0*/ 	.byte	0x04, 0x1e
        /*01b2*/ 	.short	(.L_1476 - .L_1475)
.L_1475:
        /*01b4*/ 	.word	0x00000000
.L_1476:


//--------------------- .nv.info._ZN2at6native18elementwise_kernelILi128ELi2EZNS0_22gpu_kernel_impl_nocastIZZZNS0_67_GLOBAL__N__bb565c37_34_ValidateCompressedIndicesKernel_cu_33a4b88b42_validate_compressed_sparse_indices_kernelILNS3_8CDimNameE1ENS3_18CUDAKernelLauncherENS3_14EmptyVecKernelENS3_8DummyVecELm8EEEvRKNS_6TensorESB_lllENKUlvE1_clEvENKUlvE0_clEvEUllllllE_EEvRNS_18TensorIteratorBaseERKT_EUliE_EEviT1_ --------------------------
	.section	.nv.info._ZN2at6native18elementwise_kernelILi128ELi2EZNS0_22gpu_kernel_impl_nocastIZZZNS0_67_GLOBAL__N__bb565c37_34_ValidateCompressedIndicesKernel_cu_33a4b88b42_validate_compressed_sparse_indices_kernelILNS3_8CDimNameE1ENS3_18CUDAKernelLauncherENS3_14EmptyVecKernelENS3_8DummyVecELm8EEEvRKNS_6TensorESB_lllENKUlvE1_clEvENKUlvE0_clEvEUllllllE_EEvRNS_18TensorIteratorBaseERKT_EUliE_EEviT1_,"",@"SHT_CUDA_INFO"
	.sectionflags	@""
	.align	4


	//----- nvinfo : EIATTR_CUDA_API_VERSION
	.align		4
        /*0000*/ 	.byte	0x04, 0x37
        /*0002*/ 	.short	(.L_1478 - .L_1477)
.L_1477:
        /*0004*/ 	.word	0x00000082


	//----- nvinfo : EIATTR_SW2861232_WAR
	.align		4
.L_1478:
        /*0008*/ 	.byte	0x01, 0x35
	.zero		2


	//----- nvinfo : EIATTR_PARAM_CBANK
	.align		4
        /*000c*/ 	.byte	0x04, 0x0a
        /*000e*/ 	.short	(.L_1480 - .L_1479)
	.align		4
.L_1479:
        /*0010*/ 	.word	index@(.nv.constant0._ZN2at6native18elementwise_kernelILi128ELi2EZNS0_22gpu_kernel_impl_nocastIZZZNS0_67_GLOBAL__N__bb565c37_34_ValidateCompressedIndicesKernel_cu_33a4b88b42_validate_compressed_sparse_indices_kernelILNS3_8CDimNameE1ENS3_18CUDAKernelLauncherENS3_14EmptyVecKernelENS3_8DummyVecELm8EEEvRKNS_6TensorESB_lllENKUlvE1_clEvENKUlvE0_clEvEUllllllE_EEvRNS_18TensorIteratorBaseERKT_EUliE_EEviT1_)
        /*0014*/ 	.short	0x0160
        /*0016*/ 	.short	0x0478


	//----- nvinfo : EIATTR_CBANK_PARAM_SIZE
	.align		4
.L_1480:
        /*0018*/ 	.byte	0x03, 0x19
        /*001a*/ 	.short	0x0478


	//----- nvinfo : EIATTR_KPARAM_INFO
	.align		4
        /*001c*/ 	.byte	0x04, 0x17
        /*001e*/ 	.short	(.L_1482 - .L_1481)
.L_1481:
        /*0020*/ 	.word	0x00000000
        /*0024*/ 	.short	0x0001
        /*0026*/ 	.short	0x0008
        /*0028*/ 	.byte	0x00, 0xf0, 0xc1, 0x11


	//----- nvinfo : EIATTR_KPARAM_INFO
	.align		4
.L_1482:
        /*002c*/ 	.byte	0x04, 0x17
        /*002e*/ 	.short	(.L_1484 - .L_1483)
.L_1483:
        /*0030*/ 	.word	0x00000000
        /*0034*/ 	.short	0x0000
        /*0036*/ 	.short	0x0000
        /*0038*/ 	.byte	0x00, 0xf0, 0x11, 0x00


	//----- nvinfo : EIATTR_MAXREG_COUNT
	.align		4
.L_1484:
        /*003c*/ 	.byte	0x03, 0x1b
        /*003e*/ 	.short	0x0080


	//----- nvinfo : EIATTR_EXTERNS
	.align		4
        /*0040*/ 	.byte	0x04, 0x0f
        /*0042*/ 	.short	(.L_1486 - .L_1485)


	//   ....[0]....
	.align		4
.L_1485:
        /*0044*/ 	.word	index@(__assertfail)


	//----- nvinfo : EIATTR_MERCURY_ISA_VERSION
	.align		4
.L_1486:
        /*0048*/ 	.byte	0x03, 0x5f
        /*004a*/ 	.short	0x0000


	//----- nvinfo : EIATTR_SYSCALL_OFFSETS
	.align		4
        /*004c*/ 	.byte	0x04, 0x46
        /*004e*/ 	.short	(.L_1488 - .L_1487)


	//   ....[0]....
.L_1487:
        /*0050*/ 	.word	0x000017c0


	//   ....[1]....
        /*0054*/ 	.word	0x00001960


	//   ....[2]....
        /*0058*/ 	.word	0x00001b40


	//   ....[3]....
        /*005c*/ 	.word	0x00002270


	//   ....[4]....
        /*0060*/ 	.word	0x00003a90


	//   ....[5]....
        /*0064*/ 	.word	0x00003c30


	//   ....[6]....
        /*0068*/ 	.word	0x00003e10


	//   ....[7]....
        /*006c*/ 	.word	0x00004520


	//----- nvinfo : EIATTR_EXIT_INSTR_OFFSETS
	.align		4
.L_1488:
        /*0070*/ 	.byte	0x04, 0x1c
        /*0072*/ 	.short	(.L_1490 - .L_1489)


	//   ....[0]....
.L_1489:
        /*0074*/ 	.word	0x00002340


	//   ....[1]....
        /*0078*/ 	.word	0x000045b0


	//----- nvinfo : EIATTR_MAX_THREADS
	.align		4
.L_1490:
        /*007c*/ 	.byte	0x04, 0x05
        /*007e*/ 	.short	(.L_1492 - .L_1491)
.L_1491:
        /*0080*/ 	.word	0x00000080
        /*0084*/ 	.word	0x00000001
        /*0088*/ 	.word	0x00000001


	//----- nvinfo : EIATTR_CRS_STACK_SIZE
	.align		4
.L_1492:
        /*008c*/ 	.byte	0x04, 0x1e
        /*008e*/ 	.short	(.L_1494 - .L_1493)
.L_1493:
        /*0090*/ 	.word	0x00000000
.L_1494:


//--------------------- .nv.info._ZN2at6native27unrolled_elementwise_kernelIZZZNS0_67_GLOBAL__N__bb565c37_34_ValidateCompressedIndicesKernel_cu_33a4b88b42_validate_compressed_sparse_indices_kernelILNS2_8CDimNameE1ENS2_18CUDAKernelLauncherENS2_14EmptyVecKernelENS2_8DummyVecELm8EEEvRKNS_6TensorESA_lllENKUlvE1_clEvENKUlvE0_clEvEUllllllE_St5arrayIPcLm6EELi4E23TrivialOffsetCalculatorILi5EjESH_ILi1EjENS0_6memory15LoadWithoutCastENSK_16StoreWithoutCastEEEviT_T0_T2_T3_T4_T5_ --------------------------
	.section	.nv.info._ZN2at6native27unrolled_elementwise_kernelIZZZNS0_67_GLOBAL__N__bb565c37_34_ValidateCompressedIndicesKernel_cu_33a4b88b42_validate_compressed_sparse_indices_kernelILNS2_8CDimNameE1ENS2_18CUDAKernelLauncherENS2_14EmptyVecKernelENS2_8DummyVecELm8EEEvRKNS_6TensorESA_lllENKUlvE1_clEvENKUlvE0_clEvEUllllllE_St5arrayIPcLm6EELi4E23TrivialOffsetCalculatorILi5EjESH_ILi1EjENS0_6memory15LoadWithoutCastENSK_16StoreWithoutCastEEEviT_T0_T2_T3_T4_T5_,"",@"SHT_CUDA_INFO"
	.sectionflags	@""
	.align	4


	//----- nvinfo : EIATTR_CUDA_API_VERSION
	.align		4
        /*0000*/ 	.byte	0x04, 0x37
        /*0002*/ 	.short	(.L_1496 - .L_1495)
.L_1495:
        /*0004*/ 	.word	0x00000082


	//----- nvinfo : EIATTR_SW2861232_WAR
	.align		4
.L_1496:
        /*0008*/ 	.byte	0x01, 0x35
	.zero		2


	//----- nvinfo : EIATTR_PARAM_CBANK
	.align		4
        /*000c*/ 	.byte	0x04, 0x0a
        /*000e*/ 	.short	(.L_1498 - .L_1497)
	.align		4
.L_1497:
        /*0010*/ 	.word	index@(.nv.constant0._ZN2at6native27unrolled_elementwise_kernelIZZZNS0_67_GLOBAL__N__bb565c37_34_ValidateCompressedIndicesKernel_cu_33a4b88b42_validate_compressed_sparse_indices_kernelILNS2_8CDimNameE1ENS2_18CUDAKernelLauncherENS2_14EmptyVecKernelENS2_8DummyVecELm8EEEvRKNS_6TensorESA_lllENKUlvE1_clEvENKUlvE0_clEvEUllllllE_St5arrayIPcLm6EELi4E23TrivialOffsetCalculatorILi5EjESH_ILi1EjENS0_6memory15LoadWithoutCastENSK_16StoreWithoutCastEEEviT_T0_T2_T3_T4_T5_)
        /*0014*/ 	.short	0x0160
        /*0016*/ 	.short	0x00ec


	//----- nvinfo : EIATTR_CBANK_PARAM_SIZE
	.align		4
.L_1498:
        /*0018*/ 	.byte	0x03, 0x19
        /*001a*/ 	.short	0x00ec


	//----- nvinfo : EIATTR_KPARAM_INFO
	.align		4
        /*001c*/ 	.byte	0x04, 0x17
        /*001e*/ 	.short	(.L_1500 - .L_1499)
.L_1499:
        /*0020*/ 	.word	0x00000000
        /*0024*/ 	.short	0x0006
        /*0026*/ 	.short	0x00eb
        /*0028*/ 	.byte	0x00, 0xf0, 0x05, 0x00


	//----- nvinfo : EIATTR_KPARAM_INFO
	.align		4
.L_1500:
        /*002c*/ 	.byte	0x04, 0x17
        /*002e*/ 	.short	(.L_1502 - .L_1501)
.L_1501:
        /*0030*/ 	.word	0x00000000
        /*0034*/ 	.short	0x0005
        /*0036*/ 	.short	0x00ea
        /*0038*/ 	.byte	0x00, 0xf0, 0x05, 0x00


	//----- nvinfo : EIATTR_KPARAM_INFO
	.align		4
.L_1502:
        /*003c*/ 	.byte	0x04, 0x17
        /*003e*/ 	.short	(.L_1504 - .L_1503)
.L_1503:
        /*0040*/ 	.word	0x00000000
        /*0044*/ 	.short	0x0004
        /*0046*/ 	.short	0x00e9
        /*0048*/ 	.byte	0x00, 0xf0, 0x05, 0x00


	//----- nvinfo : EIATTR_KPARAM_INFO
	.align		4
.L_1504:
        /*004c*/ 	.byte	0x04, 0x17
        /*004e*/ 	.short	(.L_1506 - .L_1505)
.L_1505:
        /*0050*/ 	.word	0x00000000
        /*0054*/ 	.short	0x0003
        /*0056*/ 	.short	0x00e8
        /*0058*/ 	.byte	0x00, 0xf0, 0x05, 0x00


	//----- nvinfo : EIATTR_KPARAM_INFO
	.align		4
.L_1506:
        /*005c*/ 	.byte	0x04, 0x17
        /*005e*/ 	.short	(.L_1508 - .L_1507)
.L_1507:
        /*0060*/ 	.word	0x00000000
        /*0064*/ 	.short	0x0002
        /*0066*/ 	.short	0x00b8
        /*0068*/ 	.byte	0x00, 0xf0, 0xc1, 0x00


	//----- nvinfo : EIATTR_KPARAM_INFO
	.align		4
.L_1508:
        /*006c*/ 	.byte	0x04, 0x17
        /*006e*/ 	.short	(.L_1510 - .L_1509)
.L_1509:
        /*0070*/ 	.word	0x00000000
        /*0074*/ 	.short	0x0001
        /*0076*/ 	.short	0x0008
        /*0078*/ 	.byte	0x00, 0xf0, 0xc1, 0x02


	//----- nvinfo : EIATTR_KPARAM_INFO
	.align		4
.L_1510:
        /*007c*/ 	.byte	0x04, 0x17
        /*007e*/ 	.short	(.L_1512 - .L_1511)
.L_1511:
        /*0080*/ 	.word	0x00000000
        /*0084*/ 	.short	0x0000
        /*0086*/ 	.short	0x0000
        /*0088*/ 	.byte	0x00, 0xf0, 0x11, 0x00


	//----- nvinfo : EIATTR_MAXREG_COUNT
	.align		4
.L_1512:
        /*008c*/ 	.byte	0x03, 0x1b
        /*008e*/ 	.short	0x00ff


	//----- nvinfo : EIATTR_EXTERNS
	.align		4
        /*0090*/ 	.byte	0x04, 0x0f
        /*0092*/ 	.short	(.L_1514 - .L_1513)


	//   ....[0]....
	.align		4
.L_1513:
        /*0094*/ 	.word	index@(__assertfail)


	//----- nvinfo : EIATTR_MERCURY_ISA_VERSION
	.align		4
.L_1514:
        /*0098*/ 	.byte	0x03, 0x5f
        /*009a*/ 	.short	0x0000


	//----- nvinfo : EIATTR_SYSCALL_OFFSETS
	.align		4
        /*009c*/ 	.byte	0x04, 0x46
        /*009e*/ 	.short	(.L_1516 - .L_1515)


	//   ....[0]....
.L_1515:
        /*00a0*/ 	.word	0x00000af0


	//   ....[1]....
        /*00a4*/ 	.word	0x00000c90


	//   ....[2]....
        /*00a8*/ 	.word	0x00000e70


	//   ....[3]....
        /*00ac*/ 	.word	0x00001590


	//   ....[4]....
        /*00b0*/ 	.word	0x000017e0


	//   ....[5]....
        /*00b4*/ 	.word	0x00001980


	//   ....[6]....
        /*00b8*/ 	.word	0x00001b60


	//   ....[7]....
        /*00bc*/ 	.word	0x000022a0


	//   ....[8]....
        /*00c0*/ 	.word	0x000024e0


	//   ....[9]....
        /*00c4*/ 	.word	0x00002680


	//   ....[10]....
        /*00c8*/ 	.word	0x00002860


	//   ....[11]....
        /*00cc*/ 	.word	0x00002f70


	//   ....[12]....
        /*00d0*/ 	.word	0x000031b0


	//   ....[13]....
        /*00d4*/ 	.word	0x00003350


	//   ....[14]....
        /*00d8*/ 	.word	0x00003530


	//   ....[15]....
        /*00dc*/ 	.word	0x00003c40


	//----- nvinfo : EIATTR_EXIT_INSTR_OFFSETS
	.align		4
.L_1516:
        /*00e0*/ 	.byte	0x04, 0x1c
        /*00e2*/ 	.short	(.L_1518 - .L_1517)


	//   ....[0]....
.L_1517:
        /*00e4*/ 	.word	0x00003e60


	//   ....[1]....
        /*00e8*/ 	.word	0x00003eb0


	//----- nvinfo : EIATTR_MAX_THREADS
	.align		4
.L_1518:
        /*00ec*/ 	.byte	0x04, 0x05
        /*00ee*/ 	.short	(.L_1520 - .L_1519)
.L_1519:
        /*00f0*/ 	.word	0x00000080
        /*00f4*/ 	.word	0x00000001
        /*00f8*/ 	.word	0x00000001


	//----- nvinfo : EIATTR_CRS_STACK_SIZE
	.align		4
.L_1520:
        /*00fc*/ 	.byte	0x04, 0x1e
        /*00fe*/ 	.short	(.L_1522 - .L_1521)
.L_1521:
        /*0100*/ 	.word	0x00000000
.L_1522:


//--------------------- .nv.info._ZN2at6native29vectorized_elementwise_kernelILi2EZZZNS0_67_GLOBAL__N__bb565c37_34_ValidateCompressedIndicesKernel_cu_33a4b88b42_validate_compressed_sparse_indices_kernelILNS2_8CDimNameE1ENS2_18CUDAKernelLauncherENS2_14EmptyVecKernelENS2_8DummyVecELm8EEEvRKNS_6TensorESA_lllENKUlvE1_clEvENKUlvE0_clEvEUllllllE_St5arrayIPcLm6EEEEviT0_T1_ --------------------------
	.section	.nv.info._ZN2at6native29vectorized_elementwise_kernelILi2EZZZNS0_67_GLOBAL__N__bb565c37_34_ValidateCompressedIndicesKernel_cu_33a4b88b42_validate_compressed_sparse_indices_kernelILNS2_8CDimNameE1ENS2_18CUDAKernelLauncherENS2_14EmptyVecKernelENS2_8DummyVecELm8EEEvRKNS_6TensorESA_lllENKUlvE1_clEvENKUlvE0_clEvEUllllllE_St5arrayIPcLm6EEEEviT0_T1_,"",@"SHT_CUDA_INFO"
	.sectionflags	@""
	.align	4


	//----- nvinfo : EIATTR_CUDA_API_VERSION
	.align		4
        /*0000*/ 	.byte	0x04, 0x37
        /*0002*/ 	.short	(.L_1524 - .L_1523)
.L_1523:
        /*0004*/ 	.word	0x00000082


	//----- nvinfo : EIATTR_SW2861232_WAR
	.align		4
.L_1524:
        /*0008*/ 	.byte	0x01, 0x35
	.zero		2


	//----- nvinfo : EIATTR_PARAM_CBANK
	.align		4
        /*000c*/ 	.byte	0x04, 0x0a
        /*000e*/ 	.short	(.L_1526 - .L_1525)
	.align		4
.L_1525:
        /*0010*/ 	.word	index@(.nv.constant0._ZN2at6native29vectorized_elementwise_kernelILi2EZZZNS0_67_GLOBAL__N__bb565c37_34_ValidateCompressedIndicesKernel_cu_33a4b88b42_validate_compressed_sparse_indices_kernelILNS2_8CDimNameE1ENS2_18CUDAKernelLauncherENS2_14EmptyVecKernelENS2_8DummyVecELm8EEEvRKNS_6TensorESA_lllENKUlvE1_clEvENKUlvE0_clEvEUllllllE_St5arrayIPcLm6EEEEviT0_T1_)
        /*0014*/ 	.short	0x0160
        /*0016*/ 	.short	0x00e8


	//----- nvinfo : EIATTR_CBANK_PARAM_SIZE
	.align		4
.L_1526:
        /*0018*/ 	.byte	0x03, 0x19
        /*001a*/ 	.short	0x00e8


	//----- nvinfo : EIATTR_KPARAM_INFO
	.align		4
        /*001c*/ 	.byte	0x04, 0x17
        /*001e*/ 	.short	(.L_1528 - .L_1527)
.L_1527:
        /*0020*/ 	.word	0x00000000
        /*0024*/ 	.short	0x0002
        /*0026*/ 	.short	0x00b8
        /*0028*/ 	.byte	0x00, 0xf0, 0xc1, 0x00


	//----- nvinfo : EIATTR_KPARAM_INFO
	.align		4
.L_1528:
        /*002c*/ 	.byte	0x04, 0x17
        /*002e*/ 	.short	(.L_1530 - .L_1529)
.L_1529:
        /*0030*/ 	.word	0x00000000
        /*0034*/ 	.short	0x0001
        /*0036*/ 	.short	0x0008
        /*0038*/ 	.byte	0x00, 0xf0, 0xc1, 0x02


	//----- nvinfo : EIATTR_KPARAM_INFO
	.align		4
.L_1530:
        /*003c*/ 	.byte	0x04, 0x17
        /*003e*/ 	.short	(.L_1532 - .L_1531)
.L_1531:
        /*0040*/ 	.word	0x00000000
        /*0044*/ 	.short	0x0000
        /*0046*/ 	.short	0x0000
        /*0048*/ 	.byte	0x00, 0xf0, 0x11, 0x00


	//----- nvinfo : EIATTR_MAXREG_COUNT
	.align		4
.L_1532:
        /*004c*/ 	.byte	0x03, 0x1b
        /*004e*/ 	.short	0x00ff


	//----- nvinfo : EIATTR_EXTERNS
	.align		4
        /*0050*/ 	.byte	0x04, 0x0f
        /*0052*/ 	.short	(.L_1534 - .L_1533)


	//   ....[0]....
	.align		4
.L_1533:
        /*0054*/ 	.word	index@(__assertfail)


	//----- nvinfo : EIATTR_MERCURY_ISA_VERSION
	.align		4
.L_1534:
        /*0058*/ 	.byte	0x03, 0x5f
        /*005a*/ 	.short	0x0000


	//----- nvinfo : EIATTR_SYSCALL_OFFSETS
	.align		4
        /*005c*/ 	.byte	0x04, 0x46
        /*005e*/ 	.short	(.L_1536 - .L_1535)


	//   ....[0]....
.L_1535:
        /*0060*/ 	.word	0x00000840


	//   ....[1]....
        /*0064*/ 	.word	0x000009f0


	//   ....[2]....
        /*0068*/ 	.word	0x00000bd0


	//   ....[3]....
        /*006c*/ 	.word	0x00001330


	//   ....[4]....
        /*0070*/ 	.word	0x00001520


	//   ....[5]....
        /*0074*/ 	.word	0x000016b0


	//   ....[6]....
        /*0078*/ 	.word	0x00001890


	//   ....[7]....
        /*007c*/ 	.word	0x00001f90


	//   ....[8]....
        /*0080*/ 	.word	0x00002180


	//   ....[9]....
        /*0084*/ 	.word	0x00002310


	//   ....[10]....
        /*0088*/ 	.word	0x000024f0


	//   ....[11]....
        /*008c*/ 	.word	0x00002c00


	//   ....[12]....
        /*0090*/ 	.word	0x00002df0


	//   ....[13]....
        /*0094*/ 	.word	0x00002f80


	//   ....[14]....
        /*0098*/ 	.word	0x00003160


	//   ....[15]....
        /*009c*/ 	.word	0x00003860


	//   ....[16]....
        /*00a0*/ 	.word	0x00003a50


	//   ....[17]....
        /*00a4*/ 	.word	0x00003be0


	//   ....[18]....
        /*00a8*/ 	.word	0x00003dc0


	//   ....[19]....
        /*00ac*/ 	.word	0x000044c0


	//   ....[20]....
        /*00b0*/ 	.word	0x000046b0


	//   ....[21]....
        /*00b4*/ 	.word	0x00004840


	//   ....[22]....
        /*00b8*/ 	.word	0x00004a20


	//   ....[23]....
        /*00bc*/ 	.word	0x000050f0


	//   ....[24]....
        /*00c0*/ 	.word	0x000052e0


	//   ....[25]....
        /*00c4*/ 	.word	0x00005470


	//   ....[26]....
        /*00c8*/ 	.word	0x00005650


	//   ....[27]....
        /*00cc*/ 	.word	0x00005d20


	//   ....[28]....
        /*00d0*/ 	.word	0x00005f10


	//   ....[29]....
        /*00d4*/ 	.word	0x000060a0


	//   ....[30]....
        /*00d8*/ 	.word	0x00006280


	//   ....[31]....
        /*00dc*/ 	.word	0x00006960


	//   ....[32]....
        /*00e0*/ 	.word	0x000079d0


	//   ....[33]....
        /*00e4*/ 	.word	0x00007b70


	//   ....[34]....
        /*00e8*/ 	.word	0x00007d50


	//   ....[35]....
        /*00ec*/ 	.word	0x000084b0


	//   ....[36]....
        /*00f0*/ 	.word	0x00008700


	//   ....[37]....
        /*00f4*/ 	.word	0x000088a0


	//   ....[38]....
        /*00f8*/ 	.word	0x00008a80


	//   ....[39]....
        /*00fc*/ 	.word	0x00009200


	//   ....[40]....
        /*0100*/ 	.word	0x00009450


	//   ....[41]....
        /*0104*/ 	.word	0x000095f0


	//   ....[42]....
        /*0108*/ 	.word	0x000097d0


	//   ....[43]....
        /*010c*/ 	.word	0x00009f20


	//   ....[44]....
        /*0110*/ 	.word	0x0000a170


	//   ....[45]....
        /*0114*/ 	.word	0x0000a310


	//   ....[46]....
        /*0118*/ 	.word	0x0000a4f0


	//   ....[47]....
        /*011c*/ 	.word	0x0000ac40


	//   ....[48]....
        /*0120*/ 	.word	0x0000ae90


	//   ....[49]....
        /*0124*/ 	.word	0x0000b030


	//   ....[50]....
        /*0128*/ 	.word	0x0000b210


	//   ....[51]....
        /*012c*/ 	.word	0x0000b960


	//   ....[52]....
        /*0130*/ 	.word	0x0000bbb0


	//   ....[53]....
        /*0134*/ 	.word	0x0000bd50


	//   ....[54]....
        /*0138*/ 	.word	0x0000bf30


	//   ....[55]....
        /*013c*/ 	.word	0x0000c660


	//   ....[56]....
        /*0140*/ 	.word	0x0000c8b0


	//   ....[57]....
        /*0144*/ 	.word	0x0000ca50


	//   ....[58]....
        /*0148*/ 	.word	0x0000cc30


	//   ....[59]....
        /*014c*/ 	.word	0x0000d360


	//   ....[60]....
        /*0150*/ 	.word	0x0000d5b0


	//   ....[61]....
        /*0154*/ 	.word	0x0000d750


	//   ....[62]....
        /*0158*/ 	.word	0x0000d930


	//   ....[63]....
        /*015c*/ 	.word	0x0000e060


	//----- nvinfo : EIATTR_EXIT_INSTR_OFFSETS
	.align		4
.L_1536:
        /*0160*/ 	.byte	0x04, 0x1c
        /*0162*/ 	.short	(.L_1538 - .L_1537)


	//   ....[0]....
.L_1537:
        /*0164*/ 	.word	0x00006a80


	//   ....[1]....
        /*0168*/ 	.word	0x0000e440


	//   ....[2]....
        /*016c*/ 	.word	0x0000e490


	//----- nvinfo : EIATTR_MAX_THREADS
	.align		4
.L_1538:
        /*0170*/ 	.byte	0x04, 0x05
        /*0172*/ 	.short	(.L_1540 - .L_1539)
.L_1539:
        /*0174*/ 	.word	0x00000080
        /*0178*/ 	.word	0x00000001
        /*017c*/ 	.word	0x00000001


	//----- nvinfo : EIATTR_CRS_STACK_SIZE
	.align		4
.L_1540:
        /*0180*/ 	.byte	0x04, 0x1e
        /*0182*/ 	.short	(.L_1542 - .L_1541)
.L_1541:
        /*0184*/ 	.word	0x00000000
.L_1542:


//--------------------- .nv.info._ZN2at6native29vectorized_elementwise_kernelILi4EZZZNS0_67_GLOBAL__N__bb565c37_34_ValidateCompressedIndicesKernel_cu_33a4b88b42_validate_compressed_sparse_indices_kernelILNS2_8CDimNameE1ENS2_18CUDAKernelLauncherENS2_14EmptyVecKernelENS2_8DummyVecELm8EEEvRKNS_6TensorESA_lllENKUlvE1_clEvENKUlvE0_clEvEUllllllE_St5arrayIPcLm6EEEEviT0_T1_ --------------------------
	.section	.nv.info._ZN2at6native29vectorized_elementwise_kernelILi4EZZZNS0_67_GLOBAL__N__bb565c37_34_ValidateCompressedIndicesKernel_cu_33a4b88b42_validate_compressed_sparse_indices_kernelILNS2_8CDimNameE1ENS2_18CUDAKernelLauncherENS2_14EmptyVecKernelENS2_8DummyVecELm8EEEvRKNS_6TensorESA_lllENKUlvE1_clEvENKUlvE0_clEvEUllllllE_St5arrayIPcLm6EEEEviT0_T1_,"",@"SHT_CUDA_INFO"
	.sectionflags	@""
	.align	4


	//----- nvinfo : EIATTR_CUDA_API_VERSION
	.align		4
        /*0000*/ 	.byte	0x04, 0x37
        /*0002*/ 	.short	(.L_1544 - .L_1543)
.L_1543:
        /*0004*/ 	.word	0x00000082


	//----- nvinfo : EIATTR_SW2861232_WAR
	.align		4
.L_1544:
        /*0008*/ 	.byte	0x01, 0x35
	.zero		2


	//----- nvinfo : EIATTR_PARAM_CBANK
	.align		4
        /*000c*/ 	.byte	0x04, 0x0a
        /*000e*/ 	.short	(.L_1546 - .L_1545)
	.align		4
.L_1545:
        /*0010*/ 	.word	index@(.nv.constant0._ZN2at6native29vectorized_elementwise_kernelILi4EZZZNS0_67_GLOBAL__N__bb565c37_34_ValidateCompressedIndicesKernel_cu_33a4b88b42_validate_compressed_sparse_indices_kernelILNS2_8CDimNameE1ENS2_18CUDAKernelLauncherENS2_14EmptyVecKernelENS2_8DummyVecELm8EEEvRKNS_6TensorESA_lllENKUlvE1_clEvENKUlvE0_clEvEUllllllE_St5arrayIPcLm6EEEEviT0_T1_)
        /*0014*/ 	.short	0x0160
        /*0016*/ 	.short	0x00e8


	//----- nvinfo : EIATTR_CBANK_PARAM_SIZE
	.align		4
.L_1546:
        /*0018*/ 	.byte	0x03, 0x19
        /*001a*/ 	.short	0x00e8


	//----- nvinfo : EIATTR_KPARAM_INFO
	.align		4
        /*001c*/ 	.byte	0x04, 0x17
        /*001e*/ 	.short	(.L_1548 - .L_1547)
.L_1547:
        /*0020*/ 	.word	0x00000000
        /*0024*/ 	.short	0x0002
        /*0026*/ 	.short	0x00b8
        /*0028*/ 	.byte	0x00, 0xf0, 0xc1, 0x00


	//----- nvinfo : EIATTR_KPARAM_INFO
	.align		4
.L_1548:
        /*002c*/ 	.byte	0x04, 0x17
        /*002e*/ 	.short	(.L_1550 - .L_1549)
.L_1549:
        /*0030*/ 	.word	0x00000000
        /*0034*/ 	.short	0x0001
        /*0036*/ 	.short	0x0008
        /*0038*/ 	.byte	0x00, 0xf0, 0xc1, 0x02


	//----- nvinfo : EIATTR_KPARAM_INFO
	.align		4
.L_1550:
        /*003c*/ 	.byte	0x04, 0x17
        /*003e*/ 	.short	(.L_1552 - .L_1551)
.L_1551:
        /*0040*/ 	.word	0x00000000
        /*0044*/ 	.short	0x0000
        /*0046*/ 	.short	0x0000
        /*0048*/ 	.byte	0x00, 0xf0, 0x11, 0x00


	//----- nvinfo : EIATTR_MAXREG_COUNT
	.align		4
.L_1552:
        /*004c*/ 	.byte	0x03, 0x1b
        /*004e*/ 	.short	0x00ff


	//----- nvinfo : EIATTR_EXTERNS
	.align		4
        /*0050*/ 	.byte	0x04, 0x0f
        /*0052*/ 	.short	(.L_1554 - .L_1553)


	//   ....[0]....
	.align		4
.L_1553:
        /*0054*/ 	.word	index@(__assertfail)


	//----- nvinfo : EIATTR_MERCURY_ISA_VERSION
	.align		4
.L_1554:
        /*0058*/ 	.byte	0x03, 0x5f
        /*005a*/ 	.short	0x0000


	//----- nvinfo : EIATTR_SYSCALL_OFFSETS
	.align		4
        /*005c*/ 	.byte	0x04, 0x46
        /*005e*/ 	.short	(.L_1556 - .L_1555)


	//   ....[0]....
.L_1555:
        /*0060*/ 	.word	0x00000840


	//   ....[1]....
        /*0064*/ 	.word	0x000009f0


	//   ....[2]....
        /*0068*/ 	.word	0x00000bd0


	//   ....[3]....
        /*006c*/ 	.word	0x00001330


	//   ....[4]....
        /*0070*/ 	.word	0x00001520


	//   ....[5]....
        /*0074*/ 	.word	0x000016b0


	//   ....[6]....
        /*0078*/ 	.word	0x00001890


	//   ....[7]....
        /*007c*/ 	.word	0x00001f90


	//   ....[8]....
        /*0080*/ 	.word	0x00002180


	//   ....[9]....
        /*0084*/ 	.word	0x00002310


	//   ....[10]....
        /*0088*/ 	.word	0x000024f0


	//   ....[11]....
        /*008c*/ 	.word	0x00002c00


	//   ....[12]....
        /*0090*/ 	.word	0x00002df0


	//   ....[13]....
        /*0094*/ 	.word	0x00002f80


	//   ....[14]....
        /*0098*/ 	.word	0x00003160


	//   ....[15]....
        /*009c*/ 	.word	0x00003860


	//   ....[16]....
        /*00a0*/ 	.word	0x00003a50


	//   ....[17]....
        /*00a4*/ 	.word	0x00003be0


	//   ....[18]....
        /*00a8*/ 	.word	0x00003dc0


	//   ....[19]....
        /*00ac*/ 	.word	0x000044c0


	//   ....[20]....
        /*00b0*/ 	.word	0x000046b0


	//   ....[21]....
        /*00b4*/ 	.word	0x00004840


	//   ....[22]....
        /*00b8*/ 	.word	0x00004a20


	//   ....[23]....
        /*00bc*/ 	.word	0x000050f0


	//   ....[24]....
        /*00c0*/ 	.word	0x000052e0


	//   ....[25]....
        /*00c4*/ 	.word	0x00005470


	//   ....[26]....
        /*00c8*/ 	.word	0x00005650


	//   ....[27]....
        /*00cc*/ 	.word	0x00005d20


	//   ....[28]....
        /*00d0*/ 	.word	0x00005f10


	//   ....[29]....
        /*00d4*/ 	.word	0x000060a0


	//   ....[30]....
        /*00d8*/ 	.word	0x00006280


	//   ....[31]....
        /*00dc*/ 	.word	0x00006960


	//   ....[32]....
        /*00e0*/ 	.word	0x000079d0


	//   ....[33]....
        /*00e4*/ 	.word	0x00007b70


	//   ....[34]....
        /*00e8*/ 	.word	0x00007d50


	//   ....[35]....
        /*00ec*/ 	.word	0x000084b0


	//   ....[36]....
        /*00f0*/ 	.word	0x00008700


	//   ....[37]....
        /*00f4*/ 	.word	0x000088a0


	//   ....[38]....
        /*00f8*/ 	.word	0x00008a80


	//   ....[39]....
        /*00fc*/ 	.word	0x00009200


	//   ....[40]....
        /*0100*/ 	.word	0x00009450


	//   ....[41]....
        /*0104*/ 	.word	0x000095f0


	//   ....[42]....
        /*0108*/ 	.word	0x000097d0


	//   ....[43]....
        /*010c*/ 	.word	0x00009f20


	//   ....[44]....
        /*0110*/ 	.word	0x0000a170


	//   ....[45]....
        /*0114*/ 	.word	0x0000a310


	//   ....[46]....
        /*0118*/ 	.word	0x0000a4f0


	//   ....[47]....
        /*011c*/ 	.word	0x0000ac40


	//   ....[48]....
        /*0120*/ 	.word	0x0000ae90


	//   ....[49]....
        /*0124*/ 	.word	0x0000b030


	//   ....[50]....
        /*0128*/ 	.word	0x0000b210


	//   ....[51]....
        /*012c*/ 	.word	0x0000b960


	//   ....[52]....
        /*0130*/ 	.word	0x0000bbb0


	//   ....[53]....
        /*0134*/ 	.word	0x0000bd50


	//   ....[54]....
        /*0138*/ 	.word	0x0000bf30


	//   ....[55]....
        /*013c*/ 	.word	0x0000c660


	//   ....[56]....
        /*0140*/ 	.word	0x0000c8b0


	//   ....[57]....
        /*0144*/ 	.word	0x0000ca50


	//   ....[58]....
        /*0148*/ 	.word	0x0000cc30


	//   ....[59]....
        /*014c*/ 	.word	0x0000d360


	//   ....[60]....
        /*0150*/ 	.word	0x0000d5b0


	//   ....[61]....
        /*0154*/ 	.word	0x0000d750


	//   ....[62]....
        /*0158*/ 	.word	0x0000d930


	//   ....[63]....
        /*015c*/ 	.word	0x0000e060


	//----- nvinfo : EIATTR_EXIT_INSTR_OFFSETS
	.align		4
.L_1556:
        /*0160*/ 	.byte	0x04, 0x1c
        /*0162*/ 	.short	(.L_1558 - .L_1557)


	//   ....[0]....
.L_1557:
        /*0164*/ 	.word	0x00006a80


	//   ....[1]....
        /*0168*/ 	.word	0x0000e440


	//   ....[2]....
        /*016c*/ 	.word	0x0000e490


	//----- nvinfo : EIATTR_MAX_THREADS
	.align		4
.L_1558:
        /*0170*/ 	.byte	0x04, 0x05
        /*0172*/ 	.short	(.L_1560 - .L_1559)
.L_1559:
        /*0174*/ 	.word	0x00000080
        /*0178*/ 	.word	0x00000001
        /*017c*/ 	.word	0x00000001


	//----- nvinfo : EIATTR_CRS_STACK_SIZE
	.align		4
.L_1560:
        /*0180*/ 	.byte	0x04, 0x1e
        /*0182*/ 	.short	(.L_1562 - .L_1561)
.L_1561:
        /*0184*/ 	.word	0x00000000
.L_1562:


//--------------------- .nv.info._ZN2at6native29vectorized_elementwise_kernelILi8EZZZNS0_67_GLOBAL__N__bb565c37_34_ValidateCompressedIndicesKernel_cu_33a4b88b42_validate_compressed_sparse_indices_kernelILNS2_8CDimNameE1ENS2_18CUDAKernelLauncherENS2_14EmptyVecKernelENS2_8DummyVecELm8EEEvRKNS_6TensorESA_lllENKUlvE1_clEvENKUlvE0_clEvEUllllllE_St5arrayIPcLm6EEEEviT0_T1_ --------------------------
	.section	.nv.info._ZN2at6native29vectorized_elementwise_kernelILi8EZZZNS0_67_GLOBAL__N__bb565c37_34_ValidateCompressedIndicesKernel_cu_33a4b88b42_validate_compressed_sparse_indices_kernelILNS2_8CDimNameE1ENS2_18CUDAKernelLauncherENS2_14EmptyVecKernelENS2_8DummyVecELm8EEEvRKNS_6TensorESA_lllENKUlvE1_clEvENKUlvE0_clEvEUllllllE_St5arrayIPcLm6EEEEviT0_T1_,"",@"SHT_CUDA_INFO"
	.sectionflags	@""
	.align	4


	//----- nvinfo : EIATTR_CUDA_API_VERSION
	.align		4
        /*0000*/ 	.byte	0x04, 0x37
        /*0002*/ 	.short	(.L_1564 - .L_1563)
.L_1563:
        /*0004*/ 	.word	0x00000082


	//----- nvinfo : EIATTR_SW2861232_WAR
	.align		4
.L_1564:
        /*0008*/ 	.byte	0x01, 0x35
	.zero		2


	//----- nvinfo : EIATTR_PARAM_CBANK
	.align		4
        /*000c*/ 	.byte	0x04, 0x0a
        /*000e*/ 	.short	(.L_1566 - .L_1565)
	.align		4
.L_1565:
        /*0010*/ 	.word	index@(.nv.constant0._ZN2at6native29vectorized_elementwise_kernelILi8EZZZNS0_67_GLOBAL__N__bb565c37_34_ValidateCompressedIndicesKernel_cu_33a4b88b42_validate_compressed_sparse_indices_kernelILNS2_8CDimNameE1ENS2_18CUDAKernelLauncherENS2_14EmptyVecKernelENS2_8DummyVecELm8EEEvRKNS_6TensorESA_lllENKUlvE1_clEvENKUlvE0_clEvEUllllllE_St5arrayIPcLm6EEEEviT0_T1_)
        /*0014*/ 	.short	0x0160
        /*0016*/ 	.short	0x00e8


	//----- nvinfo : EIATTR_CBANK_PARAM_SIZE
	.align		4
.L_1566:
        /*0018*/ 	.byte	0x03, 0x19
        /*001a*/ 	.short	0x00e8


	//----- nvinfo : EIATTR_KPARAM_INFO
	.align		4
        /*001c*/ 	.byte	0x04, 0x17
        /*001e*/ 	.short	(.L_1568 - .L_1567)
.L_1567:
        /*0020*/ 	.word	0x00000000
        /*0024*/ 	.short	0x0002
        /*0026*/ 	.short	0x00b8
        /*0028*/ 	.byte	0x00, 0xf0, 0xc1, 0x00


	//----- nvinfo : EIATTR_KPARAM_INFO
	.align		4
.L_1568:
        /*002c*/ 	.byte	0x04, 0x17
        /*002e*/ 	.short	(.L_1570 - .L_1569)
.L_1569:
        /*0030*/ 	.word	0x00000000
        /*0034*/ 	.short	0x0001
        /*0036*/ 	.short	0x0008
        /*0038*/ 	.byte	0x00, 0xf0, 0xc1, 0x02


	//----- nvinfo : EIATTR_KPARAM_INFO
	.align		4
.L_1570:
        /*003c*/ 	.byte	0x04, 0x17
        /*003e*/ 	.short	(.L_1572 - .L_1571)
.L_1571:
        /*0040*/ 	.word	0x00000000
        /*0044*/ 	.short	0x0000
        /*0046*/ 	.short	0x0000
        /*0048*/ 	.byte	0x00, 0xf0, 0x11, 0x00


	//----- nvinfo : EIATTR_MAXREG_COUNT
	.align		4
.L_1572:
        /*004c*/ 	.byte	0x03, 0x1b
        /*004e*/ 	.short	0x00ff


	//----- nvinfo : EIATTR_MERCURY_ISA_VERSION
	.align		4
        /*0050*/ 	.byte	0x03, 0x5f
        /*0052*/ 	.short	0x0000


	//----- nvinfo : EIATTR_EXIT_INSTR_OFFSETS
	.align		4
        /*0054*/ 	.byte	0x04, 0x1c
        /*0056*/ 	.short	(.L_1574 - .L_1573)


	//   ....[0]....
.L_1573:
        /*0058*/ 	.word	0x00000010


	//----- nvinfo : EIATTR_MAX_THREADS
	.align		4
.L_1574:
        /*005c*/ 	.byte	0x04, 0x05
        /*005e*/ 	.short	(.L_1576 - .L_1575)
.L_1575:
        /*0060*/ 	.word	0x00000080
        /*0064*/ 	.word	0x00000001
        /*0068*/ 	.word	0x00000001
.L_1576:


//--------------------- .nv.info._ZN2at6native18elementwise_kernelILi128ELi4EZNS0_15gpu_kernel_implIZZZNS0_67_GLOBAL__N__bb565c37_34_ValidateCompressedIndicesKernel_cu_33a4b88b42_validate_compressed_sparse_indices_kernelILNS3_8CDimNameE1ENS3_18CUDAKernelLauncherENS3_14EmptyVecKernelENS3_8DummyVecELm8EEEvRKNS_6TensorESB_lllENKUlvE1_clEvENKUlvE_clEvEUliiiiiE_EEvRNS_18TensorIteratorBaseERKT_EUliE_EEviT1_ --------------------------
	.section	.nv.info._ZN2at6native18elementwise_kernelILi128ELi4EZNS0_15gpu_kernel_implIZZZNS0_67_GLOBAL__N__bb565c37_34_ValidateCompressedIndicesKernel_cu_33a4b88b42_validate_compressed_sparse_indices_kernelILNS3_8CDimNameE1ENS3_18CUDAKernelLauncherENS3_14EmptyVecKernelENS3_8DummyVecELm8EEEvRKNS_6TensorESB_lllENKUlvE1_clEvENKUlvE_clEvEUliiiiiE_EEvRNS_18TensorIteratorBaseERKT_EUliE_EEviT1_,"",@"SHT_CUDA_INFO"
	.sectionflags	@""
	.align	4


	//----- nvinfo : EIATTR_CUDA_API_VERSION
	.align		4
        /*0000*/ 	.byte	0x04, 0x37
        /*0002*/ 	.short	(.L_1578 - .L_1577)
.L_1577:
        /*0004*/ 	.word	0x00000082


	//----- nvinfo : EIATTR_SW2861232_WAR
	.align		4
.L_1578:
        /*0008*/ 	.byte	0x01, 0x35
	.zero		2


	//----- nvinfo : EIATTR_PARAM_CBANK
	.align		4
        /*000c*/ 	.byte	0x04, 0x0a
        /*000e*/ 	.short	(.L_1580 - .L_1579)
	.align		4
.L_1579:
        /*0010*/ 	.word	index@(.nv.constant0._ZN2at6native18elementwise_kernelILi128ELi4EZNS0_15gpu_kernel_implIZZZNS0_67_GLOBAL__N__bb565c37_34_ValidateCompressedIndicesKernel_cu_33a4b88b42_validate_compressed_sparse_indices_kernelILNS3_8CDimNameE1ENS3_18CUDAKernelLauncherENS3_14EmptyVecKernelENS3_8DummyVecELm8EEEvRKNS_6TensorESB_lllENKUlvE1_clEvENKUlvE_clEvEUliiiiiE_EEvRNS_18TensorIteratorBaseERKT_EUliE_EEviT1_)
        /*0014*/ 	.short	0x0160
        /*0016*/ 	.short	0x0480


	//----- nvinfo : EIATTR_CBANK_PARAM_SIZE
	.align		4
.L_1580:
        /*0018*/ 	.byte	0x03, 0x19
        /*001a*/ 	.short	0x0480


	//----- nvinfo : EIATTR_KPARAM_INFO
	.align		4
        /*001c*/ 	.byte	0x04, 0x17
        /*001e*/ 	.short	(.L_1582 - .L_1581)
.L_1581:
        /*0020*/ 	.word	0x00000000
        /*0024*/ 	.short	0x0001
        /*0026*/ 	.short	0x0008
        /*0028*/ 	.byte	0x00, 0xf0, 0xe1, 0x11


	//----- nvinfo : EIATTR_KPARAM_INFO
	.align		4
.L_1582:
        /*002c*/ 	.byte	0x04, 0x17
        /*002e*/ 	.short	(.L_1584 - .L_1583)
.L_1583:
        /*0030*/ 	.word	0x00000000
        /*0034*/ 	.short	0x0000
        /*0036*/ 	.short	0x0000
        /*0038*/ 	.byte	0x00, 0xf0, 0x11, 0x00


	//----- nvinfo : EIATTR_MAXREG_COUNT
	.align		4
.L_1584:
        /*003c*/ 	.byte	0x03, 0x1b
        /*003e*/ 	.short	0x0080


	//----- nvinfo : EIATTR_EXTERNS
	.align		4
        /*0040*/ 	.byte	0x04, 0x0f
        /*0042*/ 	.short	(.L_1586 - .L_1585)


	//   ....[0]....
	.align		4
.L_1585:
        /*0044*/ 	.word	index@(__assertfail)


	//----- nvinfo : EIATTR_MERCURY_ISA_VERSION
	.align		4
.L_1586:
        /*0048*/ 	.byte	0x03, 0x5f
        /*004a*/ 	.short	0x0000


	//----- nvinfo : EIATTR_SYSCALL_OFFSETS
	.align		4
        /*004c*/ 	.byte	0x04, 0x46
        /*004e*/ 	.short	(.L_1588 - .L_1587)


	//   ....[0]....
.L_1587:
        /*0050*/ 	.word	0x00002330


	//   ....[1]....
        /*0054*/ 	.word	0x00003150


	//   ....[2]....
        /*0058*/ 	.word	0x00003f70


	//   ....[3]....
        /*005c*/ 	.word	0x00004d90


	//   ....[4]....
        /*0060*/ 	.word	0x00005bb0


	//   ....[5]....
        /*0064*/ 	.word	0x00005d70


	//   ....[6]....
        /*0068*/ 	.word	0x00005f00


	//   ....[7]....
        /*006c*/ 	.word	0x000060b0


	//   ....[8]....
        /*0070*/ 	.word	0x000067c0


	//   ....[9]....
        /*0074*/ 	.word	0x00006f50


	//   ....[10]....
        /*0078*/ 	.word	0x000092b0


	//   ....[11]....
        /*007c*/ 	.word	0x0000a0d0


	//   ....[12]....
        /*0080*/ 	.word	0x0000aef0


	//   ....[13]....
        /*0084*/ 	.word	0x0000bd10


	//   ....[14]....
        /*0088*/ 	.word	0x0000cb30


	//   ....[15]....
        /*008c*/ 	.word	0x0000ccf0


	//   ....[16]....
        /*0090*/ 	.word	0x0000ce80


	//   ....[17]....
        /*0094*/ 	.word	0x0000d030


	//   ....[18]....
        /*0098*/ 	.word	0x0000d720


	//   ....[19]....
        /*009c*/ 	.word	0x0000deb0


	//   ....[20]....
        /*00a0*/ 	.word	0x000101e0


	//   ....[21]....
        /*00a4*/ 	.word	0x00011000


	//   ....[22]....
        /*00a8*/ 	.word	0x00011e20


	//   ....[23]....
        /*00ac*/ 	.word	0x00012c40


	//   ....[24]....
        /*00b0*/ 	.word	0x00013a60


	//   ....[25]....
        /*00b4*/ 	.word	0x00013c20


	//   ....[26]....
        /*00b8*/ 	.word	0x00013db0


	//   ....[27]....
        /*00bc*/ 	.word	0x00013f60


	//   ....[28]....
        /*00c0*/ 	.word	0x00014670


	//   ....[29]....
        /*00c4*/ 	.word	0x00014e00


	//   ....[30]....
        /*00c8*/ 	.word	0x00017140


	//   ....[31]....
        /*00cc*/ 	.word	0x00017f60


	//   ....[32]....
        /*00d0*/ 	.word	0x00018d80


	//   ....[33]....
        /*00d4*/ 	.word	0x00019ba0


	//   ....[34]....
        /*00d8*/ 	.word	0x0001a9c0


	//   ....[35]....
        /*00dc*/ 	.word	0x0001ab80


	//   ....[36]....
        /*00e0*/ 	.word	0x0001ad10


	//   ....[37]....
        /*00e4*/ 	.word	0x0001aec0


	//   ....[38]....
        /*00e8*/ 	.word	0x0001b5b0


	//   ....[39]....
        /*00ec*/ 	.word	0x0001bd40


	//----- nvinfo : EIATTR_EXIT_INSTR_OFFSETS
	.align		4
.L_1588:
        /*00f0*/ 	.byte	0x04, 0x1c
        /*00f2*/ 	.short	(.L_1590 - .L_1589)


	//   ....[0]....
.L_1589:
        /*00f4*/ 	.word	0x00014e80


	//   ....[1]....
        /*00f8*/ 	.word	0x0001b700


	//   ....[2]....
        /*00fc*/ 	.word	0x0001b720


	//   ....[3]....
        /*0100*/ 	.word	0x0001b7a0


	//   ....[4]....
        /*0104*/ 	.word	0x0001b7c0


	//   ....[5]....
        /*0108*/ 	.word	0x0001b7e0


	//   ....[6]....
        /*010c*/ 	.word	0x0001b860


	//   ....[7]....
        /*0110*/ 	.word	0x0001b880


	//   ....[8]....
        /*0114*/ 	.word	0x0001b900


	//   ....[9]....
        /*0118*/ 	.word	0x0001b920


	//   ....[10]....
        /*011c*/ 	.word	0x0001b940


	//   ....[11]....
        /*0120*/ 	.word	0x0001b9e0


	//   ....[12]....
        /*0124*/ 	.word	0x0001ba00


	//   ....[13]....
        /*0128*/ 	.word	0x0001ba80


	//   ....[14]....
        /*012c*/ 	.word	0x0001baa0


	//   ....[15]....
        /*0130*/ 	.word	0x0001bac0


	//   ....[16]....
        /*0134*/ 	.word	0x0001bb60


	//   ....[17]....
        /*0138*/ 	.word	0x0001bb80


	//   ....[18]....
        /*013c*/ 	.word	0x0001bba0


	//   ....[19]....
        /*0140*/ 	.word	0x0001bc10


	//   ....[20]....
        /*0144*/ 	.word	0x0001bd50


	//   ....[21]....
        /*0148*/ 	.word	0x0001bd70


	//   ....[22]....
        /*014c*/ 	.word	0x0001bd90


	//----- nvinfo : EIATTR_MAX_THREADS
	.align		4
.L_1590:
        /*0150*/ 	.byte	0x04, 0x05
        /*0152*/ 	.short	(.L_1592 - .L_1591)
.L_1591:
        /*0154*/ 	.word	0x00000080
        /*0158*/ 	.word	0x00000001
        /*015c*/ 	.word	0x00000001


	//----- nvinfo : EIATTR_CRS_STACK_SIZE
	.align		4
.L_1592:
        /*0160*/ 	.byte	0x04, 0x1e
        /*0162*/ 	.short	(.L_1594 - .L_1593)
.L_1593:
        /*0164*/ 	.word	0x00000000
.L_1594:


//--------------------- .nv.info._ZN2at6native27unrolled_elementwise_kernelIZZZNS0_67_GLOBAL__N__bb565c37_34_ValidateCompressedIndicesKernel_cu_33a4b88b42_validate_compressed_sparse_indices_kernelILNS2_8CDimNameE1ENS2_18CUDAKernelLauncherENS2_14EmptyVecKernelENS2_8DummyVecELm8EEEvRKNS_6TensorESA_lllENKUlvE1_clEvENKUlvE_clEvEUliiiiiE_St5arrayIPcLm6EELi4E23TrivialOffsetCalculatorILi5EjESH_ILi1EjENS0_6memory12LoadWithCastILi5EEENSK_13StoreWithCastILi1EEEEEviT_T0_T2_T3_T4_T5_ --------------------------
	.section	.nv.info._ZN2at6native27unrolled_elementwise_kernelIZZZNS0_67_GLOBAL__N__bb565c37_34_ValidateCompressedIndicesKernel_cu_33a4b88b42_validate_compressed_sparse_indices_kernelILNS2_8CDimNameE1ENS2_18CUDAKernelLauncherENS2_14EmptyVecKernelENS2_8DummyVecELm8EEEvRKNS_6TensorESA_lllENKUlvE1_clEvENKUlvE_clEvEUliiiiiE_St5arrayIPcLm6EELi4E23TrivialOffsetCalculatorILi5EjESH_ILi1EjENS0_6memory12LoadWithCastILi5EEENSK_13StoreWithCastILi1EEEEEviT_T0_T2_T3_T4_T5_,"",@"SHT_CUDA_INFO"
	.sectionflags	@""
	.align	4


	//----- nvinfo : EIATTR_CUDA_API_VERSION
	.align		4
        /*0000*/ 	.byte	0x04, 0x37
        /*0002*/ 	.short	(.L_1596 - .L_1595)
.L_1595:
        /*0004*/ 	.word	0x00000082


	//----- nvinfo : EIATTR_SW2861232_WAR
	.align		4
.L_1596:
        /*0008*/ 	.byte	0x01, 0x35
	.zero		2


	//----- nvinfo : EIATTR_PARAM_CBANK
	.align		4
        /*000c*/ 	.byte	0x04, 0x0a
        /*000e*/ 	.short	(.L_1598 - .L_1597)
	.align		4
.L_1597:
        /*0010*/ 	.word	index@(.nv.constant0._ZN2at6native27unrolled_elementwise_kernelIZZZNS0_67_GLOBAL__N__bb565c37_34_ValidateCompressedIndicesKernel_cu_33a4b88b42_validate_compressed_sparse_indices_kernelILNS2_8CDimNameE1ENS2_18CUDAKernelLauncherENS2_14EmptyVecKernelENS2_8DummyVecELm8EEEvRKNS_6TensorESA_lllENKUlvE1_clEvENKUlvE_clEvEUliiiiiE_St5arrayIPcLm6EELi4E23TrivialOffsetCalculatorILi5EjESH_ILi1EjENS0_6memory12LoadWithCastILi5EEENSK_13StoreWithCastILi1EEEEEviT_T0_T2_T3_T4_T5_)
        /*0014*/ 	.short	0x0160
        /*0016*/ 	.short	0x0110


	//----- nvinfo : EIATTR_CBANK_PARAM_SIZE
	.align		4
.L_1598:
        /*0018*/ 	.byte	0x03, 0x19
        /*001a*/ 	.short	0x0110


	//----- nvinfo : EIATTR_KPARAM_INFO
	.align		4
        /*001c*/ 	.byte	0x04, 0x17
        /*001e*/ 	.short	(.L_1600 - .L_1599)
.L_1599:
        /*0020*/ 	.word	0x00000000
        /*0024*/ 	.short	0x0006
        /*0026*/ 	.short	0x0108
        /*0028*/ 	.byte	0x00, 0xf0, 0x21, 0x00


	//----- nvinfo : EIATTR_KPARAM_INFO
	.align		4
.L_1600:
        /*002c*/ 	.byte	0x04, 0x17
        /*002e*/ 	.short	(.L_1602 - .L_1601)
.L_1601:
        /*0030*/ 	.word	0x00000000
        /*0034*/ 	.short	0x0005
        /*0036*/ 	.short	0x00ec
        /*0038*/ 	.byte	0x00, 0xf0, 0x71, 0x00


	//----- nvinfo : EIATTR_KPARAM_INFO
	.align		4
.L_1602:
        /*003c*/ 	.byte	0x04, 0x17
        /*003e*/ 	.short	(.L_1604 - .L_1603)
.L_1603:
        /*0040*/ 	.word	0x00000000
        /*0044*/ 	.short	0x0004
        /*0046*/ 	.short	0x00e9
        /*0048*/ 	.byte	0x00, 0xf0, 0x05, 0x00


	//----- nvinfo : EIATTR_KPARAM_INFO
	.align		4
.L_1604:
        /*004c*/ 	.byte	0x04, 0x17
        /*004e*/ 	.short	(.L_1606 - .L_1605)
.L_1605:
        /*0050*/ 	.word	0x00000000
        /*0054*/ 	.short	0x0003
        /*0056*/ 	.short	0x00e8
        /*0058*/ 	.byte	0x00, 0xf0, 0x05, 0x00


	//----- nvinfo : EIATTR_KPARAM_INFO
	.align		4
.L_1606:
        /*005c*/ 	.byte	0x04, 0x17
        /*005e*/ 	.short	(.L_1608 - .L_1607)
.L_1607:
        /*0060*/ 	.word	0x00000000
        /*0064*/ 	.short	0x0002
        /*0066*/ 	.short	0x00b8
        /*0068*/ 	.byte	0x00, 0xf0, 0xc1, 0x00


	//----- nvinfo : EIATTR_KPARAM_INFO
	.align		4
.L_1608:
        /*006c*/ 	.byte	0x04, 0x17
        /*006e*/ 	.short	(.L_1610 - .L_1609)
.L_1609:
        /*0070*/ 	.word	0x00000000
        /*0074*/ 	.short	0x0001
        /*0076*/ 	.short	0x0008
        /*0078*/ 	.byte	0x00, 0xf0, 0xc1, 0x02


	//----- nvinfo : EIATTR_KPARAM_INFO
	.align		4
.L_1610:
        /*007c*/ 	.byte	0x04, 0x17
        /*007e*/ 	.short	(.L_1612 - .L_1611)
.L_1611:
        /*0080*/ 	.word	0x00000000
        /*0084*/ 	.short	0x0000
        /*0086*/ 	.short	0x0000
        /*0088*/ 	.byte	0x00, 0xf0, 0x11, 0x00


	//----- nvinfo : EIATTR_MAXREG_COUNT
	.align		4
.L_1612:
        /*008c*/ 	.byte	0x03, 0x1b
        /*008e*/ 	.short	0x00ff


	//----- nvinfo : EIATTR_EXTERNS
	.align		4
        /*0090*/ 	.byte	0x04, 0x0f
        /*0092*/ 	.short	(.L_1614 - .L_1613)


	//   ....[0]....
	.align		4
.L_1613:
        /*0094*/ 	.word	index@(__assertfail)


	//----- nvinfo : EIATTR_MERCURY_ISA_VERSION
	.align		4
.L_1614:
        /*0098*/ 	.byte	0x03, 0x5f
        /*009a*/ 	.short	0x0000


	//----- nvinfo : EIATTR_SYSCALL_OFFSETS
	.align		4
        /*009c*/ 	.byte	0x04, 0x46
        /*009e*/ 	.short	(.L_1616 - .L_1615)


	//   ....[0]....
.L_1615:
        /*00a0*/ 	.word	0x00001330


	//   ....[1]....
        /*00a4*/ 	.word	0x00002150


	//   ....[2]....
        /*00a8*/ 	.word	0x00002f70


	//   ....[3]....
        /*00ac*/ 	.word	0x00003d90


	//   ....[4]....
        /*00b0*/ 	.word	0x00004bb0


	//   ....[5]....
        /*00b4*/ 	.word	0x00005a50


	//   ....[6]....
        /*00b8*/ 	.word	0x00006870


	//   ....[7]....
        /*00bc*/ 	.word	0x00007690


	//   ....[8]....
        /*00c0*/ 	.word	0x000084b0


	//   ....[9]....
        /*00c4*/ 	.word	0x000092d0


	//   ....[10]....
        /*00c8*/ 	.word	0x0000a180


	//   ....[11]....
        /*00cc*/ 	.word	0x0000afa0


	//   ....[12]....
        /*00d0*/ 	.word	0x0000bdc0


	//   ....[13]....
        /*00d4*/ 	.word	0x0000cbe0


	//   ....[14]....
        /*00d8*/ 	.word	0x0000da00


	//   ....[15]....
        /*00dc*/ 	.word	0x0000e8a0


	//   ....[16]....
        /*00e0*/ 	.word	0x0000f6c0


	//   ....[17]....
        /*00e4*/ 	.word	0x000104e0


	//   ....[18]....
        /*00e8*/ 	.word	0x00011300


	//   ....[19]....
        /*00ec*/ 	.word	0x00012110


	//   ....[20]....
        /*00f0*/ 	.word	0x00012330


	//   ....[21]....
        /*00f4*/ 	.word	0x000124c0


	//   ....[22]....
        /*00f8*/ 	.word	0x00012670


	//   ....[23]....
        /*00fc*/ 	.word	0x00012d40


	//   ....[24]....
        /*0100*/ 	.word	0x00012f70


	//   ....[25]....
        /*0104*/ 	.word	0x00013100


	//   ....[26]....
        /*0108*/ 	.word	0x000132b0


	//   ....[27]....
        /*010c*/ 	.word	0x000139d0


	//   ....[28]....
        /*0110*/ 	.word	0x00013c00


	//   ....[29]....
        /*0114*/ 	.word	0x00013d90


	//   ....[30]....
        /*0118*/ 	.word	0x00013f40


	//   ....[31]....
        /*011c*/ 	.word	0x00014610


	//   ....[32]....
        /*0120*/ 	.word	0x00014840


	//   ....[33]....
        /*0124*/ 	.word	0x000149d0


	//   ....[34]....
        /*0128*/ 	.word	0x00014b80


	//   ....[35]....
        /*012c*/ 	.word	0x00015250


	//   ....[36]....
        /*0130*/ 	.word	0x00015ba0


	//   ....[37]....
        /*0134*/ 	.word	0x000163b0


	//   ....[38]....
        /*0138*/ 	.word	0x00016b80


	//   ....[39]....
        /*013c*/ 	.word	0x00017350


	//----- nvinfo : EIATTR_EXIT_INSTR_OFFSETS
	.align		4
.L_1616:
        /*0140*/ 	.byte	0x04, 0x1c
        /*0142*/ 	.short	(.L_1618 - .L_1617)


	//   ....[0]....
.L_1617:
        /*0144*/ 	.word	0x00016c00


	//   ....[1]....
        /*0148*/ 	.word	0x00016d10


	//   ....[2]....
        /*014c*/ 	.word	0x00016d30


	//   ....[3]....
        /*0150*/ 	.word	0x00016db0


	//   ....[4]....
        /*0154*/ 	.word	0x00016dd0


	//   ....[5]....
        /*0158*/ 	.word	0x00016df0


	//   ....[6]....
        /*015c*/ 	.word	0x00016e70


	//   ....[7]....
        /*0160*/ 	.word	0x00016e90


	//   ....[8]....
        /*0164*/ 	.word	0x00016f10


	//   ....[9]....
        /*0168*/ 	.word	0x00016f30


	//   ....[10]....
        /*016c*/ 	.word	0x00016f50


	//   ....[11]....
        /*0170*/ 	.word	0x00016ff0


	//   ....[12]....
        /*0174*/ 	.word	0x00017010


	//   ....[13]....
        /*0178*/ 	.word	0x00017090


	//   ....[14]....
        /*017c*/ 	.word	0x000170b0


	//   ....[15]....
        /*0180*/ 	.word	0x000170d0


	//   ....[16]....
        /*0184*/ 	.word	0x00017170


	//   ....[17]....
        /*0188*/ 	.word	0x00017190


	//   ....[18]....
        /*018c*/ 	.word	0x000171b0


	//   ....[19]....
        /*0190*/ 	.word	0x00017220


	//   ....[20]....
        /*0194*/ 	.word	0x00017360


	//   ....[21]....
        /*0198*/ 	.word	0x00017380


	//   ....[22]....
        /*019c*/ 	.word	0x000173a0


	//----- nvinfo : EIATTR_MAX_THREADS
	.align		4
.L_1618:
        /*01a0*/ 	.byte	0x04, 0x05
        /*01a2*/ 	.short	(.L_1620 - .L_1619)
.L_1619:
        /*01a4*/ 	.word	0x00000080
        /*01a8*/ 	.word	0x00000001
        /*01ac*/ 	.word	0x00000001


	//----- nvinfo : EIATTR_CRS_STACK_SIZE
	.align		4
.L_1620:
        /*01b0*/ 	.byte	0x04, 0x1e
        /*01b2*/ 	.short	(.L_1622 - .L_1621)
.L_1621:
        /*01b4*/ 	.word	0x00000000
.L_1622:


//--------------------- .nv.info._ZN2at6native18elementwise_kernelILi128ELi2EZNS0_22gpu_kernel_impl_nocastIZZZNS0_67_GLOBAL__N__bb565c37_34_ValidateCompressedIndicesKernel_cu_33a4b88b42_validate_compressed_sparse_indices_kernelILNS3_8CDimNameE1ENS3_18CUDAKernelLauncherENS3_14EmptyVecKernelENS3_8DummyVecELm8EEEvRKNS_6TensorESB_lllENKUlvE1_clEvENKUlvE_clEvEUliiiiiE_EEvRNS_18TensorIteratorBaseERKT_EUliE_EEviT1_ --------------------------
	.section	.nv.info._ZN2at6native18elementwise_kernelILi128ELi2EZNS0_22gpu_kernel_impl_nocastIZZZNS0_67_GLOBAL__N__bb565c37_34_ValidateCompressedIndicesKernel_cu_33a4b88b42_validate_compressed_sparse_indices_kernelILNS3_8CDimNameE1ENS3_18CUDAKernelLauncherENS3_14EmptyVecKernelENS3_8DummyVecELm8EEEvRKNS_6TensorESB_lllENKUlvE1_clEvENKUlvE_clEvEUliiiiiE_EEvRNS_18TensorIteratorBaseERKT_EUliE_EEviT1_,"",@"SHT_CUDA_INFO"
	.sectionflags	@""
	.align	4


	//----- nvinfo : EIATTR_CUDA_API_VERSION
	.align		4
        /*0000*/ 	.byte	0x04, 0x37
        /*0002*/ 	.short	(.L_1624 - .L_1623)
.L_1623:
        /*0004*/ 	.word	0x00000082


	//----- nvinfo : EIATTR_SW2861232_WAR
	.align		4
.L_1624:
        /*0008*/ 	.byte	0x01, 0x35
	.zero		2


	//----- nvinfo : EIATTR_PARAM_CBANK
	.align		4
        /*000c*/ 	.byte	0x04, 0x0a
        /*000e*/ 	.short	(.L_1626 - .L_1625)
	.align		4
.L_1625:
        /*0010*/ 	.word	index@(.nv.constant0._ZN2at6native18elementwise_kernelILi128ELi2EZNS0_22gpu_kernel_impl_nocastIZZZNS0_67_GLOBAL__N__bb565c37_34_ValidateCompressedIndicesKernel_cu_33a4b88b42_validate_compressed_sparse_indices_kernelILNS3_8CDimNameE1ENS3_18CUDAKernelLauncherENS3_14EmptyVecKernelENS3_8DummyVecELm8EEEvRKNS_6TensorESB_lllENKUlvE1_clEvENKUlvE_clEvEUliiiiiE_EEvRNS_18TensorIteratorBaseERKT_EUliE_EEviT1_)
        /*0014*/ 	.short	0x0160
        /*0016*/ 	.short	0x0478


	//----- nvinfo : EIATTR_CBANK_PARAM_SIZE
	.align		4
.L_1626:
        /*0018*/ 	.byte	0x03, 0x19
        /*001a*/ 	.short	0x0478


	//----- nvinfo : EIATTR_KPARAM_INFO
	.align		4
        /*001c*/ 	.byte	0x04, 0x17
        /*001e*/ 	.short	(.L_1628 - .L_1627)
.L_1627:
        /*0020*/ 	.word	0x00000000
        /*0024*/ 	.short	0x0001
        /*0026*/ 	.short	0x0008
        /*0028*/ 	.byte	0x00, 0xf0, 0xc1, 0x11


	//----- nvinfo : EIATTR_KPARAM_INFO
	.align		4
.L_1628:
        /*002c*/ 	.byte	0x04, 0x17
        /*002e*/ 	.short	(.L_1630 - .L_1629)
.L_1629:
        /*0030*/ 	.word	0x00000000
        /*0034*/ 	.short	0x0000
        /*0036*/ 	.short	0x0000
        /*0038*/ 	.byte	0x00, 0xf0, 0x11, 0x00


	//----- nvinfo : EIATTR_MAXREG_COUNT
	.align		4
.L_1630:
        /*003c*/ 	.byte	0x03, 0x1b
        /*003e*/ 	.short	0x0080


	//----- nvinfo : EIATTR_EXTERNS
	.align		4
        /*0040*/ 	.byte	0x04, 0x0f
        /*0042*/ 	.short	(.L_1632 - .L_1631)


	//   ....[0]....
	.align		4
.L_1631:
        /*0044*/ 	.word	index@(__assertfail)


	//----- nvinfo : EIATTR_MERCURY_ISA_VERSION
	.align		4
.L_1632:
        /*0048*/ 	.byte	0x03, 0x5f
        /*004a*/ 	.short	0x0000


	//----- nvinfo : EIATTR_SYSCALL_OFFSETS
	.align		4
        /*004c*/ 	.byte	0x04, 0x46
        /*004e*/ 	.short	(.L_1634 - .L_1633)


	//   ....[0]....
.L_1633:
        /*0050*/ 	.word	0x000017c0


	//   ....[1]....
        /*0054*/ 	.word	0x00001950


	//   ....[2]....
        /*0058*/ 	.word	0x00001b00


	//   ....[3]....
        /*005c*/ 	.word	0x00002200


	//   ....[4]....
        /*0060*/ 	.word	0x00003a30


	//   ....[5]....
        /*0064*/ 	.word	0x00003bc0


	//   ....[6]....
        /*0068*/ 	.word	0x00003d70


	//   ....[7]....
        /*006c*/ 	.word	0x00004470


	//----- nvinfo : EIATTR_EXIT_INSTR_OFFSETS
	.align		4
.L_1634:
        /*0070*/ 	.byte	0x04, 0x1c
        /*0072*/ 	.short	(.L_1636 - .L_1635)


	//   ....[0]....
.L_1635:
        /*0074*/ 	.word	0x000022d0


	//   ....[1]....
        /*0078*/ 	.word	0x00004500


	//----- nvinfo : EIATTR_MAX_THREADS
	.align		4
.L_1636:
        /*007c*/ 	.byte	0x04, 0x05
        /*007e*/ 	.short	(.L_1638 - .L_1637)
.L_1637:
        /*0080*/ 	.word	0x00000080
        /*0084*/ 	.word	0x00000001
        /*0088*/ 	.word	0x00000001


	//----- nvinfo : EIATTR_CRS_STACK_SIZE
	.align		4
.L_1638:
        /*008c*/ 	.byte	0x04, 0x1e
        /*008e*/ 	.short	(.L_1640 - .L_1639)
.L_1639:
        /*0090*/ 	.word	0x00000000
.L_1640:


//--------------------- .nv.info._ZN2at6native27unrolled_elementwise_kernelIZZZNS0_67_GLOBAL__N__bb565c37_34_ValidateCompressedIndicesKernel_cu_33a4b88b42_validate_compressed_sparse_indices_kernelILNS2_8CDimNameE1ENS2_18CUDAKernelLauncherENS2_14EmptyVecKernelENS2_8DummyVecELm8EEEvRKNS_6TensorESA_lllENKUlvE1_clEvENKUlvE_clEvEUliiiiiE_St5arrayIPcLm6EELi4E23TrivialOffsetCalculatorILi5EjESH_ILi1EjENS0_6memory15LoadWithoutCastENSK_16StoreWithoutCastEEEviT_T0_T2_T3_T4_T5_ --------------------------
	.section	.nv.info._ZN2at6native27unrolled_elementwise_kernelIZZZNS0_67_GLOBAL__N__bb565c37_34_ValidateCompressedIndicesKernel_cu_33a4b88b42_validate_compressed_sparse_indices_kernelILNS2_8CDimNameE1ENS2_18CUDAKernelLauncherENS2_14EmptyVecKernelENS2_8DummyVecELm8EEEvRKNS_6TensorESA_lllENKUlvE1_clEvENKUlvE_clEvEUliiiiiE_St5arrayIPcLm6EELi4E23TrivialOffsetCalculatorILi5EjESH_ILi1EjENS0_6memory15LoadWithoutCastENSK_16StoreWithoutCastEEEviT_T0_T2_T3_T4_T5_,"",@"SHT_CUDA_INFO"
	.sectionflags	@""
	.align	4


	//----- nvinfo : EIATTR_CUDA_API_VERSION
	.align		4
        /*0000*/ 	.byte	0x04, 0x37
        /*0002*/ 	.short	(.L_1642 - .L_1641)
.L_1641:
        /*0004*/ 	.word	0x00000082


	//----- nvinfo : EIATTR_SW2861232_WAR
	.align		4
.L_1642:
        /*0008*/ 	.byte	0x01, 0x35
	.zero		2


	//----- nvinfo : EIATTR_PARAM_CBANK
	.align		4
        /*000c*/ 	.byte	0x04, 0x0a
        /*000e*/ 	.short	(.L_1644 - .L_1643)
	.align		4
.L_1643:
        /*0010*/ 	.word	index@(.nv.constant0._ZN2at6native27unrolled_elementwise_kernelIZZZNS0_67_GLOBAL__N__bb565c37_34_ValidateCompressedIndicesKernel_cu_33a4b88b42_validate_compressed_sparse_indices_kernelILNS2_8CDimNameE1ENS2_18CUDAKernelLauncherENS2_14EmptyVecKernelENS2_8DummyVecELm8EEEvRKNS_6TensorESA_lllENKUlvE1_clEvENKUlvE_clEvEUliiiiiE_St5arrayIPcLm6EELi4E23TrivialOffsetCalculatorILi5EjESH_ILi1EjENS0_6memory15LoadWithoutCastENSK_16StoreWithoutCastEEEviT_T0_T2_T3_T4_T5_)
        /*0014*/ 	.short	0x0160
        /*0016*/ 	.short	0x00ec


	//----- nvinfo : EIATTR_CBANK_PARAM_SIZE
	.align		4
.L_1644:
        /*0018*/ 	.byte	0x03, 0x19
        /*001a*/ 	.short	0x00ec


	//----- nvinfo : EIATTR_KPARAM_INFO
	.align		4
        /*001c*/ 	.byte	0x04, 0x17
        /*001e*/ 	.short	(.L_1646 - .L_1645)
.L_1645:
        /*0020*/ 	.word	0x00000000
        /*0024*/ 	.short	0x0006
        /*0026*/ 	.short	0x00eb
        /*0028*/ 	.byte	0x00, 0xf0, 0x05, 0x00


	//----- nvinfo : EIATTR_KPARAM_INFO
	.align		4
.L_1646:
        /*002c*/ 	.byte	0x04, 0x17
        /*002e*/ 	.short	(.L_1648 - .L_1647)
.L_1647:
        /*0030*/ 	.word	0x00000000
        /*0034*/ 	.short	0x0005
        /*0036*/ 	.short	0x00ea
        /*0038*/ 	.byte	0x00, 0xf0, 0x05, 0x00


	//----- nvinfo : EIATTR_KPARAM_INFO
	.align		4
.L_1648:
        /*003c*/ 	.byte	0x04, 0x17
        /*003e*/ 	.short	(.L_1650 - .L_1649)
.L_1649:
        /*0040*/ 	.word	0x00000000
        /*0044*/ 	.short	0x0004
        /*0046*/ 	.short	0x00e9
        /*0048*/ 	.byte	0x00, 0xf0, 0x05, 0x00


	//----- nvinfo : EIATTR_KPARAM_INFO
	.align		4
.L_1650:
        /*004c*/ 	.byte	0x04, 0x17
        /*004e*/ 	.short	(.L_1652 - .L_1651)
.L_1651:
        /*0050*/ 	.word	0x00000000
        /*0054*/ 	.short	0x0003
        /*0056*/ 	.short	0x00e8
        /*0058*/ 	.byte	0x00, 0xf0, 0x05, 0x00


	//----- nvinfo : EIATTR_KPARAM_INFO
	.align		4
.L_1652:
        /*005c*/ 	.byte	0x04, 0x17
        /*005e*/ 	.short	(.L_1654 - .L_1653)
.L_1653:
        /*0060*/ 	.word	0x00000000
        /*0064*/ 	.short	0x0002
        /*0066*/ 	.short	0x00b8
        /*0068*/ 	.byte	0x00, 0xf0, 0xc1, 0x00


	//----- nvinfo : EIATTR_KPARAM_INFO
	.align		4
.L_1654:
        /*006c*/ 	.byte	0x04, 0x17
        /*006e*/ 	.short	(.L_1656 - .L_1655)
.L_1655:
        /*0070*/ 	.word	0x00000000
        /*0074*/ 	.short	0x0001
        /*0076*/ 	.short	0x0008
        /*0078*/ 	.byte	0x00, 0xf0, 0xc1, 0x02


	//----- nvinfo : EIATTR_KPARAM_INFO
	.align		4
.L_1656:
        /*007c*/ 	.byte	0x04, 0x17
        /*007e*/ 	.short	(.L_1658 - .L_1657)
.L_1657:
        /*0080*/ 	.word	0x00000000
        /*0084*/ 	.short	0x0000
        /*0086*/ 	.short	0x0000
        /*0088*/ 	.byte	0x00, 0xf0, 0x11, 0x00


	//----- nvinfo : EIATTR_MAXREG_COUNT
	.align		4
.L_1658:
        /*008c*/ 	.byte	0x03, 0x1b
        /*008e*/ 	.short	0x00ff


	//----- nvinfo : EIATTR_EXTERNS
	.align		4
        /*0090*/ 	.byte	0x04, 0x0f
        /*0092*/ 	.short	(.L_1660 - .L_1659)


	//   ....[0]....
	.align		4
.L_1659:
        /*0094*/ 	.word	index@(__assertfail)


	//----- nvinfo : EIATTR_MERCURY_ISA_VERSION
	.align		4
.L_1660:
        /*0098*/ 	.byte	0x03, 0x5f
        /*009a*/ 	.short	0x0000


	//----- nvinfo : EIATTR_SYSCALL_OFFSETS
	.align		4
        /*009c*/ 	.byte	0x04, 0x46
        /*009e*/ 	.short	(.L_1662 - .L_1661)


	//   ....[0]....
.L_1661:
        /*00a0*/ 	.word	0x00000aa0


	//   ....[1]....
        /*00a4*/ 	.word	0x00000c30


	//   ....[2]....
        /*00a8*/ 	.word	0x00000de0


	//   ....[3]....
        /*00ac*/ 	.word	0x00001510


	//   ....[4]....
        /*00b0*/ 	.word	0x00001740


	//   ....[5]....
        /*00b4*/ 	.word	0x000018d0


	//   ....[6]....
        /*00b8*/ 	.word	0x00001a80


	//   ....[7]....
        /*00bc*/ 	.word	0x00002180


	//   ....[8]....
        /*00c0*/ 	.word	0x000023b0


	//   ....[9]....
        /*00c4*/ 	.word	0x00002540


	//   ....[10]....
        /*00c8*/ 	.word	0x000026f0


	//   ....[11]....
        /*00cc*/ 	.word	0x00002e10


	//   ....[12]....
        /*00d0*/ 	.word	0x00003040


	//   ....[13]....
        /*00d4*/ 	.word	0x000031d0


	//   ....[14]....
        /*00d8*/ 	.word	0x00003380


	//   ....[15]....
        /*00dc*/ 	.word	0x00003aa0


	//----- nvinfo : EIATTR_EXIT_INSTR_OFFSETS
	.align		4
.L_1662:
        /*00e0*/ 	.byte	0x04, 0x1c
        /*00e2*/ 	.short	(.L_1664 - .L_1663)


	//   ....[0]....
.L_1663:
        /*00e4*/ 	.word	0x00003c80


	//   ....[1]....
        /*00e8*/ 	.word	0x00003cd0


	//----- nvinfo : EIATTR_MAX_THREADS
	.align		4
.L_1664:
        /*00ec*/ 	.byte	0x04, 0x05
        /*00ee*/ 	.short	(.L_1666 - .L_1665)
.L_1665:
        /*00f0*/ 	.word	0x00000080
        /*00f4*/ 	.word	0x00000001
        /*00f8*/ 	.word	0x00000001


	//----- nvinfo : EIATTR_CRS_STACK_SIZE
	.align		4
.L_1666:
        /*00fc*/ 	.byte	0x04, 0x1e
        /*00fe*/ 	.short	(.L_1668 - .L_1667)
.L_1667:
        /*0100*/ 	.word	0x00000000
.L_1668:


//--------------------- .nv.info._ZN2at6native29vectorized_elementwise_kernelILi2EZZZNS0_67_GLOBAL__N__bb565c37_34_ValidateCompressedIndicesKernel_cu_33a4b88b42_validate_compressed_sparse_indices_kernelILNS2_8CDimNameE1ENS2_18CUDAKernelLauncherENS2_14EmptyVecKernelENS2_8DummyVecELm8EEEvRKNS_6TensorESA_lllENKUlvE1_clEvENKUlvE_clEvEUliiiiiE_St5arrayIPcLm6EEEEviT0_T1_ --------------------------
	.section	.nv.info._ZN2at6native29vectorized_elementwise_kernelILi2EZZZNS0_67_GLOBAL__N__bb565c37_34_ValidateCompressedIndicesKernel_cu_33a4b88b42_validate_compressed_sparse_indices_kernelILNS2_8CDimNameE1ENS2_18CUDAKernelLauncherENS2_14EmptyVecKernelENS2_8DummyVecELm8EEEvRKNS_6TensorESA_lllENKUlvE1_clEvENKUlvE_clEvEUliiiiiE_St5arrayIPcLm6EEEEviT0_T1_,"",@"SHT_CUDA_INFO"
	.sectionflags	@""
	.align	4


	//----- nvinfo : EIATTR_CUDA_API_VERSION
	.align		4
        /*0000*/ 	.byte	0x04, 0x37
        /*0002*/ 	.short	(.L_1670 - .L_1669)
.L_1669:
        /*0004*/ 	.word	0x00000082


	//----- nvinfo : EIATTR_SW2861232_WAR
	.align		4
.L_1670:
        /*0008*/ 	.byte	0x01, 0x35
	.zero		2


	//----- nvinfo : EIATTR_PARAM_CBANK
	.align		4
        /*000c*/ 	.byte	0x04, 0x0a
        /*000e*/ 	.short	(.L_1672 - .L_1671)
	.align		4
.L_1671:
        /*0010*/ 	.word	index@(.nv.constant0._ZN2at6native29vectorized_elementwise_kernelILi2EZZZNS0_67_GLOBAL__N__bb565c37_34_ValidateCompressedIndicesKernel_cu_33a4b88b42_validate_compressed_sparse_indices_kernelILNS2_8CDimNameE1ENS2_18CUDAKernelLauncherENS2_14EmptyVecKernelENS2_8DummyVecELm8EEEvRKNS_6TensorESA_lllENKUlvE1_clEvENKUlvE_clEvEUliiiiiE_St5arrayIPcLm6EEEEviT0_T1_)
        /*0014*/ 	.short	0x0160
        /*0016*/ 	.short	0x00e8


	//----- nvinfo : EIATTR_CBANK_PARAM_SIZE
	.align		4
.L_1672:
        /*0018*/ 	.byte	0x03, 0x19
        /*001a*/ 	.short	0x00e8


	//----- nvinfo : EIATTR_KPARAM_INFO
	.align		4
        /*001c*/ 	.byte	0x04, 0x17
        /*001e*/ 	.short	(.L_1674 - .L_1673)
.L_1673:
        /*0020*/ 	.word	0x00000000
        /*0024*/ 	.short	0x0002
        /*0026*/ 	.short	0x00b8
        /*0028*/ 	.byte	0x00, 0xf0, 0xc1, 0x00


	//----- nvinfo : EIATTR_KPARAM_INFO
	.align		4
.L_1674:
        /*002c*/ 	.byte	0x04, 0x17
        /*002e*/ 	.short	(.L_1676 - .L_1675)
.L_1675:
        /*0030*/ 	.word	0x00000000
        /*0034*/ 	.short	0x0001
        /*0036*/ 	.short	0x0008
        /*0038*/ 	.byte	0x00, 0xf0, 0xc1, 0x02


	//----- nvinfo : EIATTR_KPARAM_INFO
	.align		4
.L_1676:
        /*003c*/ 	.byte	0x04, 0x17
        /*003e*/ 	.short	(.L_1678 - .L_1677)
.L_1677:
        /*0040*/ 	.word	0x00000000
        /*0044*/ 	.short	0x0000
        /*0046*/ 	.short	0x0000
        /*0048*/ 	.byte	0x00, 0xf0, 0x11, 0x00


	//----- nvinfo : EIATTR_MAXREG_COUNT
	.align		4
.L_1678:
        /*004c*/ 	.byte	0x03, 0x1b
        /*004e*/ 	.short	0x00ff


	//----- nvinfo : EIATTR_EXTERNS
	.align		4
        /*0050*/ 	.byte	0x04, 0x0f
        /*0052*/ 	.short	(.L_1680 - .L_1679)


	//   ....[0]....
	.align		4
.L_1679:
        /*0054*/ 	.word	index@(__assertfail)


	//----- nvinfo : EIATTR_MERCURY_ISA_VERSION
	.align		4
.L_1680:
        /*0058*/ 	.byte	0x03, 0x5f
        /*005a*/ 	.short	0x0000


	//----- nvinfo : EIATTR_SYSCALL_OFFSETS
	.align		4
        /*005c*/ 	.byte	0x04, 0x46
        /*005e*/ 	.short	(.L_1682 - .L_1681)


	//   ....[0]....
.L_1681:
        /*0060*/ 	.word	0x00000820


	//   ....[1]....
        /*0064*/ 	.word	0x000009c0


	//   ....[2]....
        /*0068*/ 	.word	0x00000b70


	//   ....[3]....
        /*006c*/ 	.word	0x000012d0


	//   ....[4]....
        /*0070*/ 	.word	0x000014b0


	//   ....[5]....
        /*0074*/ 	.word	0x00001630


	//   ....[6]....
        /*0078*/ 	.word	0x000017e0


	//   ....[7]....
        /*007c*/ 	.word	0x00001ee0


	//   ....[8]....
        /*0080*/ 	.word	0x000020c0


	//   ....[9]....
        /*0084*/ 	.word	0x00002240


	//   ....[10]....
        /*0088*/ 	.word	0x000023f0


	//   ....[11]....
        /*008c*/ 	.word	0x00002a90


	//   ....[12]....
        /*0090*/ 	.word	0x00002c70


	//   ....[13]....
        /*0094*/ 	.word	0x00002df0


	//   ....[14]....
        /*0098*/ 	.word	0x00002fa0


	//   ....[15]....
        /*009c*/ 	.word	0x00003640


	//   ....[16]....
        /*00a0*/ 	.word	0x00003820


	//   ....[17]....
        /*00a4*/ 	.word	0x000039a0


	//   ....[18]....
        /*00a8*/ 	.word	0x00003b50


	//   ....[19]....
        /*00ac*/ 	.word	0x000041f0


	//   ....[20]....
        /*00b0*/ 	.word	0x000043d0


	//   ....[21]....
        /*00b4*/ 	.word	0x00004550


	//   ....[22]....
        /*00b8*/ 	.word	0x00004700


	//   ....[23]....
        /*00bc*/ 	.word	0x00004da0


	//   ....[24]....
        /*00c0*/ 	.word	0x00004f80


	//   ....[25]....
        /*00c4*/ 	.word	0x00005100


	//   ....[26]....
        /*00c8*/ 	.word	0x000052b0


	//   ....[27]....
        /*00cc*/ 	.word	0x00005950


	//   ....[28]....
        /*00d0*/ 	.word	0x00005b30


	//   ....[29]....
        /*00d4*/ 	.word	0x00005cb0


	//   ....[30]....
        /*00d8*/ 	.word	0x00005e60


	//   ....[31]....
        /*00dc*/ 	.word	0x00006540


	//   ....[32]....
        /*00e0*/ 	.word	0x00007490


	//   ....[33]....
        /*00e4*/ 	.word	0x00007620


	//   ....[34]....
        /*00e8*/ 	.word	0x000077d0


	//   ....[35]....
        /*00ec*/ 	.word	0x00007f10


	//   ....[36]....
        /*00f0*/ 	.word	0x00008150


	//   ....[37]....
        /*00f4*/ 	.word	0x000082e0


	//   ....[38]....
        /*00f8*/ 	.word	0x00008490


	//   ....[39]....
        /*00fc*/ 	.word	0x00008bd0


	//   ....[40]....
        /*0100*/ 	.word	0x00008e10


	//   ....[41]....
        /*0104*/ 	.word	0x00008fa0


	//   ....[42]....
        /*0108*/ 	.word	0x00009150


	//   ....[43]....
        /*010c*/ 	.word	0x00009890


	//   ....[44]....
        /*0110*/ 	.word	0x00009ad0


	//   ....[45]....
        /*0114*/ 	.word	0x00009c60


	//   ....[46]....
        /*0118*/ 	.word	0x00009e10


	//   ....[47]....
        /*011c*/ 	.word	0x0000a560


	//   ....[48]....
        /*0120*/ 	.word	0x0000a7a0


	//   ....[49]....
        /*0124*/ 	.word	0x0000a930


	//   ....[50]....
        /*0128*/ 	.word	0x0000aae0


	//   ....[51]....
        /*012c*/ 	.word	0x0000b230


	//   ....[52]....
        /*0130*/ 	.word	0x0000b470


	//   ....[53]....
        /*0134*/ 	.word	0x0000b600


	//   ....[54]....
        /*0138*/ 	.word	0x0000b7b0


	//   ....[55]....
        /*013c*/ 	.word	0x0000bf00


	//   ....[56]....
        /*0140*/ 	.word	0x0000c140


	//   ....[57]....
        /*0144*/ 	.word	0x0000c2d0


	//   ....[58]....
        /*0148*/ 	.word	0x0000c480


	//   ....[59]....
        /*014c*/ 	.word	0x0000cbd0


	//   ....[60]....
        /*0150*/ 	.word	0x0000ce10


	//   ....[61]....
        /*0154*/ 	.word	0x0000cfa0


	//   ....[62]....
        /*0158*/ 	.word	0x0000d150


	//   ....[63]....
        /*015c*/ 	.word	0x0000d890


	//----- nvinfo : EIATTR_EXIT_INSTR_OFFSETS
	.align		4
.L_1682:
        /*0160*/ 	.byte	0x04, 0x1c
        /*0162*/ 	.short	(.L_1684 - .L_1683)


	//   ....[0]....
.L_1683:
        /*0164*/ 	.word	0x00006660


	//   ....[1]....
        /*0168*/ 	.word	0x0000dc70


	//   ....[2]....
        /*016c*/ 	.word	0x0000dcc0


	//----- nvinfo : EIATTR_MAX_THREADS
	.align		4
.L_1684:
        /*0170*/ 	.byte	0x04, 0x05
        /*0172*/ 	.short	(.L_1686 - .L_1685)
.L_1685:
        /*0174*/ 	.word	0x00000080
        /*0178*/ 	.word	0x00000001
        /*017c*/ 	.word	0x00000001


	//----- nvinfo : EIATTR_CRS_STACK_SIZE
	.align		4
.L_1686:
        /*0180*/ 	.byte	0x04, 0x1e
        /*0182*/ 	.short	(.L_1688 - .L_1687)
.L_1687:
        /*0184*/ 	.word	0x00000000
.L_1688:


//--------------------- .nv.info._ZN2at6native29vectorized_elementwise_kernelILi4EZZZNS0_67_GLOBAL__N__bb565c37_34_ValidateCompressedIndicesKernel_cu_33a4b88b42_validate_compressed_sparse_indices_kernelILNS2_8CDimNameE1ENS2_18CUDAKernelLauncherENS2_14EmptyVecKernelENS2_8DummyVecELm8EEEvRKNS_6TensorESA_lllENKUlvE1_clEvENKUlvE_clEvEUliiiiiE_St5arrayIPcLm6EEEEviT0_T1_ --------------------------
	.section	.nv.info._ZN2at6native29vectorized_elementwise_kernelILi4EZZZNS0_67_GLOBAL__N__bb565c37_34_ValidateCompressedIndicesKernel_cu_33a4b88b42_validate_compressed_sparse_indices_kernelILNS2_8CDimNameE1ENS2_18CUDAKernelLauncherENS2_14EmptyVecKernelENS2_8DummyVecELm8EEEvRKNS_6TensorESA_lllENKUlvE1_clEvENKUlvE_clEvEUliiiiiE_St5arrayIPcLm6EEEEviT0_T1_,"",@"SHT_CUDA_INFO"
	.sectionflags	@""
	.align	4


	//----- nvinfo : EIATTR_CUDA_API_VERSION
	.align		4
        /*0000*/ 	.byte	0x04, 0x37
        /*0002*/ 	.short	(.L_1690 - .L_1689)
.L_1689:
        /*0004*/ 	.word	0x00000082


	//----- nvinfo : EIATTR_SW2861232_WAR
	.align		4
.L_1690:
        /*0008*/ 	.byte	0x01, 0x35
	.zero		2


	//----- nvinfo : EIATTR_PARAM_CBANK
	.align		4
        /*000c*/ 	.byte	0x04, 0x0a
        /*000e*/ 	.short	(.L_1692 - .L_1691)
	.align		4
.L_1691:
        /*0010*/ 	.word	index@(.nv.constant0._ZN2at6native29vectorized_elementwise_kernelILi4EZZZNS0_67_GLOBAL__N__bb565c37_34_ValidateCompressedIndicesKernel_cu_33a4b88b42_validate_compressed_sparse_indices_kernelILNS2_8CDimNameE1ENS2_18CUDAKernelLauncherENS2_14EmptyVecKernelENS2_8DummyVecELm8EEEvRKNS_6TensorESA_lllENKUlvE1_clEvENKUlvE_clEvEUliiiiiE_St5arrayIPcLm6EEEEviT0_T1_)
        /*0014*/ 	.short	0x0160
        /*0016*/ 	.short	0x00e8


	//----- nvinfo : EIATTR_CBANK_PARAM_SIZE
	.align		4
.L_1692:
        /*0018*/ 	.byte	0x03, 0x19
        /*001a*/ 	.short	0x00e8


	//----- nvinfo : EIATTR_KPARAM_INFO
	.align		4
        /*001c*/ 	.byte	0x04, 0x17
        /*001e*/ 	.short	(.L_1694 - .L_1693)
.L_1693:
        /*0020*/ 	.word	0x00000000
        /*0024*/ 	.short	0x0002
        /*0026*/ 	.short	0x00b8
        /*0028*/ 	.byte	0x00, 0xf0, 0xc1, 0x00


	//----- nvinfo : EIATTR_KPARAM_INFO
	.align		4
.L_1694:
        /*002c*/ 	.byte	0x04, 0x17
        /*002e*/ 	.short	(.L_1696 - .L_1695)
.L_1695:
        /*0030*/ 	.word	0x00000000
        /*0034*/ 	.short	0x0001
        /*0036*/ 	.short	0x0008
        /*0038*/ 	.byte	0x00, 0xf0, 0xc1, 0x02


	//----- nvinfo : EIATTR_KPARAM_INFO
	.align		4
.L_1696:
        /*003c*/ 	.byte	0x04, 0x17
        /*003e*/ 	.short	(.L_1698 - .L_1697)
.L_1697:
        /*0040*/ 	.word	0x00000000
        /*0044*/ 	.short	0x0000
        /*0046*/ 	.short	0x0000
        /*0048*/ 	.byte	0x00, 0xf0, 0x11, 0x00


	//----- nvinfo : EIATTR_MAXREG_COUNT
	.align		4
.L_1698:
        /*004c*/ 	.byte	0x03, 0x1b
        /*004e*/ 	.short	0x00ff


	//----- nvinfo : EIATTR_EXTERNS
	.align		4
        /*0050*/ 	.byte	0x04, 0x0f
        /*0052*/ 	.short	(.L_1700 - .L_1699)


	//   ....[0]....
	.align		4
.L_1699:
        /*0054*/ 	.word	index@(__assertfail)


	//----- nvinfo : EIATTR_MERCURY_ISA_VERSION
	.align		4
.L_1700:
        /*0058*/ 	.byte	0x03, 0x5f
        /*005a*/ 	.short	0x0000


	//----- nvinfo : EIATTR_SYSCALL_OFFSETS
	.align		4
        /*005c*/ 	.byte	0x04, 0x46
        /*005e*/ 	.short	(.L_1702 - .L_1701)


	//   ....[0]....
.L_1701:
        /*0060*/ 	.word	0x00000780


	//   ....[1]....
        /*0064*/ 	.word	0x00000920


	//   ....[2]....
        /*0068*/ 	.word	0x00000ad0


	//   ....[3]....
        /*006c*/ 	.word	0x00001230


	//   ....[4]....
        /*0070*/ 	.word	0x00001410


	//   ....[5]....
        /*0074*/ 	.word	0x00001590


	//   ....[6]....
        /*0078*/ 	.word	0x00001740


	//   ....[7]....
        /*007c*/ 	.word	0x00001e40


	//   ....[8]....
        /*0080*/ 	.word	0x00002020


	//   ....[9]....
        /*0084*/ 	.word	0x000021a0


	//   ....[10]....
        /*0088*/ 	.word	0x00002350


	//   ....[11]....
        /*008c*/ 	.word	0x000029f0


	//   ....[12]....
        /*0090*/ 	.word	0x00002bd0


	//   ....[13]....
        /*0094*/ 	.word	0x00002d50


	//   ....[14]....
        /*0098*/ 	.word	0x00002f00


	//   ....[15]....
        /*009c*/ 	.word	0x000035a0


	//   ....[16]....
        /*00a0*/ 	.word	0x00003780


	//   ....[17]....
        /*00a4*/ 	.word	0x00003900


	//   ....[18]....
        /*00a8*/ 	.word	0x00003ab0


	//   ....[19]....
        /*00ac*/ 	.word	0x00004150


	//   ....[20]....
        /*00b0*/ 	.word	0x00004330


	//   ....[21]....
        /*00b4*/ 	.word	0x000044b0


	//   ....[22]....
        /*00b8*/ 	.word	0x00004660


	//   ....[23]....
        /*00bc*/ 	.word	0x00004d00


	//   ....[24]....
        /*00c0*/ 	.word	0x00004ee0


	//   ....[25]....
        /*00c4*/ 	.word	0x00005060


	//   ....[26]....
        /*00c8*/ 	.word	0x00005210


	//   ....[27]....
        /*00cc*/ 	.word	0x000058b0


	//   ....[28]....
        /*00d0*/ 	.word	0x00005a90


	//   ....[29]....
        /*00d4*/ 	.word	0x00005c10


	//   ....[30]....
        /*00d8*/ 	.word	0x00005dc0


	//   ....[31]....
        /*00dc*/ 	.word	0x000064a0


	//   ....[32]....
        /*00e0*/ 	.word	0x000073d0


	//   ....[33]....
        /*00e4*/ 	.word	0x00007560


	//   ....[34]....
        /*00e8*/ 	.word	0x00007710


	//   ....[35]....
        /*00ec*/ 	.word	0x00007e50


	//   ....[36]....
        /*00f0*/ 	.word	0x00008090


	//   ....[37]....
        /*00f4*/ 	.word	0x00008220


	//   ....[38]....
        /*00f8*/ 	.word	0x000083d0


	//   ....[39]....
        /*00fc*/ 	.word	0x00008b10


	//   ....[40]....
        /*0100*/ 	.word	0x00008d50


	//   ....[41]....
        /*0104*/ 	.word	0x00008ee0


	//   ....[42]....
        /*0108*/ 	.word	0x00009090


	//   ....[43]....
        /*010c*/ 	.word	0x000097d0


	//   ....[44]....
        /*0110*/ 	.word	0x00009a10


	//   ....[45]....
        /*0114*/ 	.word	0x00009ba0


	//   ....[46]....
        /*0118*/ 	.word	0x00009d50


	//   ....[47]....
        /*011c*/ 	.word	0x0000a4a0


	//   ....[48]....
        /*0120*/ 	.word	0x0000a6e0


	//   ....[49]....
        /*0124*/ 	.word	0x0000a870


	//   ....[50]....
        /*0128*/ 	.word	0x0000aa20


	//   ....[51]....
        /*012c*/ 	.word	0x0000b170


	//   ....[52]....
        /*0130*/ 	.word	0x0000b3b0


	//   ....[53]....
        /*0134*/ 	.word	0x0000b540


	//   ....[54]....
        /*0138*/ 	.word	0x0000b6f0


	//   ....[55]....
        /*013c*/ 	.word	0x0000be40


	//   ....[56]....
        /*0140*/ 	.word	0x0000c080


	//   ....[57]....
        /*0144*/ 	.word	0x0000c210


	//   ....[58]....
        /*0148*/ 	.word	0x0000c3c0


	//   ....[59]....
        /*014c*/ 	.word	0x0000cb10


	//   ....[60]....
        /*0150*/ 	.word	0x0000cd50


	//   ....[61]....
        /*0154*/ 	.word	0x0000cee0


	//   ....[62]....
        /*0158*/ 	.word	0x0000d090


	//   ....[63]....
        /*015c*/ 	.word	0x0000d7d0


	//----- nvinfo : EIATTR_EXIT_INSTR_OFFSETS
	.align		4
.L_1702:
        /*0160*/ 	.byte	0x04, 0x1c
        /*0162*/ 	.short	(.L_1704 - .L_1703)


	//   ....[0]....
.L_1703:
        /*0164*/ 	.word	0x000065a0


	//   ....[1]....
        /*0168*/ 	.word	0x0000dbb0


	//   ....[2]....
        /*016c*/ 	.word	0x0000dc00


	//----- nvinfo : EIATTR_MAX_THREADS
	.align		4
.L_1704:
        /*0170*/ 	.byte	0x04, 0x05
        /*0172*/ 	.short	(.L_1706 - .L_1705)
.L_1705:
        /*0174*/ 	.word	0x00000080
        /*0178*/ 	.word	0x00000001
        /*017c*/ 	.word	0x00000001


	//----- nvinfo : EIATTR_CRS_STACK_SIZE
	.align		4
.L_1706:
        /*0180*/ 	.byte	0x04, 0x1e
        /*0182*/ 	.short	(.L_1708 - .L_1707)
.L_1707:
        /*0184*/ 	.word	0x00000000
.L_1708:


//--------------------- .nv.info._ZN2at6native29vectorized_elementwise_kernelILi8EZZZNS0_67_GLOBAL__N__bb565c37_34_ValidateCompressedIndicesKernel_cu_33a4b88b42_validate_compressed_sparse_indices_kernelILNS2_8CDimNameE1ENS2_18CUDAKernelLauncherENS2_14EmptyVecKernelENS2_8DummyVecELm8EEEvRKNS_6TensorESA_lllENKUlvE1_clEvENKUlvE_clEvEUliiiiiE_St5arrayIPcLm6EEEEviT0_T1_ --------------------------
	.section	.nv.info._ZN2at6native29vectorized_elementwise_kernelILi8EZZZNS0_67_GLOBAL__N__bb565c37_34_ValidateCompressedIndicesKernel_cu_33a4b88b42_validate_compressed_sparse_indices_kernelILNS2_8CDimNameE1ENS2_18CUDAKernelLauncherENS2_14EmptyVecKernelENS2_8DummyVecELm8EEEvRKNS_6TensorESA_lllENKUlvE1_clEvENKUlvE_clEvEUliiiiiE_St5arrayIPcLm6EEEEviT0_T1_,"",@"SHT_CUDA_INFO"
	.sectionflags	@""
	.align	4


	//----- nvinfo : EIATTR_CUDA_API_VERSION
	.align		4
        /*0000*/ 	.byte	0x04, 0x37
        /*0002*/ 	.short	(.L_1710 - .L_1709)
.L_1709:
        /*0004*/ 	.word	0x00000082


	//----- nvinfo : EIATTR_SW2861232_WAR
	.align		4
.L_1710:
        /*0008*/ 	.byte	0x01, 0x35
	.zero		2


	//----- nvinfo : EIATTR_PARAM_CBANK
	.align		4
        /*000c*/ 	.byte	0x04, 0x0a
        /*000e*/ 	.short	(.L_1712 - .L_1711)
	.align		4
.L_1711:
        /*0010*/ 	.word	index@(.nv.constant0._ZN2at6native29vectorized_elementwise_kernelILi8EZZZNS0_67_GLOBAL__N__bb565c37_34_ValidateCompressedIndicesKernel_cu_33a4b88b42_validate_compressed_sparse_indices_kernelILNS2_8CDimNameE1ENS2_18CUDAKernelLauncherENS2_14EmptyVecKernelENS2_8DummyVecELm8EEEvRKNS_6TensorESA_lllENKUlvE1_clEvENKUlvE_clEvEUliiiiiE_St5arrayIPcLm6EEEEviT0_T1_)
        /*0014*/ 	.short	0x0160
        /*0016*/ 	.short	0x00e8


	//----- nvinfo : EIATTR_CBANK_PARAM_SIZE
	.align		4
.L_1712:
        /*0018*/ 	.byte	0x03, 0x19
        /*001a*/ 	.short	0x00e8


	//----- nvinfo : EIATTR_KPARAM_INFO
	.align		4
        /*001c*/ 	.byte	0x04, 0x17
        /*001e*/ 	.short	(.L_1714 - .L_1713)
.L_1713:
        /*0020*/ 	.word	0x00000000
        /*0024*/ 	.short	0x0002
        /*0026*/ 	.short	0x00b8
        /*0028*/ 	.byte	0x00, 0xf0, 0xc1, 0x00


	//----- nvinfo : EIATTR_KPARAM_INFO
	.align		4
.L_1714:
        /*002c*/ 	.byte	0x04, 0x17
        /*002e*/ 	.short	(.L_1716 - .L_1715)
.L_1715:
        /*0030*/ 	.word	0x00000000
        /*0034*/ 	.short	0x0001
        /*0036*/ 	.short	0x0008
        /*0038*/ 	.byte	0x00, 0xf0, 0xc1, 0x02


	//----- nvinfo : EIATTR_KPARAM_INFO
	.align		4
.L_1716:
        /*003c*/ 	.byte	0x04, 0x17
        /*003e*/ 	.short	(.L_1718 - .L_1717)
.L_1717:
        /*0040*/ 	.word	0x00000000
        /*0044*/ 	.short	0x0000
        /*0046*/ 	.short	0x0000
        /*0048*/ 	.byte	0x00, 0xf0, 0x11, 0x00


	//----- nvinfo : EIATTR_MAXREG_COUNT
	.align		4
.L_1718:
        /*004c*/ 	.byte	0x03, 0x1b
        /*004e*/ 	.short	0x00ff


	//----- nvinfo : EIATTR_MERCURY_ISA_VERSION
	.align		4
        /*0050*/ 	.byte	0x03, 0x5f
        /*0052*/ 	.short	0x0000


	//----- nvinfo : EIATTR_EXIT_INSTR_OFFSETS
	.align		4
        /*0054*/ 	.byte	0x04, 0x1c
        /*0056*/ 	.short	(.L_1720 - .L_1719)


	//   ....[0]....
.L_1719:
        /*0058*/ 	.word	0x00000010


	//----- nvinfo : EIATTR_MAX_THREADS
	.align		4
.L_1720:
        /*005c*/ 	.byte	0x04, 0x05
        /*005e*/ 	.short	(.L_1722 - .L_1721)
.L_1721:
        /*0060*/ 	.word	0x00000080
        /*0064*/ 	.word	0x00000001
        /*0068*/ 	.word	0x00000001
.L_1722:


//--------------------- .nv.info._ZN2at6native18elementwise_kernelILi128ELi4EZNS0_15gpu_kernel_implIZZZNS0_67_GLOBAL__N__bb565c37_34_ValidateCompressedIndicesKernel_cu_33a4b88b42_validate_compressed_sparse_indices_kernelILNS3_8CDimNameE1ENS3_18CUDAKernelLauncherENS3_14EmptyVecKernelENS3_8DummyVecELm8EEEvRKNS_6TensorESB_lllENKUlvE0_clEvENKUlvE0_clEvEUllE_EEvRNS_18TensorIteratorBaseERKT_EUliE_EEviT1_ --------------------------
	.section	.nv.info._ZN2at6native18elementwise_kernelILi128ELi4EZNS0_15gpu_kernel_implIZZZNS0_67_GLOBAL__N__bb565c37_34_ValidateCompressedIndicesKernel_cu_33a4b88b42_validate_compressed_sparse_indices_kernelILNS3_8CDimNameE1ENS3_18CUDAKernelLauncherENS3_14EmptyVecKernelENS3_8DummyVecELm8EEEvRKNS_6TensorESB_lllENKUlvE0_clEvENKUlvE0_clEvEUllE_EEvRNS_18TensorIteratorBaseERKT_EUliE_EEviT1_,"",@"SHT_CUDA_INFO"
	.sectionflags	@""
	.align	4


	//----- nvinfo : EIATTR_CUDA_API_VERSION
	.align		4
        /*0000*/ 	.byte	0x04, 0x37
        /*0002*/ 	.short	(.L_1724 - .L_1723)
.L_1723:
        /*0004*/ 	.word	0x00000082


	//----- nvinfo : EIATTR_SW2861232_WAR
	.align		4
.L_1724:
        /*0008*/ 	.byte	0x01, 0x35
	.zero		2


	//----- nvinfo : EIATTR_PARAM_CBANK
	.align		4
        /*000c*/ 	.byte	0x04, 0x0a
        /*000e*/ 	.short	(.L_1726 - .L_1725)
	.align		4
.L_1725:
        /*0010*/ 	.word	index@(.nv.constant0._ZN2at6native18elementwise_kernelILi128ELi4EZNS0_15gpu_kernel_implIZZZNS0_67_GLOBAL__N__bb565c37_34_ValidateCompressedIndicesKernel_cu_33a4b88b42_validate_compressed_sparse_indices_kernelILNS3_8CDimNameE1ENS3_18CUDAKernelLauncherENS3_14EmptyVecKernelENS3_8DummyVecELm8EEEvRKNS_6TensorESB_lllENKUlvE0_clEvENKUlvE0_clEvEUllE_EEvRNS_18TensorIteratorBaseERKT_EUliE_EEviT1_)
        /*0014*/ 	.short	0x0160
        /*0016*/ 	.short	0x0238


	//----- nvinfo : EIATTR_CBANK_PARAM_SIZE
	.align		4
.L_1726:
        /*0018*/ 	.byte	0x03, 0x19
        /*001a*/ 	.short	0x0238


	//----- nvinfo : EIATTR_KPARAM_INFO
	.align		4
        /*001c*/ 	.byte	0x04, 0x17
        /*001e*/ 	.short	(.L_1728 - .L_1727)
.L_1727:
        /*0020*/ 	.word	0x00000000
        /*0024*/ 	.short	0x0001
        /*0026*/ 	.short	0x0008
        /*0028*/ 	.byte	0x00, 0xf0, 0xc1, 0x08


	//----- nvinfo : EIATTR_KPARAM_INFO
	.align		4
.L_1728:
        /*002c*/ 	.byte	0x04, 0x17
        /*002e*/ 	.short	(.L_1730 - .L_1729)
.L_1729:
        /*0030*/ 	.word	0x00000000
        /*0034*/ 	.short	0x0000
        /*0036*/ 	.short	0x0000
        /*0038*/ 	.byte	0x00, 0xf0, 0x11, 0x00


	//----- nvinfo : EIATTR_MAXREG_COUNT
	.align		4
.L_1730:
        /*003c*/ 	.byte	0x03, 0x1b
        /*003e*/ 	.short	0x0080


	//----- nvinfo : EIATTR_EXTERNS
	.align		4
        /*0040*/ 	.byte	0x04, 0x0f
        /*0042*/ 	.short	(.L_1732 - .L_1731)


	//   ....[0]....
	.align		4
.L_1731:
        /*0044*/ 	.word	index@(__assertfail)


	//----- nvinfo : EIATTR_MERCURY_ISA_VERSION
	.align		4
.L_1732:
        /*0048*/ 	.byte	0x03, 0x5f
        /*004a*/ 	.short	0x0000


	//----- nvinfo : EIATTR_SYSCALL_OFFSETS
	.align		4
        /*004c*/ 	.byte	0x04, 0x46
        /*004e*/ 	.short	(.L_1734 - .L_1733)


	//   ....[0]....
.L_1733:
        /*0050*/ 	.word	0x00001d00


	//   ....[1]....
        /*0054*/ 	.word	0x00001f10


	//   ....[2]....
        /*0058*/ 	.word	0x00002640


	//   ....[3]....
        /*005c*/ 	.word	0x00004370


	//   ....[4]....
        /*0060*/ 	.word	0x00004580


	//   ....[5]....
        /*0064*/ 	.word	0x00004cb0


	//   ....[6]....
        /*0068*/ 	.word	0x000069b0


	//   ....[7]....
        /*006c*/ 	.word	0x00006bc0


	//   ....[8]....
        /*0070*/ 	.word	0x000072f0


	//   ....[9]....
        /*0074*/ 	.word	0x00009000


	//   ....[10]....
        /*0078*/ 	.word	0x00009210


	//   ....[11]....
        /*007c*/ 	.word	0x00009940


	//----- nvinfo : EIATTR_EXIT_INSTR_OFFSETS
	.align		4
.L_1734:
        /*0080*/ 	.byte	0x04, 0x1c
        /*0082*/ 	.short	(.L_1736 - .L_1735)


	//   ....[0]....
.L_1735:
        /*0084*/ 	.word	0x00007370


	//   ....[1]....
        /*0088*/ 	.word	0x00009300


	//   ....[2]....
        /*008c*/ 	.word	0x00009320


	//   ....[3]....
        /*0090*/ 	.word	0x000093a0


	//   ....[4]....
        /*0094*/ 	.word	0x000093c0


	//   ....[5]....
        /*0098*/ 	.word	0x000093e0


	//   ....[6]....
        /*009c*/ 	.word	0x00009460


	//   ....[7]....
        /*00a0*/ 	.word	0x00009480


	//   ....[8]....
        /*00a4*/ 	.word	0x00009500


	//   ....[9]....
        /*00a8*/ 	.word	0x00009520


	//   ....[10]....
        /*00ac*/ 	.word	0x00009540


	//   ....[11]....
        /*00b0*/ 	.word	0x000095e0


	//   ....[12]....
        /*00b4*/ 	.word	0x00009600


	//   ....[13]....
        /*00b8*/ 	.word	0x00009680


	//   ....[14]....
        /*00bc*/ 	.word	0x000096a0


	//   ....[15]....
        /*00c0*/ 	.word	0x000096c0


	//   ....[16]....
        /*00c4*/ 	.word	0x00009760


	//   ....[17]....
        /*00c8*/ 	.word	0x00009780


	//   ....[18]....
        /*00cc*/ 	.word	0x000097a0


	//   ....[19]....
        /*00d0*/ 	.word	0x00009810


	//   ....[20]....
        /*00d4*/ 	.word	0x00009950


	//   ....[21]....
        /*00d8*/ 	.word	0x00009970


	//   ....[22]....
        /*00dc*/ 	.word	0x00009990


	//----- nvinfo : EIATTR_MAX_THREADS
	.align		4
.L_1736:
        /*00e0*/ 	.byte	0x04, 0x05
        /*00e2*/ 	.short	(.L_1738 - .L_1737)
.L_1737:
        /*00e4*/ 	.word	0x00000080
        /*00e8*/ 	.word	0x00000001
        /*00ec*/ 	.word	0x00000001


	//----- nvinfo : EIATTR_CRS_STACK_SIZE
	.align		4
.L_1738:
        /*00f0*/ 	.byte	0x04, 0x1e
        /*00f2*/ 	.short	(.L_1740 - .L_1739)
.L_1739:
        /*00f4*/ 	.word	0x00000000
.L_1740:


//--------------------- .nv.info._ZN2at6native27unrolled_elementwise_kernelIZZZNS0_67_GLOBAL__N__bb565c37_34_ValidateCompressedIndicesKernel_cu_33a4b88b42_validate_compressed_sparse_indices_kernelILNS2_8CDimNameE1ENS2_18CUDAKernelLauncherENS2_14EmptyVecKernelENS2_8DummyVecELm8EEEvRKNS_6TensorESA_lllENKUlvE0_clEvENKUlvE0_clEvEUllE_St5arrayIPcLm2EELi4E23TrivialOffsetCalculatorILi1EjESI_NS0_6memory12LoadWithCastILi1EEENSJ_13StoreWithCastILi1EEEEEviT_T0_T2_T3_T4_T5_ --------------------------
	.section	.nv.info._ZN2at6native27unrolled_elementwise_kernelIZZZNS0_67_GLOBAL__N__bb565c37_34_ValidateCompressedIndicesKernel_cu_33a4b88b42_validate_compressed_sparse_indices_kernelILNS2_8CDimNameE1ENS2_18CUDAKernelLauncherENS2_14EmptyVecKernelENS2_8DummyVecELm8EEEvRKNS_6TensorESA_lllENKUlvE0_clEvENKUlvE0_clEvEUllE_St5arrayIPcLm2EELi4E23TrivialOffsetCalculatorILi1EjESI_NS0_6memory12LoadWithCastILi1EEENSJ_13StoreWithCastILi1EEEEEviT_T0_T2_T3_T4_T5_,"",@"SHT_CUDA_INFO"
	.sectionflags	@""
	.align	4


	//----- nvinfo : EIATTR_CUDA_API_VERSION
	.align		4
        /*0000*/ 	.byte	0x04, 0x37
        /*0002*/ 	.short	(.L_1742 - .L_1741)
.L_1741:
        /*0004*/ 	.word	0x00000082


	//----- nvinfo : EIATTR_SW2861232_WAR
	.align		4
.L_1742:
        /*0008*/ 	.byte	0x01, 0x35
	.zero		2


	//----- nvinfo : EIATTR_PARAM_CBANK
	.align		4
        /*000c*/ 	.byte	0x04, 0x0a
        /*000e*/ 	.short	(.L_1744 - .L_1743)
	.align		4
.L_1743:
        /*0010*/ 	.word	index@(.nv.constant0._ZN2at6native27unrolled_elementwise_kernelIZZZNS0_67_GLOBAL__N__bb565c37_34_ValidateCompressedIndicesKernel_cu_33a4b88b42_validate_compressed_sparse_indices_kernelILNS2_8CDimNameE1ENS2_18CUDAKernelLauncherENS2_14EmptyVecKernelENS2_8DummyVecELm8EEEvRKNS_6TensorESA_lllENKUlvE0_clEvENKUlvE0_clEvEUllE_St5arrayIPcLm2EELi4E23TrivialOffsetCalculatorILi1EjESI_NS0_6memory12LoadWithCastILi1EEENSJ_13StoreWithCastILi1EEEEEviT_T0_T2_T3_T4_T5_)
        /*0014*/ 	.short	0x0160
        /*0016*/ 	.short	0x0044


	//----- nvinfo : EIATTR_CBANK_PARAM_SIZE
	.align		4
.L_1744:
        /*0018*/ 	.byte	0x03, 0x19
        /*001a*/ 	.short	0x0044


	//----- nvinfo : EIATTR_KPARAM_INFO
	.align		4
        /*001c*/ 	.byte	0x04, 0x17
        /*001e*/ 	.short	(.L_1746 - .L_1745)
.L_1745:
        /*0020*/ 	.word	0x00000000
        /*0024*/ 	.short	0x0006
        /*0026*/ 	.short	0x003c
        /*0028*/ 	.byte	0x00, 0xf0, 0x21, 0x00


	//----- nvinfo : EIATTR_KPARAM_INFO
	.align		4
.L_1746:
        /*002c*/ 	.byte	0x04, 0x17
        /*002e*/ 	.short	(.L_1748 - .L_1747)
.L_1747:
        /*0030*/ 	.word	0x00000000
        /*0034*/ 	.short	0x0005
        /*0036*/ 	.short	0x0034
        /*0038*/ 	.byte	0x00, 0xf0, 0x21, 0x00


	//----- nvinfo : EIATTR_KPARAM_INFO
	.align		4
.L_1748:
        /*003c*/ 	.byte	0x04, 0x17
        /*003e*/ 	.short	(.L_1750 - .L_1749)
.L_1749:
        /*0040*/ 	.word	0x00000000
        /*0044*/ 	.short	0x0004
        /*0046*/ 	.short	0x0031
        /*0048*/ 	.byte	0x00, 0xf0, 0x05, 0x00


	//----- nvinfo : EIATTR_KPARAM_INFO
	.align		4
.L_1750:
        /*004c*/ 	.byte	0x04, 0x17
        /*004e*/ 	.short	(.L_1752 - .L_1751)
.L_1751:
        /*0050*/ 	.word	0x00000000
        /*0054*/ 	.short	0x0003
        /*0056*/ 	.short	0x0030
        /*0058*/ 	.byte	0x00, 0xf0, 0x05, 0x00


	//----- nvinfo : EIATTR_KPARAM_INFO
	.align		4
.L_1752:
        /*005c*/ 	.byte	0x04, 0x17
        /*005e*/ 	.short	(.L_1754 - .L_1753)
.L_1753:
        /*0060*/ 	.word	0x00000000
        /*0064*/ 	.short	0x0002
        /*0066*/ 	.short	0x0020
        /*0068*/ 	.byte	0x00, 0xf0, 0x41, 0x00


	//----- nvinfo : EIATTR_KPARAM_INFO
	.align		4
.L_1754:
        /*006c*/ 	.byte	0x04, 0x17
        /*006e*/ 	.short	(.L_1756 - .L_1755)
.L_1755:
        /*0070*/ 	.word	0x00000000
        /*0074*/ 	.short	0x0001
        /*0076*/ 	.short	0x0008
        /*0078*/ 	.byte	0x00, 0xf0, 0x61, 0x00


	//----- nvinfo : EIATTR_KPARAM_INFO
	.align		4
.L_1756:
        /*007c*/ 	.byte	0x04, 0x17
        /*007e*/ 	.short	(.L_1758 - .L_1757)
.L_1757:
        /*0080*/ 	.word	0x00000000
        /*0084*/ 	.short	0x0000
        /*0086*/ 	.short	0x0000
        /*0088*/ 	.byte	0x00, 0xf0, 0x11, 0x00


	//----- nvinfo : EIATTR_MAXREG_COUNT
	.align		4
.L_1758:
        /*008c*/ 	.byte	0x03, 0x1b
        /*008e*/ 	.short	0x00ff


	//----- nvinfo : EIATTR_EXTERNS
	.align		4
        /*0090*/ 	.byte	0x04, 0x0f
        /*0092*/ 	.short	(.L_1760 - .L_1759)


	//   ....[0]....
	.align		4
.L_1759:
        /*0094*/ 	.word	index@(__assertfail)


	//----- nvinfo : EIATTR_MERCURY_ISA_VERSION
	.align		4
.L_1760:
        /*0098*/ 	.byte	0x03, 0x5f
        /*009a*/ 	.short	0x0000


	//----- nvinfo : EIATTR_SYSCALL_OFFSETS
	.align		4
        /*009c*/ 	.byte	0x04, 0x46
        /*009e*/ 	.short	(.L_1762 - .L_1761)


	//   ....[0]....
.L_1761:
        /*00a0*/ 	.word	0x00000f00


	//   ....[1]....
        /*00a4*/ 	.word	0x00001e10


	//   ....[2]....
        /*00a8*/ 	.word	0x00002d30


	//   ....[3]....
        /*00ac*/ 	.word	0x00003c20


	//   ....[4]....
        /*00b0*/ 	.word	0x00003e70


	//   ....[5]....
        /*00b4*/ 	.word	0x00004050


	//   ....[6]....
        /*00b8*/ 	.word	0x00004230


	//   ....[7]....
        /*00bc*/ 	.word	0x00004410


	//   ....[8]....
        /*00c0*/ 	.word	0x00004d00


	//   ....[9]....
        /*00c4*/ 	.word	0x00005510


	//   ....[10]....
        /*00c8*/ 	.word	0x00005ce0


	//   ....[11]....
        /*00cc*/ 	.word	0x000064b0


	//----- nvinfo : EIATTR_EXIT_INSTR_OFFSETS
	.align		4
.L_1762:
        /*00d0*/ 	.byte	0x04, 0x1c
        /*00d2*/ 	.short	(.L_1764 - .L_1763)


	//   ....[0]....
.L_1763:
        /*00d4*/ 	.word	0x00005d60


	//   ....[1]....
        /*00d8*/ 	.word	0x00005e70


	//   ....[2]....
        /*00dc*/ 	.word	0x00005e90


	//   ....[3]....
        /*00e0*/ 	.word	0x00005f10


	//   ....[4]....
        /*00e4*/ 	.word	0x00005f30


	//   ....[5]....
        /*00e8*/ 	.word	0x00005f50


	//   ....[6]....
        /*00ec*/ 	.word	0x00005fd0


	//   ....[7]....
        /*00f0*/ 	.word	0x00005ff0


	//   ....[8]....
        /*00f4*/ 	.word	0x00006070


	//   ....[9]....
        /*00f8*/ 	.word	0x00006090


	//   ....[10]....
        /*00fc*/ 	.word	0x000060b0


	//   ....[11]....
        /*0100*/ 	.word	0x00006150


	//   ....[12]....
        /*0104*/ 	.word	0x00006170


	//   ....[13]....
        /*0108*/ 	.word	0x000061f0


	//   ....[14]....
        /*010c*/ 	.word	0x00006210


	//   ....[15]....
        /*0110*/ 	.word	0x00006230


	//   ....[16]....
        /*0114*/ 	.word	0x000062d0


	//   ....[17]....
        /*0118*/ 	.word	0x000062f0


	//   ....[18]....
        /*011c*/ 	.word	0x00006310


	//   ....[19]....
        /*0120*/ 	.word	0x00006380


	//   ....[20]....
        /*0124*/ 	.word	0x000064c0


	//   ....[21]....
        /*0128*/ 	.word	0x000064e0


	//   ....[22]....
        /*012c*/ 	.word	0x00006500


	//----- nvinfo : EIATTR_MAX_THREADS
	.align		4
.L_1764:
        /*0130*/ 	.byte	0x04, 0x05
        /*0132*/ 	.short	(.L_1766 - .L_1765)
.L_1765:
        /*0134*/ 	.word	0x00000080
        /*0138*/ 	.word	0x00000001
        /*013c*/ 	.word	0x00000001


	//----- nvinfo : EIATTR_CRS_STACK_SIZE
	.align		4
.L_1766:
        /*0140*/ 	.byte	0x04, 0x1e
        /*0142*/ 	.short	(.L_1768 - .L_1767)
.L_1767:
        /*0144*/ 	.word	0x00000000
.L_1768:


//--------------------- .nv.info._ZN2at6native18elementwise_kernelILi128ELi2EZNS0_22gpu_kernel_impl_nocastIZZZNS0_67_GLOBAL__N__bb565c37_34_ValidateCompressedIndicesKernel_cu_33a4b88b42_validate_compressed_sparse_indices_kernelILNS3_8CDimNameE1ENS3_18CUDAKernelLauncherENS3_14EmptyVecKernelENS3_8DummyVecELm8EEEvRKNS_6TensorESB_lllENKUlvE0_clEvENKUlvE0_clEvEUllE_EEvRNS_18TensorIteratorBaseERKT_EUliE_EEviT1_ --------------------------
	.section	.nv.info._ZN2at6native18elementwise_kernelILi128ELi2EZNS0_22gpu_kernel_impl_nocastIZZZNS0_67_GLOBAL__N__bb565c37_34_ValidateCompressedIndicesKernel_cu_33a4b88b42_validate_compressed_sparse_indices_kernelILNS3_8CDimNameE1ENS3_18CUDAKernelLauncherENS3_14EmptyVecKernelENS3_8DummyVecELm8EEEvRKNS_6TensorESB_lllENKUlvE0_clEvENKUlvE0_clEvEUllE_EEvRNS_18TensorIteratorBaseERKT_EUliE_EEviT1_,"",@"SHT_CUDA_INFO"
	.sectionflags	@""
	.align	4


	//----- nvinfo : EIATTR_CUDA_API_VERSION
	.align		4
        /*0000*/ 	.byte	0x04, 0x37
        /*0002*/ 	.short	(.L_1770 - .L_1769)
.L_1769:
        /*0004*/ 	.word	0x00000082


	//----- nvinfo : EIATTR_SW2861232_WAR
	.align		4
.L_1770:
        /*0008*/ 	.byte	0x01, 0x35
	.zero		2


	//----- nvinfo : EIATTR_PARAM_CBANK
	.align		4
        /*000c*/ 	.byte	0x04, 0x0a
        /*000e*/ 	.short	(.L_1772 - .L_1771)
	.align		4
.L_1771:
        /*0010*/ 	.word	index@(.nv.constant0._ZN2at6native18elementwise_kernelILi128ELi2EZNS0_22gpu_kernel_impl_nocastIZZZNS0_67_GLOBAL__N__bb565c37_34_ValidateCompressedIndicesKernel_cu_33a4b88b42_validate_compressed_sparse_indices_kernelILNS3_8CDimNameE1ENS3_18CUDAKernelLauncherENS3_14EmptyVecKernelENS3_8DummyVecELm8EEEvRKNS_6TensorESB_lllENKUlvE0_clEvENKUlvE0_clEvEUllE_EEvRNS_18TensorIteratorBaseERKT_EUliE_EEviT1_)
        /*0014*/ 	.short	0x0160
        /*0016*/ 	.short	0x0230


	//----- nvinfo : EIATTR_CBANK_PARAM_SIZE
	.align		4
.L_1772:
        /*0018*/ 	.byte	0x03, 0x19
        /*001a*/ 	.short	0x0230


	//----- nvinfo : EIATTR_KPARAM_INFO
	.align		4
        /*001c*/ 	.byte	0x04, 0x17
        /*001e*/ 	.short	(.L_1774 - .L_1773)
.L_1773:
        /*0020*/ 	.word	0x00000000
        /*0024*/ 	.short	0x0001
        /*0026*/ 	.short	0x0008
        /*0028*/ 	.byte	0x00, 0xf0, 0xa1, 0x08


	//----- nvinfo : EIATTR_KPARAM_INFO
	.align		4
.L_1774:
        /*002c*/ 	.byte	0x04, 0x17
        /*002e*/ 	.short	(.L_1776 - .L_1775)
.L_1775:
        /*0030*/ 	.word	0x00000000
        /*0034*/ 	.short	0x0000
        /*0036*/ 	.short	0x0000
        /*0038*/ 	.byte	0x00, 0xf0, 0x11, 0x00


	//----- nvinfo : EIATTR_MAXREG_COUNT
	.align		4
.L_1776:
        /*003c*/ 	.byte	0x03, 0x1b
        /*003e*/ 	.short	0x0080


	//----- nvinfo : EIATTR_EXTERNS
	.align		4
        /*0040*/ 	.byte	0x04, 0x0f
        /*0042*/ 	.short	(.L_1778 - .L_1777)


	//   ....[0]....
	.align		4
.L_1777:
        /*0044*/ 	.word	index@(__assertfail)


	//----- nvinfo : EIATTR_MERCURY_ISA_VERSION
	.align		4
.L_1778:
        /*0048*/ 	.byte	0x03, 0x5f
        /*004a*/ 	.short	0x0000


	//----- nvinfo : EIATTR_SYSCALL_OFFSETS
	.align		4
        /*004c*/ 	.byte	0x04, 0x46
        /*004e*/ 	.short	(.L_1780 - .L_1779)


	//   ....[0]....
.L_1779:
        /*0050*/ 	.word	0x000010b0


	//   ....[1]....
        /*0054*/ 	.word	0x00002170


	//----- nvinfo : EIATTR_EXIT_INSTR_OFFSETS
	.align		4
.L_1780:
        /*0058*/ 	.byte	0x04, 0x1c
        /*005a*/ 	.short	(.L_1782 - .L_1781)


	//   ....[0]....
.L_1781:
        /*005c*/ 	.word	0x00001120


	//   ....[1]....
        /*0060*/ 	.word	0x000021a0


	//----- nvinfo : EIATTR_MAX_THREADS
	.align		4
.L_1782:
        /*0064*/ 	.byte	0x04, 0x05
        /*0066*/ 	.short	(.L_1784 - .L_1783)
.L_1783:
        /*0068*/ 	.word	0x00000080
        /*006c*/ 	.word	0x00000001
        /*0070*/ 	.word	0x00000001


	//----- nvinfo : EIATTR_CRS_STACK_SIZE
	.align		4
.L_1784:
        /*0074*/ 	.byte	0x04, 0x1e
        /*0076*/ 	.short	(.L_1786 - .L_1785)
.L_1785:
        /*0078*/ 	.word	0x00000000
.L_1786:


//--------------------- .nv.info._ZN2at6native27unrolled_elementwise_kernelIZZZNS0_67_GLOBAL__N__bb565c37_34_ValidateCompressedIndicesKernel_cu_33a4b88b42_validate_compressed_sparse_indices_kernelILNS2_8CDimNameE1ENS2_18CUDAKernelLauncherENS2_14EmptyVecKernelENS2_8DummyVecELm8EEEvRKNS_6TensorESA_lllENKUlvE0_clEvENKUlvE0_clEvEUllE_St5arrayIPcLm2EELi4E23TrivialOffsetCalculatorILi1EjESI_NS0_6memory15LoadWithoutCastENSJ_16StoreWithoutCastEEEviT_T0_T2_T3_T4_T5_ --------------------------
	.section	.nv.info._ZN2at6native27unrolled_elementwise_kernelIZZZNS0_67_GLOBAL__N__bb565c37_34_ValidateCompressedIndicesKernel_cu_33a4b88b42_validate_compressed_sparse_indices_kernelILNS2_8CDimNameE1ENS2_18CUDAKernelLauncherENS2_14EmptyVecKernelENS2_8DummyVecELm8EEEvRKNS_6TensorESA_lllENKUlvE0_clEvENKUlvE0_clEvEUllE_St5arrayIPcLm2EELi4E23TrivialOffsetCalculatorILi1EjESI_NS0_6memory15LoadWithoutCastENSJ_16StoreWithoutCastEEEviT_T0_T2_T3_T4_T5_,"",@"SHT_CUDA_INFO"
	.sectionflags	@""
	.align	4


	//----- nvinfo : EIATTR_CUDA_API_VERSION
	.align		4
        /*0000*/ 	.byte	0x04, 0x37
        /*0002*/ 	.short	(.L_1788 - .L_1787)
.L_1787:
        /*0004*/ 	.word	0x00000082


	//----- nvinfo : EIATTR_SW2861232_WAR
	.align		4
.L_1788:
        /*0008*/ 	.byte	0x01, 0x35
	.zero		2


	//----- nvinfo : EIATTR_PARAM_CBANK
	.align		4
        /*000c*/ 	.byte	0x04, 0x0a
        /*000e*/ 	.short	(.L_1790 - .L_1789)
	.align		4
.L_1789:
        /*0010*/ 	.word	index@(.nv.constant0._ZN2at6native27unrolled_elementwise_kernelIZZZNS0_67_GLOBAL__N__bb565c37_34_ValidateCompressedIndicesKernel_cu_33a4b88b42_validate_compressed_sparse_indices_kernelILNS2_8CDimNameE1ENS2_18CUDAKernelLauncherENS2_14EmptyVecKernelENS2_8DummyVecELm8EEEvRKNS_6TensorESA_lllENKUlvE0_clEvENKUlvE0_clEvEUllE_St5arrayIPcLm2EELi4E23TrivialOffsetCalculatorILi1EjESI_NS0_6memory15LoadWithoutCastENSJ_16StoreWithoutCastEEEviT_T0_T2_T3_T4_T5_)
        /*0014*/ 	.short	0x0160
        /*0016*/ 	.short	0x0034


	//----- nvinfo : EIATTR_CBANK_PARAM_SIZE
	.align		4
.L_1790:
        /*0018*/ 	.byte	0x03, 0x19
        /*001a*/ 	.short	0x0034


	//----- nvinfo : EIATTR_KPARAM_INFO
	.align		4
        /*001c*/ 	.byte	0x04, 0x17
        /*001e*/ 	.short	(.L_1792 - .L_1791)
.L_1791:
        /*0020*/ 	.word	0x00000000
        /*0024*/ 	.short	0x0006
        /*0026*/ 	.short	0x0033
        /*0028*/ 	.byte	0x00, 0xf0, 0x05, 0x00


	//----- nvinfo : EIATTR_KPARAM_INFO
	.align		4
.L_1792:
        /*002c*/ 	.byte	0x04, 0x17
        /*002e*/ 	.short	(.L_1794 - .L_1793)
.L_1793:
        /*0030*/ 	.word	0x00000000
        /*0034*/ 	.short	0x0005
        /*0036*/ 	.short	0x0032
        /*0038*/ 	.byte	0x00, 0xf0, 0x05, 0x00


	//----- nvinfo : EIATTR_KPARAM_INFO
	.align		4
.L_1794:
        /*003c*/ 	.byte	0x04, 0x17
        /*003e*/ 	.short	(.L_1796 - .L_1795)
.L_1795:
        /*0040*/ 	.word	0x00000000
        /*0044*/ 	.short	0x0004
        /*0046*/ 	.short	0x0031
        /*0048*/ 	.byte	0x00, 0xf0, 0x05, 0x00


	//----- nvinfo : EIATTR_KPARAM_INFO
	.align		4
.L_1796:
        /*004c*/ 	.byte	0x04, 0x17
        /*004e*/ 	.short	(.L_1798 - .L_1797)
.L_1797:
        /*0050*/ 	.word	0x00000000
        /*0054*/ 	.short	0x0003
        /*0056*/ 	.short	0x0030
        /*0058*/ 	.byte	0x00, 0xf0, 0x05, 0x00


	//----- nvinfo : EIATTR_KPARAM_INFO
	.align		4
.L_1798:
        /*005c*/ 	.byte	0x04, 0x17
        /*005e*/ 	.short	(.L_1800 - .L_1799)
.L_1799:
        /*0060*/ 	.word	0x00000000
        /*0064*/ 	.short	0x0002
        /*0066*/ 	.short	0x0020
        /*0068*/ 	.byte	0x00, 0xf0, 0x41, 0x00


	//----- nvinfo : EIATTR_KPARAM_INFO
	.align		4
.L_1800:
        /*006c*/ 	.byte	0x04, 0x17
        /*006e*/ 	.short	(.L_1802 - .L_1801)
.L_1801:
        /*0070*/ 	.word	0x00000000
        /*0074*/ 	.short	0x0001
        /*0076*/ 	.short	0x0008
        /*0078*/ 	.byte	0x00, 0xf0, 0x61, 0x00


	//----- nvinfo : EIATTR_KPARAM_INFO
	.align		4
.L_1802:
        /*007c*/ 	.byte	0x04, 0x17
        /*007e*/ 	.short	(.L_1804 - .L_1803)
.L_1803:
        /*0080*/ 	.word	0x00000000
        /*0084*/ 	.short	0x0000
        /*0086*/ 	.short	0x0000
        /*0088*/ 	.byte	0x00, 0xf0, 0x11, 0x00


	//----- nvinfo : EIATTR_MAXREG_COUNT
	.align		4
.L_1804:
        /*008c*/ 	.byte	0x03, 0x1b
        /*008e*/ 	.short	0x00ff


	//----- nvinfo : EIATTR_EXTERNS
	.align		4
        /*0090*/ 	.byte	0x04, 0x0f
        /*0092*/ 	.short	(.L_1806 - .L_1805)


	//   ....[0]....
	.align		4
.L_1805:
        /*0094*/ 	.word	index@(__assertfail)


	//----- nvinfo : EIATTR_MERCURY_ISA_VERSION
	.align		4
.L_1806:
        /*0098*/ 	.byte	0x03, 0x5f
        /*009a*/ 	.short	0x0000


	//----- nvinfo : EIATTR_SYSCALL_OFFSETS
	.align		4
        /*009c*/ 	.byte	0x04, 0x46
        /*009e*/ 	.short	(.L_1808 - .L_1807)


	//   ....[0]....
.L_1807:
        /*00a0*/ 	.word	0x000003e0


	//   ....[1]....
        /*00a4*/ 	.word	0x000005c0


	//   ....[2]....
        /*00a8*/ 	.word	0x000007a0


	//   ....[3]....
        /*00ac*/ 	.word	0x00000980


	//----- nvinfo : EIATTR_EXIT_INSTR_OFFSETS
	.align		4
.L_1808:
        /*00b0*/ 	.byte	0x04, 0x1c
        /*00b2*/ 	.short	(.L_1810 - .L_1809)


	//   ....[0]....
.L_1809:
        /*00b4*/ 	.word	0x00000b00


	//   ....[1]....
        /*00b8*/ 	.word	0x00000b50


	//----- nvinfo : EIATTR_MAX_THREADS
	.align		4
.L_1810:
        /*00bc*/ 	.byte	0x04, 0x05
        /*00be*/ 	.short	(.L_1812 - .L_1811)
.L_1811:
        /*00c0*/ 	.word	0x00000080
        /*00c4*/ 	.word	0x00000001
        /*00c8*/ 	.word	0x00000001


	//----- nvinfo : EIATTR_CRS_STACK_SIZE
	.align		4
.L_1812:
        /*00cc*/ 	.byte	0x04, 0x1e
        /*00ce*/ 	.short	(.L_1814 - .L_1813)
.L_1813:
        /*00d0*/ 	.word	0x00000000
.L_1814:


//--------------------- .nv.info._ZN2at6native29vectorized_elementwise_kernelILi2EZZZNS0_67_GLOBAL__N__bb565c37_34_ValidateCompressedIndicesKernel_cu_33a4b88b42_validate_compressed_sparse_indices_kernelILNS2_8CDimNameE1ENS2_18CUDAKernelLauncherENS2_14EmptyVecKernelENS2_8DummyVecELm8EEEvRKNS_6TensorESA_lllENKUlvE0_clEvENKUlvE0_clEvEUllE_St5arrayIPcLm2EEEEviT0_T1_ --------------------------
	.section	.nv.info._ZN2at6native29vectorized_elementwise_kernelILi2EZZZNS0_67_GLOBAL__N__bb565c37_34_ValidateCompressedIndicesKernel_cu_33a4b88b42_validate_compressed_sparse_indices_kernelILNS2_8CDimNameE1ENS2_18CUDAKernelLauncherENS2_14EmptyVecKernelENS2_8DummyVecELm8EEEvRKNS_6TensorESA_lllENKUlvE0_clEvENKUlvE0_clEvEUllE_St5arrayIPcLm2EEEEviT0_T1_,"",@"SHT_CUDA_INFO"
	.sectionflags	@""
	.align	4


	//----- nvinfo : EIATTR_CUDA_API_VERSION
	.align		4
        /*0000*/ 	.byte	0x04, 0x37
        /*0002*/ 	.short	(.L_1816 - .L_1815)
.L_1815:
        /*0004*/ 	.word	0x00000082


	//----- nvinfo : EIATTR_SW2861232_WAR
	.align		4
.L_1816:
        /*0008*/ 	.byte	0x01, 0x35
	.zero		2


	//----- nvinfo : EIATTR_PARAM_CBANK
	.align		4
        /*000c*/ 	.byte	0x04, 0x0a
        /*000e*/ 	.short	(.L_1818 - .L_1817)
	.align		4
.L_1817:
        /*0010*/ 	.word	index@(.nv.constant0._ZN2at6native29vectorized_elementwise_kernelILi2EZZZNS0_67_GLOBAL__N__bb565c37_34_ValidateCompressedIndicesKernel_cu_33a4b88b42_validate_compressed_sparse_indices_kernelILNS2_8CDimNameE1ENS2_18CUDAKernelLauncherENS2_14EmptyVecKernelENS2_8DummyVecELm8EEEvRKNS_6TensorESA_lllENKUlvE0_clEvENKUlvE0_clEvEUllE_St5arrayIPcLm2EEEEviT0_T1_)
        /*0014*/ 	.short	0x0160
        /*0016*/ 	.short	0x0030


	//----- nvinfo : EIATTR_CBANK_PARAM_SIZE
	.align		4
.L_1818:
        /*0018*/ 	.byte	0x03, 0x19
        /*001a*/ 	.short	0x0030


	//----- nvinfo : EIATTR_KPARAM_INFO
	.align		4
        /*001c*/ 	.byte	0x04, 0x17
        /*001e*/ 	.short	(.L_1820 - .L_1819)
.L_1819:
        /*0020*/ 	.word	0x00000000
        /*0024*/ 	.short	0x0002
        /*0026*/ 	.short	0x0020
        /*0028*/ 	.byte	0x00, 0xf0, 0x41, 0x00


	//----- nvinfo : EIATTR_KPARAM_INFO
	.align		4
.L_1820:
        /*002c*/ 	.byte	0x04, 0x17
        /*002e*/ 	.short	(.L_1822 - .L_1821)
.L_1821:
        /*0030*/ 	.word	0x00000000
        /*0034*/ 	.short	0x0001
        /*0036*/ 	.short	0x0008
        /*0038*/ 	.byte	0x00, 0xf0, 0x61, 0x00


	//----- nvinfo : EIATTR_KPARAM_INFO
	.align		4
.L_1822:
        /*003c*/ 	.byte	0x04, 0x17
        /*003e*/ 	.short	(.L_1824 - .L_1823)
.L_1823:
        /*0040*/ 	.word	0x00000000
        /*0044*/ 	.short	0x0000
        /*0046*/ 	.short	0x0000
        /*0048*/ 	.byte	0x00, 0xf0, 0x11, 0x00


	//----- nvinfo : EIATTR_MAXREG_COUNT
	.align		4
.L_1824:
        /*004c*/ 	.byte	0x03, 0x1b
        /*004e*/ 	.short	0x00ff


	//----- nvinfo : EIATTR_EXTERNS
	.align		4
        /*0050*/ 	.byte	0x04, 0x0f
        /*0052*/ 	.short	(.L_1826 - .L_1825)


	//   ....[0]....
	.align		4
.L_1825:
        /*0054*/ 	.word	index@(__assertfail)


	//----- nvinfo : EIATTR_MERCURY_ISA_VERSION
	.align		4
.L_1826:
        /*0058*/ 	.byte	0x03, 0x5f
        /*005a*/ 	.short	0x0000


	//----- nvinfo : EIATTR_SYSCALL_OFFSETS
	.align		4
        /*005c*/ 	.byte	0x04, 0x46
        /*005e*/ 	.short	(.L_1828 - .L_1827)


	//   ....[0]....
.L_1827:
        /*0060*/ 	.word	0x00000290


	//   ....[1]....
        /*0064*/ 	.word	0x00000450


	//   ....[2]....
        /*0068*/ 	.word	0x00000610


	//   ....[3]....
        /*006c*/ 	.word	0x000007d0


	//   ....[4]....
        /*0070*/ 	.word	0x00000990


	//   ....[5]....
        /*0074*/ 	.word	0x00000b50


	//   ....[6]....
        /*0078*/ 	.word	0x00000d10


	//   ....[7]....
        /*007c*/ 	.word	0x00000ed0


	//   ....[8]....
        /*0080*/ 	.word	0x000014c0


	//   ....[9]....
        /*0084*/ 	.word	0x000016a0


	//   ....[10]....
        /*0088*/ 	.word	0x00001880


	//   ....[11]....
        /*008c*/ 	.word	0x00001a60


	//   ....[12]....
        /*0090*/ 	.word	0x00001c40


	//   ....[13]....
        /*0094*/ 	.word	0x00001e20


	//   ....[14]....
        /*0098*/ 	.word	0x00002000


	//   ....[15]....
        /*009c*/ 	.word	0x000021e0


	//----- nvinfo : EIATTR_EXIT_INSTR_OFFSETS
	.align		4
.L_1828:
        /*00a0*/ 	.byte	0x04, 0x1c
        /*00a2*/ 	.short	(.L_1830 - .L_1829)


	//   ....[0]....
.L_1829:
        /*00a4*/ 	.word	0x00000f60


	//   ....[1]....
        /*00a8*/ 	.word	0x00002560


	//   ....[2]....
        /*00ac*/ 	.word	0x000025b0


	//----- nvinfo : EIATTR_MAX_THREADS
	.align		4
.L_1830:
        /*00b0*/ 	.byte	0x04, 0x05
        /*00b2*/ 	.short	(.L_1832 - .L_1831)
.L_1831:
        /*00b4*/ 	.word	0x00000080
        /*00b8*/ 	.word	0x00000001
        /*00bc*/ 	.word	0x00000001


	//----- nvinfo : EIATTR_CRS_STACK_SIZE
	.align		4
.L_1832:
        /*00c0*/ 	.byte	0x04, 0x1e
        /*00c2*/ 	.short	(.L_1834 - .L_1833)
.L_1833:
        /*00c4*/ 	.word	0x00000000
.L_1834:


//--------------------- .nv.info._ZN2at6native29vectorized_elementwise_kernelILi4EZZZNS0_67_GLOBAL__N__bb565c37_34_ValidateCompressedIndicesKernel_cu_33a4b88b42_validate_compressed_sparse_indices_kernelILNS2_8CDimNameE1ENS2_18CUDAKernelLauncherENS2_14EmptyVecKernelENS2_8DummyVecELm8EEEvRKNS_6TensorESA_lllENKUlvE0_clEvENKUlvE0_clEvEUllE_St5arrayIPcLm2EEEEviT0_T1_ --------------------------
	.section	.nv.info._ZN2at6native29vectorized_elementwise_kernelILi4EZZZNS0_67_GLOBAL__N__bb565c37_34_ValidateCompressedIndicesKernel_cu_33a4b88b42_validate_compressed_sparse_indices_kernelILNS2_8CDimNameE1ENS2_18CUDAKernelLauncherENS2_14EmptyVecKernelENS2_8DummyVecELm8EEEvRKNS_6TensorESA_lllENKUlvE0_clEvENKUlvE0_clEvEUllE_St5arrayIPcLm2EEEEviT0_T1_,"",@"SHT_CUDA_INFO"
	.sectionflags	@""
	.align	4


	//----- nvinfo : EIATTR_CUDA_API_VERSION
	.align		4
        /*0000*/ 	.byte	0x04, 0x37
        /*0002*/ 	.short	(.L_1836 - .L_1835)
.L_1835:
        /*0004*/ 	.word	0x00000082


	//----- nvinfo : EIATTR_SW2861232_WAR
	.align		4
.L_1836:
        /*0008*/ 	.byte	0x01, 0x35
	.zero		2


	//----- nvinfo : EIATTR_PARAM_CBANK
	.align		4
        /*000c*/ 	.byte	0x04, 0x0a
        /*000e*/ 	.short	(.L_1838 - .L_1837)
	.align		4
.L_1837:
        /*0010*/ 	.word	index@(.nv.constant0._ZN2at6native29vectorized_elementwise_kernelILi4EZZZNS0_67_GLOBAL__N__bb565c37_34_ValidateCompressedIndicesKernel_cu_33a4b88b42_validate_compressed_sparse_indices_kernelILNS2_8CDimNameE1ENS2_18CUDAKernelLauncherENS2_14EmptyVecKernelENS2_8DummyVecELm8EEEvRKNS_6TensorESA_lllENKUlvE0_clEvENKUlvE0_clEvEUllE_St5arrayIPcLm2EEEEviT0_T1_)
        /*0014*/ 	.short	0x0160
        /*0016*/ 	.short	0x0030


	//----- nvinfo : EIATTR_CBANK_PARAM_SIZE
	.align		4
.L_1838:
        /*0018*/ 	.byte	0x03, 0x19
        /*001a*/ 	.short	0x0030


	//----- nvinfo : EIATTR_KPARAM_INFO
	.align		4
        /*001c*/ 	.byte	0x04, 0x17
        /*001e*/ 	.short	(.L_1840 - .L_1839)
.L_1839:
        /*0020*/ 	.word	0x00000000
        /*0024*/ 	.short	0x0002
        /*0026*/ 	.short	0x0020
        /*0028*/ 	.byte	0x00, 0xf0, 0x41, 0x00


	//----- nvinfo : EIATTR_KPARAM_INFO
	.align		4
.L_1840:
        /*002c*/ 	.byte	0x04, 0x17
        /*002e*/ 	.short	(.L_1842 - .L_1841)
.L_1841:
        /*0030*/ 	.word	0x00000000
        /*0034*/ 	.short	0x0001
        /*0036*/ 	.short	0x0008
        /*0038*/ 	.byte	0x00, 0xf0, 0x61, 0x00


	//----- nvinfo : EIATTR_KPARAM_INFO
	.align		4
.L_1842:
        /*003c*/ 	.byte	0x04, 0x17
        /*003e*/ 	.short	(.L_1844 - .L_1843)
.L_1843:
        /*0040*/ 	.word	0x00000000
        /*0044*/ 	.short	0x0000
        /*0046*/ 	.short	0x0000
        /*0048*/ 	.byte	0x00, 0xf0, 0x11, 0x00


	//----- nvinfo : EIATTR_MAXREG_COUNT
	.align		4
.L_1844:
        /*004c*/ 	.byte	0x03, 0x1b
        /*004e*/ 	.short	0x00ff


	//----- nvinfo : EIATTR_EXTERNS
	.align		4
        /*0050*/ 	.byte	0x04, 0x0f
        /*0052*/ 	.short	(.L_1846 - .L_1845)


	//   ....[0]....
	.align		4
.L_1845:
        /*0054*/ 	.word	index@(__assertfail)


	//----- nvinfo : EIATTR_MERCURY_ISA_VERSION
	.align		4
.L_1846:
        /*0058*/ 	.byte	0x03, 0x5f
        /*005a*/ 	.short	0x0000


	//----- nvinfo : EIATTR_SYSCALL_OFFSETS
	.align		4
        /*005c*/ 	.byte	0x04, 0x46
        /*005e*/ 	.short	(.L_1848 - .L_1847)


	//   ....[0]....
.L_1847:
        /*0060*/ 	.word	0x00000290


	//   ....[1]....
        /*0064*/ 	.word	0x00000450


	//   ....[2]....
        /*0068*/ 	.word	0x00000610


	//   ....[3]....
        /*006c*/ 	.word	0x000007d0


	//   ....[4]....
        /*0070*/ 	.word	0x00000990


	//   ....[5]....
        /*0074*/ 	.word	0x00000b50


	//   ....[6]....
        /*0078*/ 	.word	0x00000d10


	//   ....[7]....
        /*007c*/ 	.word	0x00000ed0


	//   ....[8]....
        /*0080*/ 	.word	0x000014c0


	//   ....[9]....
        /*0084*/ 	.word	0x000016a0


	//   ....[10]....
        /*0088*/ 	.word	0x00001880


	//   ....[11]....
        /*008c*/ 	.word	0x00001a60


	//   ....[12]....
        /*0090*/ 	.word	0x00001c40


	//   ....[13]....
        /*0094*/ 	.word	0x00001e20


	//   ....[14]....
        /*0098*/ 	.word	0x00002000


	//   ....[15]....
        /*009c*/ 	.word	0x000021e0


	//----- nvinfo : EIATTR_EXIT_INSTR_OFFSETS
	.align		4
.L_1848:
        /*00a0*/ 	.byte	0x04, 0x1c
        /*00a2*/ 	.short	(.L_1850 - .L_1849)


	//   ....[0]....
.L_1849:
        /*00a4*/ 	.word	0x00000f60


	//   ....[1]....
        /*00a8*/ 	.word	0x00002560


	//   ....[2]....
        /*00ac*/ 	.word	0x000025b0


	//----- nvinfo : EIATTR_MAX_THREADS
	.align		4
.L_1850:
        /*00b0*/ 	.byte	0x04, 0x05
        /*00b2*/ 	.short	(.L_1852 - .L_1851)
.L_1851:
        /*00b4*/ 	.word	0x00000080
        /*00b8*/ 	.word	0x00000001
        /*00bc*/ 	.word	0x00000001


	//----- nvinfo : EIATTR_CRS_STACK_SIZE
	.align		4
.L_1852:
        /*00c0*/ 	.byte	0x04, 0x1e
        /*00c2*/ 	.short	(.L_1854 - .L_1853)
.L_1853:
        /*00c4*/ 	.word	0x00000000
.L_1854:


//--------------------- .nv.info._ZN2at6native29vectorized_elementwise_kernelILi8EZZZNS0_67_GLOBAL__N__bb565c37_34_ValidateCompressedIndicesKernel_cu_33a4b88b42_validate_compressed_sparse_indices_kernelILNS2_8CDimNameE1ENS2_18CUDAKernelLauncherENS2_14EmptyVecKernelENS2_8DummyVecELm8EEEvRKNS_6TensorESA_lllENKUlvE0_clEvENKUlvE0_clEvEUllE_St5arrayIPcLm2EEEEviT0_T1_ --------------------------
	.section	.nv.info._ZN2at6native29vectorized_elementwise_kernelILi8EZZZNS0_67_GLOBAL__N__bb565c37_34_ValidateCompressedIndicesKernel_cu_33a4b88b42_validate_compressed_sparse_indices_kernelILNS2_8CDimNameE1ENS2_18CUDAKernelLauncherENS2_14EmptyVecKernelENS2_8DummyVecELm8EEEvRKNS_6TensorESA_lllENKUlvE0_clEvENKUlvE0_clEvEUllE_St5arrayIPcLm2EEEEviT0_T1_,"",@"SHT_CUDA_INFO"
	.sectionflags	@""
	.align	4


	//----- nvinfo : EIATTR_CUDA_API_VERSION
	.align		4
        /*0000*/ 	.byte	0x04, 0x37
        /*0002*/ 	.short	(.L_1856 - .L_1855)
.L_1855:
        /*0004*/ 	.word	0x00000082


	//----- nvinfo : EIATTR_SW2861232_WAR
	.align		4
.L_1856:
        /*0008*/ 	.byte	0x01, 0x35
	.zero		2


	//----- nvinfo : EIATTR_PARAM_CBANK
	.align		4
        /*000c*/ 	.byte	0x04, 0x0a
        /*000e*/ 	.short	(.L_1858 - .L_1857)
	.align		4
.L_1857:
        /*0010*/ 	.word	index@(.nv.constant0._ZN2at6native29vectorized_elementwise_kernelILi8EZZZNS0_67_GLOBAL__N__bb565c37_34_ValidateCompressedIndicesKernel_cu_33a4b88b42_validate_compressed_sparse_indices_kernelILNS2_8CDimNameE1ENS2_18CUDAKernelLauncherENS2_14EmptyVecKernelENS2_8DummyVecELm8EEEvRKNS_6TensorESA_lllENKUlvE0_clEvENKUlvE0_clEvEUllE_St5arrayIPcLm2EEEEviT0_T1_)
        /*0014*/ 	.short	0x0160
        /*0016*/ 	.short	0x0030


	//----- nvinfo : EIATTR_CBANK_PARAM_SIZE
	.align		4
.L_1858:
        /*0018*/ 	.byte	0x03, 0x19
        /*001a*/ 	.short	0x0030


	//----- nvinfo : EIATTR_KPARAM_INFO
	.align		4
        /*001c*/ 	.byte	0x04, 0x17
        /*001e*/ 	.short	(.L_1860 - .L_1859)
.L_1859:
        /*0020*/ 	.word	0x00000000
        /*0024*/ 	.short	0x0002
        /*0026*/ 	.short	0x0020
        /*0028*/ 	.byte	0x00, 0xf0, 0x41, 0x00


	//----- nvinfo : EIATTR_KPARAM_INFO
	.align		4
.L_1860:
        /*002c*/ 	.byte	0x04, 0x17
        /*002e*/ 	.short	(.L_1862 - .L_1861)
.L_1861:
        /*0030*/ 	.word	0x00000000
        /*0034*/ 	.short	0x0001
        /*0036*/ 	.short	0x0008
        /*0038*/ 	.byte	0x00, 0xf0, 0x61, 0x00


	//----- nvinfo : EIATTR_KPARAM_INFO
	.align		4
.L_1862:
        /*003c*/ 	.byte	0x04, 0x17
        /*003e*/ 	.short	(.L_1864 - .L_1863)
.L_1863:
        /*0040*/ 	.word	0x00000000
        /*0044*/ 	.short	0x0000
        /*0046*/ 	.short	0x0000
        /*0048*/ 	.byte	0x00, 0xf0, 0x11, 0x00


	//----- nvinfo : EIATTR_MAXREG_COUNT
	.align		4
.L_1864:
        /*004c*/ 	.byte	0x03, 0x1b
        /*004e*/ 	.short	0x00ff


	//----- nvinfo : EIATTR_MERCURY_ISA_VERSION
	.align		4
        /*0050*/ 	.byte	0x03, 0x5f
        /*0052*/ 	.short	0x0000


	//----- nvinfo : EIATTR_EXIT_INSTR_OFFSETS
	.align		4
        /*0054*/ 	.byte	0x04, 0x1c
        /*0056*/ 	.short	(.L_1866 - .L_1865)


	//   ....[0]....
.L_1865:
        /*0058*/ 	.word	0x00000010


	//----- nvinfo : EIATTR_MAX_THREADS
	.align		4
.L_1866:
        /*005c*/ 	.byte	0x04, 0x05
        /*005e*/ 	.short	(.L_1868 - .L_1867)
.L_1867:
        /*0060*/ 	.word	0x00000080
        /*0064*/ 	.word	0x00000001
        /*0068*/ 	.word	0x00000001
.L_1868:


//--------------------- .nv.info._ZN2at6native18elementwise_kernelILi128ELi4EZNS0_15gpu_kernel_implIZZZNS0_67_GLOBAL__N__bb565c37_34_ValidateCompressedIndicesKernel_cu_33a4b88b42_validate_compressed_sparse_indices_kernelILNS3_8CDimNameE1ENS3_18CUDAKernelLauncherENS3_14EmptyVecKernelENS3_8DummyVecELm8EEEvRKNS_6TensorESB_lllENKUlvE0_clEvENKUlvE_clEvEUliE_EEvRNS_18TensorIteratorBaseERKT_EUliE_EEviT1_ --------------------------
	.section	.nv.info._ZN2at6native18elementwise_kernelILi128ELi4EZNS0_15gpu_kernel_implIZZZNS0_67_GLOBAL__N__bb565c37_34_ValidateCompressedIndicesKernel_cu_33a4b88b42_validate_compressed_sparse_indices_kernelILNS3_8CDimNameE1ENS3_18CUDAKernelLauncherENS3_14EmptyVecKernelENS3_8DummyVecELm8EEEvRKNS_6TensorESB_lllENKUlvE0_clEvENKUlvE_clEvEUliE_EEvRNS_18TensorIteratorBaseERKT_EUliE_EEviT1_,"",@"SHT_CUDA_INFO"
	.sectionflags	@""
	.align	4


	//----- nvinfo : EIATTR_CUDA_API_VERSION
	.align		4
        /*0000*/ 	.byte	0x04, 0x37
        /*0002*/ 	.short	(.L_1870 - .L_1869)
.L_1869:
        /*0004*/ 	.word	0x00000082


	//----- nvinfo : EIATTR_SW2861232_WAR
	.align		4
.L_1870:
        /*0008*/ 	.byte	0x01, 0x35
	.zero		2


	//----- nvinfo : EIATTR_PARAM_CBANK
	.align		4
        /*000c*/ 	.byte	0x04, 0x0a
        /*000e*/ 	.short	(.L_1872 - .L_1871)
	.align		4
.L_1871:
        /*0010*/ 	.word	index@(.nv.constant0._ZN2at6native18elementwise_kernelILi128ELi4EZNS0_15gpu_kernel_implIZZZNS0_67_GLOBAL__N__bb565c37_34_ValidateCompressedIndicesKernel_cu_33a4b88b42_validate_compressed_sparse_indices_kernelILNS3_8CDimNameE1ENS3_18CUDAKernelLauncherENS3_14EmptyVecKernelENS3_8DummyVecELm8EEEvRKNS_6TensorESB_lllENKUlvE0_clEvENKUlvE_clEvEUliE_EEvRNS_18TensorIteratorBaseERKT_EUliE_EEviT1_)
        /*0014*/ 	.short	0x0160
        /*0016*/ 	.short	0x0238


	//----- nvinfo : EIATTR_CBANK_PARAM_SIZE
	.align		4
.L_1872:
        /*0018*/ 	.byte	0x03, 0x19
        /*001a*/ 	.short	0x0238


	//----- nvinfo : EIATTR_KPARAM_INFO
	.align		4
        /*001c*/ 	.byte	0x04, 0x17
        /*001e*/ 	.short	(.L_1874 - .L_1873)
.L_1873:
        /*0020*/ 	.word	0x00000000
        /*0024*/ 	.short	0x0001
        /*0026*/ 	.short	0x0008
        /*0028*/ 	.byte	0x00, 0xf0, 0xc1, 0x08


	//----- nvinfo : EIATTR_KPARAM_INFO
	.align		4
.L_1874:
        /*002c*/ 	.byte	0x04, 0x17
        /*002e*/ 	.short	(.L_1876 - .L_1875)
.L_1875:
        /*0030*/ 	.word	0x00000000
        /*0034*/ 	.short	0x0000
        /*0036*/ 	.short	0x0000
        /*0038*/ 	.byte	0x00, 0xf0, 0x11, 0x00


	//----- nvinfo : EIATTR_MAXREG_COUNT
	.align		4
.L_1876:
        /*003c*/ 	.byte	0x03, 0x1b
        /*003e*/ 	.short	0x0080


	//----- nvinfo : EIATTR_EXTERNS
	.align		4
        /*0040*/ 	.byte	0x04, 0x0f
        /*0042*/ 	.short	(.L_1878 - .L_1877)


	//   ....[0]....
	.align		4
.L_1877:
        /*0044*/ 	.word	index@(__assertfail)


	//----- nvinfo : EIATTR_MERCURY_ISA_VERSION
	.align		4
.L_1878:
        /*0048*/ 	.byte	0x03, 0x5f
        /*004a*/ 	.short	0x0000


	//----- nvinfo : EIATTR_SYSCALL_OFFSETS
	.align		4
        /*004c*/ 	.byte	0x04, 0x46
        /*004e*/ 	.short	(.L_1880 - .L_1879)


	//   ....[0]....
.L_1879:
        /*0050*/ 	.word	0x00001cb0


	//   ....[1]....
        /*0054*/ 	.word	0x00001e80


	//   ....[2]....
        /*0058*/ 	.word	0x000025b0


	//   ....[3]....
        /*005c*/ 	.word	0x00004290


	//   ....[4]....
        /*0060*/ 	.word	0x00004460


	//   ....[5]....
        /*0064*/ 	.word	0x00004b90


	//   ....[6]....
        /*0068*/ 	.word	0x00006840


	//   ....[7]....
        /*006c*/ 	.word	0x00006a10


	//   ....[8]....
        /*0070*/ 	.word	0x00007140


	//   ....[9]....
        /*0074*/ 	.word	0x00008e00


	//   ....[10]....
        /*0078*/ 	.word	0x00008fd0


	//   ....[11]....
        /*007c*/ 	.word	0x00009700


	//----- nvinfo : EIATTR_EXIT_INSTR_OFFSETS
	.align		4
.L_1880:
        /*0080*/ 	.byte	0x04, 0x1c
        /*0082*/ 	.short	(.L_1882 - .L_1881)


	//   ....[0]....
.L_1881:
        /*0084*/ 	.word	0x000071c0


	//   ....[1]....
        /*0088*/ 	.word	0x000090c0


	//   ....[2]....
        /*008c*/ 	.word	0x000090e0


	//   ....[3]....
        /*0090*/ 	.word	0x00009160


	//   ....[4]....
        /*0094*/ 	.word	0x00009180


	//   ....[5]....
        /*0098*/ 	.word	0x000091a0


	//   ....[6]....
        /*009c*/ 	.word	0x00009220


	//   ....[7]....
        /*00a0*/ 	.word	0x00009240


	//   ....[8]....
        /*00a4*/ 	.word	0x000092c0


	//   ....[9]....
        /*00a8*/ 	.word	0x000092e0


	//   ....[10]....
        /*00ac*/ 	.word	0x00009300


	//   ....[11]....
        /*00b0*/ 	.word	0x000093a0


	//   ....[12]....
        /*00b4*/ 	.word	0x000093c0


	//   ....[13]....
        /*00b8*/ 	.word	0x00009440


	//   ....[14]....
        /*00bc*/ 	.word	0x00009460


	//   ....[15]....
        /*00c0*/ 	.word	0x00009480


	//   ....[16]....
        /*00c4*/ 	.word	0x00009520


	//   ....[17]....
        /*00c8*/ 	.word	0x00009540


	//   ....[18]....
        /*00cc*/ 	.word	0x00009560


	//   ....[19]....
        /*00d0*/ 	.word	0x000095d0


	//   ....[20]....
        /*00d4*/ 	.word	0x00009710


	//   ....[21]....
        /*00d8*/ 	.word	0x00009730


	//   ....[22]....
        /*00dc*/ 	.word	0x00009750


	//----- nvinfo : EIATTR_MAX_THREADS
	.align		4
.L_1882:
        /*00e0*/ 	.byte	0x04, 0x05
        /*00e2*/ 	.short	(.L_1884 - .L_1883)
.L_1883:
        /*00e4*/ 	.word	0x00000080
        /*00e8*/ 	.word	0x00000001
        /*00ec*/ 	.word	0x00000001


	//----- nvinfo : EIATTR_CRS_STACK_SIZE
	.align		4
.L_1884:
        /*00f0*/ 	.byte	0x04, 0x1e
        /*00f2*/ 	.short	(.L_1886 - .L_1885)
.L_1885:
        /*00f4*/ 	.word	0x00000000
.L_1886:


//--------------------- .nv.info._ZN2at6native27unrolled_elementwise_kernelIZZZNS0_67_GLOBAL__N__bb565c37_34_ValidateCompressedIndicesKernel_cu_33a4b88b42_validate_compressed_sparse_indices_kernelILNS2_8CDimNameE1ENS2_18CUDAKernelLauncherENS2_14EmptyVecKernelENS2_8DummyVecELm8EEEvRKNS_6TensorESA_lllENKUlvE0_clEvENKUlvE_clEvEUliE_St5arrayIPcLm2EELi4E23TrivialOffsetCalculatorILi1EjESI_NS0_6memory12LoadWithCastILi1EEENSJ_13StoreWithCastILi1EEEEEviT_T0_T2_T3_T4_T5_ --------------------------
	.section	.nv.info._ZN2at6native27unrolled_elementwise_kernelIZZZNS0_67_GLOBAL__N__bb565c37_34_ValidateCompressedIndicesKernel_cu_33a4b88b42_validate_compressed_sparse_indices_kernelILNS2_8CDimNameE1ENS2_18CUDAKernelLauncherENS2_14EmptyVecKernelENS2_8DummyVecELm8EEEvRKNS_6TensorESA_lllENKUlvE0_clEvENKUlvE_clEvEUliE_St5arrayIPcLm2EELi4E23TrivialOffsetCalculatorILi1EjESI_NS0_6memory12LoadWithCastILi1EEENSJ_13StoreWithCastILi1EEEEEviT_T0_T2_T3_T4_T5_,"",@"SHT_CUDA_INFO"
	.sectionflags	@""
	.align	4


	//----- nvinfo : EIATTR_CUDA_API_VERSION
	.align		4
        /*0000*/ 	.byte	0x04, 0x37
        /*0002*/ 	.short	(.L_1888 - .L_1887)
.L_1887:
        /*0004*/ 	.word	0x00000082


	//----- nvinfo : EIATTR_SW2861232_WAR
	.align		4
.L_1888:
        /*0008*/ 	.byte	0x01, 0x35
	.zero		2


	//----- nvinfo : EIATTR_PARAM_CBANK
	.align		4
        /*000c*/ 	.byte	0x04, 0x0a
        /*000e*/ 	.short	(.L_1890 - .L_1889)
	.align		4
.L_1889:
        /*0010*/ 	.word	index@(.nv.constant0._ZN2at6native27unrolled_elementwise_kernelIZZZNS0_67_GLOBAL__N__bb565c37_34_ValidateCompressedIndicesKernel_cu_33a4b88b42_validate_compressed_sparse_indices_kernelILNS2_8CDimNameE1ENS2_18CUDAKernelLauncherENS2_14EmptyVecKernelENS2_8DummyVecELm8EEEvRKNS_6TensorESA_lllENKUlvE0_clEvENKUlvE_clEvEUliE_St5arrayIPcLm2EELi4E23TrivialOffsetCalculatorILi1EjESI_NS0_6memory12LoadWithCastILi1EEENSJ_13StoreWithCastILi1EEEEEviT_T0_T2_T3_T4_T5_)
        /*0014*/ 	.short	0x0160
        /*0016*/ 	.short	0x0044


	//----- nvinfo : EIATTR_CBANK_PARAM_SIZE
	.align		4
.L_1890:
        /*0018*/ 	.byte	0x03, 0x19
        /*001a*/ 	.short	0x0044


	//----- nvinfo : EIATTR_KPARAM_INFO
	.align		4
        /*001c*/ 	.byte	0x04, 0x17
        /*001e*/ 	.short	(.L_1892 - .L_1891)
.L_1891:
        /*0020*/ 	.word	0x00000000
        /*0024*/ 	.short	0x0006
        /*0026*/ 	.short	0x003c
        /*0028*/ 	.byte	0x00, 0xf0, 0x21, 0x00


	//----- nvinfo : EIATTR_KPARAM_INFO
	.align		4
.L_1892:
        /*002c*/ 	.byte	0x04, 0x17
        /*002e*/ 	.short	(.L_1894 - .L_1893)
.L_1893:
        /*0030*/ 	.word	0x00000000
        /*0034*/ 	.short	0x0005
        /*0036*/ 	.short	0x0034
        /*0038*/ 	.byte	0x00, 0xf0, 0x21, 0x00


	//----- nvinfo : EIATTR_KPARAM_INFO
	.align		4
.L_1894:
        /*003c*/ 	.byte	0x04, 0x17
        /*003e*/ 	.short	(.L_1896 - .L_1895)
.L_1895:
        /*0040*/ 	.word	0x00000000
        /*0044*/ 	.short	0x0004
        /*0046*/ 	.short	0x0031
        /*0048*/ 	.byte	0x00, 0xf0, 0x05, 0x00


	//----- nvinfo : EIATTR_KPARAM_INFO
	.align		4
.L_1896:
        /*004c*/ 	.byte	0x04, 0x17
        /*004e*/ 	.short	(.L_1898 - .L_1897)
.L_1897:
        /*0050*/ 	.word	0x00000000
        /*0054*/ 	.short	0x0003
        /*0056*/ 	.short	0x0030
        /*0058*/ 	.byte	0x00, 0xf0, 0x05, 0x00


	//----- nvinfo : EIATTR_KPARAM_INFO
	.align		4
.L_1898:
        /*005c*/ 	.byte	0x04, 0x17
        /*005e*/ 	.short	(.L_1900 - .L_1899)
.L_1899:
        /*0060*/ 	.word	0x00000000
        /*0064*/ 	.short	0x0002
        /*0066*/ 	.short	0x0020
        /*0068*/ 	.byte	0x00, 0xf0, 0x41, 0x00


	//----- nvinfo : EIATTR_KPARAM_INFO
	.align		4
.L_1900:
        /*006c*/ 	.byte	0x04, 0x17
        /*006e*/ 	.short	(.L_1902 - .L_1901)
.L_1901:
        /*0070*/ 	.word	0x00000000
        /*0074*/ 	.short	0x0001
        /*0076*/ 	.short	0x0008
        /*0078*/ 	.byte	0x00, 0xf0, 0x61, 0x00


	//----- nvinfo : EIATTR_KPARAM_INFO
	.align		4
.L_1902:
        /*007c*/ 	.byte	0x04, 0x17
        /*007e*/ 	.short	(.L_1904 - .L_1903)
.L_1903:
        /*0080*/ 	.word	0x00000000
        /*0084*/ 	.short	0x0000
        /*0086*/ 	.short	0x0000
        /*0088*/ 	.byte	0x00, 0xf0, 0x11, 0x00


	//----- nvinfo : EIATTR_MAXREG_COUNT
	.align		4
.L_1904:
        /*008c*/ 	.byte	0x03, 0x1b
        /*008e*/ 	.short	0x00ff


	//----- nvinfo : EIATTR_EXTERNS
	.align		4
        /*0090*/ 	.byte	0x04, 0x0f
        /*0092*/ 	.short	(.L_1906 - .L_1905)


	//   ....[0]....
	.align		4
.L_1905:
        /*0094*/ 	.word	index@(__assertfail)


	//----- nvinfo : EIATTR_MERCURY_ISA_VERSION
	.align		4
.L_1906:
        /*0098*/ 	.byte	0x03, 0x5f
        /*009a*/ 	.short	0x0000


	//----- nvinfo : EIATTR_SYSCALL_OFFSETS
	.align		4
        /*009c*/ 	.byte	0x04, 0x46
        /*009e*/ 	.short	(.L_1908 - .L_1907)


	//   ....[0]....
.L_1907:
        /*00a0*/ 	.word	0x00000eb0


	//   ....[1]....
        /*00a4*/ 	.word	0x00001d50


	//   ....[2]....
        /*00a8*/ 	.word	0x00002bf0


	//   ....[3]....
        /*00ac*/ 	.word	0x00003a60


	//   ....[4]....
        /*00b0*/ 	.word	0x00003c80


	//   ....[5]....
        /*00b4*/ 	.word	0x00003e40


	//   ....[6]....
        /*00b8*/ 	.word	0x00004000


	//   ....[7]....
        /*00bc*/ 	.word	0x000041c0


	//   ....[8]....
        /*00c0*/ 	.word	0x00004ab0


	//   ....[9]....
        /*00c4*/ 	.word	0x000052c0


	//   ....[10]....
        /*00c8*/ 	.word	0x00005a90


	//   ....[11]....
        /*00cc*/ 	.word	0x00006260


	//----- nvinfo : EIATTR_EXIT_INSTR_OFFSETS
	.align		4
.L_1908:
        /*00d0*/ 	.byte	0x04, 0x1c
        /*00d2*/ 	.short	(.L_1910 - .L_1909)


	//   ....[0]....
.L_1909:
        /*00d4*/ 	.word	0x00005b10


	//   ....[1]....
        /*00d8*/ 	.word	0x00005c20


	//   ....[2]....
        /*00dc*/ 	.word	0x00005c40


	//   ....[3]....
        /*00e0*/ 	.word	0x00005cc0


	//   ....[4]....
        /*00e4*/ 	.word	0x00005ce0


	//   ....[5]....
        /*00e8*/ 	.word	0x00005d00


	//   ....[6]....
        /*00ec*/ 	.word	0x00005d80


	//   ....[7]....
        /*00f0*/ 	.word	0x00005da0


	//   ....[8]....
        /*00f4*/ 	.word	0x00005e20


	//   ....[9]....
        /*00f8*/ 	.word	0x00005e40


	//   ....[10]....
        /*00fc*/ 	.word	0x00005e60


	//   ....[11]....
        /*0100*/ 	.word	0x00005f00


	//   ....[12]....
        /*0104*/ 	.word	0x00005f20


	//   ....[13]....
        /*0108*/ 	.word	0x00005fa0


	//   ....[14]....
        /*010c*/ 	.word	0x00005fc0


	//   ....[15]....
        /*0110*/ 	.word	0x00005fe0


	//   ....[16]....
        /*0114*/ 	.word	0x00006080


	//   ....[17]....
        /*0118*/ 	.word	0x000060a0


	//   ....[18]....
        /*011c*/ 	.word	0x000060c0


	//   ....[19]....
        /*0120*/ 	.word	0x00006130


	//   ....[20]....
        /*0124*/ 	.word	0x00006270


	//   ....[21]....
        /*0128*/ 	.word	0x00006290


	//   ....[22]....
        /*012c*/ 	.word	0x000062b0


	//----- nvinfo : EIATTR_MAX_THREADS
	.align		4
.L_1910:
        /*0130*/ 	.byte	0x04, 0x05
        /*0132*/ 	.short	(.L_1912 - .L_1911)
.L_1911:
        /*0134*/ 	.word	0x00000080
        /*0138*/ 	.word	0x00000001
        /*013c*/ 	.word	0x00000001


	//----- nvinfo : EIATTR_CRS_STACK_SIZE
	.align		4
.L_1912:
        /*0140*/ 	.byte	0x04, 0x1e
        /*0142*/ 	.short	(.L_1914 - .L_1913)
.L_1913:
        /*0144*/ 	.word	0x00000000
.L_1914:


//--------------------- .nv.info._ZN2at6native18elementwise_kernelILi128ELi2EZNS0_22gpu_kernel_impl_nocastIZZZNS0_67_GLOBAL__N__bb565c37_34_ValidateCompressedIndicesKernel_cu_33a4b88b42_validate_compressed_sparse_indices_kernelILNS3_8CDimNameE1ENS3_18CUDAKernelLauncherENS3_14EmptyVecKernelENS3_8DummyVecELm8EEEvRKNS_6TensorESB_lllENKUlvE0_clEvENKUlvE_clEvEUliE_EEvRNS_18TensorIteratorBaseERKT_EUliE_EEviT1_ --------------------------
	.section	.nv.info._ZN2at6native18elementwise_kernelILi128ELi2EZNS0_22gpu_kernel_impl_nocastIZZZNS0_67_GLOBAL__N__bb565c37_34_ValidateCompressedIndicesKernel_cu_33a4b88b42_validate_compressed_sparse_indices_kernelILNS3_8CDimNameE1ENS3_18CUDAKernelLauncherENS3_14EmptyVecKernelENS3_8DummyVecELm8EEEvRKNS_6TensorESB_lllENKUlvE0_clEvENKUlvE_clEvEUliE_EEvRNS_18TensorIteratorBaseERKT_EUliE_EEviT1_,"",@"SHT_CUDA_INFO"
	.sectionflags	@""
	.align	4


	//----- nvinfo : EIATTR_CUDA_API_VERSION
	.align		4
        /*0000*/ 	.byte	0x04, 0x37
        /*0002*/ 	.short	(.L_1916 - .L_1915)
.L_1915:
        /*0004*/ 	.word	0x00000082


	//----- nvinfo : EIATTR_SW2861232_WAR
	.align		4
.L_1916:
        /*0008*/ 	.byte	0x01, 0x35
	.zero		2


	//----- nvinfo : EIATTR_PARAM_CBANK
	.align		4
        /*000c*/ 	.byte	0x04, 0x0a
        /*000e*/ 	.short	(.L_1918 - .L_1917)
	.align		4
.L_1917:
        /*0010*/ 	.word	index@(.nv.constant0._ZN2at6native18elementwise_kernelILi128ELi2EZNS0_22gpu_kernel_impl_nocastIZZZNS0_67_GLOBAL__N__bb565c37_34_ValidateCompressedIndicesKernel_cu_33a4b88b42_validate_compressed_sparse_indices_kernelILNS3_8CDimNameE1ENS3_18CUDAKernelLauncherENS3_14EmptyVecKernelENS3_8DummyVecELm8EEEvRKNS_6TensorESB_lllENKUlvE0_clEvENKUlvE_clEvEUliE_EEvRNS_18TensorIteratorBaseERKT_EUliE_EEviT1_)
        /*0014*/ 	.short	0x0160
        /*0016*/ 	.short	0x0230


	//----- nvinfo : EIATTR_CBANK_PARAM_SIZE
	.align		4
.L_1918:
        /*0018*/ 	.byte	0x03, 0x19
        /*001a*/ 	.short	0x0230


	//----- nvinfo : EIATTR_KPARAM_INFO
	.align		4
        /*001c*/ 	.byte	0x04, 0x17
        /*001e*/ 	.short	(.L_1920 - .L_1919)
.L_1919:
        /*0020*/ 	.word	0x00000000
        /*0024*/ 	.short	0x0001
        /*0026*/ 	.short	0x0008
        /*0028*/ 	.byte	0x00, 0xf0, 0xa1, 0x08


	//----- nvinfo : EIATTR_KPARAM_INFO
	.align		4
.L_1920:
        /*002c*/ 	.byte	0x04, 0x17
        /*002e*/ 	.short	(.L_1922 - .L_1921)
.L_1921:
        /*0030*/ 	.word	0x00000000
        /*0034*/ 	.short	0x0000
        /*0036*/ 	.short	0x0000
        /*0038*/ 	.byte	0x00, 0xf0, 0x11, 0x00


	//----- nvinfo : EIATTR_MAXREG_COUNT
	.align		4
.L_1922:
        /*003c*/ 	.byte	0x03, 0x1b
        /*003e*/ 	.short	0x0080


	//----- nvinfo : EIATTR_EXTERNS
	.align		4
        /*0040*/ 	.byte	0x04, 0x0f
        /*0042*/ 	.short	(.L_1924 - .L_1923)


	//   ....[0]....
	.align		4
.L_1923:
        /*0044*/ 	.word	index@(__assertfail)


	//----- nvinfo : EIATTR_MERCURY_ISA_VERSION
	.align		4
.L_1924:
        /*0048*/ 	.byte	0x03, 0x5f
        /*004a*/ 	.short	0x0000


	//----- nvinfo : EIATTR_SYSCALL_OFFSETS
	.align		4
        /*004c*/ 	.byte	0x04, 0x46
        /*004e*/ 	.short	(.L_1926 - .L_1925)


	//   ....[0]....
.L_1925:
        /*0050*/ 	.word	0x00001090


	//   ....[1]....
        /*0054*/ 	.word	0x00002130


	//----- nvinfo : EIATTR_EXIT_INSTR_OFFSETS
	.align		4
.L_1926:
        /*0058*/ 	.byte	0x04, 0x1c
        /*005a*/ 	.short	(.L_1928 - .L_1927)


	//   ....[0]....
.L_1927:
        /*005c*/ 	.word	0x00001100


	//   ....[1]....
        /*0060*/ 	.word	0x00002160


	//----- nvinfo : EIATTR_MAX_THREADS
	.align		4
.L_1928:
        /*0064*/ 	.byte	0x04, 0x05
        /*0066*/ 	.short	(.L_1930 - .L_1929)
.L_1929:
        /*0068*/ 	.word	0x00000080
        /*006c*/ 	.word	0x00000001
        /*0070*/ 	.word	0x00000001


	//----- nvinfo : EIATTR_CRS_STACK_SIZE
	.align		4
.L_1930:
        /*0074*/ 	.byte	0x04, 0x1e
        /*0076*/ 	.short	(.L_1932 - .L_1931)
.L_1931:
        /*0078*/ 	.word	0x00000000
.L_1932:


//--------------------- .nv.info._ZN2at6native27unrolled_elementwise_kernelIZZZNS0_67_GLOBAL__N__bb565c37_34_ValidateCompressedIndicesKernel_cu_33a4b88b42_validate_compressed_sparse_indices_kernelILNS2_8CDimNameE1ENS2_18CUDAKernelLauncherENS2_14EmptyVecKernelENS2_8DummyVecELm8EEEvRKNS_6TensorESA_lllENKUlvE0_clEvENKUlvE_clEvEUliE_St5arrayIPcLm2EELi4E23TrivialOffsetCalculatorILi1EjESI_NS0_6memory15LoadWithoutCastENSJ_16StoreWithoutCastEEEviT_T0_T2_T3_T4_T5_ --------------------------
	.section	.nv.info._ZN2at6native27unrolled_elementwise_kernelIZZZNS0_67_GLOBAL__N__bb565c37_34_ValidateCompressedIndicesKernel_cu_33a4b88b42_validate_compressed_sparse_indices_kernelILNS2_8CDimNameE1ENS2_18CUDAKernelLauncherENS2_14EmptyVecKernelENS2_8DummyVecELm8EEEvRKNS_6TensorESA_lllENKUlvE0_clEvENKUlvE_clEvEUliE_St5arrayIPcLm2EELi4E23TrivialOffsetCalculatorILi1EjESI_NS0_6memory15LoadWithoutCastENSJ_16StoreWithoutCastEEEviT_T0_T2_T3_T4_T5_,"",@"SHT_CUDA_INFO"
	.sectionflags	@""
	.align	4


	//----- nvinfo : EIATTR_CUDA_API_VERSION
	.align		4
        /*0000*/ 	.byte	0x04, 0x37
        /*0002*/ 	.short	(.L_1934 - .L_1933)
.L_1933:
        /*0004*/ 	.word	0x00000082


	//----- nvinfo : EIATTR_SW2861232_WAR
	.align		4
.L_1934:
        /*0008*/ 	.byte	0x01, 0x35
	.zero		2


	//----- nvinfo : EIATTR_PARAM_CBANK
	.align		4
        /*000c*/ 	.byte	0x04, 0x0a
        /*000e*/ 	.short	(.L_1936 - .L_1935)
	.align		4
.L_1935:
        /*0010*/ 	.word	index@(.nv.constant0._ZN2at6native27unrolled_elementwise_kernelIZZZNS0_67_GLOBAL__N__bb565c37_34_ValidateCompressedIndicesKernel_cu_33a4b88b42_validate_compressed_sparse_indices_kernelILNS2_8CDimNameE1ENS2_18CUDAKernelLauncherENS2_14EmptyVecKernelENS2_8DummyVecELm8EEEvRKNS_6TensorESA_lllENKUlvE0_clEvENKUlvE_clEvEUliE_St5arrayIPcLm2EELi4E23TrivialOffsetCalculatorILi1EjESI_NS0_6memory15LoadWithoutCastENSJ_16StoreWithoutCastEEEviT_T0_T2_T3_T4_T5_)
        /*0014*/ 	.short	0x0160
        /*0016*/ 	.short	0x0034


	//----- nvinfo : EIATTR_CBANK_PARAM_SIZE
	.align		4
.L_1936:
        /*0018*/ 	.byte	0x03, 0x19
        /*001a*/ 	.short	0x0034


	//----- nvinfo : EIATTR_KPARAM_INFO
	.align		4
        /*001c*/ 	.byte	0x04, 0x17
        /*001e*/ 	.short	(.L_1938 - .L_1937)
.L_1937:
        /*0020*/ 	.word	0x00000000
        /*0024*/ 	.short	0x0006
        /*0026*/ 	.short	0x0033
        /*0028*/ 	.byte	0x00, 0xf0, 0x05, 0x00


	//----- nvinfo : EIATTR_KPARAM_INFO
	.align		4
.L_1938:
        /*002c*/ 	.byte	0x04, 0x17
        /*002e*/ 	.short	(.L_1940 - .L_1939)
.L_1939:
        /*0030*/ 	.word	0x00000000
        /*0034*/ 	.short	0x0005
        /*0036*/ 	.short	0x0032
        /*0038*/ 	.byte	0x00, 0xf0, 0x05, 0x00


	//----- nvinfo : EIATTR_KPARAM_INFO
	.align		4
.L_1940:
        /*003c*/ 	.byte	0x04, 0x17
        /*003e*/ 	.short	(.L_1942 - .L_1941)
.L_1941:
        /*0040*/ 	.word	0x00000000
        /*0044*/ 	.short	0x0004
        /*0046*/ 	.short	0x0031
        /*0048*/ 	.byte	0x00, 0xf0, 0x05, 0x00


	//----- nvinfo : EIATTR_KPARAM_INFO
	.align		4
.L_1942:
        /*004c*/ 	.byte	0x04, 0x17
        /*004e*/ 	.short	(.L_1944 - .L_1943)
.L_1943:
        /*0050*/ 	.word	0x00000000
        /*0054*/ 	.short	0x0003
        /*0056*/ 	.short	0x0030
        /*0058*/ 	.byte	0x00, 0xf0, 0x05, 0x00


	//----- nvinfo : EIATTR_KPARAM_INFO
	.align		4
.L_1944:
        /*005c*/ 	.byte	0x04, 0x17
        /*005e*/ 	.short	(.L_1946 - .L_1945)
.L_1945:
        /*0060*/ 	.word	0x00000000
        /*0064*/ 	.short	0x0002
        /*0066*/ 	.short	0x0020
        /*0068*/ 	.byte	0x00, 0xf0, 0x41, 0x00


	//----- nvinfo : EIATTR_KPARAM_INFO
	.align		4
.L_1946:
        /*006c*/ 	.byte	0x04, 0x17
        /*006e*/ 	.short	(.L_1948 - .L_1947)
.L_1947:
        /*0070*/ 	.word	0x00000000
        /*0074*/ 	.short	0x0001
        /*0076*/ 	.short	0x0008
        /*0078*/ 	.byte	0x00, 0xf0, 0x61, 0x00


	//----- nvinfo : EIATTR_KPARAM_INFO
	.align		4
.L_1948:
        /*007c*/ 	.byte	0x04, 0x17
        /*007e*/ 	.short	(.L_1950 - .L_1949)
.L_1949:
        /*0080*/ 	.word	0x00000000
        /*0084*/ 	.short	0x0000
        /*0086*/ 	.short	0x0000
        /*0088*/ 	.byte	0x00, 0xf0, 0x11, 0x00


	//----- nvinfo : EIATTR_MAXREG_COUNT
	.align		4
.L_1950:
        /*008c*/ 	.byte	0x03, 0x1b
        /*008e*/ 	.short	0x00ff


	//----- nvinfo : EIATTR_EXTERNS
	.align		4
        /*0090*/ 	.byte	0x04, 0x0f
        /*0092*/ 	.short	(.L_1952 - .L_1951)


	//   ....[0]....
	.align		4
.L_1951:
        /*0094*/ 	.word	index@(__assertfail)


	//----- nvinfo : EIATTR_MERCURY_ISA_VERSION
	.align		4
.L_1952:
        /*0098*/ 	.byte	0x03, 0x5f
        /*009a*/ 	.short	0x0000


	//----- nvinfo : EIATTR_SYSCALL_OFFSETS
	.align		4
        /*009c*/ 	.byte	0x04, 0x46
        /*009e*/ 	.short	(.L_1954 - .L_1953)


	//   ....[0]....
.L_1953:
        /*00a0*/ 	.word	0x000003b0


	//   ....[1]....
        /*00a4*/ 	.word	0x00000570


	//   ....[2]....
        /*00a8*/ 	.word	0x00000730


	//   ....[3]....
        /*00ac*/ 	.word	0x000008f0


	//----- nvinfo : EIATTR_EXIT_INSTR_OFFSETS
	.align		4
.L_1954:
        /*00b0*/ 	.byte	0x04, 0x1c
        /*00b2*/ 	.short	(.L_1956 - .L_1955)


	//   ....[0]....
.L_1955:
        /*00b4*/ 	.word	0x00000a70


	//   ....[1]....
        /*00b8*/ 	.word	0x00000ac0


	//----- nvinfo : EIATTR_MAX_THREADS
	.align		4
.L_1956:
        /*00bc*/ 	.byte	0x04, 0x05
        /*00be*/ 	.short	(.L_1958 - .L_1957)
.L_1957:
        /*00c0*/ 	.word	0x00000080
        /*00c4*/ 	.word	0x00000001
        /*00c8*/ 	.word	0x00000001


	//----- nvinfo : EIATTR_CRS_STACK_SIZE
	.align		4
.L_1958:
        /*00cc*/ 	.byte	0x04, 0x1e
        /*00ce*/ 	.short	(.L_1960 - .L_1959)
.L_1959:
        /*00d0*/ 	.word	0x00000000
.L_1960:


//--------------------- .nv.info._ZN2at6native29vectorized_elementwise_kernelILi2EZZZNS0_67_GLOBAL__N__bb565c37_34_ValidateCompressedIndicesKernel_cu_33a4b88b42_validate_compressed_sparse_indices_kernelILNS2_8CDimNameE1ENS2_18CUDAKernelLauncherENS2_14EmptyVecKernelENS2_8DummyVecELm8EEEvRKNS_6TensorESA_lllENKUlvE0_clEvENKUlvE_clEvEUliE_St5arrayIPcLm2EEEEviT0_T1_ --------------------------
	.section	.nv.info._ZN2at6native29vectorized_elementwise_kernelILi2EZZZNS0_67_GLOBAL__N__bb565c37_34_ValidateCompressedIndicesKernel_cu_33a4b88b42_validate_compressed_sparse_indices_kernelILNS2_8CDimNameE1ENS2_18CUDAKernelLauncherENS2_14EmptyVecKernelENS2_8DummyVecELm8EEEvRKNS_6TensorESA_lllENKUlvE0_clEvENKUlvE_clEvEUliE_St5arrayIPcLm2EEEEviT0_T1_,"",@"SHT_CUDA_INFO"
	.sectionflags	@""
	.align	4


	//----- nvinfo : EIATTR_CUDA_API_VERSION
	.align		4
        /*0000*/ 	.byte	0x04, 0x37
        /*0002*/ 	.short	(.L_1962 - .L_1961)
.L_1961:
        /*0004*/ 	.word	0x00000082


	//----- nvinfo : EIATTR_SW2861232_WAR
	.align		4
.L_1962:
        /*0008*/ 	.byte	0x01, 0x35
	.zero		2


	//----- nvinfo : EIATTR_PARAM_CBANK
	.align		4
        /*000c*/ 	.byte	0x04, 0x0a
        /*000e*/ 	.short	(.L_1964 - .L_1963)
	.align		4
.L_1963:
        /*0010*/ 	.word	index@(.nv.constant0._ZN2at6native29vectorized_elementwise_kernelILi2EZZZNS0_67_GLOBAL__N__bb565c37_34_ValidateCompressedIndicesKernel_cu_33a4b88b42_validate_compressed_sparse_indices_kernelILNS2_8CDimNameE1ENS2_18CUDAKernelLauncherENS2_14EmptyVecKernelENS2_8DummyVecELm8EEEvRKNS_6TensorESA_lllENKUlvE0_clEvENKUlvE_clEvEUliE_St5arrayIPcLm2EEEEviT0_T1_)
        /*0014*/ 	.short	0x0160
        /*0016*/ 	.short	0x0030


	//----- nvinfo : EIATTR_CBANK_PARAM_SIZE
	.align		4
.L_1964:
        /*0018*/ 	.byte	0x03, 0x19
        /*001a*/ 	.short	0x0030


	//----- nvinfo : EIATTR_KPARAM_INFO
	.align		4
        /*001c*/ 	.byte	0x04, 0x17
        /*001e*/ 	.short	(.L_1966 - .L_1965)
.L_1965:
        /*0020*/ 	.word	0x00000000
        /*0024*/ 	.short	0x0002
        /*0026*/ 	.short	0x0020
        /*0028*/ 	.byte	0x00, 0xf0, 0x41, 0x00


	//----- nvinfo : EIATTR_KPARAM_INFO
	.align		4
.L_1966:
        /*002c*/ 	.byte	0x04, 0x17
        /*002e*/ 	.short	(.L_1968 - .L_1967)
.L_1967:
        /*0030*/ 	.word	0x00000000
        /*0034*/ 	.short	0x0001
        /*0036*/ 	.short	0x0008
        /*0038*/ 	.byte	0x00, 0xf0, 0x61, 0x00


	//----- nvinfo : EIATTR_KPARAM_INFO
	.align		4
.L_1968:
        /*003c*/ 	.byte	0x04, 0x17
        /*003e*/ 	.short	(.L_1970 - .L_1969)
.L_1969:
        /*0040*/ 	.word	0x00000000
        /*0044*/ 	.short	0x0000
        /*0046*/ 	.short	0x0000
        /*0048*/ 	.byte	0x00, 0xf0, 0x11, 0x00


	//----- nvinfo : EIATTR_MAXREG_COUNT
	.align		4
.L_1970:
        /*004c*/ 	.byte	0x03, 0x1b
        /*004e*/ 	.short	0x00ff


	//----- nvinfo : EIATTR_EXTERNS
	.align		4
        /*0050*/ 	.byte	0x04, 0x0f
        /*0052*/ 	.short	(.L_1972 - .L_1971)


	//   ....[0]....
	.align		4
.L_1971:
        /*0054*/ 	.word	index@(__assertfail)


	//----- nvinfo : EIATTR_MERCURY_ISA_VERSION
	.align		4
.L_1972:
        /*0058*/ 	.byte	0x03, 0x5f
        /*005a*/ 	.short	0x0000


	//----- nvinfo : EIATTR_SYSCALL_OFFSETS
	.align		4
        /*005c*/ 	.byte	0x04, 0x46
        /*005e*/ 	.short	(.L_1974 - .L_1973)


	//   ....[0]....
.L_1973:
        /*0060*/ 	.word	0x00000270


	//   ....[1]....
        /*0064*/ 	.word	0x00000410


	//   ....[2]....
        /*0068*/ 	.word	0x000005b0


	//   ....[3]....
        /*006c*/ 	.word	0x00000750


	//   ....[4]....
        /*0070*/ 	.word	0x000008f0


	//   ....[5]....
        /*0074*/ 	.word	0x00000a90


	//   ....[6]....
        /*0078*/ 	.word	0x00000c30


	//   ....[7]....
        /*007c*/ 	.word	0x00000dd0


	//   ....[8]....
        /*0080*/ 	.word	0x00001370


	//   ....[9]....
        /*0084*/ 	.word	0x00001530


	//   ....[10]....
        /*0088*/ 	.word	0x000016f0


	//   ....[11]....
        /*008c*/ 	.word	0x000018b0


	//   ....[12]....
        /*0090*/ 	.word	0x00001a70


	//   ....[13]....
        /*0094*/ 	.word	0x00001c30


	//   ....[14]....
        /*0098*/ 	.word	0x00001df0


	//   ....[15]....
        /*009c*/ 	.word	0x00001fb0


	//----- nvinfo : EIATTR_EXIT_INSTR_OFFSETS
	.align		4
.L_1974:
        /*00a0*/ 	.byte	0x04, 0x1c
        /*00a2*/ 	.short	(.L_1976 - .L_1975)


	//   ....[0]....
.L_1975:
        /*00a4*/ 	.word	0x00000e60


	//   ....[1]....
        /*00a8*/ 	.word	0x00002330


	//   ....[2]....
        /*00ac*/ 	.word	0x00002380


	//----- nvinfo : EIATTR_MAX_THREADS
	.align		4
.L_1976:
        /*00b0*/ 	.byte	0x04, 0x05
        /*00b2*/ 	.short	(.L_1978 - .L_1977)
.L_1977:
        /*00b4*/ 	.word	0x00000080
        /*00b8*/ 	.word	0x00000001
        /*00bc*/ 	.word	0x00000001


	//----- nvinfo : EIATTR_CRS_STACK_SIZE
	.align		4
.L_1978:
        /*00c0*/ 	.byte	0x04, 0x1e
        /*00c2*/ 	.short	(.L_1980 - .L_1979)
.L_1979:
        /*00c4*/ 	.word	0x00000000
.L_1980:


//--------------------- .nv.info._ZN2at6native29vectorized_elementwise_kernelILi4EZZZNS0_67_GLOBAL__N__bb565c37_34_ValidateCompressedIndicesKernel_cu_33a4b88b42_validate_compressed_sparse_indices_kernelILNS2_8CDimNameE1ENS2_18CUDAKernelLauncherENS2_14EmptyVecKernelENS2_8DummyVecELm8EEEvRKNS_6TensorESA_lllENKUlvE0_clEvENKUlvE_clEvEUliE_St5arrayIPcLm2EEEEviT0_T1_ --------------------------
	.section	.nv.info._ZN2at6native29vectorized_elementwise_kernelILi4EZZZNS0_67_GLOBAL__N__bb565c37_34_ValidateCompressedIndicesKernel_cu_33a4b88b42_validate_compressed_sparse_indices_kernelILNS2_8CDimNameE1ENS2_18CUDAKernelLauncherENS2_14EmptyVecKernelENS2_8DummyVecELm8EEEvRKNS_6TensorESA_lllENKUlvE0_clEvENKUlvE_clEvEUliE_St5arrayIPcLm2EEEEviT0_T1_,"",@"SHT_CUDA_INFO"
	.sectionflags	@""
	.align	4


	//----- nvinfo : EIATTR_CUDA_API_VERSION
	.align		4
        /*0000*/ 	.byte	0x04, 0x37
        /*0002*/ 	.short	(.L_1982 - .L_1981)
.L_1981:
        /*0004*/ 	.word	0x00000082


	//----- nvinfo : EIATTR_SW2861232_WAR
	.align		4
.L_1982:
        /*0008*/ 	.byte	0x01, 0x35
	.zero		2


	//----- nvinfo : EIATTR_PARAM_CBANK
	.align		4
        /*000c*/ 	.byte	0x04, 0x0a
        /*000e*/ 	.short	(.L_1984 - .L_1983)
	.align		4
.L_1983:
        /*0010*/ 	.word	index@(.nv.constant0._ZN2at6native29vectorized_elementwise_kernelILi4EZZZNS0_67_GLOBAL__N__bb565c37_34_ValidateCompressedIndicesKernel_cu_33a4b88b42_validate_compressed_sparse_indices_kernelILNS2_8CDimNameE1ENS2_18CUDAKernelLauncherENS2_14EmptyVecKernelENS2_8DummyVecELm8EEEvRKNS_6TensorESA_lllENKUlvE0_clEvENKUlvE_clEvEUliE_St5arrayIPcLm2EEEEviT0_T1_)
        /*0014*/ 	.short	0x0160
        /*0016*/ 	.short	0x0030


	//----- nvinfo : EIATTR_CBANK_PARAM_SIZE
	.align		4
.L_1984:
        /*0018*/ 	.byte	0x03, 0x19
        /*001a*/ 	.short	0x0030


	//----- nvinfo : EIATTR_KPARAM_INFO
	.align		4
        /*001c*/ 	.byte	0x04, 0x17
        /*001e*/ 	.short	(.L_1986 - .L_1985)
.L_1985:
        /*0020*/ 	.word	0x00000000
        /*0024*/ 	.short	0x0002
        /*0026*/ 	.short	0x0020
        /*0028*/ 	.byte	0x00, 0xf0, 0x41, 0x00


	//----- nvinfo : EIATTR_KPARAM_INFO
	.align		4
.L_1986:
        /*002c*/ 	.byte	0x04, 0x17
        /*002e*/ 	.short	(.L_1988 - .L_1987)
.L_1987:
        /*0030*/ 	.word	0x00000000
        /*0034*/ 	.short	0x0001
        /*0036*/ 	.short	0x0008
        /*0038*/ 	.byte	0x00, 0xf0, 0x61, 0x00


	//----- nvinfo : EIATTR_KPARAM_INFO
	.align		4
.L_1988:
        /*003c*/ 	.byte	0x04, 0x17
        /*003e*/ 	.short	(.L_1990 - .L_1989)
.L_1989:
        /*0040*/ 	.word	0x00000000
        /*0044*/ 	.short	0x0000
        /*0046*/ 	.short	0x0000
        /*0048*/ 	.byte	0x00, 0xf0, 0x11, 0x00


	//----- nvinfo : EIATTR_MAXREG_COUNT
	.align		4
.L_1990:
        /*004c*/ 	.byte	0x03, 0x1b
        /*004e*/ 	.short	0x00ff


	//----- nvinfo : EIATTR_EXTERNS
	.align		4
        /*0050*/ 	.byte	0x04, 0x0f
        /*0052*/ 	.short	(.L_1992 - .L_1991)


	//   ....[0]....
	.align		4
.L_1991:
        /*0054*/ 	.word	index@(__assertfail)


	//----- nvinfo : EIATTR_MERCURY_ISA_VERSION
	.align		4
.L_1992:
        /*0058*/ 	.byte	0x03, 0x5f
        /*005a*/ 	.short	0x0000


	//----- nvinfo : EIATTR_SYSCALL_OFFSETS
	.align		4
        /*005c*/ 	.byte	0x04, 0x46
        /*005e*/ 	.short	(.L_1994 - .L_1993)


	//   ....[0]....
.L_1993:
        /*0060*/ 	.word	0x00000250


	//   ....[1]....
        /*0064*/ 	.word	0x000003f0


	//   ....[2]....
        /*0068*/ 	.word	0x00000590


	//   ....[3]....
        /*006c*/ 	.word	0x00000730


	//   ....[4]....
        /*0070*/ 	.word	0x000008d0


	//   ....[5]....
        /*0074*/ 	.word	0x00000a70


	//   ....[6]....
        /*0078*/ 	.word	0x00000c10


	//   ....[7]....
        /*007c*/ 	.word	0x00000db0


	//   ....[8]....
        /*0080*/ 	.word	0x00001330


	//   ....[9]....
        /*0084*/ 	.word	0x000014f0


	//   ....[10]....
        /*0088*/ 	.word	0x000016b0


	//   ....[11]....
        /*008c*/ 	.word	0x00001870


	//   ....[12]....
        /*0090*/ 	.word	0x00001a30


	//   ....[13]....
        /*0094*/ 	.word	0x00001bf0


	//   ....[14]....
        /*0098*/ 	.word	0x00001db0


	//   ....[15]....
        /*009c*/ 	.word	0x00001f70


	//----- nvinfo : EIATTR_EXIT_INSTR_OFFSETS
	.align		4
.L_1994:
        /*00a0*/ 	.byte	0x04, 0x1c
        /*00a2*/ 	.short	(.L_1996 - .L_1995)


	//   ....[0]....
.L_1995:
        /*00a4*/ 	.word	0x00000e20


	//   ....[1]....
        /*00a8*/ 	.word	0x000022f0


	//   ....[2]....
        /*00ac*/ 	.word	0x00002340


	//----- nvinfo : EIATTR_MAX_THREADS
	.align		4
.L_1996:
        /*00b0*/ 	.byte	0x04, 0x05
        /*00b2*/ 	.short	(.L_1998 - .L_1997)
.L_1997:
        /*00b4*/ 	.word	0x00000080
        /*00b8*/ 	.word	0x00000001
        /*00bc*/ 	.word	0x00000001


	//----- nvinfo : EIATTR_CRS_STACK_SIZE
	.align		4
.L_1998:
        /*00c0*/ 	.byte	0x04, 0x1e
        /*00c2*/ 	.short	(.L_2000 - .L_1999)
.L_1999:
        /*00c4*/ 	.word	0x00000000
.L_2000:


//--------------------- .nv.info._ZN2at6native29vectorized_elementwise_kernelILi8EZZZNS0_67_GLOBAL__N__bb565c37_34_ValidateCompressedIndicesKernel_cu_33a4b88b42_validate_compressed_sparse_indices_kernelILNS2_8CDimNameE1ENS2_18CUDAKernelLauncherENS2_14EmptyVecKernelENS2_8DummyVecELm8EEEvRKNS_6TensorESA_lllENKUlvE0_clEvENKUlvE_clEvEUliE_St5arrayIPcLm2EEEEviT0_T1_ --------------------------
	.section	.nv.info._ZN2at6native29vectorized_elementwise_kernelILi8EZZZNS0_67_GLOBAL__N__bb565c37_34_ValidateCompressedIndicesKernel_cu_33a4b88b42_validate_compressed_sparse_indices_kernelILNS2_8CDimNameE1ENS2_18CUDAKernelLauncherENS2_14EmptyVecKernelENS2_8DummyVecELm8EEEvRKNS_6TensorESA_lllENKUlvE0_clEvENKUlvE_clEvEUliE_St5arrayIPcLm2EEEEviT0_T1_,"",@"SHT_CUDA_INFO"
	.sectionflags	@""
	.align	4


	//----- nvinfo : EIATTR_CUDA_API_VERSION
	.align		4
        /*0000*/ 	.byte	0x04, 0x37
        /*0002*/ 	.short	(.L_2002 - .L_2001)
.L_2001:
        /*0004*/ 	.word	0x00000082


	//----- nvinfo : EIATTR_SW2861232_WAR
	.align		4
.L_2002:
        /*0008*/ 	.byte	0x01, 0x35
	.zero		2


	//----- nvinfo : EIATTR_PARAM_CBANK
	.align		4
        /*000c*/ 	.byte	0x04, 0x0a
        /*000e*/ 	.short	(.L_2004 - .L_2003)
	.align		4
.L_2003:
        /*0010*/ 	.word	index@(.nv.constant0._ZN2at6native29vectorized_elementwise_kernelILi8EZZZNS0_67_GLOBAL__N__bb565c37_34_ValidateCompressedIndicesKernel_cu_33a4b88b42_validate_compressed_sparse_indices_kernelILNS2_8CDimNameE1ENS2_18CUDAKernelLauncherENS2_14EmptyVecKernelENS2_8DummyVecELm8EEEvRKNS_6TensorESA_lllENKUlvE0_clEvENKUlvE_clEvEUliE_St5arrayIPcLm2EEEEviT0_T1_)
        /*0014*/ 	.short	0x0160
        /*0016*/ 	.short	0x0030


	//----- nvinfo : EIATTR_CBANK_PARAM_SIZE
	.align		4
.L_2004:
        /*0018*/ 	.byte	0x03, 0x19
        /*001a*/ 	.short	0x0030


	//----- nvinfo : EIATTR_KPARAM_INFO
	.align		4
        /*001c*/ 	.byte	0x04, 0x17
        /*001e*/ 	.short	(.L_2006 - .L_2005)
.L_2005:
        /*0020*/ 	.word	0x00000000
        /*0024*/ 	.short	0x0002
        /*0026*/ 	.short	0x0020
        /*0028*/ 	.byte	0x00, 0xf0, 0x41, 0x00


	//----- nvinfo : EIATTR_KPARAM_INFO
	.align		4
.L_2006:
        /*002c*/ 	.byte	0x04, 0x17
        /*002e*/ 	.short	(.L_2008 - .L_2007)
.L_2007:
        /*0030*/ 	.word	0x00000000
        /*0034*/ 	.short	0x0001
        /*0036*/ 	.short	0x0008
        /*0038*/ 	.byte	0x00, 0xf0, 0x61, 0x00


	//----- nvinfo : EIATTR_KPARAM_INFO
	.align		4
.L_2008:
        /*003c*/ 	.byte	0x04, 0x17
        /*003e*/ 	.short	(.L_2010 - .L_2009)
.L_2009:
        /*0040*/ 	.word	0x00000000
        /*0044*/ 	.short	0x0000
        /*0046*/ 	.short	0x0000
        /*0048*/ 	.byte	0x00, 0xf0, 0x11, 0x00


	//----- nvinfo : EIATTR_MAXREG_COUNT
	.align		4
.L_2010:
        /*004c*/ 	.byte	0x03, 0x1b
        /*004e*/ 	.short	0x00ff


	//----- nvinfo : EIATTR_MERCURY_ISA_VERSION
	.align		4
        /*0050*/ 	.byte	0x03, 0x5f
        /*0052*/ 	.short	0x0000


	//----- nvinfo : EIATTR_EXIT_INSTR_OFFSETS
	.align		4
        /*0054*/ 	.byte	0x04, 0x1c
        /*0056*/ 	.short	(.L_2012 - .L_2011)


	//   ....[0]....
.L_2011:
        /*0058*/ 	.word	0x00000010


	//----- nvinfo : EIATTR_MAX_THREADS
	.align		4
.L_2012:
        /*005c*/ 	.byte	0x04, 0x05
        /*005e*/ 	.short	(.L_2014 - .L_2013)
.L_2013:
        /*0060*/ 	.word	0x00000080
        /*0064*/ 	.word	0x00000001
        /*0068*/ 	.word	0x00000001
.L_2014:


//--------------------- .nv.info._ZN2at6native18elementwise_kernelILi128ELi4EZNS0_15gpu_kernel_implIZZZNS0_67_GLOBAL__N__bb565c37_34_ValidateCompressedIndicesKernel_cu_33a4b88b42_validate_compressed_sparse_indices_kernelILNS3_8CDimNameE0ENS3_18CUDAKernelLauncherENS3_14EmptyVecKernelENS3_8DummyVecELm0EEEvRKNS_6TensorESB_lllENKUlvE1_clEvENKUlvE0_clEvEUllllllE_EEvRNS_18TensorIteratorBaseERKT_EUliE_EEviT1_ --------------------------
	.section	.nv.info._ZN2at6native18elementwise_kernelILi128ELi4EZNS0_15gpu_kernel_implIZZZNS0_67_GLOBAL__N__bb565c37_34_ValidateCompressedIndicesKernel_cu_33a4b88b42_validate_compressed_sparse_indices_kernelILNS3_8CDimNameE0ENS3_18CUDAKernelLauncherENS3_14EmptyVecKernelENS3_8DummyVecELm0EEEvRKNS_6TensorESB_lllENKUlvE1_clEvENKUlvE0_clEvEUllllllE_EEvRNS_18TensorIteratorBaseERKT_EUliE_EEviT1_,"",@"SHT_CUDA_INFO"
	.sectionflags	@""
	.align	4


	//----- nvinfo : EIATTR_CUDA_API_VERSION
	.align		4
        /*0000*/ 	.byte	0x04, 0x37
        /*0002*/ 	.short	(.L_2016 - .L_2015)
.L_2015:
        /*0004*/ 	.word	0x00000082


	//----- nvinfo : EIATTR_SW2861232_WAR
	.align		4
.L_2016:
        /*0008*/ 	.byte	0x01, 0x35
	.zero		2


	//----- nvinfo : EIATTR_PARAM_CBANK
	.align		4
        /*000c*/ 	.byte	0x04, 0x0a
        /*000e*/ 	.short	(.L_2018 - .L_2017)
	.align		4
.L_2017:
        /*0010*/ 	.word	index@(.nv.constant0._ZN2at6native18elementwise_kernelILi128ELi4EZNS0_15gpu_kernel_implIZZZNS0_67_GLOBAL__N__bb565c37_34_ValidateCompressedIndicesKernel_cu_33a4b88b42_validate_compressed_sparse_indices_kernelILNS3_8CDimNameE0ENS3_18CUDAKernelLauncherENS3_14EmptyVecKernelENS3_8DummyVecELm0EEEvRKNS_6TensorESB_lllENKUlvE1_clEvENKUlvE0_clEvEUllllllE_EEvRNS_18TensorIteratorBaseERKT_EUliE_EEviT1_)
        /*0014*/ 	.short	0x0160
        /*0016*/ 	.short	0x0410


	//----- nvinfo : EIATTR_CBANK_PARAM_SIZE
	.align		4
.L_2018:
        /*0018*/ 	.byte	0x03, 0x19
        /*001a*/ 	.short	0x0410


	//----- nvinfo : EIATTR_KPARAM_INFO
	.align		4
        /*001c*/ 	.byte	0x04, 0x17
        /*001e*/ 	.short	(.L_2020 - .L_2019)
.L_2019:
        /*0020*/ 	.word	0x00000000
        /*0024*/ 	.short	0x0001
        /*0026*/ 	.short	0x0008
        /*0028*/ 	.byte	0x00, 0xf0, 0x21, 0x10


	//----- nvinfo : EIATTR_KPARAM_INFO
	.align		4
.L_2020:
        /*002c*/ 	.byte	0x04, 0x17
        /*002e*/ 	.short	(.L_2022 - .L_2021)
.L_2021:
        /*0030*/ 	.word	0x00000000
        /*0034*/ 	.short	0x0000
        /*0036*/ 	.short	0x0000
        /*0038*/ 	.byte	0x00, 0xf0, 0x11, 0x00


	//----- nvinfo : EIATTR_MAXREG_COUNT
	.align		4
.L_2022:
        /*003c*/ 	.byte	0x03, 0x1b
        /*003e*/ 	.short	0x0080


	//----- nvinfo : EIATTR_EXTERNS
	.align		4
        /*0040*/ 	.byte	0x04, 0x0f
        /*0042*/ 	.short	(.L_2024 - .L_2023)


	//   ....[0]....
	.align		4
.L_2023:
        /*0044*/ 	.word	index@(__assertfail)


	//----- nvinfo : EIATTR_MERCURY_ISA_VERSION
	.align		4
.L_2024:
        /*0048*/ 	.byte	0x03, 0x5f
        /*004a*/ 	.short	0x0000


	//----- nvinfo : EIATTR_SYSCALL_OFFSETS
	.align		4
        /*004c*/ 	.byte	0x04, 0x46
        /*004e*/ 	.short	(.L_2026 - .L_2025)


	//   ....[0]....
.L_2025:
        /*0050*/ 	.word	0x00002380


	//   ....[1]....
        /*0054*/ 	.word	0x00003210


	//   ....[2]....
        /*0058*/ 	.word	0x000040a0


	//   ....[3]....
        /*005c*/ 	.word	0x00004f30


	//   ....[4]....
        /*0060*/ 	.word	0x00005dc0


	//   ....[5]....
        /*0064*/ 	.word	0x00005fb0


	//   ....[6]....
        /*0068*/ 	.word	0x00006150


	//   ....[7]....
        /*006c*/ 	.word	0x00006330


	//   ....[8]....
        /*0070*/ 	.word	0x00006ac0


	//   ....[9]....
        /*0074*/ 	.word	0x00007250


	//   ....[10]....
        /*0078*/ 	.word	0x00009600


	//   ....[11]....
        /*007c*/ 	.word	0x0000a490


	//   ....[12]....
        /*0080*/ 	.word	0x0000b320


	//   ....[13]....
        /*0084*/ 	.word	0x0000c1b0


	//   ....[14]....
        /*0088*/ 	.word	0x0000d040


	//   ....[15]....
        /*008c*/ 	.word	0x0000d230


	//   ....[16]....
        /*0090*/ 	.word	0x0000d3d0


	//   ....[17]....
        /*0094*/ 	.word	0x0000d5b0


	//   ....[18]....
        /*0098*/ 	.word	0x0000dd30


	//   ....[19]....
        /*009c*/ 	.word	0x0000e4c0


	//   ....[20]....
        /*00a0*/ 	.word	0x00010840


	//   ....[21]....
        /*00a4*/ 	.word	0x000116d0


	//   ....[22]....
        /*00a8*/ 	.word	0x00012560


	//   ....[23]....
        /*00ac*/ 	.word	0x000133f0


	//   ....[24]....
        /*00b0*/ 	.word	0x00014280


	//   ....[25]....
        /*00b4*/ 	.word	0x00014470


	//   ....[26]....
        /*00b8*/ 	.word	0x00014610


	//   ....[27]....
        /*00bc*/ 	.word	0x000147f0


	//   ....[28]....
        /*00c0*/ 	.word	0x00014f30


	//   ....[29]....
        /*00c4*/ 	.word	0x000156c0


	//   ....[30]....
        /*00c8*/ 	.word	0x00017a50


	//   ....[31]....
        /*00cc*/ 	.word	0x000188e0


	//   ....[32]....
        /*00d0*/ 	.word	0x00019770


	//   ....[33]....
        /*00d4*/ 	.word	0x0001a600


	//   ....[34]....
        /*00d8*/ 	.word	0x0001b490


	//   ....[35]....
        /*00dc*/ 	.word	0x0001b680


	//   ....[36]....
        /*00e0*/ 	.word	0x0001b820


	//   ....[37]....
        /*00e4*/ 	.word	0x0001ba00


	//   ....[38]....
        /*00e8*/ 	.word	0x0001c140


	//   ....[39]....
        /*00ec*/ 	.word	0x0001c8d0


	//----- nvinfo : EIATTR_EXIT_INSTR_OFFSETS
	.align		4
.L_2026:
        /*00f0*/ 	.byte	0x04, 0x1c
        /*00f2*/ 	.short	(.L_2028 - .L_2027)


	//   ....[0]....
.L_2027:
        /*00f4*/ 	.word	0x00015740


	//   ....[1]....
        /*00f8*/ 	.word	0x0001c290


	//   ....[2]....
        /*00fc*/ 	.word	0x0001c2b0


	//   ....[3]....
        /*0100*/ 	.word	0x0001c330


	//   ....[4]....
        /*0104*/ 	.word	0x0001c350


	//   ....[5]....
        /*0108*/ 	.word	0x0001c370


	//   ....[6]....
        /*010c*/ 	.word	0x0001c3f0


	//   ....[7]....
        /*0110*/ 	.word	0x0001c410


	//   ....[8]....
        /*0114*/ 	.word	0x0001c490


	//   ....[9]....
        /*0118*/ 	.word	0x0001c4b0


	//   ....[10]....
        /*011c*/ 	.word	0x0001c4d0


	//   ....[11]....
        /*0120*/ 	.word	0x0001c570


	//   ....[12]....
        /*0124*/ 	.word	0x0001c590


	//   ....[13]....
        /*0128*/ 	.word	0x0001c610


	//   ....[14]....
        /*012c*/ 	.word	0x0001c630


	//   ....[15]....
        /*0130*/ 	.word	0x0001c650


	//   ....[16]....
        /*0134*/ 	.word	0x0001c6f0


	//   ....[17]....
        /*0138*/ 	.word	0x0001c710


	//   ....[18]....
        /*013c*/ 	.word	0x0001c730


	//   ....[19]....
        /*0140*/ 	.word	0x0001c7a0


	//   ....[20]....
        /*0144*/ 	.word	0x0001c8e0


	//   ....[21]....
        /*0148*/ 	.word	0x0001c900


	//   ....[22]....
        /*014c*/ 	.word	0x0001c920


	//----- nvinfo : EIATTR_MAX_THREADS
	.align		4
.L_2028:
        /*0150*/ 	.byte	0x04, 0x05
        /*0152*/ 	.short	(.L_2030 - .L_2029)
.L_2029:
        /*0154*/ 	.word	0x00000080
        /*0158*/ 	.word	0x00000001
        /*015c*/ 	.word	0x00000001


	//----- nvinfo : EIATTR_CRS_STACK_SIZE
	.align		4
.L_2030:
        /*0160*/ 	.byte	0x04, 0x1e
        /*0162*/ 	.short	(.L_2032 - .L_2031)
.L_2031:
        /*0164*/ 	.word	0x00000000
.L_2032:


//--------------------- .nv.info._ZN2at6native27unrolled_elementwise_kernelIZZZNS0_67_GLOBAL__N__bb565c37_34_ValidateCompressedIndicesKernel_cu_33a4b88b42_validate_compressed_sparse_indices_kernelILNS2_8CDimNameE0ENS2_18CUDAKernelLauncherENS2_14EmptyVecKernelENS2_8DummyVecELm0EEEvRKNS_6TensorESA_lllENKUlvE1_clEvENKUlvE0_clEvEUllllllE_St5arrayIPcLm6EELi4E23TrivialOffsetCalculatorILi5EjESH_ILi1EjENS0_6memory12LoadWithCastILi5EEENSK_13StoreWithCastILi1EEEEEviT_T0_T2_T3_T4_T5_ --------------------------
	.section	.nv.info._ZN2at6native27unrolled_elementwise_kernelIZZZNS0_67_GLOBAL__N__bb565c37_34_ValidateCompressedIndicesKernel_cu_33a4b88b42_validate_compressed_sparse_indices_kernelILNS2_8CDimNameE0ENS2_18CUDAKernelLauncherENS2_14EmptyVecKernelENS2_8DummyVecELm0EEEvRKNS_6TensorESA_lllENKUlvE1_clEvENKUlvE0_clEvEUllllllE_St5arrayIPcLm6EELi4E23TrivialOffsetCalculatorILi5EjESH_ILi1EjENS0_6memory12LoadWithCastILi5EEENSK_13StoreWithCastILi1EEEEEviT_T0_T2_T3_T4_T5_,"",@"SHT_CUDA_INFO"
	.sectionflags	@""
	.align	4


	//----- nvinfo : EIATTR_CUDA_API_VERSION
	.align		4
        /*0000*/ 	.byte	0x04, 0x37
        /*0002*/ 	.short	(.L_2034 - .L_2033)
.L_2033:
        /*0004*/ 	.word	0x00000082


	//----- nvinfo : EIATTR_SW2861232_WAR
	.align		4
.L_2034:
        /*0008*/ 	.byte	0x01, 0x35
	.zero		2


	//----- nvinfo : EIATTR_PARAM_CBANK
	.align		4
        /*000c*/ 	.byte	0x04, 0x0a
        /*000e*/ 	.short	(.L_2036 - .L_2035)
	.align		4
.L_2035:
        /*0010*/ 	.word	index@(.nv.constant0._ZN2at6native27unrolled_elementwise_kernelIZZZNS0_67_GLOBAL__N__bb565c37_34_ValidateCompressedIndicesKernel_cu_33a4b88b42_validate_compressed_sparse_indices_kernelILNS2_8CDimNameE0ENS2_18CUDAKernelLauncherENS2_14EmptyVecKernelENS2_8DummyVecELm0EEEvRKNS_6TensorESA_lllENKUlvE1_clEvENKUlvE0_clEvEUllllllE_St5arrayIPcLm6EELi4E23TrivialOffsetCalculatorILi5EjESH_ILi1EjENS0_6memory12LoadWithCastILi5EEENSK_13StoreWithCastILi1EEEEEviT_T0_T2_T3_T4_T5_)
        /*0014*/ 	.short	0x0160
        /*0016*/ 	.short	0x00a0


	//----- nvinfo : EIATTR_CBANK_PARAM_SIZE
	.align		4
.L_2036:
        /*0018*/ 	.byte	0x03, 0x19
        /*001a*/ 	.short	0x00a0


	//----- nvinfo : EIATTR_KPARAM_INFO
	.align		4
        /*001c*/ 	.byte	0x04, 0x17
        /*001e*/ 	.short	(.L_2038 - .L_2037)
.L_2037:
        /*0020*/ 	.word	0x00000000
        /*0024*/ 	.short	0x0006
        /*0026*/ 	.short	0x0098
        /*0028*/ 	.byte	0x00, 0xf0, 0x21, 0x00


	//----- nvinfo : EIATTR_KPARAM_INFO
	.align		4
.L_2038:
        /*002c*/ 	.byte	0x04, 0x17
        /*002e*/ 	.short	(.L_2040 - .L_2039)
.L_2039:
        /*0030*/ 	.word	0x00000000
        /*0034*/ 	.short	0x0005
        /*0036*/ 	.short	0x007c
        /*0038*/ 	.byte	0x00, 0xf0, 0x71, 0x00


	//----- nvinfo : EIATTR_KPARAM_INFO
	.align		4
.L_2040:
        /*003c*/ 	.byte	0x04, 0x17
        /*003e*/ 	.short	(.L_2042 - .L_2041)
.L_2041:
        /*0040*/ 	.word	0x00000000
        /*0044*/ 	.short	0x0004
        /*0046*/ 	.short	0x0079
        /*0048*/ 	.byte	0x00, 0xf0, 0x05, 0x00


	//----- nvinfo : EIATTR_KPARAM_INFO
	.align		4
.L_2042:
        /*004c*/ 	.byte	0x04, 0x17
        /*004e*/ 	.short	(.L_2044 - .L_2043)
.L_2043:
        /*0050*/ 	.word	0x00000000
        /*0054*/ 	.short	0x0003
        /*0056*/ 	.short	0x0078
        /*0058*/ 	.byte	0x00, 0xf0, 0x05, 0x00


	//----- nvinfo : EIATTR_KPARAM_INFO
	.align		4
.L_2044:
        /*005c*/ 	.byte	0x04, 0x17
        /*005e*/ 	.short	(.L_2046 - .L_2045)
.L_2045:
        /*0060*/ 	.word	0x00000000
        /*0064*/ 	.short	0x0002
        /*0066*/ 	.short	0x0048
        /*0068*/ 	.byte	0x00, 0xf0, 0xc1, 0x00


	//----- nvinfo : EIATTR_KPARAM_INFO
	.align		4
.L_2046:
        /*006c*/ 	.byte	0x04, 0x17
        /*006e*/ 	.short	(.L_2048 - .L_2047)
.L_2047:
        /*0070*/ 	.word	0x00000000
        /*0074*/ 	.short	0x0001
        /*0076*/ 	.short	0x0008
        /*0078*/ 	.byte	0x00, 0xf0, 0x01, 0x01


	//----- nvinfo : EIATTR_KPARAM_INFO
	.align		4
.L_2048:
        /*007c*/ 	.byte	0x04, 0x17
        /*007e*/ 	.short	(.L_2050 - .L_2049)
.L_2049:
        /*0080*/ 	.word	0x00000000
        /*0084*/ 	.short	0x0000
        /*0086*/ 	.short	0x0000
        /*0088*/ 	.byte	0x00, 0xf0, 0x11, 0x00


	//----- nvinfo : EIATTR_MAXREG_COUNT
	.align		4
.L_2050:
        /*008c*/ 	.byte	0x03, 0x1b
        /*008e*/ 	.short	0x00ff


	//----- nvinfo : EIATTR_EXTERNS
	.align		4
        /*0090*/ 	.byte	0x04, 0x0f
        /*0092*/ 	.short	(.L_2052 - .L_2051)


	//   ....[0]....
	.align		4
.L_2051:
        /*0094*/ 	.word	index@(__assertfail)


	//----- nvinfo : EIATTR_MERCURY_ISA_VERSION
	.align		4
.L_2052:
        /*0098*/ 	.byte	0x03, 0x5f
        /*009a*/ 	.short	0x0000


	//----- nvinfo : EIATTR_SYSCALL_OFFSETS
	.align		4
        /*009c*/ 	.byte	0x04, 0x46
        /*009e*/ 	.short	(.L_2054 - .L_2053)


	//   ....[0]....
.L_2053:
        /*00a0*/ 	.word	0x00000f70


	//   ....[1]....
        /*00a4*/ 	.word	0x00001e00


	//   ....[2]....
        /*00a8*/ 	.word	0x00002c90


	//   ....[3]....
        /*00ac*/ 	.word	0x00003b20


	//   ....[4]....
        /*00b0*/ 	.word	0x000049b0


	//   ....[5]....
        /*00b4*/ 	.word	0x00005900


	//   ....[6]....
        /*00b8*/ 	.word	0x00006790


	//   ....[7]....
        /*00bc*/ 	.word	0x00007620


	//   ....[8]....
        /*00c0*/ 	.word	0x000084d0


	//   ....[9]....
        /*00c4*/ 	.word	0x000093a0


	//   ....[10]....
        /*00c8*/ 	.word	0x0000a2e0


	//   ....[11]....
        /*00cc*/ 	.word	0x0000b170


	//   ....[12]....
        /*00d0*/ 	.word	0x0000c020


	//   ....[13]....
        /*00d4*/ 	.word	0x0000ced0


	//   ....[14]....
        /*00d8*/ 	.word	0x0000dd80


	//   ....[15]....
        /*00dc*/ 	.word	0x0000ecd0


	//   ....[16]....
        /*00e0*/ 	.word	0x0000fb60


	//   ....[17]....
        /*00e4*/ 	.word	0x00010a10


	//   ....[18]....
        /*00e8*/ 	.word	0x000118c0


	//   ....[19]....
        /*00ec*/ 	.word	0x00012780


	//   ....[20]....
        /*00f0*/ 	.word	0x00012a40


	//   ....[21]....
        /*00f4*/ 	.word	0x00012be0


	//   ....[22]....
        /*00f8*/ 	.word	0x00012dc0


	//   ....[23]....
        /*00fc*/ 	.word	0x00013060


	//   ....[24]....
        /*0100*/ 	.word	0x000132a0


	//   ....[25]....
        /*0104*/ 	.word	0x00013440


	//   ....[26]....
        /*0108*/ 	.word	0x00013620


	//   ....[27]....
        /*010c*/ 	.word	0x000138c0


	//   ....[28]....
        /*0110*/ 	.word	0x00013b00


	//   ....[29]....
        /*0114*/ 	.word	0x00013ca0


	//   ....[30]....
        /*0118*/ 	.word	0x00013e80


	//   ....[31]....
        /*011c*/ 	.word	0x00014110


	//   ....[32]....
        /*0120*/ 	.word	0x00014350


	//   ....[33]....
        /*0124*/ 	.word	0x000144f0


	//   ....[34]....
        /*0128*/ 	.word	0x000146d0


	//   ....[35]....
        /*012c*/ 	.word	0x00014960


	//   ....[36]....
        /*0130*/ 	.word	0x00014bb0


	//   ....[37]....
        /*0134*/ 	.word	0x00014d50


	//   ....[38]....
        /*0138*/ 	.word	0x00014f30


	//   ....[39]....
        /*013c*/ 	.word	0x000169e0


	//   ....[40]....
        /*0140*/ 	.word	0x00016c30


	//   ....[41]....
        /*0144*/ 	.word	0x00016dd0


	//   ....[42]....
        /*0148*/ 	.word	0x00016fb0


	//   ....[43]....
        /*014c*/ 	.word	0x00018960


	//   ....[44]....
        /*0150*/ 	.word	0x00018bb0


	//   ....[45]....
        /*0154*/ 	.word	0x00018d50


	//   ....[46]....
        /*0158*/ 	.word	0x00018f30


	//   ....[47]....
        /*015c*/ 	.word	0x0001a800


	//   ....[48]....
        /*0160*/ 	.word	0x0001aa40


	//   ....[49]....
        /*0164*/ 	.word	0x0001abe0


	//   ....[50]....
        /*0168*/ 	.word	0x0001adc0


	//   ....[51]....
        /*016c*/ 	.word	0x0001c670


	//   ....[52]....
        /*0170*/ 	.word	0x0001cea0


	//   ....[53]....
        /*0174*/ 	.word	0x0001d6a0


	//   ....[54]....
        /*0178*/ 	.word	0x0001de70


	//   ....[55]....
        /*017c*/ 	.word	0x0001e650


	//----- nvinfo : EIATTR_EXIT_INSTR_OFFSETS
	.align		4
.L_2054:
        /*0180*/ 	.byte	0x04, 0x1c
        /*0182*/ 	.short	(.L_2056 - .L_2055)


	//   ....[0]....
.L_2055:
        /*0184*/ 	.word	0x0001def0


	//   ....[1]....
        /*0188*/ 	.word	0x0001e010


	//   ....[2]....
        /*018c*/ 	.word	0x0001e030


	//   ....[3]....
        /*0190*/ 	.word	0x0001e0b0


	//   ....[4]....
        /*0194*/ 	.word	0x0001e0d0


	//   ....[5]....
        /*0198*/ 	.word	0x0001e0f0


	//   ....[6]....
        /*019c*/ 	.word	0x0001e170


	//   ....[7]....
        /*01a0*/ 	.word	0x0001e190


	//   ....[8]....
        /*01a4*/ 	.word	0x0001e210


	//   ....[9]....
        /*01a8*/ 	.word	0x0001e230


	//   ....[10]....
        /*01ac*/ 	.word	0x0001e250


	//   ....[11]....
        /*01b0*/ 	.word	0x0001e2f0


	//   ....[12]....
        /*01b4*/ 	.word	0x0001e310


	//   ....[13]....
        /*01b8*/ 	.word	0x0001e390


	//   ....[14]....
        /*01bc*/ 	.word	0x0001e3b0


	//   ....[15]....
        /*01c0*/ 	.word	0x0001e3d0


	//   ....[16]....
        /*01c4*/ 	.word	0x0001e470


	//   ....[17]....
        /*01c8*/ 	.word	0x0001e490


	//   ....[18]....
        /*01cc*/ 	.word	0x0001e4b0


	//   ....[19]....
        /*01d0*/ 	.word	0x0001e520


	//   ....[20]....
        /*01d4*/ 	.word	0x0001e660


	//   ....[21]....
        /*01d8*/ 	.word	0x0001e680


	//   ....[22]....
        /*01dc*/ 	.word	0x0001e6a0


	//----- nvinfo : EIATTR_MAX_THREADS
	.align		4
.L_2056:
        /*01e0*/ 	.byte	0x04, 0x05
        /*01e2*/ 	.short	(.L_2058 - .L_2057)
.L_2057:
        /*01e4*/ 	.word	0x00000080
        /*01e8*/ 	.word	0x00000001
        /*01ec*/ 	.word	0x00000001


	//----- nvinfo : EIATTR_CRS_STACK_SIZE
	.align		4
.L_2058:
        /*01f0*/ 	.byte	0x04, 0x1e
        /*01f2*/ 	.short	(.L_2060 - .L_2059)
.L_2059:
        /*01f4*/ 	.word	0x00000000
.L_2060:


//--------------------- .nv.info._ZN2at6native18elementwise_kernelILi128ELi2EZNS0_22gpu_kernel_impl_nocastIZZZNS0_67_GLOBAL__N__bb565c37_34_ValidateCompressedIndicesKernel_cu_33a4b88b42_validate_compressed_sparse_indices_kernelILNS3_8CDimNameE0ENS3_18CUDAKernelLauncherENS3_14EmptyVecKernelENS3_8DummyVecELm0EEEvRKNS_6TensorESB_lllENKUlvE1_clEvENKUlvE0_clEvEUllllllE_EEvRNS_18TensorIteratorBaseERKT_EUliE_EEviT1_ --------------------------
	.section	.nv.info._ZN2at6native18elementwise_kernelILi128ELi2EZNS0_22gpu_kernel_impl_nocastIZZZNS0_67_GLOBAL__N__bb565c37_34_ValidateCompressedIndicesKernel_cu_33a4b88b42_validate_compressed_sparse_indices_kernelILNS3_8CDimNameE0ENS3_18CUDAKernelLauncherENS3_14EmptyVecKernelENS3_8DummyVecELm0EEEvRKNS_6TensorESB_lllENKUlvE1_clEvENKUlvE0_clEvEUllllllE_EEvRNS_18TensorIteratorBaseERKT_EUliE_EEviT1_,"",@"SHT_CUDA_INFO"
	.sectionflags	@""
	.align	4


	//----- nvinfo : EIATTR_CUDA_API_VERSION
	.align		4
        /*0000*/ 	.byte	0x04, 0x37
        /*0002*/ 	.short	(.L_2062 - .L_2061)
.L_2061:
        /*0004*/ 	.word	0x00000082


	//----- nvinfo : EIATTR_SW2861232_WAR
	.align		4
.L_2062:
        /*0008*/ 	.byte	0x01, 0x35
	.zero		2


	//----- nvinfo : EIATTR_PARAM_CBANK
	.align		4
        /*000c*/ 	.byte	0x04, 0x0a
        /*000e*/ 	.short	(.L_2064 - .L_2063)
	.align		4
.L_2063:
        /*0010*/ 	.word	index@(.nv.constant0._ZN2at6native18elementwise_kernelILi128ELi2EZNS0_22gpu_kernel_impl_nocastIZZZNS0_67_GLOBAL__N__bb565c37_34_ValidateCompressedIndicesKernel_cu_33a4b88b42_validate_compressed_sparse_indices_kernelILNS3_8CDimNameE0ENS3_18CUDAKernelLauncherENS3_14EmptyVecKernelENS3_8DummyVecELm0EEEvRKNS_6TensorESB_lllENKUlvE1_clEvENKUlvE0_clEvEUllllllE_EEvRNS_18TensorIteratorBaseERKT_EUliE_EEviT1_)
        /*0014*/ 	.short	0x0160
        /*0016*/ 	.short	0x0408


	//----- nvinfo : EIATTR_CBANK_PARAM_SIZE
	.align		4
.L_2064:
        /*0018*/ 	.byte	0x03, 0x19
        /*001a*/ 	.short	0x0408


	//----- nvinfo : EIATTR_KPARAM_INFO
	.align		4
        /*001c*/ 	.byte	0x04, 0x17
        /*001e*/ 	.short	(.L_2066 - .L_2065)
.L_2065:
        /*0020*/ 	.word	0x00000000
        /*0024*/ 	.short	0x0001
        /*0026*/ 	.short	0x0008
        /*0028*/ 	.byte	0x00, 0xf0, 0x01, 0x10


	//----- nvinfo : EIATTR_KPARAM_INFO
	.align		4
.L_2066:
        /*002c*/ 	.byte	0x04, 0x17
        /*002e*/ 	.short	(.L_2068 - .L_2067)
.L_2067:
        /*0030*/ 	.word	0x00000000
        /*0034*/ 	.short	0x0000
        /*0036*/ 	.short	0x0000
        /*0038*/ 	.byte	0x00, 0xf0, 0x11, 0x00


	//----- nvinfo : EIATTR_MAXREG_COUNT
	.align		4
.L_2068:
        /*003c*/ 	.byte	0x03, 0x1b
        /*003e*/ 	.short	0x0080


	//----- nvinfo : EIATTR_EXTERNS
	.align		4
        /*0040*/ 	.byte	0x04, 0x0f
        /*0042*/ 	.short	(.L_2070 - .L_2069)


	//   ....[0]....
	.align		4
.L_2069:
        /*0044*/ 	.word	index@(__assertfail)


	//----- nvinfo : EIATTR_MERCURY_ISA_VERSION
	.align		4
.L_2070:
        /*0048*/ 	.byte	0x03, 0x5f
        /*004a*/ 	.short	0x0000


	//----- nvinfo : EIATTR_SYSCALL_OFFSETS
	.align		4
        /*004c*/ 	.byte	0x04, 0x46
        /*004e*/ 	.short	(.L_2072 - .L_2071)


	//   ....[0]....
.L_2071:
        /*0050*/ 	.word	0x000017c0


	//   ....[1]....
        /*0054*/ 	.word	0x00001960


	//   ....[2]....
        /*0058*/ 	.word	0x00001b40


	//   ....[3]....
        /*005c*/ 	.word	0x000022a0


	//   ....[4]....
        /*0060*/ 	.word	0x00003ac0


	//   ....[5]....
        /*0064*/ 	.word	0x00003c60


	//   ....[6]....
        /*0068*/ 	.word	0x00003e40


	//   ....[7]....
        /*006c*/ 	.word	0x00004590


	//----- nvinfo : EIATTR_EXIT_INSTR_OFFSETS
	.align		4
.L_2072:
        /*0070*/ 	.byte	0x04, 0x1c
        /*0072*/ 	.short	(.L_2074 - .L_2073)


	//   ....[0]....
.L_2073:
        /*0074*/ 	.word	0x00002370


	//   ....[1]....
        /*0078*/ 	.word	0x00004620


	//----- nvinfo : EIATTR_MAX_THREADS
	.align		4
.L_2074:
        /*007c*/ 	.byte	0x04, 0x05
        /*007e*/ 	.short	(.L_2076 - .L_2075)
.L_2075:
        /*0080*/ 	.word	0x00000080
        /*0084*/ 	.word	0x00000001
        /*0088*/ 	.word	0x00000001


	//----- nvinfo : EIATTR_CRS_STACK_SIZE
	.align		4
.L_2076:
        /*008c*/ 	.byte	0x04, 0x1e
        /*008e*/ 	.short	(.L_2078 - .L_2077)
.L_2077:
        /*0090*/ 	.word	0x00000000
.L_2078:


//--------------------- .nv.info._ZN2at6native27unrolled_elementwise_kernelIZZZNS0_67_GLOBAL__N__bb565c37_34_ValidateCompressedIndicesKernel_cu_33a4b88b42_validate_compressed_sparse_indices_kernelILNS2_8CDimNameE0ENS2_18CUDAKernelLauncherENS2_14EmptyVecKernelENS2_8DummyVecELm0EEEvRKNS_6TensorESA_lllENKUlvE1_clEvENKUlvE0_clEvEUllllllE_St5arrayIPcLm6EELi4E23TrivialOffsetCalculatorILi5EjESH_ILi1EjENS0_6memory15LoadWithoutCastENSK_16StoreWithoutCastEEEviT_T0_T2_T3_T4_T5_ --------------------------
	.section	.nv.info._ZN2at6native27unrolled_elementwise_kernelIZZZNS0_67_GLOBAL__N__bb565c37_34_ValidateCompressedIndicesKernel_cu_33a4b88b42_validate_compressed_sparse_indices_kernelILNS2_8CDimNameE0ENS2_18CUDAKernelLauncherENS2_14EmptyVecKernelENS2_8DummyVecELm0EEEvRKNS_6TensorESA_lllENKUlvE1_clEvENKUlvE0_clEvEUllllllE_St5arrayIPcLm6EELi4E23TrivialOffsetCalculatorILi5EjESH_ILi1EjENS0_6memory15LoadWithoutCastENSK_16StoreWithoutCastEEEviT_T0_T2_T3_T4_T5_,"",@"SHT_CUDA_INFO"
	.sectionflags	@""
	.align	4


	//----- nvinfo : EIATTR_CUDA_API_VERSION
	.align		4
        /*0000*/ 	.byte	0x04, 0x37
        /*0002*/ 	.short	(.L_2080 - .L_2079)
.L_2079:
        /*0004*/ 	.word	0x00000082


	//----- nvinfo : EIATTR_SW2861232_WAR
	.align		4
.L_2080:
        /*0008*/ 	.byte	0x01, 0x35
	.zero		2


	//----- nvinfo : EIATTR_PARAM_CBANK
	.align		4
        /*000c*/ 	.byte	0x04, 0x0a
        /*000e*/ 	.short	(.L_2082 - .L_2081)
	.align		4
.L_2081:
        /*0010*/ 	.word	index@(.nv.constant0._ZN2at6native27unrolled_elementwise_kernelIZZZNS0_67_GLOBAL__N__bb565c37_34_ValidateCompressedIndicesKernel_cu_33a4b88b42_validate_compressed_sparse_indices_kernelILNS2_8CDimNameE0ENS2_18CUDAKernelLauncherENS2_14EmptyVecKernelENS2_8DummyVecELm0EEEvRKNS_6TensorESA_lllENKUlvE1_clEvENKUlvE0_clEvEUllllllE_St5arrayIPcLm6EELi4E23TrivialOffsetCalculatorILi5EjESH_ILi1EjENS0_6memory15LoadWithoutCastENSK_16StoreWithoutCastEEEviT_T0_T2_T3_T4_T5_)
        /*0014*/ 	.short	0x0160
        /*0016*/ 	.short	0x007c


	//----- nvinfo : EIATTR_CBANK_PARAM_SIZE
	.align		4
.L_2082:
        /*0018*/ 	.byte	0x03, 0x19
        /*001a*/ 	.short	0x007c


	//----- nvinfo : EIATTR_KPARAM_INFO
	.align		4
        /*001c*/ 	.byte	0x04, 0x17
        /*001e*/ 	.short	(.L_2084 - .L_2083)
.L_2083:
        /*0020*/ 	.word	0x00000000
        /*0024*/ 	.short	0x0006
        /*0026*/ 	.short	0x007b
        /*0028*/ 	.byte	0x00, 0xf0, 0x05, 0x00


	//----- nvinfo : EIATTR_KPARAM_INFO
	.align		4
.L_2084:
        /*002c*/ 	.byte	0x04, 0x17
        /*002e*/ 	.short	(.L_2086 - .L_2085)
.L_2085:
        /*0030*/ 	.word	0x00000000
        /*0034*/ 	.short	0x0005
        /*0036*/ 	.short	0x007a
        /*0038*/ 	.byte	0x00, 0xf0, 0x05, 0x00


	//----- nvinfo : EIATTR_KPARAM_INFO
	.align		4
.L_2086:
        /*003c*/ 	.byte	0x04, 0x17
        /*003e*/ 	.short	(.L_2088 - .L_2087)
.L_2087:
        /*0040*/ 	.word	0x00000000
        /*0044*/ 	.short	0x0004
        /*0046*/ 	.short	0x0079
        /*0048*/ 	.byte	0x00, 0xf0, 0x05, 0x00


	//----- nvinfo : EIATTR_KPARAM_INFO
	.align		4
.L_2088:
        /*004c*/ 	.byte	0x04, 0x17
        /*004e*/ 	.short	(.L_2090 - .L_2089)
.L_2089:
        /*0050*/ 	.word	0x00000000
        /*0054*/ 	.short	0x0003
        /*0056*/ 	.short	0x0078
        /*0058*/ 	.byte	0x00, 0xf0, 0x05, 0x00


	//----- nvinfo : EIATTR_KPARAM_INFO
	.align		4
.L_2090:
        /*005c*/ 	.byte	0x04, 0x17
        /*005e*/ 	.short	(.L_2092 - .L_2091)
.L_2091:
        /*0060*/ 	.word	0x00000000
        /*0064*/ 	.short	0x0002
        /*0066*/ 	.short	0x0048
        /*0068*/ 	.byte	0x00, 0xf0, 0xc1, 0x00


	//----- nvinfo : EIATTR_KPARAM_INFO
	.align		4
.L_2092:
        /*006c*/ 	.byte	0x04, 0x17
        /*006e*/ 	.short	(.L_2094 - .L_2093)
.L_2093:
        /*0070*/ 	.word	0x00000000
        /*0074*/ 	.short	0x0001
        /*0076*/ 	.short	0x0008
        /*0078*/ 	.byte	0x00, 0xf0, 0x01, 0x01


	//----- nvinfo : EIATTR_KPARAM_INFO
	.align		4
.L_2094:
        /*007c*/ 	.byte	0x04, 0x17
        /*007e*/ 	.short	(.L_2096 - .L_2095)
.L_2095:
        /*0080*/ 	.word	0x00000000
        /*0084*/ 	.short	0x0000
        /*0086*/ 	.short	0x0000
        /*0088*/ 	.byte	0x00, 0xf0, 0x11, 0x00


	//----- nvinfo : EIATTR_MAXREG_COUNT
	.align		4
.L_2096:
        /*008c*/ 	.byte	0x03, 0x1b
        /*008e*/ 	.short	0x00ff


	//----- nvinfo : EIATTR_EXTERNS
	.align		4
        /*0090*/ 	.byte	0x04, 0x0f
        /*0092*/ 	.short	(.L_2098 - .L_2097)


	//   ....[0]....
	.align		4
.L_2097:
        /*0094*/ 	.word	index@(__assertfail)


	//----- nvinfo : EIATTR_MERCURY_ISA_VERSION
	.align		4
.L_2098:
        /*0098*/ 	.byte	0x03, 0x5f
        /*009a*/ 	.short	0x0000


	//----- nvinfo : EIATTR_SYSCALL_OFFSETS
	.align		4
        /*009c*/ 	.byte	0x04, 0x46
        /*009e*/ 	.short	(.L_2100 - .L_2099)


	//   ....[0]....
.L_2099:
        /*00a0*/ 	.word	0x00000740


	//   ....[1]....
        /*00a4*/ 	.word	0x000008e0


	//   ....[2]....
        /*00a8*/ 	.word	0x00000ac0


	//   ....[3]....
        /*00ac*/ 	.word	0x00000d50


	//   ....[4]....
        /*00b0*/ 	.word	0x00000fa0


	//   ....[5]....
        /*00b4*/ 	.word	0x00001140


	//   ....[6]....
        /*00b8*/ 	.word	0x00001320


	//   ....[7]....
        /*00bc*/ 	.word	0x000015b0


	//   ....[8]....
        /*00c0*/ 	.word	0x00001800


	//   ....[9]....
        /*00c4*/ 	.word	0x000019a0


	//   ....[10]....
        /*00c8*/ 	.word	0x00001b80


	//   ....[11]....
        /*00cc*/ 	.word	0x00001e10


	//   ....[12]....
        /*00d0*/ 	.word	0x00002060


	//   ....[13]....
        /*00d4*/ 	.word	0x00002200


	//   ....[14]....
        /*00d8*/ 	.word	0x000023e0


	//   ....[15]....
        /*00dc*/ 	.word	0x00002670


	//   ....[16]....
        /*00e0*/ 	.word	0x000028a0


	//   ....[17]....
        /*00e4*/ 	.word	0x00002a40


	//   ....[18]....
        /*00e8*/ 	.word	0x00002c20


	//   ....[19]....
        /*00ec*/ 	.word	0x00004650


	//   ....[20]....
        /*00f0*/ 	.word	0x000048a0


	//   ....[21]....
        /*00f4*/ 	.word	0x00004a40


	//   ....[22]....
        /*00f8*/ 	.word	0x00004c20


	//   ....[23]....
        /*00fc*/ 	.word	0x00006580


	//   ....[24]....
        /*0100*/ 	.word	0x000067d0


	//   ....[25]....
        /*0104*/ 	.word	0x00006970


	//   ....[26]....
        /*0108*/ 	.word	0x00006b50


	//   ....[27]....
        /*010c*/ 	.word	0x00008460


	//   ....[28]....
        /*0110*/ 	.word	0x000086a0


	//   ....[29]....
        /*0114*/ 	.word	0x00008840


	//   ....[30]....
        /*0118*/ 	.word	0x00008a20


	//   ....[31]....
        /*011c*/ 	.word	0x0000a330


	//----- nvinfo : EIATTR_EXIT_INSTR_OFFSETS
	.align		4
.L_2100:
        /*0120*/ 	.byte	0x04, 0x1c
        /*0122*/ 	.short	(.L_2102 - .L_2101)


	//   ....[0]....
.L_2101:
        /*0124*/ 	.word	0x0000a540


	//   ....[1]....
        /*0128*/ 	.word	0x0000a5a0


	//----- nvinfo : EIATTR_MAX_THREADS
	.align		4
.L_2102:
        /*012c*/ 	.byte	0x04, 0x05
        /*012e*/ 	.short	(.L_2104 - .L_2103)
.L_2103:
        /*0130*/ 	.word	0x00000080
        /*0134*/ 	.word	0x00000001
        /*0138*/ 	.word	0x00000001


	//----- nvinfo : EIATTR_CRS_STACK_SIZE
	.align		4
.L_2104:
        /*013c*/ 	.byte	0x04, 0x1e
        /*013e*/ 	.short	(.L_2106 - .L_2105)
.L_2105:
        /*0140*/ 	.word	0x00000000
.L_2106:


//--------------------- .nv.info._ZN2at6native29vectorized_elementwise_kernelILi2EZZZNS0_67_GLOBAL__N__bb565c37_34_ValidateCompressedIndicesKernel_cu_33a4b88b42_validate_compressed_sparse_indices_kernelILNS2_8CDimNameE0ENS2_18CUDAKernelLauncherENS2_14EmptyVecKernelENS2_8DummyVecELm0EEEvRKNS_6TensorESA_lllENKUlvE1_clEvENKUlvE0_clEvEUllllllE_St5arrayIPcLm6EEEEviT0_T1_ --------------------------
	.section	.nv.info._ZN2at6native29vectorized_elementwise_kernelILi2EZZZNS0_67_GLOBAL__N__bb565c37_34_ValidateCompressedIndicesKernel_cu_33a4b88b42_validate_compressed_sparse_indices_kernelILNS2_8CDimNameE0ENS2_18CUDAKernelLauncherENS2_14EmptyVecKernelENS2_8DummyVecELm0EEEvRKNS_6TensorESA_lllENKUlvE1_clEvENKUlvE0_clEvEUllllllE_St5arrayIPcLm6EEEEviT0_T1_,"",@"SHT_CUDA_INFO"
	.sectionflags	@""
	.align	4


	//----- nvinfo : EIATTR_CUDA_API_VERSION
	.align		4
        /*0000*/ 	.byte	0x04, 0x37
        /*0002*/ 	.short	(.L_2108 - .L_2107)
.L_2107:
        /*0004*/ 	.word	0x00000082


	//----- nvinfo : EIATTR_SW2861232_WAR
	.align		4
.L_2108:
        /*0008*/ 	.byte	0x01, 0x35
	.zero		2


	//----- nvinfo : EIATTR_PARAM_CBANK
	.align		4
        /*000c*/ 	.byte	0x04, 0x0a
        /*000e*/ 	.short	(.L_2110 - .L_2109)
	.align		4
.L_2109:
        /*0010*/ 	.word	index@(.nv.constant0._ZN2at6native29vectorized_elementwise_kernelILi2EZZZNS0_67_GLOBAL__N__bb565c37_34_ValidateCompressedIndicesKernel_cu_33a4b88b42_validate_compressed_sparse_indices_kernelILNS2_8CDimNameE0ENS2_18CUDAKernelLauncherENS2_14EmptyVecKernelENS2_8DummyVecELm0EEEvRKNS_6TensorESA_lllENKUlvE1_clEvENKUlvE0_clEvEUllllllE_St5arrayIPcLm6EEEEviT0_T1_)
        /*0014*/ 	.short	0x0160
        /*0016*/ 	.short	0x0078


	//----- nvinfo : EIATTR_CBANK_PARAM_SIZE
	.align		4
.L_2110:
        /*0018*/ 	.byte	0x03, 0x19
        /*001a*/ 	.short	0x0078


	//----- nvinfo : EIATTR_KPARAM_INFO
	.align		4
        /*001c*/ 	.byte	0x04, 0x17
        /*001e*/ 	.short	(.L_2112 - .L_2111)
.L_2111:
        /*0020*/ 	.word	0x00000000
        /*0024*/ 	.short	0x0002
        /*0026*/ 	.short	0x0048
        /*0028*/ 	.byte	0x00, 0xf0, 0xc1, 0x00


	//----- nvinfo : EIATTR_KPARAM_INFO
	.align		4
.L_2112:
        /*002c*/ 	.byte	0x04, 0x17
        /*002e*/ 	.short	(.L_2114 - .L_2113)
.L_2113:
        /*0030*/ 	.word	0x00000000
        /*0034*/ 	.short	0x0001
        /*0036*/ 	.short	0x0008
        /*0038*/ 	.byte	0x00, 0xf0, 0x01, 0x01


	//----- nvinfo : EIATTR_KPARAM_INFO
	.align		4
.L_2114:
        /*003c*/ 	.byte	0x04, 0x17
        /*003e*/ 	.short	(.L_2116 - .L_2115)
.L_2115:
        /*0040*/ 	.word	0x00000000
        /*0044*/ 	.short	0x0000
        /*0046*/ 	.short	0x0000
        /*0048*/ 	.byte	0x00, 0xf0, 0x11, 0x00


	//----- nvinfo : EIATTR_MAXREG_COUNT
	.align		4
.L_2116:
        /*004c*/ 	.byte	0x03, 0x1b
        /*004e*/ 	.short	0x00ff


	//----- nvinfo : EIATTR_EXTERNS
	.align		4
        /*0050*/ 	.byte	0x04, 0x0f
        /*0052*/ 	.short	(.L_2118 - .L_2117)


	//   ....[0]....
	.align		4
.L_2117:
        /*0054*/ 	.word	index@(__assertfail)


	//----- nvinfo : EIATTR_MERCURY_ISA_VERSION
	.align		4
.L_2118:
        /*0058*/ 	.byte	0x03, 0x5f
        /*005a*/ 	.short	0x0000


	//----- nvinfo : EIATTR_SYSCALL_OFFSETS
	.align		4
        /*005c*/ 	.byte	0x04, 0x46
        /*005e*/ 	.short	(.L_2120 - .L_2119)


	//   ....[0]....
.L_2119:
        /*0060*/ 	.word	0x00000440


	//   ....[1]....
        /*0064*/ 	.word	0x000005f0


	//   ....[2]....
        /*0068*/ 	.word	0x000007d0


	//   ....[3]....
        /*006c*/ 	.word	0x00000a70


	//   ....[4]....
        /*0070*/ 	.word	0x00000c80


	//   ....[5]....
        /*0074*/ 	.word	0x00000e10


	//   ....[6]....
        /*0078*/ 	.word	0x00000ff0


	//   ....[7]....
        /*007c*/ 	.word	0x00001290


	//   ....[8]....
        /*0080*/ 	.word	0x00001480


	//   ....[9]....
        /*0084*/ 	.word	0x00001610


	//   ....[10]....
        /*0088*/ 	.word	0x000017f0


	//   ....[11]....
        /*008c*/ 	.word	0x00001a90


	//   ....[12]....
        /*0090*/ 	.word	0x00001c80


	//   ....[13]....
        /*0094*/ 	.word	0x00001e10


	//   ....[14]....
        /*0098*/ 	.word	0x00001ff0


	//   ....[15]....
        /*009c*/ 	.word	0x00002290


	//   ....[16]....
        /*00a0*/ 	.word	0x00002480


	//   ....[17]....
        /*00a4*/ 	.word	0x00002610


	//   ....[18]....
        /*00a8*/ 	.word	0x000027f0


	//   ....[19]....
        /*00ac*/ 	.word	0x00002a90


	//   ....[20]....
        /*00b0*/ 	.word	0x00002c80


	//   ....[21]....
        /*00b4*/ 	.word	0x00002e10


	//   ....[22]....
        /*00b8*/ 	.word	0x00002ff0


	//   ....[23]....
        /*00bc*/ 	.word	0x00003290


	//   ....[24]....
        /*00c0*/ 	.word	0x00003480


	//   ....[25]....
        /*00c4*/ 	.word	0x00003610


	//   ....[26]....
        /*00c8*/ 	.word	0x000037f0


	//   ....[27]....
        /*00cc*/ 	.word	0x00003a90


	//   ....[28]....
        /*00d0*/ 	.word	0x00003c80


	//   ....[29]....
        /*00d4*/ 	.word	0x00003e10


	//   ....[30]....
        /*00d8*/ 	.word	0x00003ff0


	//   ....[31]....
        /*00dc*/ 	.word	0x00004290


	//   ....[32]....
        /*00e0*/ 	.word	0x000044a0


	//   ....[33]....
        /*00e4*/ 	.word	0x00004650


	//   ....[34]....
        /*00e8*/ 	.word	0x00004830


	//   ....[35]....
        /*00ec*/ 	.word	0x00006210


	//   ....[36]....
        /*00f0*/ 	.word	0x00006420


	//   ....[37]....
        /*00f4*/ 	.word	0x000065b0


	//   ....[38]....
        /*00f8*/ 	.word	0x00006790


	//   ....[39]....
        /*00fc*/ 	.word	0x00008090


	//   ....[40]....
        /*0100*/ 	.word	0x00008280


	//   ....[41]....
        /*0104*/ 	.word	0x00008410


	//   ....[42]....
        /*0108*/ 	.word	0x000085f0


	//   ....[43]....
        /*010c*/ 	.word	0x00009ee0


	//   ....[44]....
        /*0110*/ 	.word	0x0000a0d0


	//   ....[45]....
        /*0114*/ 	.word	0x0000a260


	//   ....[46]....
        /*0118*/ 	.word	0x0000a440


	//   ....[47]....
        /*011c*/ 	.word	0x0000be60


	//   ....[48]....
        /*0120*/ 	.word	0x0000c050


	//   ....[49]....
        /*0124*/ 	.word	0x0000c1e0


	//   ....[50]....
        /*0128*/ 	.word	0x0000c3c0


	//   ....[51]....
        /*012c*/ 	.word	0x0000dcb0


	//   ....[52]....
        /*0130*/ 	.word	0x0000dea0


	//   ....[53]....
        /*0134*/ 	.word	0x0000e030


	//   ....[54]....
        /*0138*/ 	.word	0x0000e210


	//   ....[55]....
        /*013c*/ 	.word	0x0000fb00


	//   ....[56]....
        /*0140*/ 	.word	0x0000fcf0


	//   ....[57]....
        /*0144*/ 	.word	0x0000fe80


	//   ....[58]....
        /*0148*/ 	.word	0x00010060


	//   ....[59]....
        /*014c*/ 	.word	0x00011930


	//   ....[60]....
        /*0150*/ 	.word	0x00011b20


	//   ....[61]....
        /*0154*/ 	.word	0x00011cb0


	//   ....[62]....
        /*0158*/ 	.word	0x00011e90


	//   ....[63]....
        /*015c*/ 	.word	0x00013740


	//   ....[64]....
        /*0160*/ 	.word	0x00014420


	//   ....[65]....
        /*0164*/ 	.word	0x000145c0


	//   ....[66]....
        /*0168*/ 	.word	0x000147a0


	//   ....[67]....
        /*016c*/ 	.word	0x00014a40


	//   ....[68]....
        /*0170*/ 	.word	0x00014c90


	//   ....[69]....
        /*0174*/ 	.word	0x00014e30


	//   ....[70]....
        /*0178*/ 	.word	0x00015010


	//   ....[71]....
        /*017c*/ 	.word	0x000152a0


	//   ....[72]....
        /*0180*/ 	.word	0x000154f0


	//   ....[73]....
        /*0184*/ 	.word	0x00015690


	//   ....[74]....
        /*0188*/ 	.word	0x00015870


	//   ....[75]....
        /*018c*/ 	.word	0x00015b00


	//   ....[76]....
        /*0190*/ 	.word	0x00015d50


	//   ....[77]....
        /*0194*/ 	.word	0x00015ef0


	//   ....[78]....
        /*0198*/ 	.word	0x000160d0


	//   ....[79]....
        /*019c*/ 	.word	0x00016360


	//   ....[80]....
        /*01a0*/ 	.word	0x000165b0


	//   ....[81]....
        /*01a4*/ 	.word	0x00016750


	//   ....[82]....
        /*01a8*/ 	.word	0x00016930


	//   ....[83]....
        /*01ac*/ 	.word	0x00016bc0


	//   ....[84]....
        /*01b0*/ 	.word	0x00016e10


	//   ....[85]....
        /*01b4*/ 	.word	0x00016fb0


	//   ....[86]....
        /*01b8*/ 	.word	0x00017190


	//   ....[87]....
        /*01bc*/ 	.word	0x00017420


	//   ....[88]....
        /*01c0*/ 	.word	0x00017670


	//   ....[89]....
        /*01c4*/ 	.word	0x00017810


	//   ....[90]....
        /*01c8*/ 	.word	0x000179f0


	//   ....[91]....
        /*01cc*/ 	.word	0x00017c80


	//   ....[92]....
        /*01d0*/ 	.word	0x00017ed0


	//   ....[93]....
        /*01d4*/ 	.word	0x00018070


	//   ....[94]....
        /*01d8*/ 	.word	0x00018250


	//   ....[95]....
        /*01dc*/ 	.word	0x000184e0


	//   ....[96]....
        /*01e0*/ 	.word	0x00018710


	//   ....[97]....
        /*01e4*/ 	.word	0x000188b0


	//   ....[98]....
        /*01e8*/ 	.word	0x00018a90


	//   ....[99]....
        /*01ec*/ 	.word	0x0001a490


	//   ....[100]....
        /*01f0*/ 	.word	0x0001a6e0


	//   ....[101]....
        /*01f4*/ 	.word	0x0001a880


	//   ....[102]....
        /*01f8*/ 	.word	0x0001aa60


	//   ....[103]....
        /*01fc*/ 	.word	0x0001c460


	//   ....[104]....
        /*0200*/ 	.word	0x0001c6b0


	//   ....[105]....
        /*0204*/ 	.word	0x0001c850


	//   ....[106]....
        /*0208*/ 	.word	0x0001ca30


	//   ....[107]....
        /*020c*/ 	.word	0x0001e3e0


	//   ....[108]....
        /*0210*/ 	.word	0x0001e630


	//   ....[109]....
        /*0214*/ 	.word	0x0001e7d0


	//   ....[110]....
        /*0218*/ 	.word	0x0001e9b0


	//   ....[111]....
        /*021c*/ 	.word	0x00020350


	//   ....[112]....
        /*0220*/ 	.word	0x000205a0


	//   ....[113]....
        /*0224*/ 	.word	0x00020740


	//   ....[114]....
        /*0228*/ 	.word	0x00020920


	//   ....[115]....
        /*022c*/ 	.word	0x000222c0


	//   ....[116]....
        /*0230*/ 	.word	0x00022510


	//   ....[117]....
        /*0234*/ 	.word	0x000226b0


	//   ....[118]....
        /*0238*/ 	.word	0x00022890


	//   ....[119]....
        /*023c*/ 	.word	0x00024230


	//   ....[120]....
        /*0240*/ 	.word	0x00024480


	//   ....[121]....
        /*0244*/ 	.word	0x00024620


	//   ....[122]....
        /*0248*/ 	.word	0x00024800


	//   ....[123]....
        /*024c*/ 	.word	0x000261a0


	//   ....[124]....
        /*0250*/ 	.word	0x000263e0


	//   ....[125]....
        /*0254*/ 	.word	0x00026580


	//   ....[126]....
        /*0258*/ 	.word	0x00026760


	//   ....[127]....
        /*025c*/ 	.word	0x000280d0


	//----- nvinfo : EIATTR_EXIT_INSTR_OFFSETS
	.align		4
.L_2120:
        /*0260*/ 	.byte	0x04, 0x1c
        /*0262*/ 	.short	(.L_2122 - .L_2121)


	//   ....[0]....
.L_2121:
        /*0264*/ 	.word	0x00013860


	//   ....[1]....
        /*0268*/ 	.word	0x000284b0


	//   ....[2]....
        /*026c*/ 	.word	0x00028500


	//----- nvinfo : EIATTR_MAX_THREADS
	.align		4
.L_2122:
        /*0270*/ 	.byte	0x04, 0x05
        /*0272*/ 	.short	(.L_2124 - .L_2123)
.L_2123:
        /*0274*/ 	.word	0x00000080
        /*0278*/ 	.word	0x00000001
        /*027c*/ 	.word	0x00000001


	//----- nvinfo : EIATTR_CRS_STACK_SIZE
	.align		4
.L_2124:
        /*0280*/ 	.byte	0x04, 0x1e
        /*0282*/ 	.short	(.L_2126 - .L_2125)
.L_2125:
        /*0284*/ 	.word	0x00000000
.L_2126:


//--------------------- .nv.info._ZN2at6native29vectorized_elementwise_kernelILi4EZZZNS0_67_GLOBAL__N__bb565c37_34_ValidateCompressedIndicesKernel_cu_33a4b88b42_validate_compressed_sparse_indices_kernelILNS2_8CDimNameE0ENS2_18CUDAKernelLauncherENS2_14EmptyVecKernelENS2_8DummyVecELm0EEEvRKNS_6TensorESA_lllENKUlvE1_clEvENKUlvE0_clEvEUllllllE_St5arrayIPcLm6EEEEviT0_T1_ --------------------------
	.section	.nv.info._ZN2at6native29vectorized_elementwise_kernelILi4EZZZNS0_67_GLOBAL__N__bb565c37_34_ValidateCompressedIndicesKernel_cu_33a4b88b42_validate_compressed_sparse_indices_kernelILNS2_8CDimNameE0ENS2_18CUDAKernelLauncherENS2_14EmptyVecKernelENS2_8DummyVecELm0EEEvRKNS_6TensorESA_lllENKUlvE1_clEvENKUlvE0_clEvEUllllllE_St5arrayIPcLm6EEEEviT0_T1_,"",@"SHT_CUDA_INFO"
	.sectionflags	@""
	.align	4


	//----- nvinfo : EIATTR_CUDA_API_VERSION
	.align		4
        /*0000*/ 	.byte	0x04, 0x37
        /*0002*/ 	.short	(.L_2128 - .L_2127)
.L_2127:
        /*0004*/ 	.word	0x00000082


	//----- nvinfo : EIATTR_SW2861232_WAR
	.align		4
.L_2128:
        /*0008*/ 	.byte	0x01, 0x35
	.zero		2


	//----- nvinfo : EIATTR_PARAM_CBANK
	.align		4
        /*000c*/ 	.byte	0x04, 0x0a
        /*000e*/ 	.short	(.L_2130 - .L_2129)
	.align		4
.L_2129:
        /*0010*/ 	.word	index@(.nv.constant0._ZN2at6native29vectorized_elementwise_kernelILi4EZZZNS0_67_GLOBAL__N__bb565c37_34_ValidateCompressedIndicesKernel_cu_33a4b88b42_validate_compressed_sparse_indices_kernelILNS2_8CDimNameE0ENS2_18CUDAKernelLauncherENS2_14EmptyVecKernelENS2_8DummyVecELm0EEEvRKNS_6TensorESA_lllENKUlvE1_clEvENKUlvE0_clEvEUllllllE_St5arrayIPcLm6EEEEviT0_T1_)
        /*0014*/ 	.short	0x0160
        /*0016*/ 	.short	0x0078


	//----- nvinfo : EIATTR_CBANK_PARAM_SIZE
	.align		4
.L_2130:
        /*0018*/ 	.byte	0x03, 0x19
        /*001a*/ 	.short	0x0078


	//----- nvinfo : EIATTR_KPARAM_INFO
	.align		4
        /*001c*/ 	.byte	0x04, 0x17
        /*001e*/ 	.short	(.L_2132 - .L_2131)
.L_2131:
        /*0020*/ 	.word	0x00000000
        /*0024*/ 	.short	0x0002
        /*0026*/ 	.short	0x0048
        /*0028*/ 	.byte	0x00, 0xf0, 0xc1, 0x00


	//----- nvinfo : EIATTR_KPARAM_INFO
	.align		4
.L_2132:
        /*002c*/ 	.byte	0x04, 0x17
        /*002e*/ 	.short	(.L_2134 - .L_2133)
.L_2133:
        /*0030*/ 	.word	0x00000000
        /*0034*/ 	.short	0x0001
        /*0036*/ 	.short	0x0008
        /*0038*/ 	.byte	0x00, 0xf0, 0x01, 0x01


	//----- nvinfo : EIATTR_KPARAM_INFO
	.align		4
.L_2134:
        /*003c*/ 	.byte	0x04, 0x17
        /*003e*/ 	.short	(.L_2136 - .L_2135)
.L_2135:
        /*0040*/ 	.word	0x00000000
        /*0044*/ 	.short	0x0000
        /*0046*/ 	.short	0x0000
        /*0048*/ 	.byte	0x00, 0xf0, 0x11, 0x00


	//----- nvinfo : EIATTR_MAXREG_COUNT
	.align		4
.L_2136:
        /*004c*/ 	.byte	0x03, 0x1b
        /*004e*/ 	.short	0x00ff


	//----- nvinfo : EIATTR_EXTERNS
	.align		4
        /*0050*/ 	.byte	0x04, 0x0f
        /*0052*/ 	.short	(.L_2138 - .L_2137)


	//   ....[0]....
	.align		4
.L_2137:
        /*0054*/ 	.word	index@(__assertfail)


	//----- nvinfo : EIATTR_MERCURY_ISA_VERSION
	.align		4
.L_2138:
        /*0058*/ 	.byte	0x03, 0x5f
        /*005a*/ 	.short	0x0000


	//----- nvinfo : EIATTR_SYSCALL_OFFSETS
	.align		4
        /*005c*/ 	.byte	0x04, 0x46
        /*005e*/ 	.short	(.L_2140 - .L_2139)


	//   ....[0]....
.L_2139:
        /*0060*/ 	.word	0x00000440


	//   ....[1]....
        /*0064*/ 	.word	0x000005f0


	//   ....[2]....
        /*0068*/ 	.word	0x000007d0


	//   ....[3]....
        /*006c*/ 	.word	0x00000a70


	//   ....[4]....
        /*0070*/ 	.word	0x00000c80


	//   ....[5]....
        /*0074*/ 	.word	0x00000e10


	//   ....[6]....
        /*0078*/ 	.word	0x00000ff0


	//   ....[7]....
        /*007c*/ 	.word	0x00001290


	//   ....[8]....
        /*0080*/ 	.word	0x00001480


	//   ....[9]....
        /*0084*/ 	.word	0x00001610


	//   ....[10]....
        /*0088*/ 	.word	0x000017f0


	//   ....[11]....
        /*008c*/ 	.word	0x00001a90


	//   ....[12]....
        /*0090*/ 	.word	0x00001c80


	//   ....[13]....
        /*0094*/ 	.word	0x00001e10


	//   ....[14]....
        /*0098*/ 	.word	0x00001ff0


	//   ....[15]....
        /*009c*/ 	.word	0x00002290


	//   ....[16]....
        /*00a0*/ 	.word	0x00002480


	//   ....[17]....
        /*00a4*/ 	.word	0x00002610


	//   ....[18]....
        /*00a8*/ 	.word	0x000027f0


	//   ....[19]....
        /*00ac*/ 	.word	0x00002a90


	//   ....[20]....
        /*00b0*/ 	.word	0x00002c80


	//   ....[21]....
        /*00b4*/ 	.word	0x00002e10


	//   ....[22]....
        /*00b8*/ 	.word	0x00002ff0


	//   ....[23]....
        /*00bc*/ 	.word	0x00003290


	//   ....[24]....
        /*00c0*/ 	.word	0x00003480


	//   ....[25]....
        /*00c4*/ 	.word	0x00003610


	//   ....[26]....
        /*00c8*/ 	.word	0x000037f0


	//   ....[27]....
        /*00cc*/ 	.word	0x00003a90


	//   ....[28]....
        /*00d0*/ 	.word	0x00003c80


	//   ....[29]....
        /*00d4*/ 	.word	0x00003e10


	//   ....[30]....
        /*00d8*/ 	.word	0x00003ff0


	//   ....[31]....
        /*00dc*/ 	.word	0x00004290


	//   ....[32]....
        /*00e0*/ 	.word	0x000044a0


	//   ....[33]....
        /*00e4*/ 	.word	0x00004650


	//   ....[34]....
        /*00e8*/ 	.word	0x00004830


	//   ....[35]....
        /*00ec*/ 	.word	0x00006210


	//   ....[36]....
        /*00f0*/ 	.word	0x00006420


	//   ....[37]....
        /*00f4*/ 	.word	0x000065b0


	//   ....[38]....
        /*00f8*/ 	.word	0x00006790


	//   ....[39]....
        /*00fc*/ 	.word	0x00008090


	//   ....[40]....
        /*0100*/ 	.word	0x00008280


	//   ....[41]....
        /*0104*/ 	.word	0x00008410


	//   ....[42]....
        /*0108*/ 	.word	0x000085f0


	//   ....[43]....
        /*010c*/ 	.word	0x00009ee0


	//   ....[44]....
        /*0110*/ 	.word	0x0000a0d0


	//   ....[45]....
        /*0114*/ 	.word	0x0000a260


	//   ....[46]....
        /*0118*/ 	.word	0x0000a440


	//   ....[47]....
        /*011c*/ 	.word	0x0000be60


	//   ....[48]....
        /*0120*/ 	.word	0x0000c050


	//   ....[49]....
        /*0124*/ 	.word	0x0000c1e0


	//   ....[50]....
        /*0128*/ 	.word	0x0000c3c0


	//   ....[51]....
        /*012c*/ 	.word	0x0000dcb0


	//   ....[52]....
        /*0130*/ 	.word	0x0000dea0


	//   ....[53]....
        /*0134*/ 	.word	0x0000e030


	//   ....[54]....
        /*0138*/ 	.word	0x0000e210


	//   ....[55]....
        /*013c*/ 	.word	0x0000fb00


	//   ....[56]....
        /*0140*/ 	.word	0x0000fcf0


	//   ....[57]....
        /*0144*/ 	.word	0x0000fe80


	//   ....[58]....
        /*0148*/ 	.word	0x00010060


	//   ....[59]....
        /*014c*/ 	.word	0x00011930


	//   ....[60]....
        /*0150*/ 	.word	0x00011b20


	//   ....[61]....
        /*0154*/ 	.word	0x00011cb0


	//   ....[62]....
        /*0158*/ 	.word	0x00011e90


	//   ....[63]....
        /*015c*/ 	.word	0x00013740


	//   ....[64]....
        /*0160*/ 	.word	0x00014420


	//   ....[65]....
        /*0164*/ 	.word	0x000145c0


	//   ....[66]....
        /*0168*/ 	.word	0x000147a0


	//   ....[67]....
        /*016c*/ 	.word	0x00014a40


	//   ....[68]....
        /*0170*/ 	.word	0x00014c90


	//   ....[69]....
        /*0174*/ 	.word	0x00014e30


	//   ....[70]....
        /*0178*/ 	.word	0x00015010


	//   ....[71]....
        /*017c*/ 	.word	0x000152a0


	//   ....[72]....
        /*0180*/ 	.word	0x000154f0


	//   ....[73]....
        /*0184*/ 	.word	0x00015690


	//   ....[74]....
        /*0188*/ 	.word	0x00015870


	//   ....[75]....
        /*018c*/ 	.word	0x00015b00


	//   ....[76]....
        /*0190*/ 	.word	0x00015d50


	//   ....[77]....
        /*0194*/ 	.word	0x00015ef0


	//   ....[78]....
        /*0198*/ 	.word	0x000160d0


	//   ....[79]....
        /*019c*/ 	.word	0x00016360


	//   ....[80]....
        /*01a0*/ 	.word	0x000165b0


	//   ....[81]....
        /*01a4*/ 	.word	0x00016750


	//   ....[82]....
        /*01a8*/ 	.word	0x00016930


	//   ....[83]....
        /*01ac*/ 	.word	0x00016bc0


	//   ....[84]....
        /*01b0*/ 	.word	0x00016e10


	//   ....[85]....
        /*01b4*/ 	.word	0x00016fb0


	//   ....[86]....
        /*01b8*/ 	.word	0x00017190


	//   ....[87]....
        /*01bc*/ 	.word	0x00017420


	//   ....[88]....
        /*01c0*/ 	.word	0x00017670


	//   ....[89]....
        /*01c4*/ 	.word	0x00017810


	//   ....[90]....
        /*01c8*/ 	.word	0x000179f0


	//   ....[91]....
        /*01cc*/ 	.word	0x00017c80


	//   ....[92]....
        /*01d0*/ 	.word	0x00017ed0


	//   ....[93]....
        /*01d4*/ 	.word	0x00018070


	//   ....[94]....
        /*01d8*/ 	.word	0x00018250


	//   ....[95]....
        /*01dc*/ 	.word	0x000184e0


	//   ....[96]....
        /*01e0*/ 	.word	0x00018710


	//   ....[97]....
        /*01e4*/ 	.word	0x000188b0


	//   ....[98]....
        /*01e8*/ 	.word	0x00018a90


	//   ....[99]....
        /*01ec*/ 	.word	0x0001a490


	//   ....[100]....
        /*01f0*/ 	.word	0x0001a6e0


	//   ....[101]....
        /*01f4*/ 	.word	0x0001a880


	//   ....[102]....
        /*01f8*/ 	.word	0x0001aa60


	//   ....[103]....
        /*01fc*/ 	.word	0x0001c460


	//   ....[104]....
        /*0200*/ 	.word	0x0001c6b0


	//   ....[105]....
        /*0204*/ 	.word	0x0001c850


	//   ....[106]....
        /*0208*/ 	.word	0x0001ca30


	//   ....[107]....
        /*020c*/ 	.word	0x0001e3e0


	//   ....[108]....
        /*0210*/ 	.word	0x0001e630


	//   ....[109]....
        /*0214*/ 	.word	0x0001e7d0


	//   ....[110]....
        /*0218*/ 	.word	0x0001e9b0


	//   ....[111]....
        /*021c*/ 	.word	0x00020350


	//   ....[112]....
        /*0220*/ 	.word	0x000205a0


	//   ....[113]....
        /*0224*/ 	.word	0x00020740


	//   ....[114]....
        /*0228*/ 	.word	0x00020920


	//   ....[115]....
        /*022c*/ 	.word	0x000222c0


	//   ....[116]....
        /*0230*/ 	.word	0x00022510


	//   ....[117]....
        /*0234*/ 	.word	0x000226b0


	//   ....[118]....
        /*0238*/ 	.word	0x00022890


	//   ....[119]....
        /*023c*/ 	.word	0x00024230


	//   ....[120]....
        /*0240*/ 	.word	0x00024480


	//   ....[121]....
        /*0244*/ 	.word	0x00024620


	//   ....[122]....
        /*0248*/ 	.word	0x00024800


	//   ....[123]....
        /*024c*/ 	.word	0x000261a0


	//   ....[124]....
        /*0250*/ 	.word	0x000263e0


	//   ....[125]....
        /*0254*/ 	.word	0x00026580


	//   ....[126]....
        /*0258*/ 	.word	0x00026760


	//   ....[127]....
        /*025c*/ 	.word	0x000280d0


	//----- nvinfo : EIATTR_EXIT_INSTR_OFFSETS
	.align		4
.L_2140:
        /*0260*/ 	.byte	0x04, 0x1c
        /*0262*/ 	.short	(.L_2142 - .L_2141)


	//   ....[0]....
.L_2141:
        /*0264*/ 	.word	0x00013860


	//   ....[1]....
        /*0268*/ 	.word	0x000284b0


	//   ....[2]....
        /*026c*/ 	.word	0x00028500


	//----- nvinfo : EIATTR_MAX_THREADS
	.align		4
.L_2142:
        /*0270*/ 	.byte	0x04, 0x05
        /*0272*/ 	.short	(.L_2144 - .L_2143)
.L_2143:
        /*0274*/ 	.word	0x00000080
        /*0278*/ 	.word	0x00000001
        /*027c*/ 	.word	0x00000001


	//----- nvinfo : EIATTR_CRS_STACK_SIZE
	.align		4
.L_2144:
        /*0280*/ 	.byte	0x04, 0x1e
        /*0282*/ 	.short	(.L_2146 - .L_2145)
.L_2145:
        /*0284*/ 	.word	0x00000000
.L_2146:


//--------------------- .nv.info._ZN2at6native29vectorized_elementwise_kernelILi8EZZZNS0_67_GLOBAL__N__bb565c37_34_ValidateCompressedIndicesKernel_cu_33a4b88b42_validate_compressed_sparse_indices_kernelILNS2_8CDimNameE0ENS2_18CUDAKernelLauncherENS2_14EmptyVecKernelENS2_8DummyVecELm0EEEvRKNS_6TensorESA_lllENKUlvE1_clEvENKUlvE0_clEvEUllllllE_St5arrayIPcLm6EEEEviT0_T1_ --------------------------
	.section	.nv.info._ZN2at6native29vectorized_elementwise_kernelILi8EZZZNS0_67_GLOBAL__N__bb565c37_34_ValidateCompressedIndicesKernel_cu_33a4b88b42_validate_compressed_sparse_indices_kernelILNS2_8CDimNameE0ENS2_18CUDAKernelLauncherENS2_14EmptyVecKernelENS2_8DummyVecELm0EEEvRKNS_6TensorESA_lllENKUlvE1_clEvENKUlvE0_clEvEUllllllE_St5arrayIPcLm6EEEEviT0_T1_,"",@"SHT_CUDA_INFO"
	.sectionflags	@""
	.align	4


	//----- nvinfo : EIATTR_CUDA_API_VERSION
	.align		4
        /*0000*/ 	.byte	0x04, 0x37
        /*0002*/ 	.short	(.L_2148 - .L_2147)
.L_2147:
        /*0004*/ 	.word	0x00000082


	//----- nvinfo : EIATTR_SW2861232_WAR
	.align		4
.L_2148:
        /*0008*/ 	.byte	0x01, 0x35
	.zero		2


	//----- nvinfo : EIATTR_PARAM_CBANK
	.align		4
        /*000c*/ 	.byte	0x04, 0x0a
        /*000e*/ 	.short	(.L_2150 - .L_2149)
	.align		4
.L_2149:
        /*0010*/ 	.word	index@(.nv.constant0._ZN2at6native29vectorized_elementwise_kernelILi8EZZZNS0_67_GLOBAL__N__bb565c37_34_ValidateCompressedIndicesKernel_cu_33a4b88b42_validate_compressed_sparse_indices_kernelILNS2_8CDimNameE0ENS2_18CUDAKernelLauncherENS2_14EmptyVecKernelENS2_8DummyVecELm0EEEvRKNS_6TensorESA_lllENKUlvE1_clEvENKUlvE0_clEvEUllllllE_St5arrayIPcLm6EEEEviT0_T1_)
        /*0014*/ 	.short	0x0160
        /*0016*/ 	.short	0x0078


	//----- nvinfo : EIATTR_CBANK_PARAM_SIZE
	.align		4
.L_2150:
        /*0018*/ 	.byte	0x03, 0x19
        /*001a*/ 	.short	0x0078


	//----- nvinfo : EIATTR_KPARAM_INFO
	.align		4
        /*001c*/ 	.byte	0x04, 0x17
        /*001e*/ 	.short	(.L_2152 - .L_2151)
.L_2151:
        /*0020*/ 	.word	0x00000000
        /*0024*/ 	.short	0x0002
        /*0026*/ 	.short	0x0048
        /*0028*/ 	.byte	0x00, 0xf0, 0xc1, 0x00


	//----- nvinfo : EIATTR_KPARAM_INFO
	.align		4
.L_2152:
        /*002c*/ 	.byte	0x04, 0x17
        /*002e*/ 	.short	(.L_2154 - .L_2153)
.L_2153:
        /*0030*/ 	.word	0x00000000
        /*0034*/ 	.short	0x0001
        /*0036*/ 	.short	0x0008
        /*0038*/ 	.byte	0x00, 0xf0, 0x01, 0x01


	//----- nvinfo : EIATTR_KPARAM_INFO
	.align		4
.L_2154:
        /*003c*/ 	.byte	0x04, 0x17
        /*003e*/ 	.short	(.L_2156 - .L_2155)
.L_2155:
        /*0040*/ 	.word	0x00000000
        /*0044*/ 	.short	0x0000
        /*0046*/ 	.short	0x0000
        /*0048*/ 	.byte	0x00, 0xf0, 0x11, 0x00


	//----- nvinfo : EIATTR_MAXREG_COUNT
	.align		4
.L_2156:
        /*004c*/ 	.byte	0x03, 0x1b
        /*004e*/ 	.short	0x00ff


	//----- nvinfo : EIATTR_MERCURY_ISA_VERSION
	.align		4
        /*0050*/ 	.byte	0x03, 0x5f
        /*0052*/ 	.short	0x0000


	//----- nvinfo : EIATTR_EXIT_INSTR_OFFSETS
	.align		4
        /*0054*/ 	.byte	0x04, 0x1c
        /*0056*/ 	.short	(.L_2158 - .L_2157)


	//   ....[0]....
.L_2157:
        /*0058*/ 	.word	0x00000010


	//----- nvinfo : EIATTR_MAX_THREADS
	.align		4
.L_2158:
        /*005c*/ 	.byte	0x04, 0x05
        /*005e*/ 	.short	(.L_2160 - .L_2159)
.L_2159:
        /*0060*/ 	.word	0x00000080
        /*0064*/ 	.word	0x00000001
        /*0068*/ 	.word	0x00000001
.L_2160:


//--------------------- .nv.info._ZN2at6native18elementwise_kernelILi128ELi4EZNS0_15gpu_kernel_implIZZZNS0_67_GLOBAL__N__bb565c37_34_ValidateCompressedIndicesKernel_cu_33a4b88b42_validate_compressed_sparse_indices_kernelILNS3_8CDimNameE0ENS3_18CUDAKernelLauncherENS3_14EmptyVecKernelENS3_8DummyVecELm0EEEvRKNS_6TensorESB_lllENKUlvE1_clEvENKUlvE_clEvEUliiiiiE_EEvRNS_18TensorIteratorBaseERKT_EUliE_EEviT1_ --------------------------
	.section	.nv.info._ZN2at6native18elementwise_kernelILi128ELi4EZNS0_15gpu_kernel_implIZZZNS0_67_GLOBAL__N__bb565c37_34_ValidateCompressedIndicesKernel_cu_33a4b88b42_validate_compressed_sparse_indices_kernelILNS3_8CDimNameE0ENS3_18CUDAKernelLauncherENS3_14EmptyVecKernelENS3_8DummyVecELm0EEEvRKNS_6TensorESB_lllENKUlvE1_clEvENKUlvE_clEvEUliiiiiE_EEvRNS_18TensorIteratorBaseERKT_EUliE_EEviT1_,"",@"SHT_CUDA_INFO"
	.sectionflags	@""
	.align	4


	//----- nvinfo : EIATTR_CUDA_API_VERSION
	.align		4
        /*0000*/ 	.byte	0x04, 0x37
        /*0002*/ 	.short	(.L_2162 - .L_2161)
.L_2161:
        /*0004*/ 	.word	0x00000082


	//----- nvinfo : EIATTR_SW2861232_WAR
	.align		4
.L_2162:
        /*0008*/ 	.byte	0x01, 0x35
	.zero		2


	//----- nvinfo : EIATTR_PARAM_CBANK
	.align		4
        /*000c*/ 	.byte	0x04, 0x0a
        /*000e*/ 	.short	(.L_2164 - .L_2163)
	.align		4
.L_2163:
        /*0010*/ 	.word	index@(.nv.constant0._ZN2at6native18elementwise_kernelILi128ELi4EZNS0_15gpu_kernel_implIZZZNS0_67_GLOBAL__N__bb565c37_34_ValidateCompressedIndicesKernel_cu_33a4b88b42_validate_compressed_sparse_indices_kernelILNS3_8CDimNameE0ENS3_18CUDAKernelLauncherENS3_14EmptyVecKernelENS3_8DummyVecELm0EEEvRKNS_6TensorESB_lllENKUlvE1_clEvENKUlvE_clEvEUliiiiiE_EEvRNS_18TensorIteratorBaseERKT_EUliE_EEviT1_)
        /*0014*/ 	.short	0x0160
        /*0016*/ 	.short	0x0410


	//----- nvinfo : EIATTR_CBANK_PARAM_SIZE
	.align		4
.L_2164:
        /*0018*/ 	.byte	0x03, 0x19
        /*001a*/ 	.short	0x0410


	//----- nvinfo : EIATTR_KPARAM_INFO
	.align		4
        /*001c*/ 	.byte	0x04, 0x17
        /*001e*/ 	.short	(.L_2166 - .L_2165)
.L_2165:
        /*0020*/ 	.word	0x00000000
        /*0024*/ 	.short	0x0001
        /*0026*/ 	.short	0x0008
        /*0028*/ 	.byte	0x00, 0xf0, 0x21, 0x10


	//----- nvinfo : EIATTR_KPARAM_INFO
	.align		4
.L_2166:
        /*002c*/ 	.byte	0x04, 0x17
        /*002e*/ 	.short	(.L_2168 - .L_2167)
.L_2167:
        /*0030*/ 	.word	0x00000000
        /*0034*/ 	.short	0x0000
        /*0036*/ 	.short	0x0000
        /*0038*/ 	.byte	0x00, 0xf0, 0x11, 0x00


	//----- nvinfo : EIATTR_MAXREG_COUNT
	.align		4
.L_2168:
        /*003c*/ 	.byte	0x03, 0x1b
        /*003e*/ 	.short	0x0080


	//----- nvinfo : EIATTR_EXTERNS
	.align		4
        /*0040*/ 	.byte	0x04, 0x0f
        /*0042*/ 	.short	(.L_2170 - .L_2169)


	//   ....[0]....
	.align		4
.L_2169:
        /*0044*/ 	.word	index@(__assertfail)


	//----- nvinfo : EIATTR_MERCURY_ISA_VERSION
	.align		4
.L_2170:
        /*0048*/ 	.byte	0x03, 0x5f
        /*004a*/ 	.short	0x0000


	//----- nvinfo : EIATTR_SYSCALL_OFFSETS
	.align		4
        /*004c*/ 	.byte	0x04, 0x46
        /*004e*/ 	.short	(.L_2172 - .L_2171)


	//   ....[0]....
.L_2171:
        /*0050*/ 	.word	0x00002330


	//   ....[1]....
        /*0054*/ 	.word	0x00003150


	//   ....[2]....
        /*0058*/ 	.word	0x00003f70


	//   ....[3]....
        /*005c*/ 	.word	0x00004d90


	//   ....[4]....
        /*0060*/ 	.word	0x00005bb0


	//   ....[5]....
        /*0064*/ 	.word	0x00005d70


	//   ....[6]....
        /*0068*/ 	.word	0x00005f00


	//   ....[7]....
        /*006c*/ 	.word	0x000060b0


	//   ....[8]....
        /*0070*/ 	.word	0x00006820


	//   ....[9]....
        /*0074*/ 	.word	0x00006fb0


	//   ....[10]....
        /*0078*/ 	.word	0x00009310


	//   ....[11]....
        /*007c*/ 	.word	0x0000a130


	//   ....[12]....
        /*0080*/ 	.word	0x0000af50


	//   ....[13]....
        /*0084*/ 	.word	0x0000bd70


	//   ....[14]....
        /*0088*/ 	.word	0x0000cb90


	//   ....[15]....
        /*008c*/ 	.word	0x0000cd50


	//   ....[16]....
        /*0090*/ 	.word	0x0000cee0


	//   ....[17]....
        /*0094*/ 	.word	0x0000d090


	//   ....[18]....
        /*0098*/ 	.word	0x0000d7e0


	//   ....[19]....
        /*009c*/ 	.word	0x0000df70


	//   ....[20]....
        /*00a0*/ 	.word	0x000102a0


	//   ....[21]....
        /*00a4*/ 	.word	0x000110c0


	//   ....[22]....
        /*00a8*/ 	.word	0x00011ee0


	//   ....[23]....
        /*00ac*/ 	.word	0x00012d00


	//   ....[24]....
        /*00b0*/ 	.word	0x00013b20


	//   ....[25]....
        /*00b4*/ 	.word	0x00013ce0


	//   ....[26]....
        /*00b8*/ 	.word	0x00013e70


	//   ....[27]....
        /*00bc*/ 	.word	0x00014020


	//   ....[28]....
        /*00c0*/ 	.word	0x00014780


	//   ....[29]....
        /*00c4*/ 	.word	0x00014f10


	//   ....[30]....
        /*00c8*/ 	.word	0x00017250


	//   ....[31]....
        /*00cc*/ 	.word	0x00018070


	//   ....[32]....
        /*00d0*/ 	.word	0x00018e90


	//   ....[33]....
        /*00d4*/ 	.word	0x00019cb0


	//   ....[34]....
        /*00d8*/ 	.word	0x0001aad0


	//   ....[35]....
        /*00dc*/ 	.word	0x0001ac90


	//   ....[36]....
        /*00e0*/ 	.word	0x0001ae20


	//   ....[37]....
        /*00e4*/ 	.word	0x0001afd0


	//   ....[38]....
        /*00e8*/ 	.word	0x0001b700


	//   ....[39]....
        /*00ec*/ 	.word	0x0001be90


	//----- nvinfo : EIATTR_EXIT_INSTR_OFFSETS
	.align		4
.L_2172:
        /*00f0*/ 	.byte	0x04, 0x1c
        /*00f2*/ 	.short	(.L_2174 - .L_2173)


	//   ....[0]....
.L_2173:
        /*00f4*/ 	.word	0x00014f90


	//   ....[1]....
        /*00f8*/ 	.word	0x0001b850


	//   ....[2]....
        /*00fc*/ 	.word	0x0001b870


	//   ....[3]....
        /*0100*/ 	.word	0x0001b8f0


	//   ....[4]....
        /*0104*/ 	.word	0x0001b910


	//   ....[5]....
        /*0108*/ 	.word	0x0001b930


	//   ....[6]....
        /*010c*/ 	.word	0x0001b9b0


	//   ....[7]....
        /*0110*/ 	.word	0x0001b9d0


	//   ....[8]....
        /*0114*/ 	.word	0x0001ba50


	//   ....[9]....
        /*0118*/ 	.word	0x0001ba70


	//   ....[10]....
        /*011c*/ 	.word	0x0001ba90


	//   ....[11]....
        /*0120*/ 	.word	0x0001bb30


	//   ....[12]....
        /*0124*/ 	.word	0x0001bb50


	//   ....[13]....
        /*0128*/ 	.word	0x0001bbd0


	//   ....[14]....
        /*012c*/ 	.word	0x0001bbf0


	//   ....[15]....
        /*0130*/ 	.word	0x0001bc10


	//   ....[16]....
        /*0134*/ 	.word	0x0001bcb0


	//   ....[17]....
        /*0138*/ 	.word	0x0001bcd0


	//   ....[18]....
        /*013c*/ 	.word	0x0001bcf0


	//   ....[19]....
        /*0140*/ 	.word	0x0001bd60


	//   ....[20]....
        /*0144*/ 	.word	0x0001bea0


	//   ....[21]....
        /*0148*/ 	.word	0x0001bec0


	//   ....[22]....
        /*014c*/ 	.word	0x0001bee0


	//----- nvinfo : EIATTR_MAX_THREADS
	.align		4
.L_2174:
        /*0150*/ 	.byte	0x04, 0x05
        /*0152*/ 	.short	(.L_2176 - .L_2175)
.L_2175:
        /*0154*/ 	.word	0x00000080
        /*0158*/ 	.word	0x00000001
        /*015c*/ 	.word	0x00000001


	//----- nvinfo : EIATTR_CRS_STACK_SIZE
	.align		4
.L_2176:
        /*0160*/ 	.byte	0x04, 0x1e
        /*0162*/ 	.short	(.L_2178 - .L_2177)
.L_2177:
        /*0164*/ 	.word	0x00000000
.L_2178:


//--------------------- .nv.info._ZN2at6native27unrolled_elementwise_kernelIZZZNS0_67_GLOBAL__N__bb565c37_34_ValidateCompressedIndicesKernel_cu_33a4b88b42_validate_compressed_sparse_indices_kernelILNS2_8CDimNameE0ENS2_18CUDAKernelLauncherENS2_14EmptyVecKernelENS2_8DummyVecELm0EEEvRKNS_6TensorESA_lllENKUlvE1_clEvENKUlvE_clEvEUliiiiiE_St5arrayIPcLm6EELi4E23TrivialOffsetCalculatorILi5EjESH_ILi1EjENS0_6memory12LoadWithCastILi5EEENSK_13StoreWithCastILi1EEEEEviT_T0_T2_T3_T4_T5_ --------------------------
	.section	.nv.info._ZN2at6native27unrolled_elementwise_kernelIZZZNS0_67_GLOBAL__N__bb565c37_34_ValidateCompressedIndicesKernel_cu_33a4b88b42_validate_compressed_sparse_indices_kernelILNS2_8CDimNameE0ENS2_18CUDAKernelLauncherENS2_14EmptyVecKernelENS2_8DummyVecELm0EEEvRKNS_6TensorESA_lllENKUlvE1_clEvENKUlvE_clEvEUliiiiiE_St5arrayIPcLm6EELi4E23TrivialOffsetCalculatorILi5EjESH_ILi1EjENS0_6memory12LoadWithCastILi5EEENSK_13StoreWithCastILi1EEEEEviT_T0_T2_T3_T4_T5_,"",@"SHT_CUDA_INFO"
	.sectionflags	@""
	.align	4


	//----- nvinfo : EIATTR_CUDA_API_VERSION
	.align		4
        /*0000*/ 	.byte	0x04, 0x37
        /*0002*/ 	.short	(.L_2180 - .L_2179)
.L_2179:
        /*0004*/ 	.word	0x00000082


	//----- nvinfo : EIATTR_SW2861232_WAR
	.align		4
.L_2180:
        /*0008*/ 	.byte	0x01, 0x35
	.zero		2


	//----- nvinfo : EIATTR_PARAM_CBANK
	.align		4
        /*000c*/ 	.byte	0x04, 0x0a
        /*000e*/ 	.short	(.L_2182 - .L_2181)
	.align		4
.L_2181:
        /*0010*/ 	.word	index@(.nv.constant0._ZN2at6native27unrolled_elementwise_kernelIZZZNS0_67_GLOBAL__N__bb565c37_34_ValidateCompressedIndicesKernel_cu_33a4b88b42_validate_compressed_sparse_indices_kernelILNS2_8CDimNameE0ENS2_18CUDAKernelLauncherENS2_14EmptyVecKernelENS2_8DummyVecELm0EEEvRKNS_6TensorESA_lllENKUlvE1_clEvENKUlvE_clEvEUliiiiiE_St5arrayIPcLm6EELi4E23TrivialOffsetCalculatorILi5EjESH_ILi1EjENS0_6memory12LoadWithCastILi5EEENSK_13StoreWithCastILi1EEEEEviT_T0_T2_T3_T4_T5_)
        /*0014*/ 	.short	0x0160
        /*0016*/ 	.short	0x00a0


	//----- nvinfo : EIATTR_CBANK_PARAM_SIZE
	.align		4
.L_2182:
        /*0018*/ 	.byte	0x03, 0x19
        /*001a*/ 	.short	0x00a0


	//----- nvinfo : EIATTR_KPARAM_INFO
	.align		4
        /*001c*/ 	.byte	0x04, 0x17
        /*001e*/ 	.short	(.L_2184 - .L_2183)
.L_2183:
        /*0020*/ 	.word	0x00000000
        /*0024*/ 	.short	0x0006
        /*0026*/ 	.short	0x0098
        /*0028*/ 	.byte	0x00, 0xf0, 0x21, 0x00


	//----- nvinfo : EIATTR_KPARAM_INFO
	.align		4
.L_2184:
        /*002c*/ 	.byte	0x04, 0x17
        /*002e*/ 	.short	(.L_2186 - .L_2185)
.L_2185:
        /*0030*/ 	.word	0x00000000
        /*0034*/ 	.short	0x0005
        /*0036*/ 	.short	0x007c
        /*0038*/ 	.byte	0x00, 0xf0, 0x71, 0x00


	//----- nvinfo : EIATTR_KPARAM_INFO
	.align		4
.L_2186:
        /*003c*/ 	.byte	0x04, 0x17
        /*003e*/ 	.short	(.L_2188 - .L_2187)
.L_2187:
        /*0040*/ 	.word	0x00000000
        /*0044*/ 	.short	0x0004
        /*0046*/ 	.short	0x0079
        /*0048*/ 	.byte	0x00, 0xf0, 0x05, 0x00


	//----- nvinfo : EIATTR_KPARAM_INFO
	.align		4
.L_2188:
        /*004c*/ 	.byte	0x04, 0x17
        /*004e*/ 	.short	(.L_2190 - .L_2189)
.L_2189:
        /*0050*/ 	.word	0x00000000
        /*0054*/ 	.short	0x0003
        /*0056*/ 	.short	0x0078
        /*0058*/ 	.byte	0x00, 0xf0, 0x05, 0x00


	//----- nvinfo : EIATTR_KPARAM_INFO
	.align		4
.L_2190:
        /*005c*/ 	.byte	0x04, 0x17
        /*005e*/ 	.short	(.L_2192 - .L_2191)
.L_2191:
        /*0060*/ 	.word	0x00000000
        /*0064*/ 	.short	0x0002
        /*0066*/ 	.short	0x0048
        /*0068*/ 	.byte	0x00, 0xf0, 0xc1, 0x00


	//----- nvinfo : EIATTR_KPARAM_INFO
	.align		4
.L_2192:
        /*006c*/ 	.byte	0x04, 0x17
        /*006e*/ 	.short	(.L_2194 - .L_2193)
.L_2193:
        /*0070*/ 	.word	0x00000000
        /*0074*/ 	.short	0x0001
        /*0076*/ 	.short	0x0008
        /*0078*/ 	.byte	0x00, 0xf0, 0x01, 0x01


	//----- nvinfo : EIATTR_KPARAM_INFO
	.align		4
.L_2194:
        /*007c*/ 	.byte	0x04, 0x17
        /*007e*/ 	.short	(.L_2196 - .L_2195)
.L_2195:
        /*0080*/ 	.word	0x00000000
        /*0084*/ 	.short	0x0000
        /*0086*/ 	.short	0x0000
        /*0088*/ 	.byte	0x00, 0xf0, 0x11, 0x00


	//----- nvinfo : EIATTR_MAXREG_COUNT
	.align		4
.L_2196:
        /*008c*/ 	.byte	0x03, 0x1b
        /*008e*/ 	.short	0x00ff


	//----- nvinfo : EIATTR_EXTERNS
	.align		4
        /*0090*/ 	.byte	0x04, 0x0f
        /*0092*/ 	.short	(.L_2198 - .L_2197)


	//   ....[0]....
	.align		4
.L_2197:
        /*0094*/ 	.word	index@(__assertfail)


	//----- nvinfo : EIATTR_MERCURY_ISA_VERSION
	.align		4
.L_2198:
        /*0098*/ 	.byte	0x03, 0x5f
        /*009a*/ 	.short	0x0000


	//----- nvinfo : EIATTR_SYSCALL_OFFSETS
	.align		4
        /*009c*/ 	.byte	0x04, 0x46
        /*009e*/ 	.short	(.L_2200 - .L_2199)


	//   ....[0]....
.L_2199:
        /*00a0*/ 	.word	0x00000f10


	//   ....[1]....
        /*00a4*/ 	.word	0x00001d30


	//   ....[2]....
        /*00a8*/ 	.word	0x00002b50


	//   ....[3]....
        /*00ac*/ 	.word	0x00003970


	//   ....[4]....
        /*00b0*/ 	.word	0x00004790


	//   ....[5]....
        /*00b4*/ 	.word	0x00005650


	//   ....[6]....
        /*00b8*/ 	.word	0x00006470


	//   ....[7]....
        /*00bc*/ 	.word	0x00007290


	//   ....[8]....
        /*00c0*/ 	.word	0x000080b0


	//   ....[9]....
        /*00c4*/ 	.word	0x00008ed0


	//   ....[10]....
        /*00c8*/ 	.word	0x00009d80


	//   ....[11]....
        /*00cc*/ 	.word	0x0000aba0


	//   ....[12]....
        /*00d0*/ 	.word	0x0000b9c0


	//   ....[13]....
        /*00d4*/ 	.word	0x0000c7e0


	//   ....[14]....
        /*00d8*/ 	.word	0x0000d600


	//   ....[15]....
        /*00dc*/ 	.word	0x0000e4c0


	//   ....[16]....
        /*00e0*/ 	.word	0x0000f2e0


	//   ....[17]....
        /*00e4*/ 	.word	0x00010100


	//   ....[18]....
        /*00e8*/ 	.word	0x00010f20


	//   ....[19]....
        /*00ec*/ 	.word	0x00011d40


	//   ....[20]....
        /*00f0*/ 	.word	0x00011fe0


	//   ....[21]....
        /*00f4*/ 	.word	0x00012170


	//   ....[22]....
        /*00f8*/ 	.word	0x00012320


	//   ....[23]....
        /*00fc*/ 	.word	0x000125b0


	//   ....[24]....
        /*0100*/ 	.word	0x000127e0


	//   ....[25]....
        /*0104*/ 	.word	0x00012970


	//   ....[26]....
        /*0108*/ 	.word	0x00012b20


	//   ....[27]....
        /*010c*/ 	.word	0x00012db0


	//   ....[28]....
        /*0110*/ 	.word	0x00012fe0


	//   ....[29]....
        /*0114*/ 	.word	0x00013170


	//   ....[30]....
        /*0118*/ 	.word	0x00013320


	//   ....[31]....
        /*011c*/ 	.word	0x000135b0


	//   ....[32]....
        /*0120*/ 	.word	0x000137e0


	//   ....[33]....
        /*0124*/ 	.word	0x00013970


	//   ....[34]....
        /*0128*/ 	.word	0x00013b20


	//   ....[35]....
        /*012c*/ 	.word	0x00013d90


	//   ....[36]....
        /*0130*/ 	.word	0x00013fd0


	//   ....[37]....
        /*0134*/ 	.word	0x00014160


	//   ....[38]....
        /*0138*/ 	.word	0x00014310


	//   ....[39]....
        /*013c*/ 	.word	0x00015ca0


	//   ....[40]....
        /*0140*/ 	.word	0x00015ee0


	//   ....[41]....
        /*0144*/ 	.word	0x00016070


	//   ....[42]....
        /*0148*/ 	.word	0x00016220


	//   ....[43]....
        /*014c*/ 	.word	0x00017bd0


	//   ....[44]....
        /*0150*/ 	.word	0x00017e10


	//   ....[45]....
        /*0154*/ 	.word	0x00017fa0


	//   ....[46]....
        /*0158*/ 	.word	0x00018150


	//   ....[47]....
        /*015c*/ 	.word	0x00019b00


	//   ....[48]....
        /*0160*/ 	.word	0x00019d30


	//   ....[49]....
        /*0164*/ 	.word	0x00019ec0


	//   ....[50]....
        /*0168*/ 	.word	0x0001a070


	//   ....[51]....
        /*016c*/ 	.word	0x0001ba10


	//   ....[52]....
        /*0170*/ 	.word	0x0001c240


	//   ....[53]....
        /*0174*/ 	.word	0x0001ca40


	//   ....[54]....
        /*0178*/ 	.word	0x0001d210


	//   ....[55]....
        /*017c*/ 	.word	0x0001d9f0


	//----- nvinfo : EIATTR_EXIT_INSTR_OFFSETS
	.align		4
.L_2200:
        /*0180*/ 	.byte	0x04, 0x1c
        /*0182*/ 	.short	(.L_2202 - .L_2201)


	//   ....[0]....
.L_2201:
        /*0184*/ 	.word	0x0001d290


	//   ....[1]....
        /*0188*/ 	.word	0x0001d3b0


	//   ....[2]....
        /*018c*/ 	.word	0x0001d3d0


	//   ....[3]....
        /*0190*/ 	.word	0x0001d450


	//   ....[4]....
        /*0194*/ 	.word	0x0001d470


	//   ....[5]....
        /*0198*/ 	.word	0x0001d490


	//   ....[6]....
        /*019c*/ 	.word	0x0001d510


	//   ....[7]....
        /*01a0*/ 	.word	0x0001d530


	//   ....[8]....
        /*01a4*/ 	.word	0x0001d5b0


	//   ....[9]....
        /*01a8*/ 	.word	0x0001d5d0


	//   ....[10]....
        /*01ac*/ 	.word	0x0001d5f0


	//   ....[11]....
        /*01b0*/ 	.word	0x0001d690


	//   ....[12]....
        /*01b4*/ 	.word	0x0001d6b0


	//   ....[13]....
        /*01b8*/ 	.word	0x0001d730


	//   ....[14]....
        /*01bc*/ 	.word	0x0001d750


	//   ....[15]....
        /*01c0*/ 	.word	0x0001d770


	//   ....[16]....
        /*01c4*/ 	.word	0x0001d810


	//   ....[17]....
        /*01c8*/ 	.word	0x0001d830


	//   ....[18]....
        /*01cc*/ 	.word	0x0001d850


	//   ....[19]....
        /*01d0*/ 	.word	0x0001d8c0


	//   ....[20]....
        /*01d4*/ 	.word	0x0001da00


	//   ....[21]....
        /*01d8*/ 	.word	0x0001da20


	//   ....[22]....
        /*01dc*/ 	.word	0x0001da40


	//----- nvinfo : EIATTR_MAX_THREADS
	.align		4
.L_2202:
        /*01e0*/ 	.byte	0x04, 0x05
        /*01e2*/ 	.short	(.L_2204 - .L_2203)
.L_2203:
        /*01e4*/ 	.word	0x00000080
        /*01e8*/ 	.word	0x00000001
        /*01ec*/ 	.word	0x00000001


	//----- nvinfo : EIATTR_CRS_STACK_SIZE
	.align		4
.L_2204:
        /*01f0*/ 	.byte	0x04, 0x1e
        /*01f2*/ 	.short	(.L_2206 - .L_2205)
.L_2205:
        /*01f4*/ 	.word	0x00000000
.L_2206:


//--------------------- .nv.info._ZN2at6native18elementwise_kernelILi128ELi2EZNS0_22gpu_kernel_impl_nocastIZZZNS0_67_GLOBAL__N__bb565c37_34_ValidateCompressedIndicesKernel_cu_33a4b88b42_validate_compressed_sparse_indices_kernelILNS3_8CDimNameE0ENS3_18CUDAKernelLauncherENS3_14EmptyVecKernelENS3_8DummyVecELm0EEEvRKNS_6TensorESB_lllENKUlvE1_clEvENKUlvE_clEvEUliiiiiE_EEvRNS_18TensorIteratorBaseERKT_EUliE_EEviT1_ --------------------------
	.section	.nv.info._ZN2at6native18elementwise_kernelILi128ELi2EZNS0_22gpu_kernel_impl_nocastIZZZNS0_67_GLOBAL__N__bb565c37_34_ValidateCompressedIndicesKernel_cu_33a4b88b42_validate_compressed_sparse_indices_kernelILNS3_8CDimNameE0ENS3_18CUDAKernelLauncherENS3_14EmptyVecKernelENS3_8DummyVecELm0EEEvRKNS_6TensorESB_lllENKUlvE1_clEvENKUlvE_clEvEUliiiiiE_EEvRNS_18TensorIteratorBaseERKT_EUliE_EEviT1_,"",@"SHT_CUDA_INFO"
	.sectionflags	@""
	.align	4


	//----- nvinfo : EIATTR_CUDA_API_VERSION
	.align		4
        /*0000*/ 	.byte	0x04, 0x37
        /*0002*/ 	.short	(.L_2208 - .L_2207)
.L_2207:
        /*0004*/ 	.word	0x00000082


	//----- nvinfo : EIATTR_SW2861232_WAR
	.align		4
.L_2208:
        /*0008*/ 	.byte	0x01, 0x35
	.zero		2


	//----- nvinfo : EIATTR_PARAM_CBANK
	.align		4
        /*000c*/ 	.byte	0x04, 0x0a
        /*000e*/ 	.short	(.L_2210 - .L_2209)
	.align		4
.L_2209:
        /*0010*/ 	.word	index@(.nv.constant0._ZN2at6native18elementwise_kernelILi128ELi2EZNS0_22gpu_kernel_impl_nocastIZZZNS0_67_GLOBAL__N__bb565c37_34_ValidateCompressedIndicesKernel_cu_33a4b88b42_validate_compressed_sparse_indices_kernelILNS3_8CDimNameE0ENS3_18CUDAKernelLauncherENS3_14EmptyVecKernelENS3_8DummyVecELm0EEEvRKNS_6TensorESB_lllENKUlvE1_clEvENKUlvE_clEvEUliiiiiE_EEvRNS_18TensorIteratorBaseERKT_EUliE_EEviT1_)
        /*0014*/ 	.short	0x0160
        /*0016*/ 	.short	0x0408


	//----- nvinfo : EIATTR_CBANK_PARAM_SIZE
	.align		4
.L_2210:
        /*0018*/ 	.byte	0x03, 0x19
        /*001a*/ 	.short	0x0408


	//----- nvinfo : EIATTR_KPARAM_INFO
	.align		4
        /*001c*/ 	.byte	0x04, 0x17
        /*001e*/ 	.short	(.L_2212 - .L_2211)
.L_2211:
        /*0020*/ 	.word	0x00000000
        /*0024*/ 	.short	0x0001
        /*0026*/ 	.short	0x0008
        /*0028*/ 	.byte	0x00, 0xf0, 0x01, 0x10


	//----- nvinfo : EIATTR_KPARAM_INFO
	.align		4
.L_2212:
        /*002c*/ 	.byte	0x04, 0x17
        /*002e*/ 	.short	(.L_2214 - .L_2213)
.L_2213:
        /*0030*/ 	.word	0x00000000
        /*0034*/ 	.short	0x0000
        /*0036*/ 	.short	0x0000
        /*0038*/ 	.byte	0x00, 0xf0, 0x11, 0x00


	//----- nvinfo : EIATTR_MAXREG_COUNT
	.align		4
.L_2214:
        /*003c*/ 	.byte	0x03, 0x1b
        /*003e*/ 	.short	0x0080


	//----- nvinfo : EIATTR_EXTERNS
	.align		4
        /*0040*/ 	.byte	0x04, 0x0f
        /*0042*/ 	.short	(.L_2216 - .L_2215)


	//   ....[0]....
	.align		4
.L_2215:
        /*0044*/ 	.word	index@(__assertfail)


	//----- nvinfo : EIATTR_MERCURY_ISA_VERSION
	.align		4
.L_2216:
        /*0048*/ 	.byte	0x03, 0x5f
        /*004a*/ 	.short	0x0000


	//----- nvinfo : EIATTR_SYSCALL_OFFSETS
	.align		4
        /*004c*/ 	.byte	0x04, 0x46
        /*004e*/ 	.short	(.L_2218 - .L_2217)


	//   ....[0]....
.L_2217:
        /*0050*/ 	.word	0x000017c0


	//   ....[1]....
        /*0054*/ 	.word	0x00001950


	//   ....[2]....
        /*0058*/ 	.word	0x00001b00


	//   ....[3]....
        /*005c*/ 	.word	0x00002260


	//   ....[4]....
        /*0060*/ 	.word	0x00003a90


	//   ....[5]....
        /*0064*/ 	.word	0x00003c20


	//   ....[6]....
        /*0068*/ 	.word	0x00003dd0


	//   ....[7]....
        /*006c*/ 	.word	0x00004510


	//----- nvinfo : EIATTR_EXIT_INSTR_OFFSETS
	.align		4
.L_2218:
        /*0070*/ 	.byte	0x04, 0x1c
        /*0072*/ 	.short	(.L_2220 - .L_2219)


	//   ....[0]....
.L_2219:
        /*0074*/ 	.word	0x00002330


	//   ....[1]....
        /*0078*/ 	.word	0x000045a0


	//----- nvinfo : EIATTR_MAX_THREADS
	.align		4
.L_2220:
        /*007c*/ 	.byte	0x04, 0x05
        /*007e*/ 	.short	(.L_2222 - .L_2221)
.L_2221:
        /*0080*/ 	.word	0x00000080
        /*0084*/ 	.word	0x00000001
        /*0088*/ 	.word	0x00000001


	//----- nvinfo : EIATTR_CRS_STACK_SIZE
	.align		4
.L_2222:
        /*008c*/ 	.byte	0x04, 0x1e
        /*008e*/ 	.short	(.L_2224 - .L_2223)
.L_2223:
        /*0090*/ 	.word	0x00000000
.L_2224:


//--------------------- .nv.info._ZN2at6native27unrolled_elementwise_kernelIZZZNS0_67_GLOBAL__N__bb565c37_34_ValidateCompressedIndicesKernel_cu_33a4b88b42_validate_compressed_sparse_indices_kernelILNS2_8CDimNameE0ENS2_18CUDAKernelLauncherENS2_14EmptyVecKernelENS2_8DummyVecELm0EEEvRKNS_6TensorESA_lllENKUlvE1_clEvENKUlvE_clEvEUliiiiiE_St5arrayIPcLm6EELi4E23TrivialOffsetCalculatorILi5EjESH_ILi1EjENS0_6memory15LoadWithoutCastENSK_16StoreWithoutCastEEEviT_T0_T2_T3_T4_T5_ --------------------------
	.section	.nv.info._ZN2at6native27unrolled_elementwise_kernelIZZZNS0_67_GLOBAL__N__bb565c37_34_ValidateCompressedIndicesKernel_cu_33a4b88b42_validate_compressed_sparse_indices_kernelILNS2_8CDimNameE0ENS2_18CUDAKernelLauncherENS2_14EmptyVecKernelENS2_8DummyVecELm0EEEvRKNS_6TensorESA_lllENKUlvE1_clEvENKUlvE_clEvEUliiiiiE_St5arrayIPcLm6EELi4E23TrivialOffsetCalculatorILi5EjESH_ILi1EjENS0_6memory15LoadWithoutCastENSK_16StoreWithoutCastEEEviT_T0_T2_T3_T4_T5_,"",@"SHT_CUDA_INFO"
	.sectionflags	@""
	.align	4


	//----- nvinfo : EIATTR_CUDA_API_VERSION
	.align		4
        /*0000*/ 	.byte	0x04, 0x37
        /*0002*/ 	.short	(.L_2226 - .L_2225)
.L_2225:
        /*0004*/ 	.word	0x00000082


	//----- nvinfo : EIATTR_SW2861232_WAR
	.align		4
.L_2226:
        /*0008*/ 	.byte	0x01, 0x35
	.zero		2


	//----- nvinfo : EIATTR_PARAM_CBANK
	.align		4
        /*000c*/ 	.byte	0x04, 0x0a
        /*000e*/ 	.short	(.L_2228 - .L_2227)
	.align		4
.L_2227:
        /*0010*/ 	.word	index@(.nv.constant0._ZN2at6native27unrolled_elementwise_kernelIZZZNS0_67_GLOBAL__N__bb565c37_34_ValidateCompressedIndicesKernel_cu_33a4b88b42_validate_compressed_sparse_indices_kernelILNS2_8CDimNameE0ENS2_18CUDAKernelLauncherENS2_14EmptyVecKernelENS2_8DummyVecELm0EEEvRKNS_6TensorESA_lllENKUlvE1_clEvENKUlvE_clEvEUliiiiiE_St5arrayIPcLm6EELi4E23TrivialOffsetCalculatorILi5EjESH_ILi1EjENS0_6memory15LoadWithoutCastENSK_16StoreWithoutCastEEEviT_T0_T2_T3_T4_T5_)
        /*0014*/ 	.short	0x0160
        /*0016*/ 	.short	0x007c


	//----- nvinfo : EIATTR_CBANK_PARAM_SIZE
	.align		4
.L_2228:
        /*0018*/ 	.byte	0x03, 0x19
        /*001a*/ 	.short	0x007c


	//----- nvinfo : EIATTR_KPARAM_INFO
	.align		4
        /*001c*/ 	.byte	0x04, 0x17
        /*001e*/ 	.short	(.L_2230 - .L_2229)
.L_2229:
        /*0020*/ 	.word	0x00000000
        /*0024*/ 	.short	0x0006
        /*0026*/ 	.short	0x007b
        /*0028*/ 	.byte	0x00, 0xf0, 0x05, 0x00


	//----- nvinfo : EIATTR_KPARAM_INFO
	.align		4
.L_2230:
        /*002c*/ 	.byte	0x04, 0x17
        /*002e*/ 	.short	(.L_2232 - .L_2231)
.L_2231:
        /*0030*/ 	.word	0x00000000
        /*0034*/ 	.short	0x0005
        /*0036*/ 	.short	0x007a
        /*0038*/ 	.byte	0x00, 0xf0, 0x05, 0x00


	//----- nvinfo : EIATTR_KPARAM_INFO
	.align		4
.L_2232:
        /*003c*/ 	.byte	0x04, 0x17
        /*003e*/ 	.short	(.L_2234 - .L_2233)
.L_2233:
        /*0040*/ 	.word	0x00000000
        /*0044*/ 	.short	0x0004
        /*0046*/ 	.short	0x0079
        /*0048*/ 	.byte	0x00, 0xf0, 0x05, 0x00


	//----- nvinfo : EIATTR_KPARAM_INFO
	.align		4
.L_2234:
        /*004c*/ 	.byte	0x04, 0x17
        /*004e*/ 	.short	(.L_2236 - .L_2235)
.L_2235:
        /*0050*/ 	.word	0x00000000
        /*0054*/ 	.short	0x0003
        /*0056*/ 	.short	0x0078
        /*0058*/ 	.byte	0x00, 0xf0, 0x05, 0x00


	//----- nvinfo : EIATTR_KPARAM_INFO
	.align		4
.L_2236:
        /*005c*/ 	.byte	0x04, 0x17
        /*005e*/ 	.short	(.L_2238 - .L_2237)
.L_2237:
        /*0060*/ 	.word	0x00000000
        /*0064*/ 	.short	0x0002
        /*0066*/ 	.short	0x0048
        /*0068*/ 	.byte	0x00, 0xf0, 0xc1, 0x00


	//----- nvinfo : EIATTR_KPARAM_INFO
	.align		4
.L_2238:
        /*006c*/ 	.byte	0x04, 0x17
        /*006e*/ 	.short	(.L_2240 - .L_2239)
.L_2239:
        /*0070*/ 	.word	0x00000000
        /*0074*/ 	.short	0x0001
        /*0076*/ 	.short	0x0008
        /*0078*/ 	.byte	0x00, 0xf0, 0x01, 0x01


	//----- nvinfo : EIATTR_KPARAM_INFO
	.align		4
.L_2240:
        /*007c*/ 	.byte	0x04, 0x17
        /*007e*/ 	.short	(.L_2242 - .L_2241)
.L_2241:
        /*0080*/ 	.word	0x00000000
        /*0084*/ 	.short	0x0000
        /*0086*/ 	.short	0x0000
        /*0088*/ 	.byte	0x00, 0xf0, 0x11, 0x00


	//----- nvinfo : EIATTR_MAXREG_COUNT
	.align		4
.L_2242:
        /*008c*/ 	.byte	0x03, 0x1b
        /*008e*/ 	.short	0x00ff


	//----- nvinfo : EIATTR_EXTERNS
	.align		4
        /*0090*/ 	.byte	0x04, 0x0f
        /*0092*/ 	.short	(.L_2244 - .L_2243)


	//   ....[0]....
	.align		4
.L_2243:
        /*0094*/ 	.word	index@(__assertfail)


	//----- nvinfo : EIATTR_MERCURY_ISA_VERSION
	.align		4
.L_2244:
        /*0098*/ 	.byte	0x03, 0x5f
        /*009a*/ 	.short	0x0000


	//----- nvinfo : EIATTR_SYSCALL_OFFSETS
	.align		4
        /*009c*/ 	.byte	0x04, 0x46
        /*009e*/ 	.short	(.L_2246 - .L_2245)


	//   ....[0]....
.L_2245:
        /*00a0*/ 	.word	0x000006e0


	//   ....[1]....
        /*00a4*/ 	.word	0x00000870


	//   ....[2]....
        /*00a8*/ 	.word	0x00000a20


	//   ....[3]....
        /*00ac*/ 	.word	0x00000cb0


	//   ....[4]....
        /*00b0*/ 	.word	0x00000ee0


	//   ....[5]....
        /*00b4*/ 	.word	0x00001070


	//   ....[6]....
        /*00b8*/ 	.word	0x00001220


	//   ....[7]....
        /*00bc*/ 	.word	0x000014b0


	//   ....[8]....
        /*00c0*/ 	.word	0x000016e0


	//   ....[9]....
        /*00c4*/ 	.word	0x00001870


	//   ....[10]....
        /*00c8*/ 	.word	0x00001a20


	//   ....[11]....
        /*00cc*/ 	.word	0x00001cb0


	//   ....[12]....
        /*00d0*/ 	.word	0x00001ee0


	//   ....[13]....
        /*00d4*/ 	.word	0x00002070


	//   ....[14]....
        /*00d8*/ 	.word	0x00002220


	//   ....[15]....
        /*00dc*/ 	.word	0x00002490


	//   ....[16]....
        /*00e0*/ 	.word	0x000026b0


	//   ....[17]....
        /*00e4*/ 	.word	0x00002840


	//   ....[18]....
        /*00e8*/ 	.word	0x000029f0


	//   ....[19]....
        /*00ec*/ 	.word	0x00004390


	//   ....[20]....
        /*00f0*/ 	.word	0x000045c0


	//   ....[21]....
        /*00f4*/ 	.word	0x00004750


	//   ....[22]....
        /*00f8*/ 	.word	0x00004900


	//   ....[23]....
        /*00fc*/ 	.word	0x000062a0


	//   ....[24]....
        /*0100*/ 	.word	0x000064d0


	//   ....[25]....
        /*0104*/ 	.word	0x00006660


	//   ....[26]....
        /*0108*/ 	.word	0x00006810


	//   ....[27]....
        /*010c*/ 	.word	0x000081b0


	//   ....[28]....
        /*0110*/ 	.word	0x000083d0


	//   ....[29]....
        /*0114*/ 	.word	0x00008560


	//   ....[30]....
        /*0118*/ 	.word	0x00008710


	//   ....[31]....
        /*011c*/ 	.word	0x0000a0a0


	//----- nvinfo : EIATTR_EXIT_INSTR_OFFSETS
	.align		4
.L_2246:
        /*0120*/ 	.byte	0x04, 0x1c
        /*0122*/ 	.short	(.L_2248 - .L_2247)


	//   ....[0]....
.L_2247:
        /*0124*/ 	.word	0x0000a2b0


	//   ....[1]....
        /*0128*/ 	.word	0x0000a310


	//----- nvinfo : EIATTR_MAX_THREADS
	.align		4
.L_2248:
        /*012c*/ 	.byte	0x04, 0x05
        /*012e*/ 	.short	(.L_2250 - .L_2249)
.L_2249:
        /*0130*/ 	.word	0x00000080
        /*0134*/ 	.word	0x00000001
        /*0138*/ 	.word	0x00000001


	//----- nvinfo : EIATTR_CRS_STACK_SIZE
	.align		4
.L_2250:
        /*013c*/ 	.byte	0x04, 0x1e
        /*013e*/ 	.short	(.L_2252 - .L_2251)
.L_2251:
        /*0140*/ 	.word	0x00000000
.L_2252:


//--------------------- .nv.info._ZN2at6native29vectorized_elementwise_kernelILi2EZZZNS0_67_GLOBAL__N__bb565c37_34_ValidateCompressedIndicesKernel_cu_33a4b88b42_validate_compressed_sparse_indices_kernelILNS2_8CDimNameE0ENS2_18CUDAKernelLauncherENS2_14EmptyVecKernelENS2_8DummyVecELm0EEEvRKNS_6TensorESA_lllENKUlvE1_clEvENKUlvE_clEvEUliiiiiE_St5arrayIPcLm6EEEEviT0_T1_ --------------------------
	.section	.nv.info._ZN2at6native29vectorized_elementwise_kernelILi2EZZZNS0_67_GLOBAL__N__bb565c37_34_ValidateCompressedIndicesKernel_cu_33a4b88b42_validate_compressed_sparse_indices_kernelILNS2_8CDimNameE0ENS2_18CUDAKernelLauncherENS2_14EmptyVecKernelENS2_8DummyVecELm0EEEvRKNS_6TensorESA_lllENKUlvE1_clEvENKUlvE_clEvEUliiiiiE_St5arrayIPcLm6EEEEviT0_T1_,"",@"SHT_CUDA_INFO"
	.sectionflags	@""
	.align	4


	//----- nvinfo : EIATTR_CUDA_API_VERSION
	.align		4
        /*0000*/ 	.byte	0x04, 0x37
        /*0002*/ 	.short	(.L_2254 - .L_2253)
.L_2253:
        /*0004*/ 	.word	0x00000082


	//----- nvinfo : EIATTR_SW2861232_WAR
	.align		4
.L_2254:
        /*0008*/ 	.byte	0x01, 0x35
	.zero		2


	//----- nvinfo : EIATTR_PARAM_CBANK
	.align		4
        /*000c*/ 	.byte	0x04, 0x0a
        /*000e*/ 	.short	(.L_2256 - .L_2255)
	.align		4
.L_2255:
        /*0010*/ 	.word	index@(.nv.constant0._ZN2at6native29vectorized_elementwise_kernelILi2EZZZNS0_67_GLOBAL__N__bb565c37_34_ValidateCompressedIndicesKernel_cu_33a4b88b42_validate_compressed_sparse_indices_kernelILNS2_8CDimNameE0ENS2_18CUDAKernelLauncherENS2_14EmptyVecKernelENS2_8DummyVecELm0EEEvRKNS_6TensorESA_lllENKUlvE1_clEvENKUlvE_clEvEUliiiiiE_St5arrayIPcLm6EEEEviT0_T1_)
        /*0014*/ 	.short	0x0160
        /*0016*/ 	.short	0x0078


	//----- nvinfo : EIATTR_CBANK_PARAM_SIZE
	.align		4
.L_2256:
        /*0018*/ 	.byte	0x03, 0x19
        /*001a*/ 	.short	0x0078


	//----- nvinfo : EIATTR_KPARAM_INFO
	.align		4
        /*001c*/ 	.byte	0x04, 0x17
        /*001e*/ 	.short	(.L_2258 - .L_2257)
.L_2257:
        /*0020*/ 	.word	0x00000000
        /*0024*/ 	.short	0x0002
        /*0026*/ 	.short	0x0048
        /*0028*/ 	.byte	0x00, 0xf0, 0xc1, 0x00


	//----- nvinfo : EIATTR_KPARAM_INFO
	.align		4
.L_2258:
        /*002c*/ 	.byte	0x04, 0x17
        /*002e*/ 	.short	(.L_2260 - .L_2259)
.L_2259:
        /*0030*/ 	.word	0x00000000
        /*0034*/ 	.short	0x0001
        /*0036*/ 	.short	0x0008
        /*0038*/ 	.byte	0x00, 0xf0, 0x01, 0x01


	//----- nvinfo : EIATTR_KPARAM_INFO
	.align		4
.L_2260:
        /*003c*/ 	.byte	0x04, 0x17
        /*003e*/ 	.short	(.L_2262 - .L_2261)
.L_2261:
        /*0040*/ 	.word	0x00000000
        /*0044*/ 	.short	0x0000
        /*0046*/ 	.short	0x0000
        /*0048*/ 	.byte	0x00, 0xf0, 0x11, 0x00


	//----- nvinfo : EIATTR_MAXREG_COUNT
	.align		4
.L_2262:
        /*004c*/ 	.byte	0x03, 0x1b
        /*004e*/ 	.short	0x00ff


	//----- nvinfo : EIATTR_EXTERNS
	.align		4
        /*0050*/ 	.byte	0x04, 0x0f
        /*0052*/ 	.short	(.L_2264 - .L_2263)


	//   ....[0]....
	.align		4
.L_2263:
        /*0054*/ 	.word	index@(__assertfail)


	//----- nvinfo : EIATTR_MERCURY_ISA_VERSION
	.align		4
.L_2264:
        /*0058*/ 	.byte	0x03, 0x5f
        /*005a*/ 	.short	0x0000


	//----- nvinfo : EIATTR_SYSCALL_OFFSETS
	.align		4
        /*005c*/ 	.byte	0x04, 0x46
        /*005e*/ 	.short	(.L_2266 - .L_2265)


	//   ....[0]....
.L_2265:
        /*0060*/ 	.word	0x00000430


	//   ....[1]....
        /*0064*/ 	.word	0x000005d0


	//   ....[2]....
        /*0068*/ 	.word	0x00000780


	//   ....[3]....
        /*006c*/ 	.word	0x00000a20


	//   ....[4]....
        /*0070*/ 	.word	0x00000c20


	//   ....[5]....
        /*0074*/ 	.word	0x00000da0


	//   ....[6]....
        /*0078*/ 	.word	0x00000f50


	//   ....[7]....
        /*007c*/ 	.word	0x000011f0


	//   ....[8]....
        /*0080*/ 	.word	0x000013d0


	//   ....[9]....
        /*0084*/ 	.word	0x00001550


	//   ....[10]....
        /*0088*/ 	.word	0x00001700


	//   ....[11]....
        /*008c*/ 	.word	0x000019a0


	//   ....[12]....
        /*0090*/ 	.word	0x00001b80


	//   ....[13]....
        /*0094*/ 	.word	0x00001d00


	//   ....[14]....
        /*0098*/ 	.word	0x00001eb0


	//   ....[15]....
        /*009c*/ 	.word	0x00002150


	//   ....[16]....
        /*00a0*/ 	.word	0x00002330


	//   ....[17]....
        /*00a4*/ 	.word	0x000024b0


	//   ....[18]....
        /*00a8*/ 	.word	0x00002660


	//   ....[19]....
        /*00ac*/ 	.word	0x00002900


	//   ....[20]....
        /*00b0*/ 	.word	0x00002ae0


	//   ....[21]....
        /*00b4*/ 	.word	0x00002c60


	//   ....[22]....
        /*00b8*/ 	.word	0x00002e10


	//   ....[23]....
        /*00bc*/ 	.word	0x000030b0


	//   ....[24]....
        /*00c0*/ 	.word	0x00003290


	//   ....[25]....
        /*00c4*/ 	.word	0x00003410


	//   ....[26]....
        /*00c8*/ 	.word	0x000035c0


	//   ....[27]....
        /*00cc*/ 	.word	0x00003860


	//   ....[28]....
        /*00d0*/ 	.word	0x00003a40


	//   ....[29]....
        /*00d4*/ 	.word	0x00003bc0


	//   ....[30]....
        /*00d8*/ 	.word	0x00003d70


	//   ....[31]....
        /*00dc*/ 	.word	0x00003ff0


	//   ....[32]....
        /*00e0*/ 	.word	0x00004200


	//   ....[33]....
        /*00e4*/ 	.word	0x000043a0


	//   ....[34]....
        /*00e8*/ 	.word	0x00004550


	//   ....[35]....
        /*00ec*/ 	.word	0x00006000


	//   ....[36]....
        /*00f0*/ 	.word	0x00006200


	//   ....[37]....
        /*00f4*/ 	.word	0x00006380


	//   ....[38]....
        /*00f8*/ 	.word	0x00006530


	//   ....[39]....
        /*00fc*/ 	.word	0x00007f00


	//   ....[40]....
        /*0100*/ 	.word	0x000080e0


	//   ....[41]....
        /*0104*/ 	.word	0x00008260


	//   ....[42]....
        /*0108*/ 	.word	0x00008410


	//   ....[43]....
        /*010c*/ 	.word	0x00009d50


	//   ....[44]....
        /*0110*/ 	.word	0x00009f30


	//   ....[45]....
        /*0114*/ 	.word	0x0000a0b0


	//   ....[46]....
        /*0118*/ 	.word	0x0000a260


	//   ....[47]....
        /*011c*/ 	.word	0x0000bc30


	//   ....[48]....
        /*0120*/ 	.word	0x0000be10


	//   ....[49]....
        /*0124*/ 	.word	0x0000bf90


	//   ....[50]....
        /*0128*/ 	.word	0x0000c140


	//   ....[51]....
        /*012c*/ 	.word	0x0000da20


	//   ....[52]....
        /*0130*/ 	.word	0x0000dc00


	//   ....[53]....
        /*0134*/ 	.word	0x0000dd80


	//   ....[54]....
        /*0138*/ 	.word	0x0000df30


	//   ....[55]....
        /*013c*/ 	.word	0x0000f900


	//   ....[56]....
        /*0140*/ 	.word	0x0000fae0


	//   ....[57]....
        /*0144*/ 	.word	0x0000fc60


	//   ....[58]....
        /*0148*/ 	.word	0x0000fe10


	//   ....[59]....
        /*014c*/ 	.word	0x00011770


	//   ....[60]....
        /*0150*/ 	.word	0x00011950


	//   ....[61]....
        /*0154*/ 	.word	0x00011ad0


	//   ....[62]....
        /*0158*/ 	.word	0x00011c80


	//   ....[63]....
        /*015c*/ 	.word	0x00013530


	//   ....[64]....
        /*0160*/ 	.word	0x00014110


	//   ....[65]....
        /*0164*/ 	.word	0x000142a0


	//   ....[66]....
        /*0168*/ 	.word	0x00014450


	//   ....[67]....
        /*016c*/ 	.word	0x000146e0


	//   ....[68]....
        /*0170*/ 	.word	0x00014920


	//   ....[69]....
        /*0174*/ 	.word	0x00014ab0


	//   ....[70]....
        /*0178*/ 	.word	0x00014c60


	//   ....[71]....
        /*017c*/ 	.word	0x00014f00


	//   ....[72]....
        /*0180*/ 	.word	0x00015140


	//   ....[73]....
        /*0184*/ 	.word	0x000152d0


	//   ....[74]....
        /*0188*/ 	.word	0x00015480


	//   ....[75]....
        /*018c*/ 	.word	0x00015720


	//   ....[76]....
        /*0190*/ 	.word	0x00015960


	//   ....[77]....
        /*0194*/ 	.word	0x00015af0


	//   ....[78]....
        /*0198*/ 	.word	0x00015ca0


	//   ....[79]....
        /*019c*/ 	.word	0x00015f30


	//   ....[80]....
        /*01a0*/ 	.word	0x00016170


	//   ....[81]....
        /*01a4*/ 	.word	0x00016300


	//   ....[82]....
        /*01a8*/ 	.word	0x000164b0


	//   ....[83]....
        /*01ac*/ 	.word	0x00016740


	//   ....[84]....
        /*01b0*/ 	.word	0x00016980


	//   ....[85]....
        /*01b4*/ 	.word	0x00016b10


	//   ....[86]....
        /*01b8*/ 	.word	0x00016cc0


	//   ....[87]....
        /*01bc*/ 	.word	0x00016f50


	//   ....[88]....
        /*01c0*/ 	.word	0x00017190


	//   ....[89]....
        /*01c4*/ 	.word	0x00017320


	//   ....[90]....
        /*01c8*/ 	.word	0x000174d0


	//   ....[91]....
        /*01cc*/ 	.word	0x00017760


	//   ....[92]....
        /*01d0*/ 	.word	0x000179a0


	//   ....[93]....
        /*01d4*/ 	.word	0x00017b30


	//   ....[94]....
        /*01d8*/ 	.word	0x00017ce0


	//   ....[95]....
        /*01dc*/ 	.word	0x00017f50


	//   ....[96]....
        /*01e0*/ 	.word	0x00018170


	//   ....[97]....
        /*01e4*/ 	.word	0x00018300


	//   ....[98]....
        /*01e8*/ 	.word	0x000184b0


	//   ....[99]....
        /*01ec*/ 	.word	0x00019f30


	//   ....[100]....
        /*01f0*/ 	.word	0x0001a170


	//   ....[101]....
        /*01f4*/ 	.word	0x0001a300


	//   ....[102]....
        /*01f8*/ 	.word	0x0001a4b0


	//   ....[103]....
        /*01fc*/ 	.word	0x0001beb0


	//   ....[104]....
        /*0200*/ 	.word	0x0001c0f0


	//   ....[105]....
        /*0204*/ 	.word	0x0001c280


	//   ....[106]....
        /*0208*/ 	.word	0x0001c430


	//   ....[107]....
        /*020c*/ 	.word	0x0001dcf0


	//   ....[108]....
        /*0210*/ 	.word	0x0001df30


	//   ....[109]....
        /*0214*/ 	.word	0x0001e0c0


	//   ....[110]....
        /*0218*/ 	.word	0x0001e270


	//   ....[111]....
        /*021c*/ 	.word	0x0001fbd0


	//   ....[112]....
        /*0220*/ 	.word	0x0001fe10


	//   ....[113]....
        /*0224*/ 	.word	0x0001ffa0


	//   ....[114]....
        /*0228*/ 	.word	0x00020150


	//   ....[115]....
        /*022c*/ 	.word	0x00021b10


	//   ....[116]....
        /*0230*/ 	.word	0x00021d50


	//   ....[117]....
        /*0234*/ 	.word	0x00021ee0


	//   ....[118]....
        /*0238*/ 	.word	0x00022090


	//   ....[119]....
        /*023c*/ 	.word	0x000239d0


	//   ....[120]....
        /*0240*/ 	.word	0x00023c10


	//   ....[121]....
        /*0244*/ 	.word	0x00023da0


	//   ....[122]....
        /*0248*/ 	.word	0x00023f50


	//   ....[123]....
        /*024c*/ 	.word	0x00025890


	//   ....[124]....
        /*0250*/ 	.word	0x00025ac0


	//   ....[125]....
        /*0254*/ 	.word	0x00025c50


	//   ....[126]....
        /*0258*/ 	.word	0x00025e00


	//   ....[127]....
        /*025c*/ 	.word	0x00027730


	//----- nvinfo : EIATTR_EXIT_INSTR_OFFSETS
	.align		4
.L_2266:
        /*0260*/ 	.byte	0x04, 0x1c
        /*0262*/ 	.short	(.L_2268 - .L_2267)


	//   ....[0]....
.L_2267:
        /*0264*/ 	.word	0x00013650


	//   ....[1]....
        /*0268*/ 	.word	0x00027b10


	//   ....[2]....
        /*026c*/ 	.word	0x00027b60


	//----- nvinfo : EIATTR_MAX_THREADS
	.align		4
.L_2268:
        /*0270*/ 	.byte	0x04, 0x05
        /*0272*/ 	.short	(.L_2270 - .L_2269)
.L_2269:
        /*0274*/ 	.word	0x00000080
        /*0278*/ 	.word	0x00000001
        /*027c*/ 	.word	0x00000001


	//----- nvinfo : EIATTR_CRS_STACK_SIZE
	.align		4
.L_2270:
        /*0280*/ 	.byte	0x04, 0x1e
        /*0282*/ 	.short	(.L_2272 - .L_2271)
.L_2271:
        /*0284*/ 	.word	0x00000000
.L_2272:


//--------------------- .nv.info._ZN2at6native29vectorized_elementwise_kernelILi4EZZZNS0_67_GLOBAL__N__bb565c37_34_ValidateCompressedIndicesKernel_cu_33a4b88b42_validate_compressed_sparse_indices_kernelILNS2_8CDimNameE0ENS2_18CUDAKernelLauncherENS2_14EmptyVecKernelENS2_8DummyVecELm0EEEvRKNS_6TensorESA_lllENKUlvE1_clEvENKUlvE_clEvEUliiiiiE_St5arrayIPcLm6EEEEviT0_T1_ --------------------------
	.section	.nv.info._ZN2at6native29vectorized_elementwise_kernelILi4EZZZNS0_67_GLOBAL__N__bb565c37_34_ValidateCompressedIndicesKernel_cu_33a4b88b42_validate_compressed_sparse_indices_kernelILNS2_8CDimNameE0ENS2_18CUDAKernelLauncherENS2_14EmptyVecKernelENS2_8DummyVecELm0EEEvRKNS_6TensorESA_lllENKUlvE1_clEvENKUlvE_clEvEUliiiiiE_St5arrayIPcLm6EEEEviT0_T1_,"",@"SHT_CUDA_INFO"
	.sectionflags	@""
	.align	4


	//----- nvinfo : EIATTR_CUDA_API_VERSION
	.align		4
        /*0000*/ 	.byte	0x04, 0x37
        /*0002*/ 	.short	(.L_2274 - .L_2273)
.L_2273:
        /*0004*/ 	.word	0x00000082


	//----- nvinfo : EIATTR_SW2861232_WAR
	.align		4
.L_2274:
        /*0008*/ 	.byte	0x01, 0x35
	.zero		2


	//----- nvinfo : EIATTR_PARAM_CBANK
	.align		4
        /*000c*/ 	.byte	0x04, 0x0a
        /*000e*/ 	.short	(.L_2276 - .L_2275)
	.align		4
.L_2275:
        /*0010*/ 	.word	index@(.nv.constant0._ZN2at6native29vectorized_elementwise_kernelILi4EZZZNS0_67_GLOBAL__N__bb565c37_34_ValidateCompressedIndicesKernel_cu_33a4b88b42_validate_compressed_sparse_indices_kernelILNS2_8CDimNameE0ENS2_18CUDAKernelLauncherENS2_14EmptyVecKernelENS2_8DummyVecELm0EEEvRKNS_6TensorESA_lllENKUlvE1_clEvENKUlvE_clEvEUliiiiiE_St5arrayIPcLm6EEEEviT0_T1_)
        /*0014*/ 	.short	0x0160
        /*0016*/ 	.short	0x0078


	//----- nvinfo : EIATTR_CBANK_PARAM_SIZE
	.align		4
.L_2276:
        /*0018*/ 	.byte	0x03, 0x19
        /*001a*/ 	.short	0x0078


	//----- nvinfo : EIATTR_KPARAM_INFO
	.align		4
        /*001c*/ 	.byte	0x04, 0x17
        /*001e*/ 	.short	(.L_2278 - .L_2277)
.L_2277:
        /*0020*/ 	.word	0x00000000
        /*0024*/ 	.short	0x0002
        /*0026*/ 	.short	0x0048
        /*0028*/ 	.byte	0x00, 0xf0, 0xc1, 0x00


	//----- nvinfo : EIATTR_KPARAM_INFO
	.align		4
.L_2278:
        /*002c*/ 	.byte	0x04, 0x17
        /*002e*/ 	.short	(.L_2280 - .L_2279)
.L_2279:
        /*0030*/ 	.word	0x00000000
        /*0034*/ 	.short	0x0001
        /*0036*/ 	.short	0x0008
        /*0038*/ 	.byte	0x00, 0xf0, 0x01, 0x01


	//----- nvinfo : EIATTR_KPARAM_INFO
	.align		4
.L_2280:
        /*003c*/ 	.byte	0x04, 0x17
        /*003e*/ 	.short	(.L_2282 - .L_2281)
.L_2281:
        /*0040*/ 	.word	0x00000000
        /*0044*/ 	.short	0x0000
        /*0046*/ 	.short	0x0000
        /*0048*/ 	.byte	0x00, 0xf0, 0x11, 0x00


	//----- nvinfo : EIATTR_MAXREG_COUNT
	.align		4
.L_2282:
        /*004c*/ 	.byte	0x03, 0x1b
        /*004e*/ 	.short	0x00ff


	//----- nvinfo : EIATTR_EXTERNS
	.align		4
        /*0050*/ 	.byte	0x04, 0x0f
        /*0052*/ 	.short	(.L_2284 - .L_2283)


	//   ....[0]....
	.align		4
.L_2283:
        /*0054*/ 	.word	index@(__assertfail)


	//----- nvinfo : EIATTR_MERCURY_ISA_VERSION
	.align		4
.L_2284:
        /*0058*/ 	.byte	0x03, 0x5f
        /*005a*/ 	.short	0x0000


	//----- nvinfo : EIATTR_SYSCALL_OFFSETS
	.align		4
        /*005c*/ 	.byte	0x04, 0x46
        /*005e*/ 	.short	(.L_2286 - .L_2285)


	//   ....[0]....
.L_2285:
        /*0060*/ 	.word	0x000003b0


	//   ....[1]....
        /*0064*/ 	.word	0x00000550


	//   ....[2]....
        /*0068*/ 	.word	0x00000700


	//   ....[3]....
        /*006c*/ 	.word	0x000009a0


	//   ....[4]....
        /*0070*/ 	.word	0x00000ba0


	//   ....[5]....
        /*0074*/ 	.word	0x00000d20


	//   ....[6]....
        /*0078*/ 	.word	0x00000ed0


	//   ....[7]....
        /*007c*/ 	.word	0x00001170


	//   ....[8]....
        /*0080*/ 	.word	0x00001350


	//   ....[9]....
        /*0084*/ 	.word	0x000014d0


	//   ....[10]....
        /*0088*/ 	.word	0x00001680


	//   ....[11]....
        /*008c*/ 	.word	0x00001920


	//   ....[12]....
        /*0090*/ 	.word	0x00001b00


	//   ....[13]....
        /*0094*/ 	.word	0x00001c80


	//   ....[14]....
        /*0098*/ 	.word	0x00001e30


	//   ....[15]....
        /*009c*/ 	.word	0x000020d0


	//   ....[16]....
        /*00a0*/ 	.word	0x000022b0


	//   ....[17]....
        /*00a4*/ 	.word	0x00002430


	//   ....[18]....
        /*00a8*/ 	.word	0x000025e0


	//   ....[19]....
        /*00ac*/ 	.word	0x00002880


	//   ....[20]....
        /*00b0*/ 	.word	0x00002a60


	//   ....[21]....
        /*00b4*/ 	.word	0x00002be0


	//   ....[22]....
        /*00b8*/ 	.word	0x00002d90


	//   ....[23]....
        /*00bc*/ 	.word	0x00003030


	//   ....[24]....
        /*00c0*/ 	.word	0x00003210


	//   ....[25]....
        /*00c4*/ 	.word	0x00003390


	//   ....[26]....
        /*00c8*/ 	.word	0x00003540


	//   ....[27]....
        /*00cc*/ 	.word	0x000037e0


	//   ....[28]....
        /*00d0*/ 	.word	0x000039c0


	//   ....[29]....
        /*00d4*/ 	.word	0x00003b40


	//   ....[30]....
        /*00d8*/ 	.word	0x00003cf0


	//   ....[31]....
        /*00dc*/ 	.word	0x00003f70


	//   ....[32]....
        /*00e0*/ 	.word	0x00004160


	//   ....[33]....
        /*00e4*/ 	.word	0x00004300


	//   ....[34]....
        /*00e8*/ 	.word	0x000044b0


	//   ....[35]....
        /*00ec*/ 	.word	0x00005f60


	//   ....[36]....
        /*00f0*/ 	.word	0x00006160


	//   ....[37]....
        /*00f4*/ 	.word	0x000062e0


	//   ....[38]....
        /*00f8*/ 	.word	0x00006490


	//   ....[39]....
        /*00fc*/ 	.word	0x00007e20


	//   ....[40]....
        /*0100*/ 	.word	0x00008000


	//   ....[41]....
        /*0104*/ 	.word	0x00008180


	//   ....[42]....
        /*0108*/ 	.word	0x00008330


	//   ....[43]....
        /*010c*/ 	.word	0x00009c70


	//   ....[44]....
        /*0110*/ 	.word	0x00009e50


	//   ....[45]....
        /*0114*/ 	.word	0x00009fd0


	//   ....[46]....
        /*0118*/ 	.word	0x0000a180


	//   ....[47]....
        /*011c*/ 	.word	0x0000bb50


	//   ....[48]....
        /*0120*/ 	.word	0x0000bd30


	//   ....[49]....
        /*0124*/ 	.word	0x0000beb0


	//   ....[50]....
        /*0128*/ 	.word	0x0000c060


	//   ....[51]....
        /*012c*/ 	.word	0x0000d940


	//   ....[52]....
        /*0130*/ 	.word	0x0000db20


	//   ....[53]....
        /*0134*/ 	.word	0x0000dca0


	//   ....[54]....
        /*0138*/ 	.word	0x0000de50


	//   ....[55]....
        /*013c*/ 	.word	0x0000f730


	//   ....[56]....
        /*0140*/ 	.word	0x0000f910


	//   ....[57]....
        /*0144*/ 	.word	0x0000fa90


	//   ....[58]....
        /*0148*/ 	.word	0x0000fc40


	//   ....[59]....
        /*014c*/ 	.word	0x000115f0


	//   ....[60]....
        /*0150*/ 	.word	0x000117d0


	//   ....[61]....
        /*0154*/ 	.word	0x00011950


	//   ....[62]....
        /*0158*/ 	.word	0x00011b00


	//   ....[63]....
        /*015c*/ 	.word	0x000133b0


	//   ....[64]....
        /*0160*/ 	.word	0x00013f70


	//   ....[65]....
        /*0164*/ 	.word	0x00014100


	//   ....[66]....
        /*0168*/ 	.word	0x000142b0


	//   ....[67]....
        /*016c*/ 	.word	0x00014540


	//   ....[68]....
        /*0170*/ 	.word	0x00014780


	//   ....[69]....
        /*0174*/ 	.word	0x00014910


	//   ....[70]....
        /*0178*/ 	.word	0x00014ac0


	//   ....[71]....
        /*017c*/ 	.word	0x00014d60


	//   ....[72]....
        /*0180*/ 	.word	0x00014fa0


	//   ....[73]....
        /*0184*/ 	.word	0x00015130


	//   ....[74]....
        /*0188*/ 	.word	0x000152e0


	//   ....[75]....
        /*018c*/ 	.word	0x00015580


	//   ....[76]....
        /*0190*/ 	.word	0x000157c0


	//   ....[77]....
        /*0194*/ 	.word	0x00015950


	//   ....[78]....
        /*0198*/ 	.word	0x00015b00


	//   ....[79]....
        /*019c*/ 	.word	0x00015d90


	//   ....[80]....
        /*01a0*/ 	.word	0x00015fd0


	//   ....[81]....
        /*01a4*/ 	.word	0x00016160


	//   ....[82]....
        /*01a8*/ 	.word	0x00016310


	//   ....[83]....
        /*01ac*/ 	.word	0x000165a0


	//   ....[84]....
        /*01b0*/ 	.word	0x000167e0


	//   ....[85]....
        /*01b4*/ 	.word	0x00016970


	//   ....[86]....
        /*01b8*/ 	.word	0x00016b20


	//   ....[87]....
        /*01bc*/ 	.word	0x00016db0


	//   ....[88]....
        /*01c0*/ 	.word	0x00016ff0


	//   ....[89]....
        /*01c4*/ 	.word	0x00017180


	//   ....[90]....
        /*01c8*/ 	.word	0x00017330


	//   ....[91]....
        /*01cc*/ 	.word	0x000175c0


	//   ....[92]....
        /*01d0*/ 	.word	0x00017800


	//   ....[93]....
        /*01d4*/ 	.word	0x00017990


	//   ....[94]....
        /*01d8*/ 	.word	0x00017b40


	//   ....[95]....
        /*01dc*/ 	.word	0x00017db0


	//   ....[96]....
        /*01e0*/ 	.word	0x00017fd0


	//   ....[97]....
        /*01e4*/ 	.word	0x00018160


	//   ....[98]....
        /*01e8*/ 	.word	0x00018310


	//   ....[99]....
        /*01ec*/ 	.word	0x00019d90


	//   ....[100]....
        /*01f0*/ 	.word	0x00019fd0


	//   ....[101]....
        /*01f4*/ 	.word	0x0001a160


	//   ....[102]....
        /*01f8*/ 	.word	0x0001a310


	//   ....[103]....
        /*01fc*/ 	.word	0x0001bd10


	//   ....[104]....
        /*0200*/ 	.word	0x0001bf50


	//   ....[105]....
        /*0204*/ 	.word	0x0001c0e0


	//   ....[106]....
        /*0208*/ 	.word	0x0001c290


	//   ....[107]....
        /*020c*/ 	.word	0x0001db50


	//   ....[108]....
        /*0210*/ 	.word	0x0001dd90


	//   ....[109]....
        /*0214*/ 	.word	0x0001df20


	//   ....[110]....
        /*0218*/ 	.word	0x0001e0d0


	//   ....[111]....
        /*021c*/ 	.word	0x0001fa80


	//   ....[112]....
        /*0220*/ 	.word	0x0001fcc0


	//   ....[113]....
        /*0224*/ 	.word	0x0001fe50


	//   ....[114]....
        /*0228*/ 	.word	0x00020000


	//   ....[115]....
        /*022c*/ 	.word	0x00021940


	//   ....[116]....
        /*0230*/ 	.word	0x00021b80


	//   ....[117]....
        /*0234*/ 	.word	0x00021d10


	//   ....[118]....
        /*0238*/ 	.word	0x00021ec0


	//   ....[119]....
        /*023c*/ 	.word	0x00023800


	//   ....[120]....
        /*0240*/ 	.word	0x00023a40


	//   ....[121]....
        /*0244*/ 	.word	0x00023bd0


	//   ....[122]....
        /*0248*/ 	.word	0x00023d80


	//   ....[123]....
        /*024c*/ 	.word	0x000256c0


	//   ....[124]....
        /*0250*/ 	.word	0x000258f0


	//   ....[125]....
        /*0254*/ 	.word	0x00025a80


	//   ....[126]....
        /*0258*/ 	.word	0x00025c30


	//   ....[127]....
        /*025c*/ 	.word	0x00027560


	//----- nvinfo : EIATTR_EXIT_INSTR_OFFSETS
	.align		4
.L_2286:
        /*0260*/ 	.byte	0x04, 0x1c
        /*0262*/ 	.short	(.L_2288 - .L_2287)


	//   ....[0]....
.L_2287:
        /*0264*/ 	.word	0x000134b0


	//   ....[1]....
        /*0268*/ 	.word	0x00027940


	//   ....[2]....
        /*026c*/ 	.word	0x00027990


	//----- nvinfo : EIATTR_MAX_THREADS
	.align		4
.L_2288:
        /*0270*/ 	.byte	0x04, 0x05
        /*0272*/ 	.short	(.L_2290 - .L_2289)
.L_2289:
        /*0274*/ 	.word	0x00000080
        /*0278*/ 	.word	0x00000001
        /*027c*/ 	.word	0x00000001


	//----- nvinfo : EIATTR_CRS_STACK_SIZE
	.align		4
.L_2290:
        /*0280*/ 	.byte	0x04, 0x1e
        /*0282*/ 	.short	(.L_2292 - .L_2291)
.L_2291:
        /*0284*/ 	.word	0x00000000
.L_2292:


//--------------------- .nv.info._ZN2at6native29vectorized_elementwise_kernelILi8EZZZNS0_67_GLOBAL__N__bb565c37_34_ValidateCompressedIndicesKernel_cu_33a4b88b42_validate_compressed_sparse_indices_kernelILNS2_8CDimNameE0ENS2_18CUDAKernelLauncherENS2_14EmptyVecKernelENS2_8DummyVecELm0EEEvRKNS_6TensorESA_lllENKUlvE1_clEvENKUlvE_clEvEUliiiiiE_St5arrayIPcLm6EEEEviT0_T1_ --------------------------
	.section	.nv.info._ZN2at6native29vectorized_elementwise_kernelILi8EZZZNS0_67_GLOBAL__N__bb565c37_34_ValidateCompressedIndicesKernel_cu_33a4b88b42_validate_compressed_sparse_indices_kernelILNS2_8CDimNameE0ENS2_18CUDAKernelLauncherENS2_14EmptyVecKernelENS2_8DummyVecELm0EEEvRKNS_6TensorESA_lllENKUlvE1_clEvENKUlvE_clEvEUliiiiiE_St5arrayIPcLm6EEEEviT0_T1_,"",@"SHT_CUDA_INFO"
	.sectionflags	@""
	.align	4


	//----- nvinfo : EIATTR_CUDA_API_VERSION
	.align		4
        /*0000*/ 	.byte	0x04, 0x37
        /*0002*/ 	.short	(.L_2294 - .L_2293)
.L_2293:
        /*0004*/ 	.word	0x00000082


	//----- nvinfo : EIATTR_SW2861232_WAR
	.align		4
.L_2294:
        /*0008*/ 	.byte	0x01, 0x35
	.zero		2


	//----- nvinfo : EIATTR_PARAM_CBANK
	.align		4
        /*000c*/ 	.byte	0x04, 0x0a
        /*000e*/ 	.short	(.L_2296 - .L_2295)
	.align		4
.L_2295:
        /*0010*/ 	.word	index@(.nv.constant0._ZN2at6native29vectorized_elementwise_kernelILi8EZZZNS0_67_GLOBAL__N__bb565c37_34_ValidateCompressedIndicesKernel_cu_33a4b88b42_validate_compressed_sparse_indices_kernelILNS2_8CDimNameE0ENS2_18CUDAKernelLauncherENS2_14EmptyVecKernelENS2_8DummyVecELm0EEEvRKNS_6TensorESA_lllENKUlvE1_clEvENKUlvE_clEvEUliiiiiE_St5arrayIPcLm6EEEEviT0_T1_)
        /*0014*/ 	.short	0x0160
        /*0016*/ 	.short	0x0078


	//----- nvinfo : EIATTR_CBANK_PARAM_SIZE
	.align		4
.L_2296:
        /*0018*/ 	.byte	0x03, 0x19
        /*001a*/ 	.short	0x0078


	//----- nvinfo : EIATTR_KPARAM_INFO
	.align		4
        /*001c*/ 	.byte	0x04, 0x17
        /*001e*/ 	.short	(.L_2298 - .L_2297)
.L_2297:
        /*0020*/ 	.word	0x00000000
        /*0024*/ 	.short	0x0002
        /*0026*/ 	.short	0x0048
        /*0028*/ 	.byte	0x00, 0xf0, 0xc1, 0x00


	//----- nvinfo : EIATTR_KPARAM_INFO
	.align		4
.L_2298:
        /*002c*/ 	.byte	0x04, 0x17
        /*002e*/ 	.short	(.L_2300 - .L_2299)
.L_2299:
        /*0030*/ 	.word	0x00000000
        /*0034*/ 	.short	0x0001
        /*0036*/ 	.short	0x0008
        /*0038*/ 	.byte	0x00, 0xf0, 0x01, 0x01


	//----- nvinfo : EIATTR_KPARAM_INFO
	.align		4
.L_2300:
        /*003c*/ 	.byte	0x04, 0x17
        /*003e*/ 	.short	(.L_2302 - .L_2301)
.L_2301:
        /*0040*/ 	.word	0x00000000
        /*0044*/ 	.short	0x0000
        /*0046*/ 	.short	0x0000
        /*0048*/ 	.byte	0x00, 0xf0, 0x11, 0x00


	//----- nvinfo : EIATTR_MAXREG_COUNT
	.align		4
.L_2302:
        /*004c*/ 	.byte	0x03, 0x1b
        /*004e*/ 	.short	0x00ff


	//----- nvinfo : EIATTR_MERCURY_ISA_VERSION
	.align		4
        /*0050*/ 	.byte	0x03, 0x5f
        /*0052*/ 	.short	0x0000


	//----- nvinfo : EIATTR_EXIT_INSTR_OFFSETS
	.align		4
        /*0054*/ 	.byte	0x04, 0x1c
        /*0056*/ 	.short	(.L_2304 - .L_2303)


	//   ....[0]....
.L_2303:
        /*0058*/ 	.word	0x00000010


	//----- nvinfo : EIATTR_MAX_THREADS
	.align		4
.L_2304:
        /*005c*/ 	.byte	0x04, 0x05
        /*005e*/ 	.short	(.L_2306 - .L_2305)
.L_2305:
        /*0060*/ 	.word	0x00000080
        /*0064*/ 	.word	0x00000001
        /*0068*/ 	.word	0x00000001
.L_2306:


//--------------------- .nv.info._ZN2at6native18elementwise_kernelILi128ELi4EZNS0_15gpu_kernel_implIZZZNS0_67_GLOBAL__N__bb565c37_34_ValidateCompressedIndicesKernel_cu_33a4b88b42_validate_compressed_sparse_indices_kernelILNS3_8CDimNameE0ENS3_18CUDAKernelLauncherENS3_14EmptyVecKernelENS3_8DummyVecELm0EEEvRKNS_6TensorESB_lllENKUlvE0_clEvENKUlvE0_clEvEUllE_EEvRNS_18TensorIteratorBaseERKT_EUliE_EEviT1_ --------------------------
	.section	.nv.info._ZN2at6native18elementwise_kernelILi128ELi4EZNS0_15gpu_kernel_implIZZZNS0_67_GLOBAL__N__bb565c37_34_ValidateCompressedIndicesKernel_cu_33a4b88b42_validate_compressed_sparse_indices_kernelILNS3_8CDimNameE0ENS3_18CUDAKernelLauncherENS3_14EmptyVecKernelENS3_8DummyVecELm0EEEvRKNS_6TensorESB_lllENKUlvE0_clEvENKUlvE0_clEvEUllE_EEvRNS_18TensorIteratorBaseERKT_EUliE_EEviT1_,"",@"SHT_CUDA_INFO"
	.sectionflags	@""
	.align	4


	//----- nvinfo : EIATTR_CUDA_API_VERSION
	.align		4
        /*0000*/ 	.byte	0x04, 0x37
        /*0002*/ 	.short	(.L_2308 - .L_2307)
.L_2307:
        /*0004*/ 	.word	0x00000082


	//----- nvinfo : EIATTR_SW2861232_WAR
	.align		4
.L_2308:
        /*0008*/ 	.byte	0x01, 0x35
	.zero		2


	//----- nvinfo : EIATTR_PARAM_CBANK
	.align		4
        /*000c*/ 	.byte	0x04, 0x0a
        /*000e*/ 	.short	(.L_2310 - .L_2309)
	.align		4
.L_2309:
        /*0010*/ 	.word	index@(.nv.constant0._ZN2at6native18elementwise_kernelILi128ELi4EZNS0_15gpu_kernel_implIZZZNS0_67_GLOBAL__N__bb565c37_34_ValidateCompressedIndicesKernel_cu_33a4b88b42_validate_compressed_sparse_indices_kernelILNS3_8CDimNameE0ENS3_18CUDAKernelLauncherENS3_14EmptyVecKernelENS3_8DummyVecELm0EEEvRKNS_6TensorESB_lllENKUlvE0_clEvENKUlvE0_clEvEUllE_EEvRNS_18TensorIteratorBaseERKT_EUliE_EEviT1_)
        /*0014*/ 	.short	0x0160
        /*0016*/ 	.short	0x0238


	//----- nvinfo : EIATTR_CBANK_PARAM_SIZE
	.align		4
.L_2310:
        /*0018*/ 	.byte	0x03, 0x19
        /*001a*/ 	.short	0x0238


	//----- nvinfo : EIATTR_KPARAM_INFO
	.align		4
        /*001c*/ 	.byte	0x04, 0x17
        /*001e*/ 	.short	(.L_2312 - .L_2311)
.L_2311:
        /*0020*/ 	.word	0x00000000
        /*0024*/ 	.short	0x0001
        /*0026*/ 	.short	0x0008
        /*0028*/ 	.byte	0x00, 0xf0, 0xc1, 0x08


	//----- nvinfo : EIATTR_KPARAM_INFO
	.align		4
.L_2312:
        /*002c*/ 	.byte	0x04, 0x17
        /*002e*/ 	.short	(.L_2314 - .L_2313)
.L_2313:
        /*0030*/ 	.word	0x00000000
        /*0034*/ 	.short	0x0000
        /*0036*/ 	.short	0x0000
        /*0038*/ 	.byte	0x00, 0xf0, 0x11, 0x00


	//----- nvinfo : EIATTR_MAXREG_COUNT
	.align		4
.L_2314:
        /*003c*/ 	.byte	0x03, 0x1b
        /*003e*/ 	.short	0x0080


	//----- nvinfo : EIATTR_EXTERNS
	.align		4
        /*0040*/ 	.byte	0x04, 0x0f
        /*0042*/ 	.short	(.L_2316 - .L_2315)


	//   ....[0]....
	.align		4
.L_2315:
        /*0044*/ 	.word	index@(__assertfail)


	//----- nvinfo : EIATTR_MERCURY_ISA_VERSION
	.align		4
.L_2316:
        /*0048*/ 	.byte	0x03, 0x5f
        /*004a*/ 	.short	0x0000


	//----- nvinfo : EIATTR_SYSCALL_OFFSETS
	.align		4
        /*004c*/ 	.byte	0x04, 0x46
        /*004e*/ 	.short	(.L_2318 - .L_2317)


	//   ....[0]....
.L_2317:
        /*0050*/ 	.word	0x00001d00


	//   ....[1]....
        /*0054*/ 	.word	0x00001f10


	//   ....[2]....
        /*0058*/ 	.word	0x00002640


	//   ....[3]....
        /*005c*/ 	.word	0x00004370


	//   ....[4]....
        /*0060*/ 	.word	0x00004580


	//   ....[5]....
        /*0064*/ 	.word	0x00004cb0


	//   ....[6]....
        /*0068*/ 	.word	0x000069b0


	//   ....[7]....
        /*006c*/ 	.word	0x00006bc0


	//   ....[8]....
        /*0070*/ 	.word	0x000072f0


	//   ....[9]....
        /*0074*/ 	.word	0x00009000


	//   ....[10]....
        /*0078*/ 	.word	0x00009210


	//   ....[11]....
        /*007c*/ 	.word	0x00009940


	//----- nvinfo : EIATTR_EXIT_INSTR_OFFSETS
	.align		4
.L_2318:
        /*0080*/ 	.byte	0x04, 0x1c
        /*0082*/ 	.short	(.L_2320 - .L_2319)


	//   ....[0]....
.L_2319:
        /*0084*/ 	.word	0x00007370


	//   ....[1]....
        /*0088*/ 	.word	0x00009300


	//   ....[2]....
        /*008c*/ 	.word	0x00009320


	//   ....[3]....
        /*0090*/ 	.word	0x000093a0


	//   ....[4]....
        /*0094*/ 	.word	0x000093c0


	//   ....[5]....
        /*0098*/ 	.word	0x000093e0


	//   ....[6]....
        /*009c*/ 	.word	0x00009460


	//   ....[7]....
        /*00a0*/ 	.word	0x00009480


	//   ....[8]....
        /*00a4*/ 	.word	0x00009500


	//   ....[9]....
        /*00a8*/ 	.word	0x00009520


	//   ....[10]....
        /*00ac*/ 	.word	0x00009540


	//   ....[11]....
        /*00b0*/ 	.word	0x000095e0


	//   ....[12]....
        /*00b4*/ 	.word	0x00009600


	//   ....[13]....
        /*00b8*/ 	.word	0x00009680


	//   ....[14]....
        /*00bc*/ 	.word	0x000096a0


	//   ....[15]....
        /*00c0*/ 	.word	0x000096c0


	//   ....[16]....
        /*00c4*/ 	.word	0x00009760


	//   ....[17]....
        /*00c8*/ 	.word	0x00009780


	//   ....[18]....
        /*00cc*/ 	.word	0x000097a0


	//   ....[19]....
        /*00d0*/ 	.word	0x00009810


	//   ....[20]....
        /*00d4*/ 	.word	0x00009950


	//   ....[21]....
        /*00d8*/ 	.word	0x00009970


	//   ....[22]....
        /*00dc*/ 	.word	0x00009990


	//----- nvinfo : EIATTR_MAX_THREADS
	.align		4
.L_2320:
        /*00e0*/ 	.byte	0x04, 0x05
        /*00e2*/ 	.short	(.L_2322 - .L_2321)
.L_2321:
        /*00e4*/ 	.word	0x00000080
        /*00e8*/ 	.word	0x00000001
        /*00ec*/ 	.word	0x00000001


	//----- nvinfo : EIATTR_CRS_STACK_SIZE
	.align		4
.L_2322:
        /*00f0*/ 	.byte	0x04, 0x1e
        /*00f2*/ 	.short	(.L_2324 - .L_2323)
.L_2323:
        /*00f4*/ 	.word	0x00000000
.L_2324:


//--------------------- .nv.info._ZN2at6native27unrolled_elementwise_kernelIZZZNS0_67_GLOBAL__N__bb565c37_34_ValidateCompressedIndicesKernel_cu_33a4b88b42_validate_compressed_sparse_indices_kernelILNS2_8CDimNameE0ENS2_18CUDAKernelLauncherENS2_14EmptyVecKernelENS2_8DummyVecELm0EEEvRKNS_6TensorESA_lllENKUlvE0_clEvENKUlvE0_clEvEUllE_St5arrayIPcLm2EELi4E23TrivialOffsetCalculatorILi1EjESI_NS0_6memory12LoadWithCastILi1EEENSJ_13StoreWithCastILi1EEEEEviT_T0_T2_T3_T4_T5_ --------------------------
	.section	.nv.info._ZN2at6native27unrolled_elementwise_kernelIZZZNS0_67_GLOBAL__N__bb565c37_34_ValidateCompressedIndicesKernel_cu_33a4b88b42_validate_compressed_sparse_indices_kernelILNS2_8CDimNameE0ENS2_18CUDAKernelLauncherENS2_14EmptyVecKernelENS2_8DummyVecELm0EEEvRKNS_6TensorESA_lllENKUlvE0_clEvENKUlvE0_clEvEUllE_St5arrayIPcLm2EELi4E23TrivialOffsetCalculatorILi1EjESI_NS0_6memory12LoadWithCastILi1EEENSJ_13StoreWithCastILi1EEEEEviT_T0_T2_T3_T4_T5_,"",@"SHT_CUDA_INFO"
	.sectionflags	@""
	.align	4


	//----- nvinfo : EIATTR_CUDA_API_VERSION
	.align		4
        /*0000*/ 	.byte	0x04, 0x37
        /*0002*/ 	.short	(.L_2326 - .L_2325)
.L_2325:
        /*0004*/ 	.word	0x00000082


	//----- nvinfo : EIATTR_SW2861232_WAR
	.align		4
.L_2326:
        /*0008*/ 	.byte	0x01, 0x35
	.zero		2


	//----- nvinfo : EIATTR_PARAM_CBANK
	.align		4
        /*000c*/ 	.byte	0x04, 0x0a
        /*000e*/ 	.short	(.L_2328 - .L_2327)
	.align		4
.L_2327:
        /*0010*/ 	.word	index@(.nv.constant0._ZN2at6native27unrolled_elementwise_kernelIZZZNS0_67_GLOBAL__N__bb565c37_34_ValidateCompressedIndicesKernel_cu_33a4b88b42_validate_compressed_sparse_indices_kernelILNS2_8CDimNameE0ENS2_18CUDAKernelLauncherENS2_14EmptyVecKernelENS2_8DummyVecELm0EEEvRKNS_6TensorESA_lllENKUlvE0_clEvENKUlvE0_clEvEUllE_St5arrayIPcLm2EELi4E23TrivialOffsetCalculatorILi1EjESI_NS0_6memory12LoadWithCastILi1EEENSJ_13StoreWithCastILi1EEEEEviT_T0_T2_T3_T4_T5_)
        /*0014*/ 	.short	0x0160
        /*0016*/ 	.short	0x0044


	//----- nvinfo : EIATTR_CBANK_PARAM_SIZE
	.align		4
.L_2328:
        /*0018*/ 	.byte	0x03, 0x19
        /*001a*/ 	.short	0x0044


	//----- nvinfo : EIATTR_KPARAM_INFO
	.align		4
        /*001c*/ 	.byte	0x04, 0x17
        /*001e*/ 	.short	(.L_2330 - .L_2329)
.L_2329:
        /*0020*/ 	.word	0x00000000
        /*0024*/ 	.short	0x0006
        /*0026*/ 	.short	0x003c
        /*0028*/ 	.byte	0x00, 0xf0, 0x21, 0x00


	//----- nvinfo : EIATTR_KPARAM_INFO
	.align		4
.L_2330:
        /*002c*/ 	.byte	0x04, 0x17
        /*002e*/ 	.short	(.L_2332 - .L_2331)
.L_2331:
        /*0030*/ 	.word	0x00000000
        /*0034*/ 	.short	0x0005
        /*0036*/ 	.short	0x0034
        /*0038*/ 	.byte	0x00, 0xf0, 0x21, 0x00


	//----- nvinfo : EIATTR_KPARAM_INFO
	.align		4
.L_2332:
        /*003c*/ 	.byte	0x04, 0x17
        /*003e*/ 	.short	(.L_2334 - .L_2333)
.L_2333:
        /*0040*/ 	.word	0x00000000
        /*0044*/ 	.short	0x0004
        /*0046*/ 	.short	0x0031
        /*0048*/ 	.byte	0x00, 0xf0, 0x05, 0x00


	//----- nvinfo : EIATTR_KPARAM_INFO
	.align		4
.L_2334:
        /*004c*/ 	.byte	0x04, 0x17
        /*004e*/ 	.short	(.L_2336 - .L_2335)
.L_2335:
        /*0050*/ 	.word	0x00000000
        /*0054*/ 	.short	0x0003
        /*0056*/ 	.short	0x0030
        /*0058*/ 	.byte	0x00, 0xf0, 0x05, 0x00


	//----- nvinfo : EIATTR_KPARAM_INFO
	.align		4
.L_2336:
        /*005c*/ 	.byte	0x04, 0x17
        /*005e*/ 	.short	(.L_2338 - .L_2337)
.L_2337:
        /*0060*/ 	.word	0x00000000
        /*0064*/ 	.short	0x0002
        /*0066*/ 	.short	0x0020
        /*0068*/ 	.byte	0x00, 0xf0, 0x41, 0x00


	//----- nvinfo : EIATTR_KPARAM_INFO
	.align		4
.L_2338:
        /*006c*/ 	.byte	0x04, 0x17
        /*006e*/ 	.short	(.L_2340 - .L_2339)
.L_2339:
        /*0070*/ 	.word	0x00000000
        /*0074*/ 	.short	0x0001
        /*0076*/ 	.short	0x0008
        /*0078*/ 	.byte	0x00, 0xf0, 0x61, 0x00


	//----- nvinfo : EIATTR_KPARAM_INFO
	.align		4
.L_2340:
        /*007c*/ 	.byte	0x04, 0x17
        /*007e*/ 	.short	(.L_2342 - .L_2341)
.L_2341:
        /*0080*/ 	.word	0x00000000
        /*0084*/ 	.short	0x0000
        /*0086*/ 	.short	0x0000
        /*0088*/ 	.byte	0x00, 0xf0, 0x11, 0x00


	//----- nvinfo : EIATTR_MAXREG_COUNT
	.align		4
.L_2342:
        /*008c*/ 	.byte	0x03, 0x1b
        /*008e*/ 	.short	0x00ff


	//----- nvinfo : EIATTR_EXTERNS
	.align		4
        /*0090*/ 	.byte	0x04, 0x0f
        /*0092*/ 	.short	(.L_2344 - .L_2343)


	//   ....[0]....
	.align		4
.L_2343:
        /*0094*/ 	.word	index@(__assertfail)


	//----- nvinfo : EIATTR_MERCURY_ISA_VERSION
	.align		4
.L_2344:
        /*0098*/ 	.byte	0x03, 0x5f
        /*009a*/ 	.short	0x0000


	//----- nvinfo : EIATTR_SYSCALL_OFFSETS
	.align		4
        /*009c*/ 	.byte	0x04, 0x46
        /*009e*/ 	.short	(.L_2346 - .L_2345)


	//   ....[0]....
.L_2345:
        /*00a0*/ 	.word	0x00000f00


	//   ....[1]....
        /*00a4*/ 	.word	0x00001e10


	//   ....[2]....
        /*00a8*/ 	.word	0x00002d30


	//   ....[3]....
        /*00ac*/ 	.word	0x00003c20


	//   ....[4]....
        /*00b0*/ 	.word	0x00003e70


	//   ....[5]....
        /*00b4*/ 	.word	0x00004050


	//   ....[6]....
        /*00b8*/ 	.word	0x00004230


	//   ....[7]....
        /*00bc*/ 	.word	0x00004410


	//   ....[8]....
        /*00c0*/ 	.word	0x00004d00


	//   ....[9]....
        /*00c4*/ 	.word	0x00005510


	//   ....[10]....
        /*00c8*/ 	.word	0x00005ce0


	//   ....[11]....
        /*00cc*/ 	.word	0x000064b0


	//----- nvinfo : EIATTR_EXIT_INSTR_OFFSETS
	.align		4
.L_2346:
        /*00d0*/ 	.byte	0x04, 0x1c
        /*00d2*/ 	.short	(.L_2348 - .L_2347)


	//   ....[0]....
.L_2347:
        /*00d4*/ 	.word	0x00005d60


	//   ....[1]....
        /*00d8*/ 	.word	0x00005e70


	//   ....[2]....
        /*00dc*/ 	.word	0x00005e90


	//   ....[3]....
        /*00e0*/ 	.word	0x00005f10


	//   ....[4]....
        /*00e4*/ 	.word	0x00005f30


	//   ....[5]....
        /*00e8*/ 	.word	0x00005f50


	//   ....[6]....
        /*00ec*/ 	.word	0x00005fd0


	//   ....[7]....
        /*00f0*/ 	.word	0x00005ff0


	//   ....[8]....
        /*00f4*/ 	.word	0x00006070


	//   ....[9]....
        /*00f8*/ 	.word	0x00006090


	//   ....[10]....
        /*00fc*/ 	.word	0x000060b0


	//   ....[11]....
        /*0100*/ 	.word	0x00006150


	//   ....[12]....
        /*0104*/ 	.word	0x00006170


	//   ....[13]....
        /*0108*/ 	.word	0x000061f0


	//   ....[14]....
        /*010c*/ 	.word	0x00006210


	//   ....[15]....
        /*0110*/ 	.word	0x00006230


	//   ....[16]....
        /*0114*/ 	.word	0x000062d0


	//   ....[17]....
        /*0118*/ 	.word	0x000062f0


	//   ....[18]....
        /*011c*/ 	.word	0x00006310


	//   ....[19]....
        /*0120*/ 	.word	0x00006380


	//   ....[20]....
        /*0124*/ 	.word	0x000064c0


	//   ....[21]....
        /*0128*/ 	.word	0x000064e0


	//   ....[22]....
        /*012c*/ 	.word	0x00006500


	//----- nvinfo : EIATTR_MAX_THREADS
	.align		4
.L_2348:
        /*0130*/ 	.byte	0x04, 0x05
        /*0132*/ 	.short	(.L_2350 - .L_2349)
.L_2349:
        /*0134*/ 	.word	0x00000080
        /*0138*/ 	.word	0x00000001
        /*013c*/ 	.word	0x00000001


	//----- nvinfo : EIATTR_CRS_STACK_SIZE
	.align		4
.L_2350:
        /*0140*/ 	.byte	0x04, 0x1e
        /*0142*/ 	.short	(.L_2352 - .L_2351)
.L_2351:
        /*0144*/ 	.word	0x00000000
.L_2352:


//--------------------- .nv.info._ZN2at6native18elementwise_kernelILi128ELi2EZNS0_22gpu_kernel_impl_nocastIZZZNS0_67_GLOBAL__N__bb565c37_34_ValidateCompressedIndicesKernel_cu_33a4b88b42_validate_compressed_sparse_indices_kernelILNS3_8CDimNameE0ENS3_18CUDAKernelLauncherENS3_14EmptyVecKernelENS3_8DummyVecELm0EEEvRKNS_6TensorESB_lllENKUlvE0_clEvENKUlvE0_clEvEUllE_EEvRNS_18TensorIteratorBaseERKT_EUliE_EEviT1_ --------------------------
	.section	.nv.info._ZN2at6native18elementwise_kernelILi128ELi2EZNS0_22gpu_kernel_impl_nocastIZZZNS0_67_GLOBAL__N__bb565c37_34_ValidateCompressedIndicesKernel_cu_33a4b88b42_validate_compressed_sparse_indices_kernelILNS3_8CDimNameE0ENS3_18CUDAKernelLauncherENS3_14EmptyVecKernelENS3_8DummyVecELm0EEEvRKNS_6TensorESB_lllENKUlvE0_clEvENKUlvE0_clEvEUllE_EEvRNS_18TensorIteratorBaseERKT_EUliE_EEviT1_,"",@"SHT_CUDA_INFO"
	.sectionflags	@""
	.align	4


	//----- nvinfo : EIATTR_CUDA_API_VERSION
	.align		4
        /*0000*/ 	.byte	0x04, 0x37
        /*0002*/ 	.short	(.L_2354 - .L_2353)
.L_2353:
        /*0004*/ 	.word	0x00000082


	//----- nvinfo : EIATTR_SW2861232_WAR
	.align		4
.L_2354:
        /*0008*/ 	.byte	0x01, 0x35
	.zero		2


	//----- nvinfo : EIATTR_PARAM_CBANK
	.align		4
        /*000c*/ 	.byte	0x04, 0x0a
        /*000e*/ 	.short	(.L_2356 - .L_2355)
	.align		4
.L_2355:
        /*0010*/ 	.word	index@(.nv.constant0._ZN2at6native18elementwise_kernelILi128ELi2EZNS0_22gpu_kernel_impl_nocastIZZZNS0_67_GLOBAL__N__bb565c37_34_ValidateCompressedIndicesKernel_cu_33a4b88b42_validate_compressed_sparse_indices_kernelILNS3_8CDimNameE0ENS3_18CUDAKernelLauncherENS3_14EmptyVecKernelENS3_8DummyVecELm0EEEvRKNS_6TensorESB_lllENKUlvE0_clEvENKUlvE0_clEvEUllE_EEvRNS_18TensorIteratorBaseERKT_EUliE_EEviT1_)
        /*0014*/ 	.short	0x0160
        /*0016*/ 	.short	0x0230


	//----- nvinfo : EIATTR_CBANK_PARAM_SIZE
	.align		4
.L_2356:
        /*0018*/ 	.byte	0x03, 0x19
        /*001a*/ 	.short	0x0230


	//----- nvinfo : EIATTR_KPARAM_INFO
	.align		4
        /*001c*/ 	.byte	0x04, 0x17
        /*001e*/ 	.short	(.L_2358 - .L_2357)
.L_2357:
        /*0020*/ 	.word	0x00000000
        /*0024*/ 	.short	0x0001
        /*0026*/ 	.short	0x0008
        /*0028*/ 	.byte	0x00, 0xf0, 0xa1, 0x08


	//----- nvinfo : EIATTR_KPARAM_INFO
	.align		4
.L_2358:
        /*002c*/ 	.byte	0x04, 0x17
        /*002e*/ 	.short	(.L_2360 - .L_2359)
.L_2359:
        /*0030*/ 	.word	0x00000000
        /*0034*/ 	.short	0x0000
        /*0036*/ 	.short	0x0000
        /*0038*/ 	.byte	0x00, 0xf0, 0x11, 0x00


	//----- nvinfo : EIATTR_MAXREG_COUNT
	.align		4
.L_2360:
        /*003c*/ 	.byte	0x03, 0x1b
        /*003e*/ 	.short	0x0080


	//----- nvinfo : EIATTR_EXTERNS
	.align		4
        /*0040*/ 	.byte	0x04, 0x0f
        /*0042*/ 	.short	(.L_2362 - .L_2361)


	//   ....[0]....
	.align		4
.L_2361:
        /*0044*/ 	.word	index@(__assertfail)


	//----- nvinfo : EIATTR_MERCURY_ISA_VERSION
	.align		4
.L_2362:
        /*0048*/ 	.byte	0x03, 0x5f
        /*004a*/ 	.short	0x0000


	//----- nvinfo : EIATTR_SYSCALL_OFFSETS
	.align		4
        /*004c*/ 	.byte	0x04, 0x46
        /*004e*/ 	.short	(.L_2364 - .L_2363)


	//   ....[0]....
.L_2363:
        /*0050*/ 	.word	0x000010b0


	//   ....[1]....
        /*0054*/ 	.word	0x00002170


	//----- nvinfo : EIATTR_EXIT_INSTR_OFFSETS
	.align		4
.L_2364:
        /*0058*/ 	.byte	0x04, 0x1c
        /*005a*/ 	.short	(.L_2366 - .L_2365)


	//   ....[0]....
.L_2365:
        /*005c*/ 	.word	0x00001120


	//   ....[1]....
        /*0060*/ 	.word	0x000021a0


	//----- nvinfo : EIATTR_MAX_THREADS
	.align		4
.L_2366:
        /*0064*/ 	.byte	0x04, 0x05
        /*0066*/ 	.short	(.L_2368 - .L_2367)
.L_2367:
        /*0068*/ 	.word	0x00000080
        /*006c*/ 	.word	0x00000001
        /*0070*/ 	.word	0x00000001


	//----- nvinfo : EIATTR_CRS_STACK_SIZE
	.align		4
.L_2368:
        /*0074*/ 	.byte	0x04, 0x1e
        /*0076*/ 	.short	(.L_2370 - .L_2369)
.L_2369:
        /*0078*/ 	.word	0x00000000
.L_2370:


//--------------------- .nv.info._ZN2at6native27unrolled_elementwise_kernelIZZZNS0_67_GLOBAL__N__bb565c37_34_ValidateCompressedIndicesKernel_cu_33a4b88b42_validate_compressed_sparse_indices_kernelILNS2_8CDimNameE0ENS2_18CUDAKernelLauncherENS2_14EmptyVecKernelENS2_8DummyVecELm0EEEvRKNS_6TensorESA_lllENKUlvE0_clEvENKUlvE0_clEvEUllE_St5arrayIPcLm2EELi4E23TrivialOffsetCalculatorILi1EjESI_NS0_6memory15LoadWithoutCastENSJ_16StoreWithoutCastEEEviT_T0_T2_T3_T4_T5_ --------------------------
	.section	.nv.info._ZN2at6native27unrolled_elementwise_kernelIZZZNS0_67_GLOBAL__N__bb565c37_34_ValidateCompressedIndicesKernel_cu_33a4b88b42_validate_compressed_sparse_indices_kernelILNS2_8CDimNameE0ENS2_18CUDAKernelLauncherENS2_14EmptyVecKernelENS2_8DummyVecELm0EEEvRKNS_6TensorESA_lllENKUlvE0_clEvENKUlvE0_clEvEUllE_St5arrayIPcLm2EELi4E23TrivialOffsetCalculatorILi1EjESI_NS0_6memory15LoadWithoutCastENSJ_16StoreWithoutCastEEEviT_T0_T2_T3_T4_T5_,"",@"SHT_CUDA_INFO"
	.sectionflags	@""
	.align	4


	//----- nvinfo : EIATTR_CUDA_API_VERSION
	.align		4
        /*0000*/ 	.byte	0x04, 0x37
        /*0002*/ 	.short	(.L_2372 - .L_2371)
.L_2371:
        /*0004*/ 	.word	0x00000082


	//----- nvinfo : EIATTR_SW2861232_WAR
	.align		4
.L_2372:
        /*0008*/ 	.byte	0x01, 0x35
	.zero		2


	//----- nvinfo : EIATTR_PARAM_CBANK
	.align		4
        /*000c*/ 	.byte	0x04, 0x0a
        /*000e*/ 	.short	(.L_2374 - .L_2373)
	.align		4
.L_2373:
        /*0010*/ 	.word	index@(.nv.constant0._ZN2at6native27unrolled_elementwise_kernelIZZZNS0_67_GLOBAL__N__bb565c37_34_ValidateCompressedIndicesKernel_cu_33a4b88b42_validate_compressed_sparse_indices_kernelILNS2_8CDimNameE0ENS2_18CUDAKernelLauncherENS2_14EmptyVecKernelENS2_8DummyVecELm0EEEvRKNS_6TensorESA_lllENKUlvE0_clEvENKUlvE0_clEvEUllE_St5arrayIPcLm2EELi4E23TrivialOffsetCalculatorILi1EjESI_NS0_6memory15LoadWithoutCastENSJ_16StoreWithoutCastEEEviT_T0_T2_T3_T4_T5_)
        /*0014*/ 	.short	0x0160
        /*0016*/ 	.short	0x0034


	//----- nvinfo : EIATTR_CBANK_PARAM_SIZE
	.align		4
.L_2374:
        /*0018*/ 	.byte	0x03, 0x19
        /*001a*/ 	.short	0x0034


	//----- nvinfo : EIATTR_KPARAM_INFO
	.align		4
        /*001c*/ 	.byte	0x04, 0x17
        /*001e*/ 	.short	(.L_2376 - .L_2375)
.L_2375:
        /*0020*/ 	.word	0x00000000
        /*0024*/ 	.short	0x0006
        /*0026*/ 	.short	0x0033
        /*0028*/ 	.byte	0x00, 0xf0, 0x05, 0x00


	//----- nvinfo : EIATTR_KPARAM_INFO
	.align		4
.L_2376:
        /*002c*/ 	.byte	0x04, 0x17
        /*002e*/ 	.short	(.L_2378 - .L_2377)
.L_2377:
        /*0030*/ 	.word	0x00000000
        /*0034*/ 	.short	0x0005
        /*0036*/ 	.short	0x0032
        /*0038*/ 	.byte	0x00, 0xf0, 0x05, 0x00


	//----- nvinfo : EIATTR_KPARAM_INFO
	.align		4
.L_2378:
        /*003c*/ 	.byte	0x04, 0x17
        /*003e*/ 	.short	(.L_2380 - .L_2379)
.L_2379:
        /*0040*/ 	.word	0x00000000
        /*0044*/ 	.short	0x0004
        /*0046*/ 	.short	0x0031
        /*0048*/ 	.byte	0x00, 0xf0, 0x05, 0x00


	//----- nvinfo : EIATTR_KPARAM_INFO
	.align		4
.L_2380:
        /*004c*/ 	.byte	0x04, 0x17
        /*004e*/ 	.short	(.L_2382 - .L_2381)
.L_2381:
        /*0050*/ 	.word	0x00000000
        /*0054*/ 	.short	0x0003
        /*0056*/ 	.short	0x0030
        /*0058*/ 	.byte	0x00, 0xf0, 0x05, 0x00


	//----- nvinfo : EIATTR_KPARAM_INFO
	.align		4
.L_2382:
        /*005c*/ 	.byte	0x04, 0x17
        /*005e*/ 	.short	(.L_2384 - .L_2383)
.L_2383:
        /*0060*/ 	.word	0x00000000
        /*0064*/ 	.short	0x0002
        /*0066*/ 	.short	0x0020
        /*0068*/ 	.byte	0x00, 0xf0, 0x41, 0x00


	//----- nvinfo : EIATTR_KPARAM_INFO
	.align		4
.L_2384:
        /*006c*/ 	.byte	0x04, 0x17
        /*006e*/ 	.short	(.L_2386 - .L_2385)
.L_2385:
        /*0070*/ 	.word	0x00000000
        /*0074*/ 	.short	0x0001
        /*0076*/ 	.short	0x0008
        /*0078*/ 	.byte	0x00, 0xf0, 0x61, 0x00


	//----- nvinfo : EIATTR_KPARAM_INFO
	.align		4
.L_2386:
        /*007c*/ 	.byte	0x04, 0x17
        /*007e*/ 	.short	(.L_2388 - .L_2387)
.L_2387:
        /*0080*/ 	.word	0x00000000
        /*0084*/ 	.short	0x0000
        /*0086*/ 	.short	0x0000
        /*0088*/ 	.byte	0x00, 0xf0, 0x11, 0x00


	//----- nvinfo : EIATTR_MAXREG_COUNT
	.align		4
.L_2388:
        /*008c*/ 	.byte	0x03, 0x1b
        /*008e*/ 	.short	0x00ff


	//----- nvinfo : EIATTR_EXTERNS
	.align		4
        /*0090*/ 	.byte	0x04, 0x0f
        /*0092*/ 	.short	(.L_2390 - .L_2389)


	//   ....[0]....
	.align		4
.L_2389:
        /*0094*/ 	.word	index@(__assertfail)


	//----- nvinfo : EIATTR_MERCURY_ISA_VERSION
	.align		4
.L_2390:
        /*0098*/ 	.byte	0x03, 0x5f
        /*009a*/ 	.short	0x0000


	//----- nvinfo : EIATTR_SYSCALL_OFFSETS
	.align		4
        /*009c*/ 	.byte	0x04, 0x46
        /*009e*/ 	.short	(.L_2392 - .L_2391)


	//   ....[0]....
.L_2391:
        /*00a0*/ 	.word	0x000003e0


	//   ....[1]....
        /*00a4*/ 	.word	0x000005c0


	//   ....[2]....
        /*00a8*/ 	.word	0x000007a0


	//   ....[3]....
        /*00ac*/ 	.word	0x00000980


	//----- nvinfo : EIATTR_EXIT_INSTR_OFFSETS
	.align		4
.L_2392:
        /*00b0*/ 	.byte	0x04, 0x1c
        /*00b2*/ 	.short	(.L_2394 - .L_2393)


	//   ....[0]....
.L_2393:
        /*00b4*/ 	.word	0x00000b00


	//   ....[1]....
        /*00b8*/ 	.word	0x00000b50


	//----- nvinfo : EIATTR_MAX_THREADS
	.align		4
.L_2394:
        /*00bc*/ 	.byte	0x04, 0x05
        /*00be*/ 	.short	(.L_2396 - .L_2395)
.L_2395:
        /*00c0*/ 	.word	0x00000080
        /*00c4*/ 	.word	0x00000001
        /*00c8*/ 	.word	0x00000001


	//----- nvinfo : EIATTR_CRS_STACK_SIZE
	.align		4
.L_2396:
        /*00cc*/ 	.byte	0x04, 0x1e
        /*00ce*/ 	.short	(.L_2398 - .L_2397)
.L_2397:
        /*00d0*/ 	.word	0x00000000
.L_2398:


//--------------------- .nv.info._ZN2at6native29vectorized_elementwise_kernelILi2EZZZNS0_67_GLOBAL__N__bb565c37_34_ValidateCompressedIndicesKernel_cu_33a4b88b42_validate_compressed_sparse_indices_kernelILNS2_8CDimNameE0ENS2_18CUDAKernelLauncherENS2_14EmptyVecKernelENS2_8DummyVecELm0EEEvRKNS_6TensorESA_lllENKUlvE0_clEvENKUlvE0_clEvEUllE_St5arrayIPcLm2EEEEviT0_T1_ --------------------------
	.section	.nv.info._ZN2at6native29vectorized_elementwise_kernelILi2EZZZNS0_67_GLOBAL__N__bb565c37_34_ValidateCompressedIndicesKernel_cu_33a4b88b42_validate_compressed_sparse_indices_kernelILNS2_8CDimNameE0ENS2_18CUDAKernelLauncherENS2_14EmptyVecKernelENS2_8DummyVecELm0EEEvRKNS_6TensorESA_lllENKUlvE0_clEvENKUlvE0_clEvEUllE_St5arrayIPcLm2EEEEviT0_T1_,"",@"SHT_CUDA_INFO"
	.sectionflags	@""
	.align	4


	//----- nvinfo : EIATTR_CUDA_API_VERSION
	.align		4
        /*0000*/ 	.byte	0x04, 0x37
        /*0002*/ 	.short	(.L_2400 - .L_2399)
.L_2399:
        /*0004*/ 	.word	0x00000082


	//----- nvinfo : EIATTR_SW2861232_WAR
	.align		4
.L_2400:
        /*0008*/ 	.byte	0x01, 0x35
	.zero		2


	//----- nvinfo : EIATTR_PARAM_CBANK
	.align		4
        /*000c*/ 	.byte	0x04, 0x0a
        /*000e*/ 	.short	(.L_2402 - .L_2401)
	.align		4
.L_2401:
        /*0010*/ 	.word	index@(.nv.constant0._ZN2at6native29vectorized_elementwise_kernelILi2EZZZNS0_67_GLOBAL__N__bb565c37_34_ValidateCompressedIndicesKernel_cu_33a4b88b42_validate_compressed_sparse_indices_kernelILNS2_8CDimNameE0ENS2_18CUDAKernelLauncherENS2_14EmptyVecKernelENS2_8DummyVecELm0EEEvRKNS_6TensorESA_lllENKUlvE0_clEvENKUlvE0_clEvEUllE_St5arrayIPcLm2EEEEviT0_T1_)
        /*0014*/ 	.short	0x0160
        /*0016*/ 	.short	0x0030


	//----- nvinfo : EIATTR_CBANK_PARAM_SIZE
	.align		4
.L_2402:
        /*0018*/ 	.byte	0x03, 0x19
        /*001a*/ 	.short	0x0030


	//----- nvinfo : EIATTR_KPARAM_INFO
	.align		4
        /*001c*/ 	.byte	0x04, 0x17
        /*001e*/ 	.short	(.L_2404 - .L_2403)
.L_2403:
        /*0020*/ 	.word	0x00000000
        /*0024*/ 	.short	0x0002
        /*0026*/ 	.short	0x0020
        /*0028*/ 	.byte	0x00, 0xf0, 0x41, 0x00


	//----- nvinfo : EIATTR_KPARAM_INFO
	.align		4
.L_2404:
        /*002c*/ 	.byte	0x04, 0x17
        /*002e*/ 	.short	(.L_2406 - .L_2405)
.L_2405:
        /*0030*/ 	.word	0x00000000
        /*0034*/ 	.short	0x0001
        /*0036*/ 	.short	0x0008
        /*0038*/ 	.byte	0x00, 0xf0, 0x61, 0x00


	//----- nvinfo : EIATTR_KPARAM_INFO
	.align		4
.L_2406:
        /*003c*/ 	.byte	0x04, 0x17
        /*003e*/ 	.short	(.L_2408 - .L_2407)
.L_2407:
        /*0040*/ 	.word	0x00000000
        /*0044*/ 	.short	0x0000
        /*0046*/ 	.short	0x0000
        /*0048*/ 	.byte	0x00, 0xf0, 0x11, 0x00


	//----- nvinfo : EIATTR_MAXREG_COUNT
	.align		4
.L_2408:
        /*004c*/ 	.byte	0x03, 0x1b
        /*004e*/ 	.short	0x00ff


	//----- nvinfo : EIATTR_EXTERNS
	.align		4
        /*0050*/ 	.byte	0x04, 0x0f
        /*0052*/ 	.short	(.L_2410 - .L_2409)


	//   ....[0]....
	.align		4
.L_2409:
        /*0054*/ 	.word	index@(__assertfail)


	//----- nvinfo : EIATTR_MERCURY_ISA_VERSION
	.align		4
.L_2410:
        /*0058*/ 	.byte	0x03, 0x5f
        /*005a*/ 	.short	0x0000


	//----- nvinfo : EIATTR_SYSCALL_OFFSETS
	.align		4
        /*005c*/ 	.byte	0x04, 0x46
        /*005e*/ 	.short	(.L_2412 - .L_2411)


	//   ....[0]....
.L_2411:
        /*0060*/ 	.word	0x00000290


	//   ....[1]....
        /*0064*/ 	.word	0x00000450


	//   ....[2]....
        /*0068*/ 	.word	0x00000610


	//   ....[3]....
        /*006c*/ 	.word	0x000007d0


	//   ....[4]....
        /*0070*/ 	.word	0x00000990


	//   ....[5]....
        /*0074*/ 	.word	0x00000b50


	//   ....[6]....
        /*0078*/ 	.word	0x00000d10


	//   ....[7]....
        /*007c*/ 	.word	0x00000ed0


	//   ....[8]....
        /*0080*/ 	.word	0x000014c0


	//   ....[9]....
        /*0084*/ 	.word	0x000016a0


	//   ....[10]....
        /*0088*/ 	.word	0x00001880


	//   ....[11]....
        /*008c*/ 	.word	0x00001a60


	//   ....[12]....
        /*0090*/ 	.word	0x00001c40


	//   ....[13]....
        /*0094*/ 	.word	0x00001e20


	//   ....[14]....
        /*0098*/ 	.word	0x00002000


	//   ....[15]....
        /*009c*/ 	.word	0x000021e0


	//----- nvinfo : EIATTR_EXIT_INSTR_OFFSETS
	.align		4
.L_2412:
        /*00a0*/ 	.byte	0x04, 0x1c
        /*00a2*/ 	.short	(.L_2414 - .L_2413)


	//   ....[0]....
.L_2413:
        /*00a4*/ 	.word	0x00000f60


	//   ....[1]....
        /*00a8*/ 	.word	0x00002560


	//   ....[2]....
        /*00ac*/ 	.word	0x000025b0


	//----- nvinfo : EIATTR_MAX_THREADS
	.align		4
.L_2414:
        /*00b0*/ 	.byte	0x04, 0x05
        /*00b2*/ 	.short	(.L_2416 - .L_2415)
.L_2415:
        /*00b4*/ 	.word	0x00000080
        /*00b8*/ 	.word	0x00000001
        /*00bc*/ 	.word	0x00000001


	//----- nvinfo : EIATTR_CRS_STACK_SIZE
	.align		4
.L_2416:
        /*00c0*/ 	.byte	0x04, 0x1e
        /*00c2*/ 	.short	(.L_2418 - .L_2417)
.L_2417:
        /*00c4*/ 	.word	0x00000000
.L_2418:


//--------------------- .nv.info._ZN2at6native29vectorized_elementwise_kernelILi4EZZZNS0_67_GLOBAL__N__bb565c37_34_ValidateCompressedIndicesKernel_cu_33a4b88b42_validate_compressed_sparse_indices_kernelILNS2_8CDimNameE0ENS2_18CUDAKernelLauncherENS2_14EmptyVecKernelENS2_8DummyVecELm0EEEvRKNS_6TensorESA_lllENKUlvE0_clEvENKUlvE0_clEvEUllE_St5arrayIPcLm2EEEEviT0_T1_ --------------------------
	.section	.nv.info._ZN2at6native29vectorized_elementwise_kernelILi4EZZZNS0_67_GLOBAL__N__bb565c37_34_ValidateCompressedIndicesKernel_cu_33a4b88b42_validate_compressed_sparse_indices_kernelILNS2_8CDimNameE0ENS2_18CUDAKernelLauncherENS2_14EmptyVecKernelENS2_8DummyVecELm0EEEvRKNS_6TensorESA_lllENKUlvE0_clEvENKUlvE0_clEvEUllE_St5arrayIPcLm2EEEEviT0_T1_,"",@"SHT_CUDA_INFO"
	.sectionflags	@""
	.align	4


	//----- nvinfo : EIATTR_CUDA_API_VERSION
	.align		4
        /*0000*/ 	.byte	0x04, 0x37
        /*0002*/ 	.short	(.L_2420 - .L_2419)
.L_2419:
        /*0004*/ 	.word	0x00000082


	//----- nvinfo : EIATTR_SW2861232_WAR
	.align		4
.L_2420:
        /*0008*/ 	.byte	0x01, 0x35
	.zero		2


	//----- nvinfo : EIATTR_PARAM_CBANK
	.align		4
        /*000c*/ 	.byte	0x04, 0x0a
        /*000e*/ 	.short	(.L_2422 - .L_2421)
	.align		4
.L_2421:
        /*0010*/ 	.word	index@(.nv.constant0._ZN2at6native29vectorized_elementwise_kernelILi4EZZZNS0_67_GLOBAL__N__bb565c37_34_ValidateCompressedIndicesKernel_cu_33a4b88b42_validate_compressed_sparse_indices_kernelILNS2_8CDimNameE0ENS2_18CUDAKernelLauncherENS2_14EmptyVecKernelENS2_8DummyVecELm0EEEvRKNS_6TensorESA_lllENKUlvE0_clEvENKUlvE0_clEvEUllE_St5arrayIPcLm2EEEEviT0_T1_)
        /*0014*/ 	.short	0x0160
        /*0016*/ 	.short	0x0030


	//----- nvinfo : EIATTR_CBANK_PARAM_SIZE
	.align		4
.L_2422:
        /*0018*/ 	.byte	0x03, 0x19
        /*001a*/ 	.short	0x0030


	//----- nvinfo : EIATTR_KPARAM_INFO
	.align		4
        /*001c*/ 	.byte	0x04, 0x17
        /*001e*/ 	.short	(.L_2424 - .L_2423)
.L_2423:
        /*0020*/ 	.word	0x00000000
        /*0024*/ 	.short	0x0002
        /*0026*/ 	.short	0x0020
        /*0028*/ 	.byte	0x00, 0xf0, 0x41, 0x00


	//----- nvinfo : EIATTR_KPARAM_INFO
	.align		4
.L_2424:
        /*002c*/ 	.byte	0x04, 0x17
        /*002e*/ 	.short	(.L_2426 - .L_2425)
.L_2425:
        /*0030*/ 	.word	0x00000000
        /*0034*/ 	.short	0x0001
        /*0036*/ 	.short	0x0008
        /*0038*/ 	.byte	0x00, 0xf0, 0x61, 0x00


	//----- nvinfo : EIATTR_KPARAM_INFO
	.align		4
.L_2426:
        /*003c*/ 	.byte	0x04, 0x17
        /*003e*/ 	.short	(.L_2428 - .L_2427)
.L_2427:
        /*0040*/ 	.word	0x00000000
        /*0044*/ 	.short	0x0000
        /*0046*/ 	.short	0x0000
        /*0048*/ 	.byte	0x00, 0xf0, 0x11, 0x00


	//----- nvinfo : EIATTR_MAXREG_COUNT
	.align		4
.L_2428:
        /*004c*/ 	.byte	0x03, 0x1b
        /*004e*/ 	.short	0x00ff


	//----- nvinfo : EIATTR_EXTERNS
	.align		4
        /*0050*/ 	.byte	0x04, 0x0f
        /*0052*/ 	.short	(.L_2430 - .L_2429)


	//   ....[0]....
	.align		4
.L_2429:
        /*0054*/ 	.word	index@(__assertfail)


	//----- nvinfo : EIATTR_MERCURY_ISA_VERSION
	.align		4
.L_2430:
        /*0058*/ 	.byte	0x03, 0x5f
        /*005a*/ 	.short	0x0000


	//----- nvinfo : EIATTR_SYSCALL_OFFSETS
	.align		4
        /*005c*/ 	.byte	0x04, 0x46
        /*005e*/ 	.short	(.L_2432 - .L_2431)


	//   ....[0]....
.L_2431:
        /*0060*/ 	.word	0x00000290


	//   ....[1]....
        /*0064*/ 	.word	0x00000450


	//   ....[2]....
        /*0068*/ 	.word	0x00000610


	//   ....[3]....
        /*006c*/ 	.word	0x000007d0


	//   ....[4]....
        /*0070*/ 	.word	0x00000990


	//   ....[5]....
        /*0074*/ 	.word	0x00000b50


	//   ....[6]....
        /*0078*/ 	.word	0x00000d10


	//   ....[7]....
        /*007c*/ 	.word	0x00000ed0


	//   ....[8]....
        /*0080*/ 	.word	0x000014c0


	//   ....[9]....
        /*0084*/ 	.word	0x000016a0


	//   ....[10]....
        /*0088*/ 	.word	0x00001880


	//   ....[11]....
        /*008c*/ 	.word	0x00001a60


	//   ....[12]....
        /*0090*/ 	.word	0x00001c40


	//   ....[13]....
        /*0094*/ 	.word	0x00001e20


	//   ....[14]....
        /*0098*/ 	.word	0x00002000


	//   ....[15]....
        /*009c*/ 	.word	0x000021e0


	//----- nvinfo : EIATTR_EXIT_INSTR_OFFSETS
	.align		4
.L_2432:
        /*00a0*/ 	.byte	0x04, 0x1c
        /*00a2*/ 	.short	(.L_2434 - .L_2433)


	//   ....[0]....
.L_2433:
        /*00a4*/ 	.word	0x00000f60


	//   ....[1]....
        /*00a8*/ 	.word	0x00002560


	//   ....[2]....
        /*00ac*/ 	.word	0x000025b0


	//----- nvinfo : EIATTR_MAX_THREADS
	.align		4
.L_2434:
        /*00b0*/ 	.byte	0x04, 0x05
        /*00b2*/ 	.short	(.L_2436 - .L_2435)
.L_2435:
        /*00b4*/ 	.word	0x00000080
        /*00b8*/ 	.word	0x00000001
        /*00bc*/ 	.word	0x00000001


	//----- nvinfo : EIATTR_CRS_STACK_SIZE
	.align		4
.L_2436:
        /*00c0*/ 	.byte	0x04, 0x1e
        /*00c2*/ 	.short	(.L_2438 - .L_2437)
.L_2437:
        /*00c4*/ 	.word	0x00000000
.L_2438:


//--------------------- .nv.info._ZN2at6native29vectorized_elementwise_kernelILi8EZZZNS0_67_GLOBAL__N__bb565c37_34_ValidateCompressedIndicesKernel_cu_33a4b88b42_validate_compressed_sparse_indices_kernelILNS2_8CDimNameE0ENS2_18CUDAKernelLauncherENS2_14EmptyVecKernelENS2_8DummyVecELm0EEEvRKNS_6TensorESA_lllENKUlvE0_clEvENKUlvE0_clEvEUllE_St5arrayIPcLm2EEEEviT0_T1_ --------------------------
	.section	.nv.info._ZN2at6native29vectorized_elementwise_kernelILi8EZZZNS0_67_GLOBAL__N__bb565c37_34_ValidateCompressedIndicesKernel_cu_33a4b88b42_validate_compressed_sparse_indices_kernelILNS2_8CDimNameE0ENS2_18CUDAKernelLauncherENS2_14EmptyVecKernelENS2_8DummyVecELm0EEEvRKNS_6TensorESA_lllENKUlvE0_clEvENKUlvE0_clEvEUllE_St5arrayIPcLm2EEEEviT0_T1_,"",@"SHT_CUDA_INFO"
	.sectionflags	@""
	.align	4


	//----- nvinfo : EIATTR_CUDA_API_VERSION
	.align		4
        /*0000*/ 	.byte	0x04, 0x37
        /*0002*/ 	.short	(.L_2440 - .L_2439)
.L_2439:
        /*0004*/ 	.word	0x00000082


	//----- nvinfo : EIATTR_SW2861232_WAR
	.align		4
.L_2440:
        /*0008*/ 	.byte	0x01, 0x35
	.zero		2


	//----- nvinfo : EIATTR_PARAM_CBANK
	.align		4
        /*000c*/ 	.byte	0x04, 0x0a
        /*000e*/ 	.short	(.L_2442 - .L_2441)
	.align		4
.L_2441:
        /*0010*/ 	.word	index@(.nv.constant0._ZN2at6native29vectorized_elementwise_kernelILi8EZZZNS0_67_GLOBAL__N__bb565c37_34_ValidateCompressedIndicesKernel_cu_33a4b88b42_validate_compressed_sparse_indices_kernelILNS2_8CDimNameE0ENS2_18CUDAKernelLauncherENS2_14EmptyVecKernelENS2_8DummyVecELm0EEEvRKNS_6TensorESA_lllENKUlvE0_clEvENKUlvE0_clEvEUllE_St5arrayIPcLm2EEEEviT0_T1_)
        /*0014*/ 	.short	0x0160
        /*0016*/ 	.short	0x0030


	//----- nvinfo : EIATTR_CBANK_PARAM_SIZE
	.align		4
.L_2442:
        /*0018*/ 	.byte	0x03, 0x19
        /*001a*/ 	.short	0x0030


	//----- nvinfo : EIATTR_KPARAM_INFO
	.align		4
        /*001c*/ 	.byte	0x04, 0x17
        /*001e*/ 	.short	(.L_2444 - .L_2443)
.L_2443:
        /*0020*/ 	.word	0x00000000
        /*0024*/ 	.short	0x0002
        /*0026*/ 	.short	0x0020
        /*0028*/ 	.byte	0x00, 0xf0, 0x41, 0x00


	//----- nvinfo : EIATTR_KPARAM_INFO
	.align		4
.L_2444:
        /*002c*/ 	.byte	0x04, 0x17
        /*002e*/ 	.short	(.L_2446 - .L_2445)
.L_2445:
        /*0030*/ 	.word	0x00000000
        /*0034*/ 	.short	0x0001
        /*0036*/ 	.short	0x0008
        /*0038*/ 	.byte	0x00, 0xf0, 0x61, 0x00


	//----- nvinfo : EIATTR_KPARAM_INFO
	.align		4
.L_2446:
        /*003c*/ 	.byte	0x04, 0x17
        /*003e*/ 	.short	(.L_2448 - .L_2447)
.L_2447:
        /*0040*/ 	.word	0x00000000
        /*0044*/ 	.short	0x0000
        /*0046*/ 	.short	0x0000
        /*0048*/ 	.byte	0x00, 0xf0, 0x11, 0x00


	//----- nvinfo : EIATTR_MAXREG_COUNT
	.align		4
.L_2448:
        /*004c*/ 	.byte	0x03, 0x1b
        /*004e*/ 	.short	0x00ff


	//----- nvinfo : EIATTR_MERCURY_ISA_VERSION
	.align		4
        /*0050*/ 	.byte	0x03, 0x5f
        /*0052*/ 	.short	0x0000


	//----- nvinfo : EIATTR_EXIT_INSTR_OFFSETS
	.align		4
        /*0054*/ 	.byte	0x04, 0x1c
        /*0056*/ 	.short	(.L_2450 - .L_2449)


	//   ....[0]....
.L_2449:
        /*0058*/ 	.word	0x00000010


	//----- nvinfo : EIATTR_MAX_THREADS
	.align		4
.L_2450:
        /*005c*/ 	.byte	0x04, 0x05
        /*005e*/ 	.short	(.L_2452 - .L_2451)
.L_2451:
        /*0060*/ 	.word	0x00000080
        /*0064*/ 	.word	0x00000001
        /*0068*/ 	.word	0x00000001
.L_2452:


//--------------------- .nv.info._ZN2at6native18elementwise_kernelILi128ELi4EZNS0_15gpu_kernel_implIZZZNS0_67_GLOBAL__N__bb565c37_34_ValidateCompressedIndicesKernel_cu_33a4b88b42_validate_compressed_sparse_indices_kernelILNS3_8CDimNameE0ENS3_18CUDAKernelLauncherENS3_14EmptyVecKernelENS3_8DummyVecELm0EEEvRKNS_6TensorESB_lllENKUlvE0_clEvENKUlvE_clEvEUliE_EEvRNS_18TensorIteratorBaseERKT_EUliE_EEviT1_ --------------------------
	.section	.nv.info._ZN2at6native18elementwise_kernelILi128ELi4EZNS0_15gpu_kernel_implIZZZNS0_67_GLOBAL__N__bb565c37_34_ValidateCompressedIndicesKernel_cu_33a4b88b42_validate_compressed_sparse_indices_kernelILNS3_8CDimNameE0ENS3_18CUDAKernelLauncherENS3_14EmptyVecKernelENS3_8DummyVecELm0EEEvRKNS_6TensorESB_lllENKUlvE0_clEvENKUlvE_clEvEUliE_EEvRNS_18TensorIteratorBaseERKT_EUliE_EEviT1_,"",@"SHT_CUDA_INFO"
	.sectionflags	@""
	.align	4


	//----- nvinfo : EIATTR_CUDA_API_VERSION
	.align		4
        /*0000*/ 	.byte	0x04, 0x37
        /*0002*/ 	.short	(.L_2454 - .L_2453)
.L_2453:
        /*0004*/ 	.word	0x00000082


	//----- nvinfo : EIATTR_SW2861232_WAR
	.align		4
.L_2454:
        /*0008*/ 	.byte	0x01, 0x35
	.zero		2


	//----- nvinfo : EIATTR_PARAM_CBANK
	.align		4
        /*000c*/ 	.byte	0x04, 0x0a
        /*000e*/ 	.short	(.L_2456 - .L_2455)
	.align		4
.L_2455:
        /*0010*/ 	.word	index@(.nv.constant0._ZN2at6native18elementwise_kernelILi128ELi4EZNS0_15gpu_kernel_implIZZZNS0_67_GLOBAL__N__bb565c37_34_ValidateCompressedIndicesKernel_cu_33a4b88b42_validate_compressed_sparse_indices_kernelILNS3_8CDimNameE0ENS3_18CUDAKernelLauncherENS3_14EmptyVecKernelENS3_8DummyVecELm0EEEvRKNS_6TensorESB_lllENKUlvE0_clEvENKUlvE_clEvEUliE_EEvRNS_18TensorIteratorBaseERKT_EUliE_EEviT1_)
        /*0014*/ 	.short	0x0160
        /*0016*/ 	.short	0x0238


	//----- nvinfo : EIATTR_CBANK_PARAM_SIZE
	.align		4
.L_2456:
        /*0018*/ 	.byte	0x03, 0x19
        /*001a*/ 	.short	0x0238


	//----- nvinfo : EIATTR_KPARAM_INFO
	.align		4
        /*001c*/ 	.byte	0x04, 0x17
        /*001e*/ 	.short	(.L_2458 - .L_2457)
.L_2457:
        /*0020*/ 	.word	0x00000000
        /*0024*/ 	.short	0x0001
        /*0026*/ 	.short	0x0008
        /*0028*/ 	.byte	0x00, 0xf0, 0xc1, 0x08


	//----- nvinfo : EIATTR_KPARAM_INFO
	.align		4
.L_2458:
        /*002c*/ 	.byte	0x04, 0x17
        /*002e*/ 	.short	(.L_2460 - .L_2459)
.L_2459:
        /*0030*/ 	.word	0x00000000
        /*0034*/ 	.short	0x0000
        /*0036*/ 	.short	0x0000
        /*0038*/ 	.byte	0x00, 0xf0, 0x11, 0x00


	//----- nvinfo : EIATTR_MAXREG_COUNT
	.align		4
.L_2460:
        /*003c*/ 	.byte	0x03, 0x1b
        /*003e*/ 	.short	0x0080


	//----- nvinfo : EIATTR_EXTERNS
	.align		4
        /*0040*/ 	.byte	0x04, 0x0f
        /*0042*/ 	.short	(.L_2462 - .L_2461)


	//   ....[0]....
	.align		4
.L_2461:
        /*0044*/ 	.word	index@(__assertfail)


	//----- nvinfo : EIATTR_MERCURY_ISA_VERSION
	.align		4
.L_2462:
        /*0048*/ 	.byte	0x03, 0x5f
        /*004a*/ 	.short	0x0000


	//----- nvinfo : EIATTR_SYSCALL_OFFSETS
	.align		4
        /*004c*/ 	.byte	0x04, 0x46
        /*004e*/ 	.short	(.L_2464 - .L_2463)


	//   ....[0]....
.L_2463:
        /*0050*/ 	.word	0x00001cb0


	//   ....[1]....
        /*0054*/ 	.word	0x00001e80


	//   ....[2]....
        /*0058*/ 	.word	0x000025b0


	//   ....[3]....
        /*005c*/ 	.word	0x00004290


	//   ....[4]....
        /*0060*/ 	.word	0x00004460


	//   ....[5]....
        /*0064*/ 	.word	0x00004b90


	//   ....[6]....
        /*0068*/ 	.word	0x00006840


	//   ....[7]....
        /*006c*/ 	.word	0x00006a10


	//   ....[8]....
        /*0070*/ 	.word	0x00007140


	//   ....[9]....
        /*0074*/ 	.word	0x00008e00


	//   ....[10]....
        /*0078*/ 	.word	0x00008fd0


	//   ....[11]....
        /*007c*/ 	.word	0x00009700


	//----- nvinfo : EIATTR_EXIT_INSTR_OFFSETS
	.align		4
.L_2464:
        /*0080*/ 	.byte	0x04, 0x1c
        /*0082*/ 	.short	(.L_2466 - .L_2465)


	//   ....[0]....
.L_2465:
        /*0084*/ 	.word	0x000071c0


	//   ....[1]....
        /*0088*/ 	.word	0x000090c0


	//   ....[2]....
        /*008c*/ 	.word	0x000090e0


	//   ....[3]....
        /*0090*/ 	.word	0x00009160


	//   ....[4]....
        /*0094*/ 	.word	0x00009180


	//   ....[5]....
        /*0098*/ 	.word	0x000091a0


	//   ....[6]....
        /*009c*/ 	.word	0x00009220


	//   ....[7]....
        /*00a0*/ 	.word	0x00009240


	//   ....[8]....
        /*00a4*/ 	.word	0x000092c0


	//   ....[9]....
        /*00a8*/ 	.word	0x000092e0


	//   ....[10]....
        /*00ac*/ 	.word	0x00009300


	//   ....[11]....
        /*00b0*/ 	.word	0x000093a0


	//   ....[12]....
        /*00b4*/ 	.word	0x000093c0


	//   ....[13]....
        /*00b8*/ 	.word	0x00009440


	//   ....[14]....
        /*00bc*/ 	.word	0x00009460


	//   ....[15]....
        /*00c0*/ 	.word	0x00009480


	//   ....[16]....
        /*00c4*/ 	.word	0x00009520


	//   ....[17]....
        /*00c8*/ 	.word	0x00009540


	//   ....[18]....
        /*00cc*/ 	.word	0x00009560


	//   ....[19]....
        /*00d0*/ 	.word	0x000095d0


	//   ....[20]....
        /*00d4*/ 	.word	0x00009710


	//   ....[21]....
        /*00d8*/ 	.word	0x00009730


	//   ....[22]....
        /*00dc*/ 	.word	0x00009750


	//----- nvinfo : EIATTR_MAX_THREADS
	.align		4
.L_2466:
        /*00e0*/ 	.byte	0x04, 0x05
        /*00e2*/ 	.short	(.L_2468 - .L_2467)
.L_2467:
        /*00e4*/ 	.word	0x00000080
        /*00e8*/ 	.word	0x00000001
        /*00ec*/ 	.word	0x00000001


	//----- nvinfo : EIATTR_CRS_STACK_SIZE
	.align		4
.L_2468:
        /*00f0*/ 	.byte	0x04, 0x1e
        /*00f2*/ 	.short	(.L_2470 - .L_2469)
.L_2469:
        /*00f4*/ 	.word	0x00000000
.L_2470:


//--------------------- .nv.info._ZN2at6native27unrolled_elementwise_kernelIZZZNS0_67_GLOBAL__N__bb565c37_34_ValidateCompressedIndicesKernel_cu_33a4b88b42_validate_compressed_sparse_indices_kernelILNS2_8CDimNameE0ENS2_18CUDAKernelLauncherENS2_14EmptyVecKernelENS2_8DummyVecELm0EEEvRKNS_6TensorESA_lllENKUlvE0_clEvENKUlvE_clEvEUliE_St5arrayIPcLm2EELi4E23TrivialOffsetCalculatorILi1EjESI_NS0_6memory12LoadWithCastILi1EEENSJ_13StoreWithCastILi1EEEEEviT_T0_T2_T3_T4_T5_ --------------------------
	.section	.nv.info._ZN2at6native27unrolled_elementwise_kernelIZZZNS0_67_GLOBAL__N__bb565c37_34_ValidateCompressedIndicesKernel_cu_33a4b88b42_validate_compressed_sparse_indices_kernelILNS2_8CDimNameE0ENS2_18CUDAKernelLauncherENS2_14EmptyVecKernelENS2_8DummyVecELm0EEEvRKNS_6TensorESA_lllENKUlvE0_clEvENKUlvE_clEvEUliE_St5arrayIPcLm2EELi4E23TrivialOffsetCalculatorILi1EjESI_NS0_6memory12LoadWithCastILi1EEENSJ_13StoreWithCastILi1EEEEEviT_T0_T2_T3_T4_T5_,"",@"SHT_CUDA_INFO"
	.sectionflags	@""
	.align	4


	//----- nvinfo : EIATTR_CUDA_API_VERSION
	.align		4
        /*0000*/ 	.byte	0x04, 0x37
        /*0002*/ 	.short	(.L_2472 - .L_2471)
.L_2471:
        /*0004*/ 	.word	0x00000082


	//----- nvinfo : EIATTR_SW2861232_WAR
	.align		4
.L_2472:
        /*0008*/ 	.byte	0x01, 0x35
	.zero		2


	//----- nvinfo : EIATTR_PARAM_CBANK
	.align		4
        /*000c*/ 	.byte	0x04, 0x0a
        /*000e*/ 	.short	(.L_2474 - .L_2473)
	.align		4
.L_2473:
        /*0010*/ 	.word	index@(.nv.constant0._ZN2at6native27unrolled_elementwise_kernelIZZZNS0_67_GLOBAL__N__bb565c37_34_ValidateCompressedIndicesKernel_cu_33a4b88b42_validate_compressed_sparse_indices_kernelILNS2_8CDimNameE0ENS2_18CUDAKernelLauncherENS2_14EmptyVecKernelENS2_8DummyVecELm0EEEvRKNS_6TensorESA_lllENKUlvE0_clEvENKUlvE_clEvEUliE_St5arrayIPcLm2EELi4E23TrivialOffsetCalculatorILi1EjESI_NS0_6memory12LoadWithCastILi1EEENSJ_13StoreWithCastILi1EEEEEviT_T0_T2_T3_T4_T5_)
        /*0014*/ 	.short	0x0160
        /*0016*/ 	.short	0x0044


	//----- nvinfo : EIATTR_CBANK_PARAM_SIZE
	.align		4
.L_2474:
        /*0018*/ 	.byte	0x03, 0x19
        /*001a*/ 	.short	0x0044


	//----- nvinfo : EIATTR_KPARAM_INFO
	.align		4
        /*001c*/ 	.byte	0x04, 0x17
        /*001e*/ 	.short	(.L_2476 - .L_2475)
.L_2475:
        /*0020*/ 	.word	0x00000000
        /*0024*/ 	.short	0x0006
        /*0026*/ 	.short	0x003c
        /*0028*/ 	.byte	0x00, 0xf0, 0x21, 0x00


	//----- nvinfo : EIATTR_KPARAM_INFO
	.align		4
.L_2476:
        /*002c*/ 	.byte	0x04, 0x17
        /*002e*/ 	.short	(.L_2478 - .L_2477)
.L_2477:
        /*0030*/ 	.word	0x00000000
        /*0034*/ 	.short	0x0005
        /*0036*/ 	.short	0x0034
        /*0038*/ 	.byte	0x00, 0xf0, 0x21, 0x00


	//----- nvinfo : EIATTR_KPARAM_INFO
	.align		4
.L_2478:
        /*003c*/ 	.byte	0x04, 0x17
        /*003e*/ 	.short	(.L_2480 - .L_2479)
.L_2479:
        /*0040*/ 	.word	0x00000000
        /*0044*/ 	.short	0x0004
        /*0046*/ 	.short	0x0031
        /*0048*/ 	.byte	0x00, 0xf0, 0x05, 0x00


	//----- nvinfo : EIATTR_KPARAM_INFO
	.align		4
.L_2480:
        /*004c*/ 	.byte	0x04, 0x17
        /*004e*/ 	.short	(.L_2482 - .L_2481)
.L_2481:
        /*0050*/ 	.word	0x00000000
        /*0054*/ 	.short	0x0003
        /*0056*/ 	.short	0x0030
        /*0058*/ 	.byte	0x00, 0xf0, 0x05, 0x00


	//----- nvinfo : EIATTR_KPARAM_INFO
	.align		4
.L_2482:
        /*005c*/ 	.byte	0x04, 0x17
        /*005e*/ 	.short	(.L_2484 - .L_2483)
.L_2483:
        /*0060*/ 	.word	0x00000000
        /*0064*/ 	.short	0x0002
        /*0066*/ 	.short	0x0020
        /*0068*/ 	.byte	0x00, 0xf0, 0x41, 0x00


	//----- nvinfo : EIATTR_KPARAM_INFO
	.align		4
.L_2484:
        /*006c*/ 	.byte	0x04, 0x17
        /*006e*/ 	.short	(.L_2486 - .L_2485)
.L_2485:
        /*0070*/ 	.word	0x00000000
        /*0074*/ 	.short	0x0001
        /*0076*/ 	.short	0x0008
        /*0078*/ 	.byte	0x00, 0xf0, 0x61, 0x00


	//----- nvinfo : EIATTR_KPARAM_INFO
	.align		4
.L_2486:
        /*007c*/ 	.byte	0x04, 0x17
        /*007e*/ 	.short	(.L_2488 - .L_2487)
.L_2487:
        /*0080*/ 	.word	0x00000000
        /*0084*/ 	.short	0x0000
        /*0086*/ 	.short	0x0000
        /*0088*/ 	.byte	0x00, 0xf0, 0x11, 0x00


	//----- nvinfo : EIATTR_MAXREG_COUNT
	.align		4
.L_2488:
        /*008c*/ 	.byte	0x03, 0x1b
        /*008e*/ 	.short	0x00ff


	//----- nvinfo : EIATTR_EXTERNS
	.align		4
        /*0090*/ 	.byte	0x04, 0x0f
        /*0092*/ 	.short	(.L_2490 - .L_2489)


	//   ....[0]....
	.align		4
.L_2489:
        /*0094*/ 	.word	index@(__assertfail)


	//----- nvinfo : EIATTR_MERCURY_ISA_VERSION
	.align		4
.L_2490:
        /*0098*/ 	.byte	0x03, 0x5f
        /*009a*/ 	.short	0x0000


	//----- nvinfo : EIATTR_SYSCALL_OFFSETS
	.align		4
        /*009c*/ 	.byte	0x04, 0x46
        /*009e*/ 	.short	(.L_2492 - .L_2491)


	//   ....[0]....
.L_2491:
        /*00a0*/ 	.word	0x00000eb0


	//   ....[1]....
        /*00a4*/ 	.word	0x00001d50


	//   ....[2]....
        /*00a8*/ 	.word	0x00002bf0


	//   ....[3]....
        /*00ac*/ 	.word	0x00003a60


	//   ....[4]....
        /*00b0*/ 	.word	0x00003c80


	//   ....[5]....
        /*00b4*/ 	.word	0x00003e40


	//   ....[6]....
        /*00b8*/ 	.word	0x00004000


	//   ....[7]....
        /*00bc*/ 	.word	0x000041c0


	//   ....[8]....
        /*00c0*/ 	.word	0x00004ab0


	//   ....[9]....
        /*00c4*/ 	.word	0x000052c0


	//   ....[10]....
        /*00c8*/ 	.word	0x00005a90


	//   ....[11]....
        /*00cc*/ 	.word	0x00006260


	//----- nvinfo : EIATTR_EXIT_INSTR_OFFSETS
	.align		4
.L_2492:
        /*00d0*/ 	.byte	0x04, 0x1c
        /*00d2*/ 	.short	(.L_2494 - .L_2493)


	//   ....[0]....
.L_2493:
        /*00d4*/ 	.word	0x00005b10


	//   ....[1]....
        /*00d8*/ 	.word	0x00005c20


	//   ....[2]....
        /*00dc*/ 	.word	0x00005c40


	//   ....[3]....
        /*00e0*/ 	.word	0x00005cc0


	//   ....[4]....
        /*00e4*/ 	.word	0x00005ce0


	//   ....[5]....
        /*00e8*/ 	.word	0x00005d00


	//   ....[6]....
        /*00ec*/ 	.word	0x00005d80


	//   ....[7]....
        /*00f0*/ 	.word	0x00005da0


	//   ....[8]....
        /*00f4*/ 	.word	0x00005e20


	//   ....[9]....
        /*00f8*/ 	.word	0x00005e40


	//   ....[10]....
        /*00fc*/ 	.word	0x00005e60


	//   ....[11]....
        /*0100*/ 	.word	0x00005f00


	//   ....[12]....
        /*0104*/ 	.word	0x00005f20


	//   ....[13]....
        /*0108*/ 	.word	0x00005fa0


	//   ....[14]....
        /*010c*/ 	.word	0x00005fc0


	//   ....[15]....
        /*0110*/ 	.word	0x00005fe0


	//   ....[16]....
        /*0114*/ 	.word	0x00006080


	//   ....[17]....
        /*0118*/ 	.word	0x000060a0


	//   ....[18]....
        /*011c*/ 	.word	0x000060c0


	//   ....[19]....
        /*0120*/ 	.word	0x00006130


	//   ....[20]....
        /*0124*/ 	.word	0x00006270


	//   ....[21]....
        /*0128*/ 	.word	0x00006290


	//   ....[22]....
        /*012c*/ 	.word	0x000062b0


	//----- nvinfo : EIATTR_MAX_THREADS
	.align		4
.L_2494:
        /*0130*/ 	.byte	0x04, 0x05
        /*0132*/ 	.short	(.L_2496 - .L_2495)
.L_2495:
        /*0134*/ 	.word	0x00000080
        /*0138*/ 	.word	0x00000001
        /*013c*/ 	.word	0x00000001


	//----- nvinfo : EIATTR_CRS_STACK_SIZE
	.align		4
.L_2496:
        /*0140*/ 	.byte	0x04, 0x1e
        /*0142*/ 	.short	(.L_2498 - .L_2497)
.L_2497:
        /*0144*/ 	.word	0x00000000
.L_2498:


//--------------------- .nv.info._ZN2at6native18elementwise_kernelILi128ELi2EZNS0_22gpu_kernel_impl_nocastIZZZNS0_67_GLOBAL__N__bb565c37_34_ValidateCompressedIndicesKernel_cu_33a4b88b42_validate_compressed_sparse_indices_kernelILNS3_8CDimNameE0ENS3_18CUDAKernelLauncherENS3_14EmptyVecKernelENS3_8DummyVecELm0EEEvRKNS_6TensorESB_lllENKUlvE0_clEvENKUlvE_clEvEUliE_EEvRNS_18TensorIteratorBaseERKT_EUliE_EEviT1_ --------------------------
	.section	.nv.info._ZN2at6native18elementwise_kernelILi128ELi2EZNS0_22gpu_kernel_impl_nocastIZZZNS0_67_GLOBAL__N__bb565c37_34_ValidateCompressedIndicesKernel_cu_33a4b88b42_validate_compressed_sparse_indices_kernelILNS3_8CDimNameE0ENS3_18CUDAKernelLauncherENS3_14EmptyVecKernelENS3_8DummyVecELm0EEEvRKNS_6TensorESB_lllENKUlvE0_clEvENKUlvE_clEvEUliE_EEvRNS_18TensorIteratorBaseERKT_EUliE_EEviT1_,"",@"SHT_CUDA_INFO"
	.sectionflags	@""
	.align	4


	//----- nvinfo : EIATTR_CUDA_API_VERSION
	.align		4
        /*0000*/ 	.byte	0x04, 0x37
        /*0002*/ 	.short	(.L_2500 - .L_2499)
.L_2499:
        /*0004*/ 	.word	0x00000082


	//----- nvinfo : EIATTR_SW2861232_WAR
	.align		4
.L_2500:
        /*0008*/ 	.byte	0x01, 0x35
	.zero		2


	//----- nvinfo : EIATTR_PARAM_CBANK
	.align		4
        /*000c*/ 	.byte	0x04, 0x0a
        /*000e*/ 	.short	(.L_2502 - .L_2501)
	.align		4
.L_2501:
        /*0010*/ 	.word	index@(.nv.constant0._ZN2at6native18elementwise_kernelILi128ELi2EZNS0_22gpu_kernel_impl_nocastIZZZNS0_67_GLOBAL__N__bb565c37_34_ValidateCompressedIndicesKernel_cu_33a4b88b42_validate_compressed_sparse_indices_kernelILNS3_8CDimNameE0ENS3_18CUDAKernelLauncherENS3_14EmptyVecKernelENS3_8DummyVecELm0EEEvRKNS_6TensorESB_lllENKUlvE0_clEvENKUlvE_clEvEUliE_EEvRNS_18TensorIteratorBaseERKT_EUliE_EEviT1_)
        /*0014*/ 	.short	0x0160
        /*0016*/ 	.short	0x0230


	//----- nvinfo : EIATTR_CBANK_PARAM_SIZE
	.align		4
.L_2502:
        /*0018*/ 	.byte	0x03, 0x19
        /*001a*/ 	.short	0x0230


	//----- nvinfo : EIATTR_KPARAM_INFO
	.align		4
        /*001c*/ 	.byte	0x04, 0x17
        /*001e*/ 	.short	(.L_2504 - .L_2503)
.L_2503:
        /*0020*/ 	.word	0x00000000
        /*0024*/ 	.short	0x0001
        /*0026*/ 	.short	0x0008
        /*0028*/ 	.byte	0x00, 0xf0, 0xa1, 0x08


	//----- nvinfo : EIATTR_KPARAM_INFO
	.align		4
.L_2504:
        /*002c*/ 	.byte	0x04, 0x17
        /*002e*/ 	.short	(.L_2506 - .L_2505)
.L_2505:
        /*0030*/ 	.word	0x00000000
        /*0034*/ 	.short	0x0000
        /*0036*/ 	.short	0x0000
        /*0038*/ 	.byte	0x00, 0xf0, 0x11, 0x00


	//----- nvinfo : EIATTR_MAXREG_COUNT
	.align		4
.L_2506:
        /*003c*/ 	.byte	0x03, 0x1b
        /*003e*/ 	.short	0x0080


	//----- nvinfo : EIATTR_EXTERNS
	.align		4
        /*0040*/ 	.byte	0x04, 0x0f
        /*0042*/ 	.short	(.L_2508 - .L_2507)


	//   ....[0]....
	.align		4
.L_2507:
        /*0044*/ 	.word	index@(__assertfail)


	//----- nvinfo : EIATTR_MERCURY_ISA_VERSION
	.align		4
.L_2508:
        /*0048*/ 	.byte	0x03, 0x5f
        /*004a*/ 	.short	0x0000


	//----- nvinfo : EIATTR_SYSCALL_OFFSETS
	.align		4
        /*004c*/ 	.byte	0x04, 0x46
        /*004e*/ 	.short	(.L_2510 - .L_2509)


	//   ....[0]....
.L_2509:
        /*0050*/ 	.word	0x00001090


	//   ....[1]....
        /*0054*/ 	.word	0x00002130


	//----- nvinfo : EIATTR_EXIT_INSTR_OFFSETS
	.align		4
.L_2510:
        /*0058*/ 	.byte	0x04, 0x1c
        /*005a*/ 	.short	(.L_2512 - .L_2511)


	//   ....[0]....
.L_2511:
        /*005c*/ 	.word	0x00001100


	//   ....[1]....
        /*0060*/ 	.word	0x00002160


	//----- nvinfo : EIATTR_MAX_THREADS
	.align		4
.L_2512:
        /*0064*/ 	.byte	0x04, 0x05
        /*0066*/ 	.short	(.L_2514 - .L_2513)
.L_2513:
        /*0068*/ 	.word	0x00000080
        /*006c*/ 	.word	0x00000001
        /*0070*/ 	.word	0x00000001


	//----- nvinfo : EIATTR_CRS_STACK_SIZE
	.align		4
.L_2514:
        /*0074*/ 	.byte	0x04, 0x1e
        /*0076*/ 	.short	(.L_2516 - .L_2515)
.L_2515:
        /*0078*/ 	.word	0x00000000
.L_2516:


//--------------------- .nv.info._ZN2at6native27unrolled_elementwise_kernelIZZZNS0_67_GLOBAL__N__bb565c37_34_ValidateCompressedIndicesKernel_cu_33a4b88b42_validate_compressed_sparse_indices_kernelILNS2_8CDimNameE0ENS2_18CUDAKernelLauncherENS2_14EmptyVecKernelENS2_8DummyVecELm0EEEvRKNS_6TensorESA_lllENKUlvE0_clEvENKUlvE_clEvEUliE_St5arrayIPcLm2EELi4E23TrivialOffsetCalculatorILi1EjESI_NS0_6memory15LoadWithoutCastENSJ_16StoreWithoutCastEEEviT_T0_T2_T3_T4_T5_ --------------------------
	.section	.nv.info._ZN2at6native27unrolled_elementwise_kernelIZZZNS0_67_GLOBAL__N__bb565c37_34_ValidateCompressedIndicesKernel_cu_33a4b88b42_validate_compressed_sparse_indices_kernelILNS2_8CDimNameE0ENS2_18CUDAKernelLauncherENS2_14EmptyVecKernelENS2_8DummyVecELm0EEEvRKNS_6TensorESA_lllENKUlvE0_clEvENKUlvE_clEvEUliE_St5arrayIPcLm2EELi4E23TrivialOffsetCalculatorILi1EjESI_NS0_6memory15LoadWithoutCastENSJ_16StoreWithoutCastEEEviT_T0_T2_T3_T4_T5_,"",@"SHT_CUDA_INFO"
	.sectionflags	@""
	.align	4


	//----- nvinfo : EIATTR_CUDA_API_VERSION
	.align		4
        /*0000*/ 	.byte	0x04, 0x37
        /*0002*/ 	.short	(.L_2518 - .L_2517)
.L_2517:
        /*0004*/ 	.word	0x00000082


	//----- nvinfo : EIATTR_SW2861232_WAR
	.align		4
.L_2518:
        /*0008*/ 	.byte	0x01, 0x35
	.zero		2


	//----- nvinfo : EIATTR_PARAM_CBANK
	.align		4
        /*000c*/ 	.byte	0x04, 0x0a
        /*000e*/ 	.short	(.L_2520 - .L_2519)
	.align		4
.L_2519:
        /*0010*/ 	.word	index@(.nv.constant0._ZN2at6native27unrolled_elementwise_kernelIZZZNS0_67_GLOBAL__N__bb565c37_34_ValidateCompressedIndicesKernel_cu_33a4b88b42_validate_compressed_sparse_indices_kernelILNS2_8CDimNameE0ENS2_18CUDAKernelLauncherENS2_14EmptyVecKernelENS2_8DummyVecELm0EEEvRKNS_6TensorESA_lllENKUlvE0_clEvENKUlvE_clEvEUliE_St5arrayIPcLm2EELi4E23TrivialOffsetCalculatorILi1EjESI_NS0_6memory15LoadWithoutCastENSJ_16StoreWithoutCastEEEviT_T0_T2_T3_T4_T5_)
        /*0014*/ 	.short	0x0160
        /*0016*/ 	.short	0x0034


	//----- nvinfo : EIATTR_CBANK_PARAM_SIZE
	.align		4
.L_2520:
        /*0018*/ 	.byte	0x03, 0x19
        /*001a*/ 	.short	0x0034


	//----- nvinfo : EIATTR_KPARAM_INFO
	.align		4
        /*001c*/ 	.byte	0x04, 0x17
        /*001e*/ 	.short	(.L_2522 - .L_2521)
.L_2521:
        /*0020*/ 	.word	0x00000000
        /*0024*/ 	.short	0x0006
        /*0026*/ 	.short	0x0033
        /*0028*/ 	.byte	0x00, 0xf0, 0x05, 0x00


	//----- nvinfo : EIATTR_KPARAM_INFO
	.align		4
.L_2522:
        /*002c*/ 	.byte	0x04, 0x17
        /*002e*/ 	.short	(.L_2524 - .L_2523)
.L_2523:
        /*0030*/ 	.word	0x00000000
        /*0034*/ 	.short	0x0005
        /*0036*/ 	.short	0x0032
        /*0038*/ 	.byte	0x00, 0xf0, 0x05, 0x00


	//----- nvinfo : EIATTR_KPARAM_INFO
	.align		4
.L_2524:
        /*003c*/ 	.byte	0x04, 0x17
        /*003e*/ 	.short	(.L_2526 - .L_2525)
.L_2525:
        /*0040*/ 	.word	0x00000000
        /*0044*/ 	.short	0x0004
        /*0046*/ 	.short	0x0031
        /*0048*/ 	.byte	0x00, 0xf0, 0x05, 0x00


	//----- nvinfo : EIATTR_KPARAM_INFO
	.align		4
.L_2526:
        /*004c*/ 	.byte	0x04, 0x17
        /*004e*/ 	.short	(.L_2528 - .L_2527)
.L_2527:
        /*0050*/ 	.word	0x00000000
        /*0054*/ 	.short	0x0003
        /*0056*/ 	.short	0x0030
        /*0058*/ 	.byte	0x00, 0xf0, 0x05, 0x00


	//----- nvinfo : EIATTR_KPARAM_INFO
	.align		4
.L_2528:
        /*005c*/ 	.byte	0x04, 0x17
        /*005e*/ 	.short	(.L_2530 - .L_2529)
.L_2529:
        /*0060*/ 	.word	0x00000000
        /*0064*/ 	.short	0x0002
        /*0066*/ 	.short	0x0020
        /*0068*/ 	.byte	0x00, 0xf0, 0x41, 0x00


	//----- nvinfo : EIATTR_KPARAM_INFO
	.align		4
.L_2530:
        /*006c*/ 	.byte	0x04, 0x17
        /*006e*/ 	.short	(.L_2532 - .L_2531)
.L_2531:
        /*0070*/ 	.word	0x00000000
        /*0074*/ 	.short	0x0001
        /*0076*/ 	.short	0x0008
        /*0078*/ 	.byte	0x00, 0xf0, 0x61, 0x00


	//----- nvinfo : EIATTR_KPARAM_INFO
	.align		4
.L_2532:
        /*007c*/ 	.byte	0x04, 0x17
        /*007e*/ 	.short	(.L_2534 - .L_2533)
.L_2533:
        /*0080*/ 	.word	0x00000000
        /*0084*/ 	.short	0x0000
        /*0086*/ 	.short	0x0000
        /*0088*/ 	.byte	0x00, 0xf0, 0x11, 0x00


	//----- nvinfo : EIATTR_MAXREG_COUNT
	.align		4
.L_2534:
        /*008c*/ 	.byte	0x03, 0x1b
        /*008e*/ 	.short	0x00ff


	//----- nvinfo : EIATTR_EXTERNS
	.align		4
        /*0090*/ 	.byte	0x04, 0x0f
        /*0092*/ 	.short	(.L_2536 - .L_2535)


	//   ....[0]....
	.align		4
.L_2535:
        /*0094*/ 	.word	index@(__assertfail)


	//----- nvinfo : EIATTR_MERCURY_ISA_VERSION
	.align		4
.L_2536:
        /*0098*/ 	.byte	0x03, 0x5f
        /*009a*/ 	.short	0x0000


	//----- nvinfo : EIATTR_SYSCALL_OFFSETS
	.align		4
        /*009c*/ 	.byte	0x04, 0x46
        /*009e*/ 	.short	(.L_2538 - .L_2537)


	//   ....[0]....
.L_2537:
        /*00a0*/ 	.word	0x000003b0


	//   ....[1]....
        /*00a4*/ 	.word	0x00000570


	//   ....[2]....
        /*00a8*/ 	.word	0x00000730


	//   ....[3]....
        /*00ac*/ 	.word	0x000008f0


	//----- nvinfo : EIATTR_EXIT_INSTR_OFFSETS
	.align		4
.L_2538:
        /*00b0*/ 	.byte	0x04, 0x1c
        /*00b2*/ 	.short	(.L_2540 - .L_2539)


	//   ....[0]....
.L_2539:
        /*00b4*/ 	.word	0x00000a70


	//   ....[1]....
        /*00b8*/ 	.word	0x00000ac0


	//----- nvinfo : EIATTR_MAX_THREADS
	.align		4
.L_2540:
        /*00bc*/ 	.byte	0x04, 0x05
        /*00be*/ 	.short	(.L_2542 - .L_2541)
.L_2541:
        /*00c0*/ 	.word	0x00000080
        /*00c4*/ 	.word	0x00000001
        /*00c8*/ 	.word	0x00000001


	//----- nvinfo : EIATTR_CRS_STACK_SIZE
	.align		4
.L_2542:
        /*00cc*/ 	.byte	0x04, 0x1e
        /*00ce*/ 	.short	(.L_2544 - .L_2543)
.L_2543:
        /*00d0*/ 	.word	0x00000000
.L_2544:


//--------------------- .nv.info._ZN2at6native29vectorized_elementwise_kernelILi2EZZZNS0_67_GLOBAL__N__bb565c37_34_ValidateCompressedIndicesKernel_cu_33a4b88b42_validate_compressed_sparse_indices_kernelILNS2_8CDimNameE0ENS2_18CUDAKernelLauncherENS2_14EmptyVecKernelENS2_8DummyVecELm0EEEvRKNS_6TensorESA_lllENKUlvE0_clEvENKUlvE_clEvEUliE_St5arrayIPcLm2EEEEviT0_T1_ --------------------------
	.section	.nv.info._ZN2at6native29vectorized_elementwise_kernelILi2EZZZNS0_67_GLOBAL__N__bb565c37_34_ValidateCompressedIndicesKernel_cu_33a4b88b42_validate_compressed_sparse_indices_kernelILNS2_8CDimNameE0ENS2_18CUDAKernelLauncherENS2_14EmptyVecKernelENS2_8DummyVecELm0EEEvRKNS_6TensorESA_lllENKUlvE0_clEvENKUlvE_clEvEUliE_St5arrayIPcLm2EEEEviT0_T1_,"",@"SHT_CUDA_INFO"
	.sectionflags	@""
	.align	4


	//----- nvinfo : EIATTR_CUDA_API_VERSION
	.align		4
        /*0000*/ 	.byte	0x04, 0x37
        /*0002*/ 	.short	(.L_2546 - .L_2545)
.L_2545:
        /*0004*/ 	.word	0x00000082


	//----- nvinfo : EIATTR_SW2861232_WAR
	.align		4
.L_2546:
        /*0008*/ 	.byte	0x01, 0x35
	.zero		2


	//----- nvinfo : EIATTR_PARAM_CBANK
	.align		4
        /*000c*/ 	.byte	0x04, 0x0a
        /*000e*/ 	.short	(.L_2548 - .L_2547)
	.align		4
.L_2547:
        /*0010*/ 	.word	index@(.nv.constant0._ZN2at6native29vectorized_elementwise_kernelILi2EZZZNS0_67_GLOBAL__N__bb565c37_34_ValidateCompressedIndicesKernel_cu_33a4b88b42_validate_compressed_sparse_indices_kernelILNS2_8CDimNameE0ENS2_18CUDAKernelLauncherENS2_14EmptyVecKernelENS2_8DummyVecELm0EEEvRKNS_6TensorESA_lllENKUlvE0_clEvENKUlvE_clEvEUliE_St5arrayIPcLm2EEEEviT0_T1_)
        /*0014*/ 	.short	0x0160
        /*0016*/ 	.short	0x0030


	//----- nvinfo : EIATTR_CBANK_PARAM_SIZE
	.align		4
.L_2548:
        /*0018*/ 	.byte	0x03, 0x19
        /*001a*/ 	.short	0x0030


	//----- nvinfo : EIATTR_KPARAM_INFO
	.align		4
        /*001c*/ 	.byte	0x04, 0x17
        /*001e*/ 	.short	(.L_2550 - .L_2549)
.L_2549:
        /*0020*/ 	.word	0x00000000
        /*0024*/ 	.short	0x0002
        /*0026*/ 	.short	0x0020
        /*0028*/ 	.byte	0x00, 0xf0, 0x41, 0x00


	//----- nvinfo : EIATTR_KPARAM_INFO
	.align		4
.L_2550:
        /*002c*/ 	.byte	0x04, 0x17
        /*002e*/ 	.short	(.L_2552 - .L_2551)
.L_2551:
        /*0030*/ 	.word	0x00000000
        /*0034*/ 	.short	0x0001
        /*0036*/ 	.short	0x0008
        /*0038*/ 	.byte	0x00, 0xf0, 0x61, 0x00


	//----- nvinfo : EIATTR_KPARAM_INFO
	.align		4
.L_2552:
        /*003c*/ 	.byte	0x04, 0x17
        /*003e*/ 	.short	(.L_2554 - .L_2553)
.L_2553:
        /*0040*/ 	.word	0x00000000
        /*0044*/ 	.short	0x0000
        /*0046*/ 	.short	0x0000
        /*0048*/ 	.byte	0x00, 0xf0, 0x11, 0x00


	//----- nvinfo : EIATTR_MAXREG_COUNT
	.align		4
.L_2554:
        /*004c*/ 	.byte	0x03, 0x1b
        /*004e*/ 	.short	0x00ff


	//----- nvinfo : EIATTR_EXTERNS
	.align		4
        /*0050*/ 	.byte	0x04, 0x0f
        /*0052*/ 	.short	(.L_2556 - .L_2555)


	//   ....[0]....
	.align		4
.L_2555:
        /*0054*/ 	.word	index@(__assertfail)


	//----- nvinfo : EIATTR_MERCURY_ISA_VERSION
	.align		4
.L_2556:
        /*0058*/ 	.byte	0x03, 0x5f
        /*005a*/ 	.short	0x0000


	//----- nvinfo : EIATTR_SYSCALL_OFFSETS
	.align		4
        /*005c*/ 	.byte	0x04, 0x46
        /*005e*/ 	.short	(.L_2558 - .L_2557)


	//   ....[0]....
.L_2557:
        /*0060*/ 	.word	0x00000270


	//   ....[1]....
        /*0064*/ 	.word	0x00000410


	//   ....[2]....
        /*0068*/ 	.word	0x000005b0


	//   ....[3]....
        /*006c*/ 	.word	0x00000750


	//   ....[4]....
        /*0070*/ 	.word	0x000008f0


	//   ....[5]....
        /*0074*/ 	.word	0x00000a90


	//   ....[6]....
        /*0078*/ 	.word	0x00000c30


	//   ....[7]....
        /*007c*/ 	.word	0x00000dd0


	//   ....[8]....
        /*0080*/ 	.word	0x00001370


	//   ....[9]....
        /*0084*/ 	.word	0x00001530


	//   ....[10]....
        /*0088*/ 	.word	0x000016f0


	//   ....[11]....
        /*008c*/ 	.word	0x000018b0


	//   ....[12]....
        /*0090*/ 	.word	0x00001a70


	//   ....[13]....
        /*0094*/ 	.word	0x00001c30


	//   ....[14]....
        /*0098*/ 	.word	0x00001df0


	//   ....[15]....
        /*009c*/ 	.word	0x00001fb0


	//----- nvinfo : EIATTR_EXIT_INSTR_OFFSETS
	.align		4
.L_2558:
        /*00a0*/ 	.byte	0x04, 0x1c
        /*00a2*/ 	.short	(.L_2560 - .L_2559)


	//   ....[0]....
.L_2559:
        /*00a4*/ 	.word	0x00000e60


	//   ....[1]....
        /*00a8*/ 	.word	0x00002330


	//   ....[2]....
        /*00ac*/ 	.word	0x00002380


	//----- nvinfo : EIATTR_MAX_THREADS
	.align		4
.L_2560:
        /*00b0*/ 	.byte	0x04, 0x05
        /*00b2*/ 	.short	(.L_2562 - .L_2561)
.L_2561:
        /*00b4*/ 	.word	0x00000080
        /*00b8*/ 	.word	0x00000001
        /*00bc*/ 	.word	0x00000001


	//----- nvinfo : EIATTR_CRS_STACK_SIZE
	.align		4
.L_2562:
        /*00c0*/ 	.byte	0x04, 0x1e
        /*00c2*/ 	.short	(.L_2564 - .L_2563)
.L_2563:
        /*00c4*/ 	.word	0x00000000
.L_2564:


//--------------------- .nv.info._ZN2at6native29vectorized_elementwise_kernelILi4EZZZNS0_67_GLOBAL__N__bb565c37_34_ValidateCompressedIndicesKernel_cu_33a4b88b42_validate_compressed_sparse_indices_kernelILNS2_8CDimNameE0ENS2_18CUDAKernelLauncherENS2_14EmptyVecKernelENS2_8DummyVecELm0EEEvRKNS_6TensorESA_lllENKUlvE0_clEvENKUlvE_clEvEUliE_St5arrayIPcLm2EEEEviT0_T1_ --------------------------
	.section	.nv.info._ZN2at6native29vectorized_elementwise_kernelILi4EZZZNS0_67_GLOBAL__N__bb565c37_34_ValidateCompressedIndicesKernel_cu_33a4b88b42_validate_compressed_sparse_indices_kernelILNS2_8CDimNameE0ENS2_18CUDAKernelLauncherENS2_14EmptyVecKernelENS2_8DummyVecELm0EEEvRKNS_6TensorESA_lllENKUlvE0_clEvENKUlvE_clEvEUliE_St5arrayIPcLm2EEEEviT0_T1_,"",@"SHT_CUDA_INFO"
	.sectionflags	@""
	.align	4


	//----- nvinfo : EIATTR_CUDA_API_VERSION
	.align		4
        /*0000*/ 	.byte	0x04, 0x37
        /*0002*/ 	.short	(.L_2566 - .L_2565)
.L_2565:
        /*0004*/ 	.word	0x00000082


	//----- nvinfo : EIATTR_SW2861232_WAR
	.align		4
.L_2566:
        /*0008*/ 	.byte	0x01, 0x35
	.zero		2


	//----- nvinfo : EIATTR_PARAM_CBANK
	.align		4
        /*000c*/ 	.byte	0x04, 0x0a
        /*000e*/ 	.short	(.L_2568 - .L_2567)
	.align		4
.L_2567:
        /*0010*/ 	.word	index@(.nv.constant0._ZN2at6native29vectorized_elementwise_kernelILi4EZZZNS0_67_GLOBAL__N__bb565c37_34_ValidateCompressedIndicesKernel_cu_33a4b88b42_validate_compressed_sparse_indices_kernelILNS2_8CDimNameE0ENS2_18CUDAKernelLauncherENS2_14EmptyVecKernelENS2_8DummyVecELm0EEEvRKNS_6TensorESA_lllENKUlvE0_clEvENKUlvE_clEvEUliE_St5arrayIPcLm2EEEEviT0_T1_)
        /*0014*/ 	.short	0x0160
        /*0016*/ 	.short	0x0030


	//----- nvinfo : EIATTR_CBANK_PARAM_SIZE
	.align		4
.L_2568:
        /*0018*/ 	.byte	0x03, 0x19
        /*001a*/ 	.short	0x0030


	//----- nvinfo : EIATTR_KPARAM_INFO
	.align		4
        /*001c*/ 	.byte	0x04, 0x17
        /*001e*/ 	.short	(.L_2570 - .L_2569)
.L_2569:
        /*0020*/ 	.word	0x00000000
        /*0024*/ 	.short	0x0002
        /*0026*/ 	.short	0x0020
        /*0028*/ 	.byte	0x00, 0xf0, 0x41, 0x00


	//----- nvinfo : EIATTR_KPARAM_INFO
	.align		4
.L_2570:
        /*002c*/ 	.byte	0x04, 0x17
        /*002e*/ 	.short	(.L_2572 - .L_2571)
.L_2571:
        /*0030*/ 	.word	0x00000000
        /*0034*/ 	.short	0x0001
        /*0036*/ 	.short	0x0008
        /*0038*/ 	.byte	0x00, 0xf0, 0x61, 0x00


	//----- nvinfo : EIATTR_KPARAM_INFO
	.align		4
.L_2572:
        /*003c*/ 	.byte	0x04, 0x17
        /*003e*/ 	.short	(.L_2574 - .L_2573)
.L_2573:
        /*0040*/ 	.word	0x00000000
        /*0044*/ 	.short	0x0000
        /*0046*/ 	.short	0x0000
        /*0048*/ 	.byte	0x00, 0xf0, 0x11, 0x00


	//----- nvinfo : EIATTR_MAXREG_COUNT
	.align		4
.L_2574:
        /*004c*/ 	.byte	0x03, 0x1b
        /*004e*/ 	.short	0x00ff


	//----- nvinfo : EIATTR_EXTERNS
	.align		4
        /*0050*/ 	.byte	0x04, 0x0f
        /*0052*/ 	.short	(.L_2576 - .L_2575)


	//   ....[0]....
	.align		4
.L_2575:
        /*0054*/ 	.word	index@(__assertfail)


	//----- nvinfo : EIATTR_MERCURY_ISA_VERSION
	.align		4
.L_2576:
        /*0058*/ 	.byte	0x03, 0x5f
        /*005a*/ 	.short	0x0000


	//----- nvinfo : EIATTR_SYSCALL_OFFSETS
	.align		4
        /*005c*/ 	.byte	0x04, 0x46
        /*005e*/ 	.short	(.L_2578 - .L_2577)


	//   ....[0]....
.L_2577:
        /*0060*/ 	.word	0x00000250


	//   ....[1]....
        /*0064*/ 	.word	0x000003f0


	//   ....[2]....
        /*0068*/ 	.word	0x00000590


	//   ....[3]....
        /*006c*/ 	.word	0x00000730


	//   ....[4]....
        /*0070*/ 	.word	0x000008d0


	//   ....[5]....
        /*0074*/ 	.word	0x00000a70


	//   ....[6]....
        /*0078*/ 	.word	0x00000c10


	//   ....[7]....
        /*007c*/ 	.word	0x00000db0


	//   ....[8]....
        /*0080*/ 	.word	0x00001330


	//   ....[9]....
        /*0084*/ 	.word	0x000014f0


	//   ....[10]....
        /*0088*/ 	.word	0x000016b0


	//   ....[11]....
        /*008c*/ 	.word	0x00001870


	//   ....[12]....
        /*0090*/ 	.word	0x00001a30


	//   ....[13]....
        /*0094*/ 	.word	0x00001bf0


	//   ....[14]....
        /*0098*/ 	.word	0x00001db0


	//   ....[15]....
        /*009c*/ 	.word	0x00001f70


	//----- nvinfo : EIATTR_EXIT_INSTR_OFFSETS
	.align		4
.L_2578:
        /*00a0*/ 	.byte	0x04, 0x1c
        /*00a2*/ 	.short	(.L_2580 - .L_2579)


	//   ....[0]....
.L_2579:
        /*00a4*/ 	.word	0x00000e20


	//   ....[1]....
        /*00a8*/ 	.word	0x000022f0


	//   ....[2]....
        /*00ac*/ 	.word	0x00002340


	//----- nvinfo : EIATTR_MAX_THREADS
	.align		4
.L_2580:
        /*00b0*/ 	.byte	0x04, 0x05
        /*00b2*/ 	.short	(.L_2582 - .L_2581)
.L_2581:
        /*00b4*/ 	.word	0x00000080
        /*00b8*/ 	.word	0x00000001
        /*00bc*/ 	.word	0x00000001


	//----- nvinfo : EIATTR_CRS_STACK_SIZE
	.align		4
.L_2582:
        /*00c0*/ 	.byte	0x04, 0x1e
        /*00c2*/ 	.short	(.L_2584 - .L_2583)
.L_2583:
        /*00c4*/ 	.word	0x00000000
.L_2584:


//--------------------- .nv.info._ZN2at6native29vectorized_elementwise_kernelILi8EZZZNS0_67_GLOBAL__N__bb565c37_34_ValidateCompressedIndicesKernel_cu_33a4b88b42_validate_compressed_sparse_indices_kernelILNS2_8CDimNameE0ENS2_18CUDAKernelLauncherENS2_14EmptyVecKernelENS2_8DummyVecELm0EEEvRKNS_6TensorESA_lllENKUlvE0_clEvENKUlvE_clEvEUliE_St5arrayIPcLm2EEEEviT0_T1_ --------------------------
	.section	.nv.info._ZN2at6native29vectorized_elementwise_kernelILi8EZZZNS0_67_GLOBAL__N__bb565c37_34_ValidateCompressedIndicesKernel_cu_33a4b88b42_validate_compressed_sparse_indices_kernelILNS2_8CDimNameE0ENS2_18CUDAKernelLauncherENS2_14EmptyVecKernelENS2_8DummyVecELm0EEEvRKNS_6TensorESA_lllENKUlvE0_clEvENKUlvE_clEvEUliE_St5arrayIPcLm2EEEEviT0_T1_,"",@"SHT_CUDA_INFO"
	.sectionflags	@""
	.align	4


	//----- nvinfo : EIATTR_CUDA_API_VERSION
	.align		4
        /*0000*/ 	.byte	0x04, 0x37
        /*0002*/ 	.short	(.L_2586 - .L_2585)
.L_2585:
        /*0004*/ 	.word	0x00000082


	//----- nvinfo : EIATTR_SW2861232_WAR
	.align		4
.L_2586:
        /*0008*/ 	.byte	0x01, 0x35
	.zero		2


	//----- nvinfo : EIATTR_PARAM_CBANK
	.align		4
        /*000c*/ 	.byte	0x04, 0x0a
        /*000e*/ 	.short	(.L_2588 - .L_2587)
	.align		4
.L_2587:
        /*0010*/ 	.word	index@(.nv.constant0._ZN2at6native29vectorized_elementwise_kernelILi8EZZZNS0_67_GLOBAL__N__bb565c37_34_ValidateCompressedIndicesKernel_cu_33a4b88b42_validate_compressed_sparse_indices_kernelILNS2_8CDimNameE0ENS2_18CUDAKernelLauncherENS2_14EmptyVecKernelENS2_8DummyVecELm0EEEvRKNS_6TensorESA_lllENKUlvE0_clEvENKUlvE_clEvEUliE_St5arrayIPcLm2EEEEviT0_T1_)
        /*0014*/ 	.short	0x0160
        /*0016*/ 	.short	0x0030


	//----- nvinfo : EIATTR_CBANK_PARAM_SIZE
	.align		4
.L_2588:
        /*0018*/ 	.byte	0x03, 0x19
        /*001a*/ 	.short	0x0030


	//----- nvinfo : EIATTR_KPARAM_INFO
	.align		4
        /*001c*/ 	.byte	0x04, 0x17
        /*001e*/ 	.short	(.L_2590 - .L_2589)
.L_2589:
        /*0020*/ 	.word	0x00000000
        /*0024*/ 	.short	0x0002
        /*0026*/ 	.short	0x0020
        /*0028*/ 	.byte	0x00, 0xf0, 0x41, 0x00


	//----- nvinfo : EIATTR_KPARAM_INFO
	.align		4
.L_2590:
        /*002c*/ 	.byte	0x04, 0x17
        /*002e*/ 	.short	(.L_2592 - .L_2591)
.L_2591:
        /*0030*/ 	.word	0x00000000
        /*0034*/ 	.short	0x0001
        /*0036*/ 	.short	0x0008
        /*0038*/ 	.byte	0x00, 0xf0, 0x61, 0x00


	//----- nvinfo : EIATTR_KPARAM_INFO
	.align		4
.L_2592:
        /*003c*/ 	.byte	0x04, 0x17
        /*003e*/ 	.short	(.L_2594 - .L_2593)
.L_2593:
        /*0040*/ 	.word	0x00000000
        /*0044*/ 	.short	0x0000
        /*0046*/ 	.short	0x0000
        /*0048*/ 	.byte	0x00, 0xf0, 0x11, 0x00


	//----- nvinfo : EIATTR_MAXREG_COUNT
	.align		4
.L_2594:
        /*004c*/ 	.byte	0x03, 0x1b
        /*004e*/ 	.short	0x00ff


	//----- nvinfo : EIATTR_MERCURY_ISA_VERSION
	.align		4
        /*0050*/ 	.byte	0x03, 0x5f
        /*0052*/ 	.short	0x0000


	//----- nvinfo : EIATTR_EXIT_INSTR_OFFSETS
	.align		4
        /*0054*/ 	.byte	0x04, 0x1c
        /*0056*/ 	.short	(.L_2596 - .L_2595)


	//   ....[0]....
.L_2595:
        /*0058*/ 	.word	0x00000010


	//----- nvinfo : EIATTR_MAX_THREADS
	.align		4
.L_2596:
        /*005c*/ 	.byte	0x04, 0x05
        /*005e*/ 	.short	(.L_2598 - .L_2597)
.L_2597:
        /*0060*/ 	.word	0x00000080
        /*0064*/ 	.word	0x00000001
        /*0068*/ 	.word	0x00000001
.L_2598:


//--------------------- .nv.info._ZN2at6native18elementwise_kernelILi128ELi4EZNS0_15gpu_kernel_implIZZZNS0_67_GLOBAL__N__bb565c37_34_ValidateCompressedIndicesKernel_cu_33a4b88b42_validate_compressed_sparse_indices_kernelILNS3_8CDimNameE0ENS3_18CUDAKernelLauncherENS3_14EmptyVecKernelENS3_8DummyVecELm8EEEvRKNS_6TensorESB_lllENKUlvE1_clEvENKUlvE0_clEvEUllllllE_EEvRNS_18TensorIteratorBaseERKT_EUliE_EEviT1_ --------------------------
	.section	.nv.info._ZN2at6native18elementwise_kernelILi128ELi4EZNS0_15gpu_kernel_implIZZZNS0_67_GLOBAL__N__bb565c37_34_ValidateCompressedIndicesKernel_cu_33a4b88b42_validate_compressed_sparse_indices_kernelILNS3_8CDimNameE0ENS3_18CUDAKernelLauncherENS3_14EmptyVecKernelENS3_8DummyVecELm8EEEvRKNS_6TensorESB_lllENKUlvE1_clEvENKUlvE0_clEvEUllllllE_EEvRNS_18TensorIteratorBaseERKT_EUliE_EEviT1_,"",@"SHT_CUDA_INFO"
	.sectionflags	@""
	.align	4


	//----- nvinfo : EIATTR_CUDA_API_VERSION
	.align		4
        /*0000*/ 	.byte	0x04, 0x37
        /*0002*/ 	.short	(.L_2600 - .L_2599)
.L_2599:
        /*0004*/ 	.word	0x00000082


	//----- nvinfo : EIATTR_SW2861232_WAR
	.align		4
.L_2600:
        /*0008*/ 	.byte	0x01, 0x35
	.zero		2


	//----- nvinfo : EIATTR_PARAM_CBANK
	.align		4
        /*000c*/ 	.byte	0x04, 0x0a
        /*000e*/ 	.short	(.L_2602 - .L_2601)
	.align		4
.L_2601:
        /*0010*/ 	.word	index@(.nv.constant0._ZN2at6native18elementwise_kernelILi128ELi4EZNS0_15gpu_kernel_implIZZZNS0_67_GLOBAL__N__bb565c37_34_ValidateCompressedIndicesKernel_cu_33a4b88b42_validate_compressed_sparse_indices_kernelILNS3_8CDimNameE0ENS3_18CUDAKernelLauncherENS3_14EmptyVecKernelENS3_8DummyVecELm8EEEvRKNS_6TensorESB_lllENKUlvE1_clEvENKUlvE0_clEvEUllllllE_EEvRNS_18TensorIteratorBaseERKT_EUliE_EEviT1_)
        /*0014*/ 	.short	0x0160
        /*0016*/ 	.short	0x0480


	//----- nvinfo : EIATTR_CBANK_PARAM_SIZE
	.align		4
.L_2602:
        /*0018*/ 	.byte	0x03, 0x19
        /*001a*/ 	.short	0x0480


	//----- nvinfo : EIATTR_KPARAM_INFO
	.align		4
        /*001c*/ 	.byte	0x04, 0x17
        /*001e*/ 	.short	(.L_2604 - .L_2603)
.L_2603:
        /*0020*/ 	.word	0x00000000
        /*0024*/ 	.short	0x0001
        /*0026*/ 	.short	0x0008
        /*0028*/ 	.byte	0x00, 0xf0, 0xe1, 0x11


	//----- nvinfo : EIATTR_KPARAM_INFO
	.align		4
.L_2604:
        /*002c*/ 	.byte	0x04, 0x17
        /*002e*/ 	.short	(.L_2606 - .L_2605)
.L_2605:
        /*0030*/ 	.word	0x00000000
        /*0034*/ 	.short	0x0000
        /*0036*/ 	.short	0x0000
        /*0038*/ 	.byte	0x00, 0xf0, 0x11, 0x00


	//----- nvinfo : EIATTR_MAXREG_COUNT
	.align		4
.L_2606:
        /*003c*/ 	.byte	0x03, 0x1b
        /*003e*/ 	.short	0x0080


	//----- nvinfo : EIATTR_EXTERNS
	.align		4
        /*0040*/ 	.byte	0x04, 0x0f
        /*0042*/ 	.short	(.L_2608 - .L_2607)


	//   ....[0]....
	.align		4
.L_2607:
        /*0044*/ 	.word	index@(__assertfail)


	//----- nvinfo : EIATTR_MERCURY_ISA_VERSION
	.align		4
.L_2608:
        /*0048*/ 	.byte	0x03, 0x5f
        /*004a*/ 	.short	0x0000


	//----- nvinfo : EIATTR_SYSCALL_OFFSETS
	.align		4
        /*004c*/ 	.byte	0x04, 0x46
        /*004e*/ 	.short	(.L_2610 - .L_2609)


	//   ....[0]....
.L_2609:
        /*0050*/ 	.word	0x00002380


	//   ....[1]....
        /*0054*/ 	.word	0x00003210


	//   ....[2]....
        /*0058*/ 	.word	0x000040a0


	//   ....[3]....
        /*005c*/ 	.word	0x00004f30


	//   ....[4]....
        /*0060*/ 	.word	0x00005dc0


	//   ....[5]....
        /*0064*/ 	.word	0x00005fb0


	//   ....[6]....
        /*0068*/ 	.word	0x00006150


	//   ....[7]....
        /*006c*/ 	.word	0x00006330


	//   ....[8]....
        /*0070*/ 	.word	0x00006a70


	//   ....[9]....
        /*0074*/ 	.word	0x00007200


	//   ....[10]....
        /*0078*/ 	.word	0x000095b0


	//   ....[11]....
        /*007c*/ 	.word	0x0000a440


	//   ....[12]....
        /*0080*/ 	.word	0x0000b2d0


	//   ....[13]....
        /*0084*/ 	.word	0x0000c160


	//   ....[14]....
        /*0088*/ 	.word	0x0000cff0


	//   ....[15]....
        /*008c*/ 	.word	0x0000d1e0


	//   ....[16]....
        /*0090*/ 	.word	0x0000d380


	//   ....[17]....
        /*0094*/ 	.word	0x0000d560


	//   ....[18]....
        /*0098*/ 	.word	0x0000dc90


	//   ....[19]....
        /*009c*/ 	.word	0x0000e420


	//   ....[20]....
        /*00a0*/ 	.word	0x000107a0


	//   ....[21]....
        /*00a4*/ 	.word	0x00011630


	//   ....[22]....
        /*00a8*/ 	.word	0x000124c0


	//   ....[23]....
        /*00ac*/ 	.word	0x00013350


	//   ....[24]....
        /*00b0*/ 	.word	0x000141e0


	//   ....[25]....
        /*00b4*/ 	.word	0x000143d0


	//   ....[26]....
        /*00b8*/ 	.word	0x00014570


	//   ....[27]....
        /*00bc*/ 	.word	0x00014750


	//   ....[28]....
        /*00c0*/ 	.word	0x00014e80


	//   ....[29]....
        /*00c4*/ 	.word	0x00015610


	//   ....[30]....
        /*00c8*/ 	.word	0x000179a0


	//   ....[31]....
        /*00cc*/ 	.word	0x00018830


	//   ....[32]....
        /*00d0*/ 	.word	0x000196c0


	//   ....[33]....
        /*00d4*/ 	.word	0x0001a550


	//   ....[34]....
        /*00d8*/ 	.word	0x0001b3e0


	//   ....[35]....
        /*00dc*/ 	.word	0x0001b5d0


	//   ....[36]....
        /*00e0*/ 	.word	0x0001b770


	//   ....[37]....
        /*00e4*/ 	.word	0x0001b950


	//   ....[38]....
        /*00e8*/ 	.word	0x0001c080


	//   ....[39]....
        /*00ec*/ 	.word	0x0001c810


	//----- nvinfo : EIATTR_EXIT_INSTR_OFFSETS
	.align		4
.L_2610:
        /*00f0*/ 	.byte	0x04, 0x1c
        /*00f2*/ 	.short	(.L_2612 - .L_2611)


	//   ....[0]....
.L_2611:
        /*00f4*/ 	.word	0x00015690


	//   ....[1]....
        /*00f8*/ 	.word	0x0001c1d0


	//   ....[2]....
        /*00fc*/ 	.word	0x0001c1f0


	//   ....[3]....
        /*0100*/ 	.word	0x0001c270


	//   ....[4]....
        /*0104*/ 	.word	0x0001c290


	//   ....[5]....
        /*0108*/ 	.word	0x0001c2b0


	//   ....[6]....
        /*010c*/ 	.word	0x0001c330


	//   ....[7]....
        /*0110*/ 	.word	0x0001c350


	//   ....[8]....
        /*0114*/ 	.word	0x0001c3d0


	//   ....[9]....
        /*0118*/ 	.word	0x0001c3f0


	//   ....[10]....
        /*011c*/ 	.word	0x0001c410


	//   ....[11]....
        /*0120*/ 	.word	0x0001c4b0


	//   ....[12]....
        /*0124*/ 	.word	0x0001c4d0


	//   ....[13]....
        /*0128*/ 	.word	0x0001c550


	//   ....[14]....
        /*012c*/ 	.word	0x0001c570


	//   ....[15]....
        /*0130*/ 	.word	0x0001c590


	//   ....[16]....
        /*0134*/ 	.word	0x0001c630


	//   ....[17]....
        /*0138*/ 	.word	0x0001c650


	//   ....[18]....
        /*013c*/ 	.word	0x0001c670


	//   ....[19]....
        /*0140*/ 	.word	0x0001c6e0


	//   ....[20]....
        /*0144*/ 	.word	0x0001c820


	//   ....[21]....
        /*0148*/ 	.word	0x0001c840


	//   ....[22]....
        /*014c*/ 	.word	0x0001c860


	//----- nvinfo : EIATTR_MAX_THREADS
	.align		4
.L_2612:
        /*0150*/ 	.byte	0x04, 0x05
        /*0152*/ 	.short	(.L_2614 - .L_2613)
.L_2613:
        /*0154*/ 	.word	0x00000080
        /*0158*/ 	.word	0x00000001
        /*015c*/ 	.word	0x00000001


	//----- nvinfo : EIATTR_CRS_STACK_SIZE
	.align		4
.L_2614:
        /*0160*/ 	.byte	0x04, 0x1e
        /*0162*/ 	.short	(.L_2616 - .L_2615)
.L_2615:
        /*0164*/ 	.word	0x00000000
.L_2616:


//--------------------- .nv.info._ZN2at6native27unrolled_elementwise_kernelIZZZNS0_67_GLOBAL__N__bb565c37_34_ValidateCompressedIndicesKernel_cu_33a4b88b42_validate_compressed_sparse_indices_kernelILNS2_8CDimNameE0ENS2_18CUDAKernelLauncherENS2_14EmptyVecKernelENS2_8DummyVecELm8EEEvRKNS_6TensorESA_lllENKUlvE1_clEvENKUlvE0_clEvEUllllllE_St5arrayIPcLm6EELi4E23TrivialOffsetCalculatorILi5EjESH_ILi1EjENS0_6memory12LoadWithCastILi5EEENSK_13StoreWithCastILi1EEEEEviT_T0_T2_T3_T4_T5_ --------------------------
	.section	.nv.info._ZN2at6native27unrolled_elementwise_kernelIZZZNS0_67_GLOBAL__N__bb565c37_34_ValidateCompressedIndicesKernel_cu_33a4b88b42_validate_compressed_sparse_indices_kernelILNS2_8CDimNameE0ENS2_18CUDAKernelLauncherENS2_14EmptyVecKernelENS2_8DummyVecELm8EEEvRKNS_6TensorESA_lllENKUlvE1_clEvENKUlvE0_clEvEUllllllE_St5arrayIPcLm6EELi4E23TrivialOffsetCalculatorILi5EjESH_ILi1EjENS0_6memory12LoadWithCastILi5EEENSK_13StoreWithCastILi1EEEEEviT_T0_T2_T3_T4_T5_,"",@"SHT_CUDA_INFO"
	.sectionflags	@""
	.align	4


	//----- nvinfo : EIATTR_CUDA_API_VERSION
	.align		4
        /*0000*/ 	.byte	0x04, 0x37
        /*0002*/ 	.short	(.L_2618 - .L_2617)
.L_2617:
        /*0004*/ 	.word	0x00000082


	//----- nvinfo : EIATTR_SW2861232_WAR
	.align		4
.L_2618:
        /*0008*/ 	.byte	0x01, 0x35
	.zero		2


	//----- nvinfo : EIATTR_PARAM_CBANK
	.align		4
        /*000c*/ 	.byte	0x04, 0x0a
        /*000e*/ 	.short	(.L_2620 - .L_2619)
	.align		4
.L_2619:
        /*0010*/ 	.word	index@(.nv.constant0._ZN2at6native27unrolled_elementwise_kernelIZZZNS0_67_GLOBAL__N__bb565c37_34_ValidateCompressedIndicesKernel_cu_33a4b88b42_validate_compressed_sparse_indices_kernelILNS2_8CDimNameE0ENS2_18CUDAKernelLauncherENS2_14EmptyVecKernelENS2_8DummyVecELm8EEEvRKNS_6TensorESA_lllENKUlvE1_clEvENKUlvE0_clEvEUllllllE_St5arrayIPcLm6EELi4E23TrivialOffsetCalculatorILi5EjESH_ILi1EjENS0_6memory12LoadWithCastILi5EEENSK_13StoreWithCastILi1EEEEEviT_T0_T2_T3_T4_T5_)
        /*0014*/ 	.short	0x0160
        /*0016*/ 	.short	0x0110


	//----- nvinfo : EIATTR_CBANK_PARAM_SIZE
	.align		4
.L_2620:
        /*0018*/ 	.byte	0x03, 0x19
        /*001a*/ 	.short	0x0110


	//----- nvinfo : EIATTR_KPARAM_INFO
	.align		4
        /*001c*/ 	.byte	0x04, 0x17
        /*001e*/ 	.short	(.L_2622 - .L_2621)
.L_2621:
        /*0020*/ 	.word	0x00000000
        /*0024*/ 	.short	0x0006
        /*0026*/ 	.short	0x0108
        /*0028*/ 	.byte	0x00, 0xf0, 0x21, 0x00


	//----- nvinfo : EIATTR_KPARAM_INFO
	.align		4
.L_2622:
        /*002c*/ 	.byte	0x04, 0x17
        /*002e*/ 	.short	(.L_2624 - .L_2623)
.L_2623:
        /*0030*/ 	.word	0x00000000
        /*0034*/ 	.short	0x0005
        /*0036*/ 	.short	0x00ec
        /*0038*/ 	.byte	0x00, 0xf0, 0x71, 0x00


	//----- nvinfo : EIATTR_KPARAM_INFO
	.align		4
.L_2624:
        /*003c*/ 	.byte	0x04, 0x17
        /*003e*/ 	.short	(.L_2626 - .L_2625)
.L_2625:
        /*0040*/ 	.word	0x00000000
        /*0044*/ 	.short	0x0004
        /*0046*/ 	.short	0x00e9
        /*0048*/ 	.byte	0x00, 0xf0, 0x05, 0x00


	//----- nvinfo : EIATTR_KPARAM_INFO
	.align		4
.L_2626:
        /*004c*/ 	.byte	0x04, 0x17
        /*004e*/ 	.short	(.L_2628 - .L_2627)
.L_2627:
        /*0050*/ 	.word	0x00000000
        /*0054*/ 	.short	0x0003
        /*0056*/ 	.short	0x00e8
        /*0058*/ 	.byte	0x00, 0xf0, 0x05, 0x00


	//----- nvinfo : EIATTR_KPARAM_INFO
	.align		4
.L_2628:
        /*005c*/ 	.byte	0x04, 0x17
        /*005e*/ 	.short	(.L_2630 - .L_2629)
.L_2629:
        /*0060*/ 	.word	0x00000000
        /*0064*/ 	.short	0x0002
        /*0066*/ 	.short	0x00b8
        /*0068*/ 	.byte	0x00, 0xf0, 0xc1, 0x00


	//----- nvinfo : EIATTR_KPARAM_INFO
	.align		4
.L_2630:
        /*006c*/ 	.byte	0x04, 0x17
        /*006e*/ 	.short	(.L_2632 - .L_2631)
.L_2631:
        /*0070*/ 	.word	0x00000000
        /*0074*/ 	.short	0x0001
        /*0076*/ 	.short	0x0008
        /*0078*/ 	.byte	0x00, 0xf0, 0xc1, 0x02


	//----- nvinfo : EIATTR_KPARAM_INFO
	.align		4
.L_2632:
        /*007c*/ 	.byte	0x04, 0x17
        /*007e*/ 	.short	(.L_2634 - .L_2633)
.L_2633:
        /*0080*/ 	.word	0x00000000
        /*0084*/ 	.short	0x0000
        /*0086*/ 	.short	0x0000
        /*0088*/ 	.byte	0x00, 0xf0, 0x11, 0x00


	//----- nvinfo : EIATTR_MAXREG_COUNT
	.align		4
.L_2634:
        /*008c*/ 	.byte	0x03, 0x1b
        /*008e*/ 	.short	0x00ff


	//----- nvinfo : EIATTR_EXTERNS
	.align		4
        /*0090*/ 	.byte	0x04, 0x0f
        /*0092*/ 	.short	(.L_2636 - .L_2635)


	//   ....[0]....
	.align		4
.L_2635:
        /*0094*/ 	.word	index@(__assertfail)


	//----- nvinfo : EIATTR_MERCURY_ISA_VERSION
	.align		4
.L_2636:
        /*0098*/ 	.byte	0x03, 0x5f
        /*009a*/ 	.short	0x0000


	//----- nvinfo : EIATTR_SYSCALL_OFFSETS
	.align		4
        /*009c*/ 	.byte	0x04, 0x46
        /*009e*/ 	.short	(.L_2638 - .L_2637)


	//   ....[0]....
.L_2637:
        /*00a0*/ 	.word	0x00001390


	//   ....[1]....
        /*00a4*/ 	.word	0x00002220


	//   ....[2]....
        /*00a8*/ 	.word	0x000030b0


	//   ....[3]....
        /*00ac*/ 	.word	0x00003f40


	//   ....[4]....
        /*00b0*/ 	.word	0x00004dd0


	//   ....[5]....
        /*00b4*/ 	.word	0x00005d20


	//   ....[6]....
        /*00b8*/ 	.word	0x00006bb0


	//   ....[7]....
        /*00bc*/ 	.word	0x00007a40


	//   ....[8]....
        /*00c0*/ 	.word	0x000088d0


	//   ....[9]....
        /*00c4*/ 	.word	0x00009760


	//   ....[10]....
        /*00c8*/ 	.word	0x0000a6a0


	//   ....[11]....
        /*00cc*/ 	.word	0x0000b530


	//   ....[12]....
        /*00d0*/ 	.word	0x0000c3c0


	//   ....[13]....
        /*00d4*/ 	.word	0x0000d270


	//   ....[14]....
        /*00d8*/ 	.word	0x0000e120


	//   ....[15]....
        /*00dc*/ 	.word	0x0000f070


	//   ....[16]....
        /*00e0*/ 	.word	0x0000ff00


	//   ....[17]....
        /*00e4*/ 	.word	0x00010d90


	//   ....[18]....
        /*00e8*/ 	.word	0x00011c30


	//   ....[19]....
        /*00ec*/ 	.word	0x00012ae0


	//   ....[20]....
        /*00f0*/ 	.word	0x00012d10


	//   ....[21]....
        /*00f4*/ 	.word	0x00012eb0


	//   ....[22]....
        /*00f8*/ 	.word	0x00013090


	//   ....[23]....
        /*00fc*/ 	.word	0x000137d0


	//   ....[24]....
        /*0100*/ 	.word	0x00013a20


	//   ....[25]....
        /*0104*/ 	.word	0x00013bc0


	//   ....[26]....
        /*0108*/ 	.word	0x00013da0


	//   ....[27]....
        /*010c*/ 	.word	0x000144d0


	//   ....[28]....
        /*0110*/ 	.word	0x00014710


	//   ....[29]....
        /*0114*/ 	.word	0x000148b0


	//   ....[30]....
        /*0118*/ 	.word	0x00014a90


	//   ....[31]....
        /*011c*/ 	.word	0x000151b0


	//   ....[32]....
        /*0120*/ 	.word	0x000153f0


	//   ....[33]....
        /*0124*/ 	.word	0x00015590


	//   ....[34]....
        /*0128*/ 	.word	0x00015770


	//   ....[35]....
        /*012c*/ 	.word	0x00015e90


	//   ....[36]....
        /*0130*/ 	.word	0x00016810


	//   ....[37]....
        /*0134*/ 	.word	0x00017030


	//   ....[38]....
        /*0138*/ 	.word	0x00017810


	//   ....[39]....
        /*013c*/ 	.word	0x00017ff0


	//----- nvinfo : EIATTR_EXIT_INSTR_OFFSETS
	.align		4
.L_2638:
        /*0140*/ 	.byte	0x04, 0x1c
        /*0142*/ 	.short	(.L_2640 - .L_2639)


	//   ....[0]....
.L_2639:
        /*0144*/ 	.word	0x00017890


	//   ....[1]....
        /*0148*/ 	.word	0x000179b0


	//   ....[2]....
        /*014c*/ 	.word	0x000179d0


	//   ....[3]....
        /*0150*/ 	.word	0x00017a50


	//   ....[4]....
        /*0154*/ 	.word	0x00017a70


	//   ....[5]....
        /*0158*/ 	.word	0x00017a90


	//   ....[6]....
        /*015c*/ 	.word	0x00017b10


	//   ....[7]....
        /*0160*/ 	.word	0x00017b30


	//   ....[8]....
        /*0164*/ 	.word	0x00017bb0


	//   ....[9]....
        /*0168*/ 	.word	0x00017bd0


	//   ....[10]....
        /*016c*/ 	.word	0x00017bf0


	//   ....[11]....
        /*0170*/ 	.word	0x00017c90


	//   ....[12]....
        /*0174*/ 	.word	0x00017cb0


	//   ....[13]....
        /*0178*/ 	.word	0x00017d30


	//   ....[14]....
        /*017c*/ 	.word	0x00017d50


	//   ....[15]....
        /*0180*/ 	.word	0x00017d70


	//   ....[16]....
        /*0184*/ 	.word	0x00017e10


	//   ....[17]....
        /*0188*/ 	.word	0x00017e30


	//   ....[18]....
        /*018c*/ 	.word	0x00017e50


	//   ....[19]....
        /*0190*/ 	.word	0x00017ec0


	//   ....[20]....
        /*0194*/ 	.word	0x00018000


	//   ....[21]....
        /*0198*/ 	.word	0x00018020


	//   ....[22]....
        /*019c*/ 	.word	0x00018040


	//----- nvinfo : EIATTR_MAX_THREADS
	.align		4
.L_2640:
        /*01a0*/ 	.byte	0x04, 0x05
        /*01a2*/ 	.short	(.L_2642 - .L_2641)
.L_2641:
        /*01a4*/ 	.word	0x00000080
        /*01a8*/ 	.word	0x00000001
        /*01ac*/ 	.word	0x00000001


	//----- nvinfo : EIATTR_CRS_STACK_SIZE
	.align		4
.L_2642:
        /*01b0*/ 	.byte	0x04, 0x1e
        /*01b2*/ 	.short	(.L_2644 - .L_2643)
.L_2643:
        /*01b4*/ 	.word	0x00000000
.L_2644:


//--------------------- .nv.info._ZN2at6native18elementwise_kernelILi128ELi2EZNS0_22gpu_kernel_impl_nocastIZZZNS0_67_GLOBAL__N__bb565c37_34_ValidateCompressedIndicesKernel_cu_33a4b88b42_validate_compressed_sparse_indices_kernelILNS3_8CDimNameE0ENS3_18CUDAKernelLauncherENS3_14EmptyVecKernelENS3_8DummyVecELm8EEEvRKNS_6TensorESB_lllENKUlvE1_clEvENKUlvE0_clEvEUllllllE_EEvRNS_18TensorIteratorBaseERKT_EUliE_EEviT1_ --------------------------
	.section	.nv.info._ZN2at6native18elementwise_kernelILi128ELi2EZNS0_22gpu_kernel_impl_nocastIZZZNS0_67_GLOBAL__N__bb565c37_34_ValidateCompressedIndicesKernel_cu_33a4b88b42_validate_compressed_sparse_indices_kernelILNS3_8CDimNameE0ENS3_18CUDAKernelLauncherENS3_14EmptyVecKernelENS3_8DummyVecELm8EEEvRKNS_6TensorESB_lllENKUlvE1_clEvENKUlvE0_clEvEUllllllE_EEvRNS_18TensorIteratorBaseERKT_EUliE_EEviT1_,"",@"SHT_CUDA_INFO"
	.sectionflags	@""
	.align	4


	//----- nvinfo : EIATTR_CUDA_API_VERSION
	.align		4
        /*0000*/ 	.byte	0x04, 0x37
        /*0002*/ 	.short	(.L_2646 - .L_2645)
.L_2645:
        /*0004*/ 	.word	0x00000082


	//----- nvinfo : EIATTR_SW2861232_WAR
	.align		4
.L_2646:
        /*0008*/ 	.byte	0x01, 0x35
	.zero		2


	//----- nvinfo : EIATTR_PARAM_CBANK
	.align		4
        /*000c*/ 	.byte	0x04, 0x0a
        /*000e*/ 	.short	(.L_2648 - .L_2647)
	.align		4
.L_2647:
        /*0010*/ 	.word	index@(.nv.constant0._ZN2at6native18elementwise_kernelILi128ELi2EZNS0_22gpu_kernel_impl_nocastIZZZNS0_67_GLOBAL__N__bb565c37_34_ValidateCompressedIndicesKernel_cu_33a4b88b42_validate_compressed_sparse_indices_kernelILNS3_8CDimNameE0ENS3_18CUDAKernelLauncherENS3_14EmptyVecKernelENS3_8DummyVecELm8EEEvRKNS_6TensorESB_lllENKUlvE1_clEvENKUlvE0_clEvEUllllllE_EEvRNS_18TensorIteratorBaseERKT_EUliE_EEviT1_)
        /*0014*/ 	.short	0x0160
        /*0016*/ 	.short	0x0478


	//----- nvinfo : EIATTR_CBANK_PARAM_SIZE
	.align		4
.L_2648:
        /*0018*/ 	.byte	0x03, 0x19
        /*001a*/ 	.short	0x0478


	//----- nvinfo : EIATTR_KPARAM_INFO
	.align		4
        /*001c*/ 	.byte	0x04, 0x17
        /*001e*/ 	.short	(.L_2650 - .L_2649)
.L_2649:
        /*0020*/ 	.word	0x00000000
        /*0024*/ 	.short	0x0001
        /*0026*/ 	.short	0x0008
        /*0028*/ 	.byte	0x00, 0xf0, 0xc1, 0x11


	//----- nvinfo : EIATTR_KPARAM_INFO
	.align		4
.L_2650:
        /*002c*/ 	.byte	0x04, 0x17
        /*002e*/ 	.short	(.L_2652 - .L_2651)
.L_2651:
        /*0030*/ 	.word	0x00000000
        /*0034*/ 	.short	0x0000
        /*0036*/ 	.short	0x0000
        /*0038*/ 	.byte	0x00, 0xf0, 0x11, 0x00


	//----- nvinfo : EIATTR_MAXREG_COUNT
	.align		4
.L_2652:
        /*003c*/ 	.byte	0x03, 0x1b
        /*003e*/ 	.short	0x0080


	//----- nvinfo : EIATTR_EXTERNS
	.align		4
        /*0040*/ 	.byte	0x04, 0x0f
        /*0042*/ 	.short	(.L_2654 - .L_2653)


	//   ....[0]....
	.align		4
.L_2653:
        /*0044*/ 	.word	index@(__assertfail)


	//----- nvinfo : EIATTR_MERCURY_ISA_VERSION
	.align		4
.L_2654:
        /*0048*/ 	.byte	0x03, 0x5f
        /*004a*/ 	.short	0x0000


	//----- nvinfo : EIATTR_SYSCALL_OFFSETS
	.align		4
        /*004c*/ 	.byte	0x04, 0x46
        /*004e*/ 	.short	(.L_2656 - .L_2655)


	//   ....[0]....
.L_2655:
        /*0050*/ 	.word	0x000017c0


	//   ....[1]....
        /*0054*/ 	.word	0x00001960


	//   ....[2]....
        /*0058*/ 	.word	0x00001b40


	//   ....[3]....
        /*005c*/ 	.word	0x00002270


	//   ....[4]....
        /*0060*/ 	.word	0x00003a90


	//   ....[5]....
        /*0064*/ 	.word	0x00003c30


	//   ....[6]....
        /*0068*/ 	.word	0x00003e10


	//   ....[7]....
        /*006c*/ 	.word	0x00004520


	//----- nvinfo : EIATTR_EXIT_INSTR_OFFSETS
	.align		4
.L_2656:
        /*0070*/ 	.byte	0x04, 0x1c
        /*0072*/ 	.short	(.L_2658 - .L_2657)


	//   ....[0]....
.L_2657:
        /*0074*/ 	.word	0x00002340


	//   ....[1]....
        /*0078*/ 	.word	0x000045b0


	//----- nvinfo : EIATTR_MAX_THREADS
	.align		4
.L_2658:
        /*007c*/ 	.byte	0x04, 0x05
        /*007e*/ 	.short	(.L_2660 - .L_2659)
.L_2659:
        /*0080*/ 	.word	0x00000080
        /*0084*/ 	.word	0x00000001
        /*0088*/ 	.word	0x00000001


	//----- nvinfo : EIATTR_CRS_STACK_SIZE
	.align		4
.L_2660:
        /*008c*/ 	.byte	0x04, 0x1e
        /*008e*/ 	.short	(.L_2662 - .L_2661)
.L_2661:
        /*0090*/ 	.word	0x00000000
.L_2662:


//--------------------- .nv.info._ZN2at6native27unrolled_elementwise_kernelIZZZNS0_67_GLOBAL__N__bb565c37_34_ValidateCompressedIndicesKernel_cu_33a4b88b42_validate_compressed_sparse_indices_kernelILNS2_8CDimNameE0ENS2_18CUDAKernelLauncherENS2_14EmptyVecKernelENS2_8DummyVecELm8EEEvRKNS_6TensorESA_lllENKUlvE1_clEvENKUlvE0_clEvEUllllllE_St5arrayIPcLm6EELi4E23TrivialOffsetCalculatorILi5EjESH_ILi1EjENS0_6memory15LoadWithoutCastENSK_16StoreWithoutCastEEEviT_T0_T2_T3_T4_T5_ --------------------------
	.section	.nv.info._ZN2at6native27unrolled_elementwise_kernelIZZZNS0_67_GLOBAL__N__bb565c37_34_ValidateCompressedIndicesKernel_cu_33a4b88b42_validate_compressed_sparse_indices_kernelILNS2_8CDimNameE0ENS2_18CUDAKernelLauncherENS2_14EmptyVecKernelENS2_8DummyVecELm8EEEvRKNS_6TensorESA_lllENKUlvE1_clEvENKUlvE0_clEvEUllllllE_St5arrayIPcLm6EELi4E23TrivialOffsetCalculatorILi5EjESH_ILi1EjENS0_6memory15LoadWithoutCastENSK_16StoreWithoutCastEEEviT_T0_T2_T3_T4_T5_,"",@"SHT_CUDA_INFO"
	.sectionflags	@""
	.align	4


	//----- nvinfo : EIATTR_CUDA_API_VERSION
	.align		4
        /*0000*/ 	.byte	0x04, 0x37
        /*0002*/ 	.short	(.L_2664 - .L_2663)
.L_2663:
        /*0004*/ 	.word	0x00000082


	//----- nvinfo : EIATTR_SW2861232_WAR
	.align		4
.L_2664:
        /*0008*/ 	.byte	0x01, 0x35
	.zero		2


	//----- nvinfo : EIATTR_PARAM_CBANK
	.align		4
        /*000c*/ 	.byte	0x04, 0x0a
        /*000e*/ 	.short	(.L_2666 - .L_2665)
	.align		4
.L_2665:
        /*0010*/ 	.word	index@(.nv.constant0._ZN2at6native27unrolled_elementwise_kernelIZZZNS0_67_GLOBAL__N__bb565c37_34_ValidateCompressedIndicesKernel_cu_33a4b88b42_validate_compressed_sparse_indices_kernelILNS2_8CDimNameE0ENS2_18CUDAKernelLauncherENS2_14EmptyVecKernelENS2_8DummyVecELm8EEEvRKNS_6TensorESA_lllENKUlvE1_clEvENKUlvE0_clEvEUllllllE_St5arrayIPcLm6EELi4E23TrivialOffsetCalculatorILi5EjESH_ILi1EjENS0_6memory15LoadWithoutCastENSK_16StoreWithoutCastEEEviT_T0_T2_T3_T4_T5_)
        /*0014*/ 	.short	0x0160
        /*0016*/ 	.short	0x00ec


	//----- nvinfo : EIATTR_CBANK_PARAM_SIZE
	.align		4
.L_2666:
        /*0018*/ 	.byte	0x03, 0x19
        /*001a*/ 	.short	0x00ec


	//----- nvinfo : EIATTR_KPARAM_INFO
	.align		4
        /*001c*/ 	.byte	0x04, 0x17
        /*001e*/ 	.short	(.L_2668 - .L_2667)
.L_2667:
        /*0020*/ 	.word	0x00000000
        /*0024*/ 	.short	0x0006
        /*0026*/ 	.short	0x00eb
        /*0028*/ 	.byte	0x00, 0xf0, 0x05, 0x00


	//----- nvinfo : EIATTR_KPARAM_INFO
	.align		4
.L_2668:
        /*002c*/ 	.byte	0x04, 0x17
        /*002e*/ 	.short	(.L_2670 - .L_2669)
.L_2669:
        /*0030*/ 	.word	0x00000000
        /*0034*/ 	.short	0x0005
        /*0036*/ 	.short	0x00ea
        /*0038*/ 	.byte	0x00, 0xf0, 0x05, 0x00


	//----- nvinfo : EIATTR_KPARAM_INFO
	.align		4
.L_2670:
        /*003c*/ 	.byte	0x04, 0x17
        /*003e*/ 	.short	(.L_2672 - .L_2671)
.L_2671:
        /*0040*/ 	.word	0x00000000
        /*0044*/ 	.short	0x0004
        /*0046*/ 	.short	0x00e9
        /*0048*/ 	.byte	0x00, 0xf0, 0x05, 0x00


	//----- nvinfo : EIATTR_KPARAM_INFO
	.align		4
.L_2672:
        /*004c*/ 	.byte	0x04, 0x17
        /*004e*/ 	.short	(.L_2674 - .L_2673)
.L_2673:
        /*0050*/ 	.word	0x00000000
        /*0054*/ 	.short	0x0003
        /*0056*/ 	.short	0x00e8
        /*0058*/ 	.byte	0x00, 0xf0, 0x05, 0x00


	//----- nvinfo : EIATTR_KPARAM_INFO
	.align		4
.L_2674:
        /*005c*/ 	.byte	0x04, 0x17
        /*005e*/ 	.short	(.L_2676 - .L_2675)
.L_2675:
        /*0060*/ 	.word	0x00000000
        /*0064*/ 	.short	0x0002
        /*0066*/ 	.short	0x00b8
        /*0068*/ 	.byte	0x00, 0xf0, 0xc1, 0x00


	//----- nvinfo : EIATTR_KPARAM_INFO
	.align		4
.L_2676:
        /*006c*/ 	.byte	0x04, 0x17
        /*006e*/ 	.short	(.L_2678 - .L_2677)
.L_2677:
        /*0070*/ 	.word	0x00000000
        /*0074*/ 	.short	0x0001
        /*0076*/ 	.short	0x0008
        /*0078*/ 	.byte	0x00, 0xf0, 0xc1, 0x02


	//----- nvinfo : EIATTR_KPARAM_INFO
	.align		4
.L_2678:
        /*007c*/ 	.byte	0x04, 0x17
        /*007e*/ 	.short	(.L_2680 - .L_2679)
.L_2679:
        /*0080*/ 	.word	0x00000000
        /*0084*/ 	.short	0x0000
        /*0086*/ 	.short	0x0000
        /*0088*/ 	.byte	0x00, 0xf0, 0x11, 0x00


	//----- nvinfo : EIATTR_MAXREG_COUNT
	.align		4
.L_2680:
        /*008c*/ 	.byte	0x03, 0x1b
        /*008e*/ 	.short	0x00ff


	//----- nvinfo : EIATTR_EXTERNS
	.align		4
        /*0090*/ 	.byte	0x04, 0x0f
        /*0092*/ 	.short	(.L_2682 - .L_2681)


	//   ....[0]....
	.align		4
.L_2681:
        /*0094*/ 	.word	index@(__assertfail)


	//----- nvinfo : EIATTR_MERCURY_ISA_VERSION
	.align		4
.L_2682:
        /*0098*/ 	.byte	0x03, 0x5f
        /*009a*/ 	.short	0x0000


	//----- nvinfo : EIATTR_SYSCALL_OFFSETS
	.align		4
        /*009c*/ 	.byte	0x04, 0x46
        /*009e*/ 	.short	(.L_2684 - .L_2683)


	//   ....[0]....
.L_2683:
        /*00a0*/ 	.word	0x00000af0


	//   ....[1]....
        /*00a4*/ 	.word	0x00000c90


	//   ....[2]....
        /*00a8*/ 	.word	0x00000e70


	//   ....[3]....
        /*00ac*/ 	.word	0x00001590


	//   ....[4]....
        /*00b0*/ 	.word	0x000017e0


	//   ....[5]....
        /*00b4*/ 	.word	0x00001980


	//   ....[6]....
        /*00b8*/ 	.word	0x00001b60


	//   ....[7]....
        /*00bc*/ 	.word	0x000022a0


	//   ....[8]....
        /*00c0*/ 	.word	0x000024e0


	//   ....[9]....
        /*00c4*/ 	.word	0x00002680


	//   ....[10]....
        /*00c8*/ 	.word	0x00002860


	//   ....[11]....
        /*00cc*/ 	.word	0x00002f70


	//   ....[12]....
        /*00d0*/ 	.word	0x000031b0


	//   ....[13]....
        /*00d4*/ 	.word	0x00003350


	//   ....[14]....
        /*00d8*/ 	.word	0x00003530


	//   ....[15]....
        /*00dc*/ 	.word	0x00003c40


	//----- nvinfo : EIATTR_EXIT_INSTR_OFFSETS
	.align		4
.L_2684:
        /*00e0*/ 	.byte	0x04, 0x1c
        /*00e2*/ 	.short	(.L_2686 - .L_2685)


	//   ....[0]....
.L_2685:
        /*00e4*/ 	.word	0x00003e60


	//   ....[1]....
        /*00e8*/ 	.word	0x00003eb0


	//----- nvinfo : EIATTR_MAX_THREADS
	.align		4
.L_2686:
        /*00ec*/ 	.byte	0x04, 0x05
        /*00ee*/ 	.short	(.L_2688 - .L_2687)
.L_2687:
        /*00f0*/ 	.word	0x00000080
        /*00f4*/ 	.word	0x00000001
        /*00f8*/ 	.word	0x00000001


	//----- nvinfo : EIATTR_CRS_STACK_SIZE
	.align		4
.L_2688:
        /*00fc*/ 	.byte	0x04, 0x1e
        /*00fe*/ 	.short	(.L_2690 - .L_2689)
.L_2689:
        /*0100*/ 	.word	0x00000000
.L_2690:


//--------------------- .nv.info._ZN2at6native29vectorized_elementwise_kernelILi2EZZZNS0_67_GLOBAL__N__bb565c37_34_ValidateCompressedIndicesKernel_cu_33a4b88b42_validate_compressed_sparse_indices_kernelILNS2_8CDimNameE0ENS2_18CUDAKernelLauncherENS2_14EmptyVecKernelENS2_8DummyVecELm8EEEvRKNS_6TensorESA_lllENKUlvE1_clEvENKUlvE0_clEvEUllllllE_St5arrayIPcLm6EEEEviT0_T1_ --------------------------
	.section	.nv.info._ZN2at6native29vectorized_elementwise_kernelILi2EZZZNS0_67_GLOBAL__N__bb565c37_34_ValidateCompressedIndicesKernel_cu_33a4b88b42_validate_compressed_sparse_indices_kernelILNS2_8CDimNameE0ENS2_18CUDAKernelLauncherENS2_14EmptyVecKernelENS2_8DummyVecELm8EEEvRKNS_6TensorESA_lllENKUlvE1_clEvENKUlvE0_clEvEUllllllE_St5arrayIPcLm6EEEEviT0_T1_,"",@"SHT_CUDA_INFO"
	.sectionflags	@""
	.align	4


	//----- nvinfo : EIATTR_CUDA_API_VERSION
	.align		4
        /*0000*/ 	.byte	0x04, 0x37
        /*0002*/ 	.short	(.L_2692 - .L_2691)
.L_2691:
        /*0004*/ 	.word	0x00000082


	//----- nvinfo : EIATTR_SW2861232_WAR
	.align		4
.L_2692:
        /*0008*/ 	.byte	0x01, 0x35
	.zero		2


	//----- nvinfo : EIATTR_PARAM_CBANK
	.align		4
        /*000c*/ 	.byte	0x04, 0x0a
        /*000e*/ 	.short	(.L_2694 - .L_2693)
	.align		4
.L_2693:
        /*0010*/ 	.word	index@(.nv.constant0._ZN2at6native29vectorized_elementwise_kernelILi2EZZZNS0_67_GLOBAL__N__bb565c37_34_ValidateCompressedIndicesKernel_cu_33a4b88b42_validate_compressed_sparse_indices_kernelILNS2_8CDimNameE0ENS2_18CUDAKernelLauncherENS2_14EmptyVecKernelENS2_8DummyVecELm8EEEvRKNS_6TensorESA_lllENKUlvE1_clEvENKUlvE0_clEvEUllllllE_St5arrayIPcLm6EEEEviT0_T1_)
        /*0014*/ 	.short	0x0160
        /*0016*/ 	.short	0x00e8


	//----- nvinfo : EIATTR_CBANK_PARAM_SIZE
	.align		4
.L_2694:
        /*0018*/ 	.byte	0x03, 0x19
        /*001a*/ 	.short	0x00e8


	//----- nvinfo : EIATTR_KPARAM_INFO
	.align		4
        /*001c*/ 	.byte	0x04, 0x17
        /*001e*/ 	.short	(.L_2696 - .L_2695)
.L_2695:
        /*0020*/ 	.word	0x00000000
        /*0024*/ 	.short	0x0002
        /*0026*/ 	.short	0x00b8
        /*0028*/ 	.byte	0x00, 0xf0, 0xc1, 0x00


	//----- nvinfo : EIATTR_KPARAM_INFO
	.align		4
.L_2696:
        /*002c*/ 	.byte	0x04, 0x17
        /*002e*/ 	.short	(.L_2698 - .L_2697)
.L_2697:
        /*0030*/ 	.word	0x00000000
        /*0034*/ 	.short	0x0001
        /*0036*/ 	.short	0x0008
        /*0038*/ 	.byte	0x00, 0xf0, 0xc1, 0x02


	//----- nvinfo : EIATTR_KPARAM_INFO
	.align		4
.L_2698:
        /*003c*/ 	.byte	0x04, 0x17
        /*003e*/ 	.short	(.L_2700 - .L_2699)
.L_2699:
        /*0040*/ 	.word	0x00000000
        /*0044*/ 	.short	0x0000
        /*0046*/ 	.short	0x0000
        /*0048*/ 	.byte	0x00, 0xf0, 0x11, 0x00


	//----- nvinfo : EIATTR_MAXREG_COUNT
	.align		4
.L_2700:
        /*004c*/ 	.byte	0x03, 0x1b
        /*004e*/ 	.short	0x00ff


	//----- nvinfo : EIATTR_EXTERNS
	.align		4
        /*0050*/ 	.byte	0x04, 0x0f
        /*0052*/ 	.short	(.L_2702 - .L_2701)


	//   ....[0]....
	.align		4
.L_2701:
        /*0054*/ 	.word	index@(__assertfail)


	//----- nvinfo : EIATTR_MERCURY_ISA_VERSION
	.align		4
.L_2702:
        /*0058*/ 	.byte	0x03, 0x5f
        /*005a*/ 	.short	0x0000


	//----- nvinfo : EIATTR_SYSCALL_OFFSETS
	.align		4
        /*005c*/ 	.byte	0x04, 0x46
        /*005e*/ 	.short	(.L_2704 - .L_2703)


	//   ....[0]....
.L_2703:
        /*0060*/ 	.word	0x00000840


	//   ....[1]....
        /*0064*/ 	.word	0x000009f0


	//   ....[2]....
        /*0068*/ 	.word	0x00000bd0


	//   ....[3]....
        /*006c*/ 	.word	0x00001330


	//   ....[4]....
        /*0070*/ 	.word	0x00001520


	//   ....[5]....
        /*0074*/ 	.word	0x000016b0


	//   ....[6]....
        /*0078*/ 	.word	0x00001890


	//   ....[7]....
        /*007c*/ 	.word	0x00001f90


	//   ....[8]....
        /*0080*/ 	.word	0x00002180


	//   ....[9]....
        /*0084*/ 	.word	0x00002310


	//   ....[10]....
        /*0088*/ 	.word	0x000024f0


	//   ....[11]....
        /*008c*/ 	.word	0x00002c00


	//   ....[12]....
        /*0090*/ 	.word	0x00002df0


	//   ....[13]....
        /*0094*/ 	.word	0x00002f80


	//   ....[14]....
        /*0098*/ 	.word	0x00003160


	//   ....[15]....
        /*009c*/ 	.word	0x00003860


	//   ....[16]....
        /*00a0*/ 	.word	0x00003a50


	//   ....[17]....
        /*00a4*/ 	.word	0x00003be0


	//   ....[18]....
        /*00a8*/ 	.word	0x00003dc0


	//   ....[19]....
        /*00ac*/ 	.word	0x000044c0


	//   ....[20]....
        /*00b0*/ 	.word	0x000046b0


	//   ....[21]....
        /*00b4*/ 	.word	0x00004840


	//   ....[22]....
        /*00b8*/ 	.word	0x00004a20


	//   ....[23]....
        /*00bc*/ 	.word	0x000050f0


	//   ....[24]....
        /*00c0*/ 	.word	0x000052e0


	//   ....[25]....
        /*00c4*/ 	.word	0x00005470


	//   ....[26]....
        /*00c8*/ 	.word	0x00005650


	//   ....[27]....
        /*00cc*/ 	.word	0x00005d20


	//   ....[28]....
        /*00d0*/ 	.word	0x00005f10


	//   ....[29]....
        /*00d4*/ 	.word	0x000060a0


	//   ....[30]....
        /*00d8*/ 	.word	0x00006280


	//   ....[31]....
        /*00dc*/ 	.word	0x00006960


	//   ....[32]....
        /*00e0*/ 	.word	0x000079d0


	//   ....[33]....
        /*00e4*/ 	.word	0x00007b70


	//   ....[34]....
        /*00e8*/ 	.word	0x00007d50


	//   ....[35]....
        /*00ec*/ 	.word	0x000084b0


	//   ....[36]....
        /*00f0*/ 	.word	0x00008700


	//   ....[37]....
        /*00f4*/ 	.word	0x000088a0


	//   ....[38]....
        /*00f8*/ 	.word	0x00008a80


	//   ....[39]....
        /*00fc*/ 	.word	0x00009200


	//   ....[40]....
        /*0100*/ 	.word	0x00009450


	//   ....[41]....
        /*0104*/ 	.word	0x000095f0


	//   ....[42]....
        /*0108*/ 	.word	0x000097d0


	//   ....[43]....
        /*010c*/ 	.word	0x00009f20


	//   ....[44]....
        /*0110*/ 	.word	0x0000a170


	//   ....[45]....
        /*0114*/ 	.word	0x0000a310


	//   ....[46]....
        /*0118*/ 	.word	0x0000a4f0


	//   ....[47]....
        /*011c*/ 	.word	0x0000ac40


	//   ....[48]....
        /*0120*/ 	.word	0x0000ae90


	//   ....[49]....
        /*0124*/ 	.word	0x0000b030


	//   ....[50]....
        /*0128*/ 	.word	0x0000b210


	//   ....[51]....
        /*012c*/ 	.word	0x0000b960


	//   ....[52]....
        /*0130*/ 	.word	0x0000bbb0


	//   ....[53]....
        /*0134*/ 	.word	0x0000bd50


	//   ....[54]....
        /*0138*/ 	.word	0x0000bf30


	//   ....[55]....
        /*013c*/ 	.word	0x0000c660


	//   ....[56]....
        /*0140*/ 	.word	0x0000c8b0


	//   ....[57]....
        /*0144*/ 	.word	0x0000ca50


	//   ....[58]....
        /*0148*/ 	.word	0x0000cc30


	//   ....[59]....
        /*014c*/ 	.word	0x0000d360


	//   ....[60]....
        /*0150*/ 	.word	0x0000d5b0


	//   ....[61]....
        /*0154*/ 	.word	0x0000d750


	//   ....[62]....
        /*0158*/ 	.word	0x0000d930


	//   ....[63]....
        /*015c*/ 	.word	0x0000e060


	//----- nvinfo : EIATTR_EXIT_INSTR_OFFSETS
	.align		4
.L_2704:
        /*0160*/ 	.byte	0x04, 0x1c
        /*0162*/ 	.short	(.L_2706 - .L_2705)


	//   ....[0]....
.L_2705:
        /*0164*/ 	.word	0x00006a80


	//   ....[1]....
        /*0168*/ 	.word	0x0000e440


	//   ....[2]....
        /*016c*/ 	.word	0x0000e490


	//----- nvinfo : EIATTR_MAX_THREADS
	.align		4
.L_2706:
        /*0170*/ 	.byte	0x04, 0x05
        /*0172*/ 	.short	(.L_2708 - .L_2707)
.L_2707:
        /*0174*/ 	.word	0x00000080
        /*0178*/ 	.word	0x00000001
        /*017c*/ 	.word	0x00000001


	//----- nvinfo : EIATTR_CRS_STACK_SIZE
	.align		4
.L_2708:
        /*0180*/ 	.byte	0x04, 0x1e
        /*0182*/ 	.short	(.L_2710 - .L_2709)
.L_2709:
        /*0184*/ 	.word	0x00000000
.L_2710:


//--------------------- .nv.info._ZN2at6native29vectorized_elementwise_kernelILi4EZZZNS0_67_GLOBAL__N__bb565c37_34_ValidateCompressedIndicesKernel_cu_33a4b88b42_validate_compressed_sparse_indices_kernelILNS2_8CDimNameE0ENS2_18CUDAKernelLauncherENS2_14EmptyVecKernelENS2_8DummyVecELm8EEEvRKNS_6TensorESA_lllENKUlvE1_clEvENKUlvE0_clEvEUllllllE_St5arrayIPcLm6EEEEviT0_T1_ --------------------------
	.section	.nv.info._ZN2at6native29vectorized_elementwise_kernelILi4EZZZNS0_67_GLOBAL__N__bb565c37_34_ValidateCompressedIndicesKernel_cu_33a4b88b42_validate_compressed_sparse_indices_kernelILNS2_8CDimNameE0ENS2_18CUDAKernelLauncherENS2_14EmptyVecKernelENS2_8DummyVecELm8EEEvRKNS_6TensorESA_lllENKUlvE1_clEvENKUlvE0_clEvEUllllllE_St5arrayIPcLm6EEEEviT0_T1_,"",@"SHT_CUDA_INFO"
	.sectionflags	@""
	.align	4


	//----- nvinfo : EIATTR_CUDA_API_VERSION
	.align		4
        /*0000*/ 	.byte	0x04, 0x37
        /*0002*/ 	.short	(.L_2712 - .L_2711)
.L_2711:
        /*0004*/ 	.word	0x00000082


	//----- nvinfo : EIATTR_SW2861232_WAR
	.align		4
.L_2712:
        /*0008*/ 	.byte	0x01, 0x35
	.zero		2


	//----- nvinfo : EIATTR_PARAM_CBANK
	.align		4
        /*000c*/ 	.byte	0x04, 0x0a
        /*000e*/ 	.short	(.L_2714 - .L_2713)
	.align		4
.L_2713:
        /*0010*/ 	.word	index@(.nv.constant0._ZN2at6native29vectorized_elementwise_kernelILi4EZZZNS0_67_GLOBAL__N__bb565c37_34_ValidateCompressedIndicesKernel_cu_33a4b88b42_validate_compressed_sparse_indices_kernelILNS2_8CDimNameE0ENS2_18CUDAKernelLauncherENS2_14EmptyVecKernelENS2_8DummyVecELm8EEEvRKNS_6TensorESA_lllENKUlvE1_clEvENKUlvE0_clEvEUllllllE_St5arrayIPcLm6EEEEviT0_T1_)
        /*0014*/ 	.short	0x0160
        /*0016*/ 	.short	0x00e8


	//----- nvinfo : EIATTR_CBANK_PARAM_SIZE
	.align		4
.L_2714:
        /*0018*/ 	.byte	0x03, 0x19
        /*001a*/ 	.short	0x00e8


	//----- nvinfo : EIATTR_KPARAM_INFO
	.align		4
        /*001c*/ 	.byte	0x04, 0x17
        /*001e*/ 	.short	(.L_2716 - .L_2715)
.L_2715:
        /*0020*/ 	.word	0x00000000
        /*0024*/ 	.short	0x0002
        /*0026*/ 	.short	0x00b8
        /*0028*/ 	.byte	0x00, 0xf0, 0xc1, 0x00


	//----- nvinfo : EIATTR_KPARAM_INFO
	.align		4
.L_2716:
        /*002c*/ 	.byte	0x04, 0x17
        /*002e*/ 	.short	(.L_2718 - .L_2717)
.L_2717:
        /*0030*/ 	.word	0x00000000
        /*0034*/ 	.short	0x0001
        /*0036*/ 	.short	0x0008
        /*0038*/ 	.byte	0x00, 0xf0, 0xc1, 0x02


	//----- nvinfo : EIATTR_KPARAM_INFO
	.align		4
.L_2718:
        /*003c*/ 	.byte	0x04, 0x17
        /*003e*/ 	.short	(.L_2720 - .L_2719)
.L_2719:
        /*0040*/ 	.word	0x00000000
        /*0044*/ 	.short	0x0000
        /*0046*/ 	.short	0x0000
        /*0048*/ 	.byte	0x00, 0xf0, 0x11, 0x00


	//----- nvinfo : EIATTR_MAXREG_COUNT
	.align		4
.L_2720:
        /*004c*/ 	.byte	0x03, 0x1b
        /*004e*/ 	.short	0x00ff


	//----- nvinfo : EIATTR_EXTERNS
	.align		4
        /*0050*/ 	.byte	0x04, 0x0f
        /*0052*/ 	.short	(.L_2722 - .L_2721)


	//   ....[0]....
	.align		4
.L_2721:
        /*0054*/ 	.word	index@(__assertfail)


	//----- nvinfo : EIATTR_MERCURY_ISA_VERSION
	.align		4
.L_2722:
        /*0058*/ 	.byte	0x03, 0x5f
        /*005a*/ 	.short	0x0000


	//----- nvinfo : EIATTR_SYSCALL_OFFSETS
	.align		4
        /*005c*/ 	.byte	0x04, 0x46
        /*005e*/ 	.short	(.L_2724 - .L_2723)


	//   ....[0]....
.L_2723:
        /*0060*/ 	.word	0x00000840


	//   ....[1]....
        /*0064*/ 	.word	0x000009f0


	//   ....[2]....
        /*0068*/ 	.word	0x00000bd0


	//   ....[3]....
        /*006c*/ 	.word	0x00001330


	//   ....[4]....
        /*0070*/ 	.word	0x00001520


	//   ....[5]....
        /*0074*/ 	.word	0x000016b0


	//   ....[6]....
        /*0078*/ 	.word	0x00001890


	//   ....[7]....
        /*007c*/ 	.word	0x00001f90


	//   ....[8]....
        /*0080*/ 	.word	0x00002180


	//   ....[9]....
        /*0084*/ 	.word	0x00002310


	//   ....[10]....
        /*0088*/ 	.word	0x000024f0


	//   ....[11]....
        /*008c*/ 	.word	0x00002c00


	//   ....[12]....
        /*0090*/ 	.word	0x00002df0


	//   ....[13]....
        /*0094*/ 	.word	0x00002f80


	//   ....[14]....
        /*0098*/ 	.word	0x00003160


	//   ....[15]....
        /*009c*/ 	.word	0x00003860


	//   ....[16]....
        /*00a0*/ 	.word	0x00003a50


	//   ....[17]....
        /*00a4*/ 	.word	0x00003be0


	//   ....[18]....
        /*00a8*/ 	.word	0x00003dc0


	//   ....[19]....
        /*00ac*/ 	.word	0x000044c0


	//   ....[20]....
        /*00b0*/ 	.word	0x000046b0


	//   ....[21]....
        /*00b4*/ 	.word	0x00004840


	//   ....[22]....
        /*00b8*/ 	.word	0x00004a20


	//   ....[23]....
        /*00bc*/ 	.word	0x000050f0


	//   ....[24]....
        /*00c0*/ 	.word	0x000052e0


	//   ....[25]....
        /*00c4*/ 	.word	0x00005470


	//   ....[26]....
        /*00c8*/ 	.word	0x00005650


	//   ....[27]....
        /*00cc*/ 	.word	0x00005d20


	//   ....[28]....
        /*00d0*/ 	.word	0x00005f10


	//   ....[29]....
        /*00d4*/ 	.word	0x000060a0


	//   ....[30]....
        /*00d8*/ 	.word	0x00006280


	//   ....[31]....
        /*00dc*/ 	.word	0x00006960


	//   ....[32]....
        /*00e0*/ 	.word	0x000079d0


	//   ....[33]....
        /*00e4*/ 	.word	0x00007b70


	//   ....[34]....
        /*00e8*/ 	.word	0x00007d50


	//   ....[35]....
        /*00ec*/ 	.word	0x000084b0


	//   ....[36]....
        /*00f0*/ 	.word	0x00008700


	//   ....[37]....
        /*00f4*/ 	.word	0x000088a0


	//   ....[38]....
        /*00f8*/ 	.word	0x00008a80


	//   ....[39]....
        /*00fc*/ 	.word	0x00009200


	//   ....[40]....
        /*0100*/ 	.word	0x00009450


	//   ....[41]....
        /*0104*/ 	.word	0x000095f0


	//   ....[42]....
        /*0108*/ 	.word	0x000097d0


	//   ....[43]....
        /*010c*/ 	.word	0x00009f20


	//   ....[44]....
        /*0110*/ 	.word	0x0000a170


	//   ....[45]....
        /*0114*/ 	.word	0x0000a310


	//   ....[46]....
        /*0118*/ 	.word	0x0000a4f0


	//   ....[47]....
        /*011c*/ 	.word	0x0000ac40


	//   ....[48]....
        /*0120*/ 	.word	0x0000ae90


	//   ....[49]....
        /*0124*/ 	.word	0x0000b030


	//   ....[50]....
        /*0128*/ 	.word	0x0000b210


	//   ....[51]....
        /*012c*/ 	.word	0x0000b960


	//   ....[52]....
        /*0130*/ 	.word	0x0000bbb0


	//   ....[53]....
        /*0134*/ 	.word	0x0000bd50


	//   ....[54]....
        /*0138*/ 	.word	0x0000bf30


	//   ....[55]....
        /*013c*/ 	.word	0x0000c660


	//   ....[56]....
        /*0140*/ 	.word	0x0000c8b0


	//   ....[57]....
        /*0144*/ 	.word	0x0000ca50


	//   ....[58]....
        /*0148*/ 	.word	0x0000cc30


	//   ....[59]....
        /*014c*/ 	.word	0x0000d360


	//   ....[60]....
        /*0150*/ 	.word	0x0000d5b0


	//   ....[61]....
        /*0154*/ 	.word	0x0000d750


	//   ....[62]....
        /*0158*/ 	.word	0x0000d930


	//   ....[63]....
        /*015c*/ 	.word	0x0000e060


	//----- nvinfo : EIATTR_EXIT_INSTR_OFFSETS
	.align		4
.L_2724:
        /*0160*/ 	.byte	0x04, 0x1c
        /*0162*/ 	.short	(.L_2726 - .L_2725)


	//   ....[0]....
.L_2725:
        /*0164*/ 	.word	0x00006a80


	//   ....[1]....
        /*0168*/ 	.word	0x0000e440


	//   ....[2]....
        /*016c*/ 	.word	0x0000e490


	//----- nvinfo : EIATTR_MAX_THREADS
	.align		4
.L_2726:
        /*0170*/ 	.byte	0x04, 0x05
        /*0172*/ 	.short	(.L_2728 - .L_2727)
.L_2727:
        /*0174*/ 	.word	0x00000080
        /*0178*/ 	.word	0x00000001
        /*017c*/ 	.word	0x00000001


	//----- nvinfo : EIATTR_CRS_STACK_SIZE
	.align		4
.L_2728:
        /*0180*/ 	.byte	0x04, 0x1e
        /*0182*/ 	.short	(.L_2730 - .L_2729)
.L_2729:
        /*0184*/ 	.word	0x00000000
.L_2730:


//--------------------- .nv.info._ZN2at6native29vectorized_elementwise_kernelILi8EZZZNS0_67_GLOBAL__N__bb565c37_34_ValidateCompressedIndicesKernel_cu_33a4b88b42_validate_compressed_sparse_indices_kernelILNS2_8CDimNameE0ENS2_18CUDAKernelLauncherENS2_14EmptyVecKernelENS2_8DummyVecELm8EEEvRKNS_6TensorESA_lllENKUlvE1_clEvENKUlvE0_clEvEUllllllE_St5arrayIPcLm6EEEEviT0_T1_ --------------------------
	.section	.nv.info._ZN2at6native29vectorized_elementwise_kernelILi8EZZZNS0_67_GLOBAL__N__bb565c37_34_ValidateCompressedIndicesKernel_cu_33a4b88b42_validate_compressed_sparse_indices_kernelILNS2_8CDimNameE0ENS2_18CUDAKernelLauncherENS2_14EmptyVecKernelENS2_8DummyVecELm8EEEvRKNS_6TensorESA_lllENKUlvE1_clEvENKUlvE0_clEvEUllllllE_St5arrayIPcLm6EEEEviT0_T1_,"",@"SHT_CUDA_INFO"
	.sectionflags	@""
	.align	4


	//----- nvinfo : EIATTR_CUDA_API_VERSION
	.align		4
        /*0000*/ 	.byte	0x04, 0x37
        /*0002*/ 	.short	(.L_2732 - .L_2731)
.L_2731:
        /*0004*/ 	.word	0x00000082


	//----- nvinfo : EIATTR_SW2861232_WAR
	.align		4
.L_2732:
        /*0008*/ 	.byte	0x01, 0x35
	.zero		2


	//----- nvinfo : EIATTR_PARAM_CBANK
	.align		4
        /*000c*/ 	.byte	0x04, 0x0a
        /*000e*/ 	.short	(.L_2734 - .L_2733)
	.align		4
.L_2733:
        /*0010*/ 	.word	index@(.nv.constant0._ZN2at6native29vectorized_elementwise_kernelILi8EZZZNS0_67_GLOBAL__N__bb565c37_34_ValidateCompressedIndicesKernel_cu_33a4b88b42_validate_compressed_sparse_indices_kernelILNS2_8CDimNameE0ENS2_18CUDAKernelLauncherENS2_14EmptyVecKernelENS2_8DummyVecELm8EEEvRKNS_6TensorESA_lllENKUlvE1_clEvENKUlvE0_clEvEUllllllE_St5arrayIPcLm6EEEEviT0_T1_)
        /*0014*/ 	.short	0x0160
        /*0016*/ 	.short	0x00e8


	//----- nvinfo : EIATTR_CBANK_PARAM_SIZE
	.align		4
.L_2734:
        /*0018*/ 	.byte	0x03, 0x19
        /*001a*/ 	.short	0x00e8


	//----- nvinfo : EIATTR_KPARAM_INFO
	.align		4
        /*001c*/ 	.byte	0x04, 0x17
        /*001e*/ 	.short	(.L_2736 - .L_2735)
.L_2735:
        /*0020*/ 	.word	0x00000000
        /*0024*/ 	.short	0x0002
        /*0026*/ 	.short	0x00b8
        /*0028*/ 	.byte	0x00, 0xf0, 0xc1, 0x00


	//----- nvinfo : EIATTR_KPARAM_INFO
	.align		4
.L_2736:
        /*002c*/ 	.byte	0x04, 0x17
        /*002e*/ 	.short	(.L_2738 - .L_2737)
.L_2737:
        /*0030*/ 	.word	0x00000000
        /*0034*/ 	.short	0x0001
        /*0036*/ 	.short	0x0008
        /*0038*/ 	.byte	0x00, 0xf0, 0xc1, 0x02


	//----- nvinfo : EIATTR_KPARAM_INFO
	.align		4
.L_2738:
        /*003c*/ 	.byte	0x04, 0x17
        /*003e*/ 	.short	(.L_2740 - .L_2739)
.L_2739:
        /*0040*/ 	.word	0x00000000
        /*0044*/ 	.short	0x0000
        /*0046*/ 	.short	0x0000
        /*0048*/ 	.byte	0x00, 0xf0, 0x11, 0x00


	//----- nvinfo : EIATTR_MAXREG_COUNT
	.align		4
.L_2740:
        /*004c*/ 	.byte	0x03, 0x1b
        /*004e*/ 	.short	0x00ff


	//----- nvinfo : EIATTR_MERCURY_ISA_VERSION
	.align		4
        /*0050*/ 	.byte	0x03, 0x5f
        /*0052*/ 	.short	0x0000


	//----- nvinfo : EIATTR_EXIT_INSTR_OFFSETS
	.align		4
        /*0054*/ 	.byte	0x04, 0x1c
        /*0056*/ 	.short	(.L_2742 - .L_2741)


	//   ....[0]....
.L_2741:
        /*0058*/ 	.word	0x00000010


	//----- nvinfo : EIATTR_MAX_THREADS
	.align		4
.L_2742:
        /*005c*/ 	.byte	0x04, 0x05
        /*005e*/ 	.short	(.L_2744 - .L_2743)
.L_2743:
        /*0060*/ 	.word	0x00000080
        /*0064*/ 	.word	0x00000001
        /*0068*/ 	.word	0x00000001
.L_2744:


//--------------------- .nv.info._ZN2at6native18elementwise_kernelILi128ELi4EZNS0_15gpu_kernel_implIZZZNS0_67_GLOBAL__N__bb565c37_34_ValidateCompressedIndicesKernel_cu_33a4b88b42_validate_compressed_sparse_indices_kernelILNS3_8CDimNameE0ENS3_18CUDAKernelLauncherENS3_14EmptyVecKernelENS3_8DummyVecELm8EEEvRKNS_6TensorESB_lllENKUlvE1_clEvENKUlvE_clEvEUliiiiiE_EEvRNS_18TensorIteratorBaseERKT_EUliE_EEviT1_ --------------------------
	.section	.nv.info._ZN2at6native18elementwise_kernelILi128ELi4EZNS0_15gpu_kernel_implIZZZNS0_67_GLOBAL__N__bb565c37_34_ValidateCompressedIndicesKernel_cu_33a4b88b42_validate_compressed_sparse_indices_kernelILNS3_8CDimNameE0ENS3_18CUDAKernelLauncherENS3_14EmptyVecKernelENS3_8DummyVecELm8EEEvRKNS_6TensorESB_lllENKUlvE1_clEvENKUlvE_clEvEUliiiiiE_EEvRNS_18TensorIteratorBaseERKT_EUliE_EEviT1_,"",@"SHT_CUDA_INFO"
	.sectionflags	@""
	.align	4


	//----- nvinfo : EIATTR_CUDA_API_VERSION
	.align		4
        /*0000*/ 	.byte	0x04, 0x37
        /*0002*/ 	.short	(.L_2746 - .L_2745)
.L_2745:
        /*0004*/ 	.word	0x00000082


	//----- nvinfo : EIATTR_SW2861232_WAR
	.align		4
.L_2746:
        /*0008*/ 	.byte	0x01, 0x35
	.zero		2


	//----- nvinfo : EIATTR_PARAM_CBANK
	.align		4
        /*000c*/ 	.byte	0x04, 0x0a
        /*000e*/ 	.short	(.L_2748 - .L_2747)
	.align		4
.L_2747:
        /*0010*/ 	.word	index@(.nv.constant0._ZN2at6native18elementwise_kernelILi128ELi4EZNS0_15gpu_kernel_implIZZZNS0_67_GLOBAL__N__bb565c37_34_ValidateCompressedIndicesKernel_cu_33a4b88b42_validate_compressed_sparse_indices_kernelILNS3_8CDimNameE0ENS3_18CUDAKernelLauncherENS3_14EmptyVecKernelENS3_8DummyVecELm8EEEvRKNS_6TensorESB_lllENKUlvE1_clEvENKUlvE_clEvEUliiiiiE_EEvRNS_18TensorIteratorBaseERKT_EUliE_EEviT1_)
        /*0014*/ 	.short	0x0160
        /*0016*/ 	.short	0x0480


	//----- nvinfo : EIATTR_CBANK_PARAM_SIZE
	.align		4
.L_2748:
        /*0018*/ 	.byte	0x03, 0x19
        /*001a*/ 	.short	0x0480


	//----- nvinfo : EIATTR_KPARAM_INFO
	.align		4
        /*001c*/ 	.byte	0x04, 0x17
        /*001e*/ 	.short	(.L_2750 - .L_2749)
.L_2749:
        /*0020*/ 	.word	0x00000000
        /*0024*/ 	.short	0x0001
        /*0026*/ 	.short	0x0008
        /*0028*/ 	.byte	0x00, 0xf0, 0xe1, 0x11


	//----- nvinfo : EIATTR_KPARAM_INFO
	.align		4
.L_2750:
        /*002c*/ 	.byte	0x04, 0x17
        /*002e*/ 	.short	(.L_2752 - .L_2751)
.L_2751:
        /*0030*/ 	.word	0x00000000
        /*0034*/ 	.short	0x0000
        /*0036*/ 	.short	0x0000
        /*0038*/ 	.byte	0x00, 0xf0, 0x11, 0x00


	//----- nvinfo : EIATTR_MAXREG_COUNT
	.align		4
.L_2752:
        /*003c*/ 	.byte	0x03, 0x1b
        /*003e*/ 	.short	0x0080


	//----- nvinfo : EIATTR_EXTERNS
	.align		4
        /*0040*/ 	.byte	0x04, 0x0f
        /*0042*/ 	.short	(.L_2754 - .L_2753)


	//   ....[0]....
	.align		4
.L_2753:
        /*0044*/ 	.word	index@(__assertfail)


	//----- nvinfo : EIATTR_MERCURY_ISA_VERSION
	.align		4
.L_2754:
        /*0048*/ 	.byte	0x03, 0x5f
        /*004a*/ 	.short	0x0000


	//----- nvinfo : EIATTR_SYSCALL_OFFSETS
	.align		4
        /*004c*/ 	.byte	0x04, 0x46
        /*004e*/ 	.short	(.L_2756 - .L_2755)


	//   ....[0]....
.L_2755:
        /*0050*/ 	.word	0x00002330


	//   ....[1]....
        /*0054*/ 	.word	0x00003150


	//   ....[2]....
        /*0058*/ 	.word	0x00003f70


	//   ....[3]....
        /*005c*/ 	.word	0x00004d90


	//   ....[4]....
        /*0060*/ 	.word	0x00005bb0


	//   ....[5]....
        /*0064*/ 	.word	0x00005d70


	//   ....[6]....
        /*0068*/ 	.word	0x00005f00


	//   ....[7]....
        /*006c*/ 	.word	0x000060b0


	//   ....[8]....
        /*0070*/ 	.word	0x000067c0


	//   ....[9]....
        /*0074*/ 	.word	0x00006f50


	//   ....[10]....
        /*0078*/ 	.word	0x000092b0


	//   ....[11]....
        /*007c*/ 	.word	0x0000a0d0


	//   ....[12]....
        /*0080*/ 	.word	0x0000aef0


	//   ....[13]....
        /*0084*/ 	.word	0x0000bd10


	//   ....[14]....
        /*0088*/ 	.word	0x0000cb30


	//   ....[15]....
        /*008c*/ 	.word	0x0000ccf0


	//   ....[16]....
        /*0090*/ 	.word	0x0000ce80


	//   ....[17]....
        /*0094*/ 	.word	0x0000d030


	//   ....[18]....
        /*0098*/ 	.word	0x0000d720


	//   ....[19]....
        /*009c*/ 	.word	0x0000deb0


	//   ....[20]....
        /*00a0*/ 	.word	0x000101e0


	//   ....[21]....
        /*00a4*/ 	.word	0x00011000


	//   ....[22]....
        /*00a8*/ 	.word	0x00011e20


	//   ....[23]....
        /*00ac*/ 	.word	0x00012c40


	//   ....[24]....
        /*00b0*/ 	.word	0x00013a60


	//   ....[25]....
        /*00b4*/ 	.word	0x00013c20


	//   ....[26]....
        /*00b8*/ 	.word	0x00013db0


	//   ....[27]....
        /*00bc*/ 	.word	0x00013f60


	//   ....[28]....
        /*00c0*/ 	.word	0x00014670


	//   ....[29]....
        /*00c4*/ 	.word	0x00014e00


	//   ....[30]....
        /*00c8*/ 	.word	0x00017140


	//   ....[31]....
        /*00cc*/ 	.word	0x00017f60


	//   ....[32]....
        /*00d0*/ 	.word	0x00018d80


	//   ....[33]....
        /*00d4*/ 	.word	0x00019ba0


	//   ....[34]....
        /*00d8*/ 	.word	0x0001a9c0


	//   ....[35]....
        /*00dc*/ 	.word	0x0001ab80


	//   ....[36]....
        /*00e0*/ 	.word	0x0001ad10


	//   ....[37]....
        /*00e4*/ 	.word	0x0001aec0


	//   ....[38]....
        /*00e8*/ 	.word	0x0001b5b0


	//   ....[39]....
        /*00ec*/ 	.word	0x0001bd40


	//----- nvinfo : EIATTR_EXIT_INSTR_OFFSETS
	.align		4
.L_2756:
        /*00f0*/ 	.byte	0x04, 0x1c
        /*00f2*/ 	.short	(.L_2758 - .L_2757)


	//   ....[0]....
.L_2757:
        /*00f4*/ 	.word	0x00014e80


	//   ....[1]....
        /*00f8*/ 	.word	0x0001b700


	//   ....[2]....
        /*00fc*/ 	.word	0x0001b720


	//   ....[3]....
        /*0100*/ 	.word	0x0001b7a0


	//   ....[4]....
        /*0104*/ 	.word	0x0001b7c0


	//   ....[5]....
        /*0108*/ 	.word	0x0001b7e0


	//   ....[6]....
        /*010c*/ 	.word	0x0001b860


	//   ....[7]....
        /*0110*/ 	.word	0x0001b880


	//   ....[8]....
        /*0114*/ 	.word	0x0001b900


	//   ....[9]....
        /*0118*/ 	.word	0x0001b920


	//   ....[10]....
        /*011c*/ 	.word	0x0001b940


	//   ....[11]....
        /*0120*/ 	.word	0x0001b9e0


	//   ....[12]....
        /*0124*/ 	.word	0x0001ba00


	//   ....[13]....
        /*0128*/ 	.word	0x0001ba80


	//   ....[14]....
        /*012c*/ 	.word	0x0001baa0


	//   ....[15]....
        /*0130*/ 	.word	0x0001bac0


	//   ....[16]....
        /*0134*/ 	.word	0x0001bb60


	//   ....[17]....
        /*0138*/ 	.word	0x0001bb80


	//   ....[18]....
        /*013c*/ 	.word	0x0001bba0


	//   ....[19]....
        /*0140*/ 	.word	0x0001bc10


	//   ....[20]....
        /*0144*/ 	.word	0x0001bd50


	//   ....[21]....
        /*0148*/ 	.word	0x0001bd70


	//   ....[22]....
        /*014c*/ 	.word	0x0001bd90


	//----- nvinfo : EIATTR_MAX_THREADS
	.align		4
.L_2758:
        /*0150*/ 	.byte	0x04, 0x05
        /*0152*/ 	.short	(.L_2760 - .L_2759)
.L_2759:
        /*0154*/ 	.word	0x00000080
        /*0158*/ 	.word	0x00000001
        /*015c*/ 	.word	0x00000001


	//----- nvinfo : EIATTR_CRS_STACK_SIZE
	.align		4
.L_2760:
        /*0160*/ 	.byte	0x04, 0x1e
        /*0162*/ 	.short	(.L_2762 - .L_2761)
.L_2761:
        /*0164*/ 	.word	0x00000000
.L_2762:


//--------------------- .nv.info._ZN2at6native27unrolled_elementwise_kernelIZZZNS0_67_GLOBAL__N__bb565c37_34_ValidateCompressedIndicesKernel_cu_33a4b88b42_validate_compressed_sparse_indices_kernelILNS2_8CDimNameE0ENS2_18CUDAKernelLauncherENS2_14EmptyVecKernelENS2_8DummyVecELm8EEEvRKNS_6TensorESA_lllENKUlvE1_clEvENKUlvE_clEvEUliiiiiE_St5arrayIPcLm6EELi4E23TrivialOffsetCalculatorILi5EjESH_ILi1EjENS0_6memory12LoadWithCastILi5EEENSK_13StoreWithCastILi1EEEEEviT_T0_T2_T3_T4_T5_ --------------------------
	.section	.nv.info._ZN2at6native27unrolled_elementwise_kernelIZZZNS0_67_GLOBAL__N__bb565c37_34_ValidateCompressedIndicesKernel_cu_33a4b88b42_validate_compressed_sparse_indices_kernelILNS2_8CDimNameE0ENS2_18CUDAKernelLauncherENS2_14EmptyVecKernelENS2_8DummyVecELm8EEEvRKNS_6TensorESA_lllENKUlvE1_clEvENKUlvE_clEvEUliiiiiE_St5arrayIPcLm6EELi4E23TrivialOffsetCalculatorILi5EjESH_ILi1EjENS0_6memory12LoadWithCastILi5EEENSK_13StoreWithCastILi1EEEEEviT_T0_T2_T3_T4_T5_,"",@"SHT_CUDA_INFO"
	.sectionflags	@""
	.align	4


	//----- nvinfo : EIATTR_CUDA_API_VERSION
	.align		4
        /*0000*/ 	.byte	0x04, 0x37
        /*0002*/ 	.short	(.L_2764 - .L_2763)
.L_2763:
        /*0004*/ 	.word	0x00000082


	//----- nvinfo : EIATTR_SW2861232_WAR
	.align		4
.L_2764:
        /*0008*/ 	.byte	0x01, 0x35
	.zero		2


	//----- nvinfo : EIATTR_PARAM_CBANK
	.align		4
        /*000c*/ 	.byte	0x04, 0x0a
        /*000e*/ 	.short	(.L_2766 - .L_2765)
	.align		4
.L_2765:
        /*0010*/ 	.word	index@(.nv.constant0._ZN2at6native27unrolled_elementwise_kernelIZZZNS0_67_GLOBAL__N__bb565c37_34_ValidateCompressedIndicesKernel_cu_33a4b88b42_validate_compressed_sparse_indices_kernelILNS2_8CDimNameE0ENS2_18CUDAKernelLauncherENS2_14EmptyVecKernelENS2_8DummyVecELm8EEEvRKNS_6TensorESA_lllENKUlvE1_clEvENKUlvE_clEvEUliiiiiE_St5arrayIPcLm6EELi4E23TrivialOffsetCalculatorILi5EjESH_ILi1EjENS0_6memory12LoadWithCastILi5EEENSK_13StoreWithCastILi1EEEEEviT_T0_T2_T3_T4_T5_)
        /*0014*/ 	.short	0x0160
        /*0016*/ 	.short	0x0110


	//----- nvinfo : EIATTR_CBANK_PARAM_SIZE
	.align		4
.L_2766:
        /*0018*/ 	.byte	0x03, 0x19
        /*001a*/ 	.short	0x0110


	//----- nvinfo : EIATTR_KPARAM_INFO
	.align		4
        /*001c*/ 	.byte	0x04, 0x17
        /*001e*/ 	.short	(.L_2768 - .L_2767)
.L_2767:
        /*0020*/ 	.word	0x00000000
        /*0024*/ 	.short	0x0006
        /*0026*/ 	.short	0x0108
        /*0028*/ 	.byte	0x00, 0xf0, 0x21, 0x00


	//----- nvinfo : EIATTR_KPARAM_INFO
	.align		4
.L_2768:
        /*002c*/ 	.byte	0x04, 0x17
        /*002e*/ 	.short	(.L_2770 - .L_2769)
.L_2769:
        /*0030*/ 	.word	0x00000000
        /*0034*/ 	.short	0x0005
        /*0036*/ 	.short	0x00ec
        /*0038*/ 	.byte	0x00, 0xf0, 0x71, 0x00


	//----- nvinfo : EIATTR_KPARAM_INFO
	.align		4
.L_2770:
        /*003c*/ 	.byte	0x04, 0x17
        /*003e*/ 	.short	(.L_2772 - .L_2771)
.L_2771:
        /*0040*/ 	.word	0x00000000
        /*0044*/ 	.short	0x0004
        /*0046*/ 	.short	0x00e9
        /*0048*/ 	.byte	0x00, 0xf0, 0x05, 0x00


	//----- nvinfo : EIATTR_KPARAM_INFO
	.align		4
.L_2772:
        /*004c*/ 	.byte	0x04, 0x17
        /*004e*/ 	.short	(.L_2774 - .L_2773)
.L_2773:
        /*0050*/ 	.word	0x00000000
        /*0054*/ 	.short	0x0003
        /*0056*/ 	.short	0x00e8
        /*0058*/ 	.byte	0x00, 0xf0, 0x05, 0x00


	//----- nvinfo : EIATTR_KPARAM_INFO
	.align		4
.L_2774:
        /*005c*/ 	.byte	0x04, 0x17
        /*005e*/ 	.short	(.L_2776 - .L_2775)
.L_2775:
        /*0060*/ 	.word	0x00000000
        /*0064*/ 	.short	0x0002
        /*0066*/ 	.short	0x00b8
        /*0068*/ 	.byte	0x00, 0xf0, 0xc1, 0x00


	//----- nvinfo : EIATTR_KPARAM_INFO
	.align		4
.L_2776:
        /*006c*/ 	.byte	0x04, 0x17
        /*006e*/ 	.short	(.L_2778 - .L_2777)
.L_2777:
        /*0070*/ 	.word	0x00000000
        /*0074*/ 	.short	0x0001
        /*0076*/ 	.short	0x0008
        /*0078*/ 	.byte	0x00, 0xf0, 0xc1, 0x02


	//----- nvinfo : EIATTR_KPARAM_INFO
	.align		4
.L_2778:
        /*007c*/ 	.byte	0x04, 0x17
        /*007e*/ 	.short	(.L_2780 - .L_2779)
.L_2779:
        /*0080*/ 	.word	0x00000000
        /*0084*/ 	.short	0x0000
        /*0086*/ 	.short	0x0000
        /*0088*/ 	.byte	0x00, 0xf0, 0x11, 0x00


	//----- nvinfo : EIATTR_MAXREG_COUNT
	.align		4
.L_2780:
        /*008c*/ 	.byte	0x03, 0x1b
        /*008e*/ 	.short	0x00ff


	//----- nvinfo : EIATTR_EXTERNS
	.align		4
        /*0090*/ 	.byte	0x04, 0x0f
        /*0092*/ 	.short	(.L_2782 - .L_2781)


	//   ....[0]....
	.align		4
.L_2781:
        /*0094*/ 	.word	index@(__assertfail)


	//----- nvinfo : EIATTR_MERCURY_ISA_VERSION
	.align		4
.L_2782:
        /*0098*/ 	.byte	0x03, 0x5f
        /*009a*/ 	.short	0x0000


	//----- nvinfo : EIATTR_SYSCALL_OFFSETS
	.align		4
        /*009c*/ 	.byte	0x04, 0x46
        /*009e*/ 	.short	(.L_2784 - .L_2783)


	//   ....[0]....
.L_2783:
        /*00a0*/ 	.word	0x00001330


	//   ....[1]....
        /*00a4*/ 	.word	0x00002150


	//   ....[2]....
        /*00a8*/ 	.word	0x00002f70


	//   ....[3]....
        /*00ac*/ 	.word	0x00003d90


	//   ....[4]....
        /*00b0*/ 	.word	0x00004bb0


	//   ....[5]....
        /*00b4*/ 	.word	0x00005a50


	//   ....[6]....
        /*00b8*/ 	.word	0x00006870


	//   ....[7]....
        /*00bc*/ 	.word	0x00007690


	//   ....[8]....
        /*00c0*/ 	.word	0x000084b0


	//   ....[9]....
        /*00c4*/ 	.word	0x000092d0


	//   ....[10]....
        /*00c8*/ 	.word	0x0000a180


	//   ....[11]....
        /*00cc*/ 	.word	0x0000afa0


	//   ....[12]....
        /*00d0*/ 	.word	0x0000bdc0


	//   ....[13]....
        /*00d4*/ 	.word	0x0000cbe0


	//   ....[14]....
        /*00d8*/ 	.word	0x0000da00


	//   ....[15]....
        /*00dc*/ 	.word	0x0000e8a0


	//   ....[16]....
        /*00e0*/ 	.word	0x0000f6c0


	//   ....[17]....
        /*00e4*/ 	.word	0x000104e0


	//   ....[18]....
        /*00e8*/ 	.word	0x00011300


	//   ....[19]....
        /*00ec*/ 	.word	0x00012110


	//   ....[20]....
        /*00f0*/ 	.word	0x00012330


	//   ....[21]....
        /*00f4*/ 	.word	0x000124c0


	//   ....[22]....
        /*00f8*/ 	.word	0x00012670


	//   ....[23]....
        /*00fc*/ 	.word	0x00012d40


	//   ....[24]....
        /*0100*/ 	.word	0x00012f70


	//   ....[25]....
        /*0104*/ 	.word	0x00013100


	//   ....[26]....
        /*0108*/ 	.word	0x000132b0


	//   ....[27]....
        /*010c*/ 	.word	0x000139d0


	//   ....[28]....
        /*0110*/ 	.word	0x00013c00


	//   ....[29]....
        /*0114*/ 	.word	0x00013d90


	//   ....[30]....
        /*0118*/ 	.word	0x00013f40


	//   ....[31]....
        /*011c*/ 	.word	0x00014610


	//   ....[32]....
        /*0120*/ 	.word	0x00014840


	//   ....[33]....
        /*0124*/ 	.word	0x000149d0


	//   ....[34]....
        /*0128*/ 	.word	0x00014b80


	//   ....[35]....
        /*012c*/ 	.word	0x00015250


	//   ....[36]....
        /*0130*/ 	.word	0x00015ba0


	//   ....[37]....
        /*0134*/ 	.word	0x000163b0


	//   ....[38]....
        /*0138*/ 	.word	0x00016b80


	//   ....[39]....
        /*013c*/ 	.word	0x00017350


	//----- nvinfo : EIATTR_EXIT_INSTR_OFFSETS
	.align		4
.L_2784:
        /*0140*/ 	.byte	0x04, 0x1c
        /*0142*/ 	.short	(.L_2786 - .L_2785)


	//   ....[0]....
.L_2785:
        /*0144*/ 	.word	0x00016c00


	//   ....[1]....
        /*0148*/ 	.word	0x00016d10


	//   ....[2]....
        /*014c*/ 	.word	0x00016d30


	//   ....[3]....
        /*0150*/ 	.word	0x00016db0


	//   ....[4]....
        /*0154*/ 	.word	0x00016dd0


	//   ....[5]....
        /*0158*/ 	.word	0x00016df0


	//   ....[6]....
        /*015c*/ 	.word	0x00016e70


	//   ....[7]....
        /*0160*/ 	.word	0x00016e90


	//   ....[8]....
        /*0164*/ 	.word	0x00016f10


	//   ....[9]....
        /*0168*/ 	.word	0x00016f30


	//   ....[10]....
        /*016c*/ 	.word	0x00016f50


	//   ....[11]....
        /*0170*/ 	.word	0x00016ff0


	//   ....[12]....
        /*0174*/ 	.word	0x00017010


	//   ....[13]....
        /*0178*/ 	.word	0x00017090


	//   ....[14]....
        /*017c*/ 	.word	0x000170b0


	//   ....[15]....
        /*0180*/ 	.word	0x000170d0


	//   ....[16]....
        /*0184*/ 	.word	0x00017170


	//   ....[17]....
        /*0188*/ 	.word	0x00017190


	//   ....[18]....
        /*018c*/ 	.word	0x000171b0


	//   ....[19]....
        /*0190*/ 	.word	0x00017220


	//   ....[20]....
        /*0194*/ 	.word	0x00017360


	//   ....[21]....
        /*0198*/ 	.word	0x00017380


	//   ....[22]....
        /*019c*/ 	.word	0x000173a0


	//----- nvinfo : EIATTR_MAX_THREADS
	.align		4
.L_2786:
        /*01a0*/ 	.byte	0x04, 0x05
        /*01a2*/ 	.short	(.L_2788 - .L_2787)
.L_2787:
        /*01a4*/ 	.word	0x00000080
        /*01a8*/ 	.word	0x00000001
        /*01ac*/ 	.word	0x00000001


	//----- nvinfo : EIATTR_CRS_STACK_SIZE
	.align		4
.L_2788:
        /*01b0*/ 	.byte	0x04, 0x1e
        /*01b2*/ 	.short	(.L_2790 - .L_2789)
.L_2789:
        /*01b4*/ 	.word	0x00000000
.L_2790:


//--------------------- .nv.info._ZN2at6native18elementwise_kernelILi128ELi2EZNS0_22gpu_kernel_impl_nocastIZZZNS0_67_GLOBAL__N__bb565c37_34_ValidateCompressedIndicesKernel_cu_33a4b88b42_validate_compressed_sparse_indices_kernelILNS3_8CDimNameE0ENS3_18CUDAKernelLauncherENS3_14EmptyVecKernelENS3_8DummyVecELm8EEEvRKNS_6TensorESB_lllENKUlvE1_clEvENKUlvE_clEvEUliiiiiE_EEvRNS_18TensorIteratorBaseERKT_EUliE_EEviT1_ --------------------------
	.section	.nv.info._ZN2at6native18elementwise_kernelILi128ELi2EZNS0_22gpu_kernel_impl_nocastIZZZNS0_67_GLOBAL__N__bb565c37_34_ValidateCompressedIndicesKernel_cu_33a4b88b42_validate_compressed_sparse_indices_kernelILNS3_8CDimNameE0ENS3_18CUDAKernelLauncherENS3_14EmptyVecKernelENS3_8DummyVecELm8EEEvRKNS_6TensorESB_lllENKUlvE1_clEvENKUlvE_clEvEUliiiiiE_EEvRNS_18TensorIteratorBaseERKT_EUliE_EEviT1_,"",@"SHT_CUDA_INFO"
	.sectionflags	@""
	.align	4


	//----- nvinfo : EIATTR_CUDA_API_VERSION
	.align		4
        /*0000*/ 	.byte	0x04, 0x37
        /*0002*/ 	.short	(.L_2792 - .L_2791)
.L_2791:
        /*0004*/ 	.word	0x00000082


	//----- nvinfo : EIATTR_SW2861232_WAR
	.align		4
.L_2792:
        /*0008*/ 	.byte	0x01, 0x35
	.zero		2


	//----- nvinfo : EIATTR_PARAM_CBANK
	.align		4
        /*000c*/ 	.byte	0x04, 0x0a
        /*000e*/ 	.short	(.L_2794 - .L_2793)
	.align		4
.L_2793:
        /*0010*/ 	.word	index@(.nv.constant0._ZN2at6native18elementwise_kernelILi128ELi2EZNS0_22gpu_kernel_impl_nocastIZZZNS0_67_GLOBAL__N__bb565c37_34_ValidateCompressedIndicesKernel_cu_33a4b88b42_validate_compressed_sparse_indices_kernelILNS3_8CDimNameE0ENS3_18CUDAKernelLauncherENS3_14EmptyVecKernelENS3_8DummyVecELm8EEEvRKNS_6TensorESB_lllENKUlvE1_clEvENKUlvE_clEvEUliiiiiE_EEvRNS_18TensorIteratorBaseERKT_EUliE_EEviT1_)
        /*0014*/ 	.short	0x0160
        /*0016*/ 	.short	0x0478


	//----- nvinfo : EIATTR_CBANK_PARAM_SIZE
	.align		4
.L_2794:
        /*0018*/ 	.byte	0x03, 0x19
        /*001a*/ 	.short	0x0478


	//----- nvinfo : EIATTR_KPARAM_INFO
	.align		4
        /*001c*/ 	.byte	0x04, 0x17
        /*001e*/ 	.short	(.L_2796 - .L_2795)
.L_2795:
        /*0020*/ 	.word	0x00000000
        /*0024*/ 	.short	0x0001
        /*0026*/ 	.short	0x0008
        /*0028*/ 	.byte	0x00, 0xf0, 0xc1, 0x11


	//----- nvinfo : EIATTR_KPARAM_INFO
	.align		4
.L_2796:
        /*002c*/ 	.byte	0x04, 0x17
        /*002e*/ 	.short	(.L_2798 - .L_2797)
.L_2797:
        /*0030*/ 	.word	0x00000000
        /*0034*/ 	.short	0x0000
        /*0036*/ 	.short	0x0000
        /*0038*/ 	.byte	0x00, 0xf0, 0x11, 0x00


	//----- nvinfo : EIATTR_MAXREG_COUNT
	.align		4
.L_2798:
        /*003c*/ 	.byte	0x03, 0x1b
        /*003e*/ 	.short	0x0080


	//----- nvinfo : EIATTR_EXTERNS
	.align		4
        /*0040*/ 	.byte	0x04, 0x0f
        /*0042*/ 	.short	(.L_2800 - .L_2799)


	//   ....[0]....
	.align		4
.L_2799:
        /*0044*/ 	.word	index@(__assertfail)


	//----- nvinfo : EIATTR_MERCURY_ISA_VERSION
	.align		4
.L_2800:
        /*0048*/ 	.byte	0x03, 0x5f
        /*004a*/ 	.short	0x0000


	//----- nvinfo : EIATTR_SYSCALL_OFFSETS
	.align		4
        /*004c*/ 	.byte	0x04, 0x46
        /*004e*/ 	.short	(.L_2802 - .L_2801)


	//   ....[0]....
.L_2801:
        /*0050*/ 	.word	0x000017c0


	//   ....[1]....
        /*0054*/ 	.word	0x00001950


	//   ....[2]....
        /*0058*/ 	.word	0x00001b00


	//   ....[3]....
        /*005c*/ 	.word	0x00002200


	//   ....[4]....
        /*0060*/ 	.word	0x00003a30


	//   ....[5]....
        /*0064*/ 	.word	0x00003bc0


	//   ....[6]....
        /*0068*/ 	.word	0x00003d70


	//   ....[7]....
        /*006c*/ 	.word	0x00004470


	//----- nvinfo : EIATTR_EXIT_INSTR_OFFSETS
	.align		4
.L_2802:
        /*0070*/ 	.byte	0x04, 0x1c
        /*0072*/ 	.short	(.L_2804 - .L_2803)


	//   ....[0]....
.L_2803:
        /*0074*/ 	.word	0x000022d0


	//   ....[1]....
        /*0078*/ 	.word	0x00004500


	//----- nvinfo : EIATTR_MAX_THREADS
	.align		4
.L_2804:
        /*007c*/ 	.byte	0x04, 0x05
        /*007e*/ 	.short	(.L_2806 - .L_2805)
.L_2805:
        /*0080*/ 	.word	0x00000080
        /*0084*/ 	.word	0x00000001
        /*0088*/ 	.word	0x00000001


	//----- nvinfo : EIATTR_CRS_STACK_SIZE
	.align		4
.L_2806:
        /*008c*/ 	.byte	0x04, 0x1e
        /*008e*/ 	.short	(.L_2808 - .L_2807)
.L_2807:
        /*0090*/ 	.word	0x00000000
.L_2808:


//--------------------- .nv.info._ZN2at6native27unrolled_elementwise_kernelIZZZNS0_67_GLOBAL__N__bb565c37_34_ValidateCompressedIndicesKernel_cu_33a4b88b42_validate_compressed_sparse_indices_kernelILNS2_8CDimNameE0ENS2_18CUDAKernelLauncherENS2_14EmptyVecKernelENS2_8DummyVecELm8EEEvRKNS_6TensorESA_lllENKUlvE1_clEvENKUlvE_clEvEUliiiiiE_St5arrayIPcLm6EELi4E23TrivialOffsetCalculatorILi5EjESH_ILi1EjENS0_6memory15LoadWithoutCastENSK_16StoreWithoutCastEEEviT_T0_T2_T3_T4_T5_ --------------------------
	.section	.nv.info._ZN2at6native27unrolled_elementwise_kernelIZZZNS0_67_GLOBAL__N__bb565c37_34_ValidateCompressedIndicesKernel_cu_33a4b88b42_validate_compressed_sparse_indices_kernelILNS2_8CDimNameE0ENS2_18CUDAKernelLauncherENS2_14EmptyVecKernelENS2_8DummyVecELm8EEEvRKNS_6TensorESA_lllENKUlvE1_clEvENKUlvE_clEvEUliiiiiE_St5arrayIPcLm6EELi4E23TrivialOffsetCalculatorILi5EjESH_ILi1EjENS0_6memory15LoadWithoutCastENSK_16StoreWithoutCastEEEviT_T0_T2_T3_T4_T5_,"",@"SHT_CUDA_INFO"
	.sectionflags	@""
	.align	4


	//----- nvinfo : EIATTR_CUDA_API_VERSION
	.align		4
        /*0000*/ 	.byte	0x04, 0x37
        /*0002*/ 	.short	(.L_2810 - .L_2809)
.L_2809:
        /*0004*/ 	.word	0x00000082


	//----- nvinfo : EIATTR_SW2861232_WAR
	.align		4
.L_2810:
        /*0008*/ 	.byte	0x01, 0x35
	.zero		2


	//----- nvinfo : EIATTR_PARAM_CBANK
	.align		4
        /*000c*/ 	.byte	0x04, 0x0a
        /*000e*/ 	.short	(.L_2812 - .L_2811)
	.align		4
.L_2811:
        /*0010*/ 	.word	index@(.nv.constant0._ZN2at6native27unrolled_elementwise_kernelIZZZNS0_67_GLOBAL__N__bb565c37_34_ValidateCompressedIndicesKernel_cu_33a4b88b42_validate_compressed_sparse_indices_kernelILNS2_8CDimNameE0ENS2_18CUDAKernelLauncherENS2_14EmptyVecKernelENS2_8DummyVecELm8EEEvRKNS_6TensorESA_lllENKUlvE1_clEvENKUlvE_clEvEUliiiiiE_St5arrayIPcLm6EELi4E23TrivialOffsetCalculatorILi5EjESH_ILi1EjENS0_6memory15LoadWithoutCastENSK_16StoreWithoutCastEEEviT_T0_T2_T3_T4_T5_)
        /*0014*/ 	.short	0x0160
        /*0016*/ 	.short	0x00ec


	//----- nvinfo : EIATTR_CBANK_PARAM_SIZE
	.align		4
.L_2812:
        /*0018*/ 	.byte	0x03, 0x19
        /*001a*/ 	.short	0x00ec


	//----- nvinfo : EIATTR_KPARAM_INFO
	.align		4
        /*001c*/ 	.byte	0x04, 0x17
        /*001e*/ 	.short	(.L_2814 - .L_2813)
.L_2813:
        /*0020*/ 	.word	0x00000000
        /*0024*/ 	.short	0x0006
        /*0026*/ 	.short	0x00eb
        /*0028*/ 	.byte	0x00, 0xf0, 0x05, 0x00


	//----- nvinfo : EIATTR_KPARAM_INFO
	.align		4
.L_2814:
        /*002c*/ 	.byte	0x04, 0x17
        /*002e*/ 	.short	(.L_2816 - .L_2815)
.L_2815:
        /*0030*/ 	.word	0x00000000
        /*0034*/ 	.short	0x0005
        /*0036*/ 	.short	0x00ea
        /*0038*/ 	.byte	0x00, 0xf0, 0x05, 0x00


	//----- nvinfo : EIATTR_KPARAM_INFO
	.align		4
.L_2816:
        /*003c*/ 	.byte	0x04, 0x17
        /*003e*/ 	.short	(.L_2818 - .L_2817)
.L_2817:
        /*0040*/ 	.word	0x00000000
        /*0044*/ 	.short	0x0004
        /*0046*/ 	.short	0x00e9
        /*0048*/ 	.byte	0x00, 0xf0, 0x05, 0x00


	//----- nvinfo : EIATTR_KPARAM_INFO
	.align		4
.L_2818:
        /*004c*/ 	.byte	0x04, 0x17
        /*004e*/ 	.short	(.L_2820 - .L_2819)
.L_2819:
        /*0050*/ 	.word	0x00000000
        /*0054*/ 	.short	0x0003
        /*0056*/ 	.short	0x00e8
        /*0058*/ 	.byte	0x00, 0xf0, 0x05, 0x00


	//----- nvinfo : EIATTR_KPARAM_INFO
	.align		4
.L_2820:
        /*005c*/ 	.byte	0x04, 0x17
        /*005e*/ 	.short	(.L_2822 - .L_2821)
.L_2821:
        /*0060*/ 	.word	0x00000000
        /*0064*/ 	.short	0x0002
        /*0066*/ 	.short	0x00b8
        /*0068*/ 	.byte	0x00, 0xf0, 0xc1, 0x00


	//----- nvinfo : EIATTR_KPARAM_INFO
	.align		4
.L_2822:
        /*006c*/ 	.byte	0x04, 0x17
        /*006e*/ 	.short	(.L_2824 - .L_2823)
.L_2823:
        /*0070*/ 	.word	0x00000000
        /*0074*/ 	.short	0x0001
        /*0076*/ 	.short	0x0008
        /*0078*/ 	.byte	0x00, 0xf0, 0xc1, 0x02


	//----- nvinfo : EIATTR_KPARAM_INFO
	.align		4
.L_2824:
        /*007c*/ 	.byte	0x04, 0x17
        /*007e*/ 	.short	(.L_2826 - .L_2825)
.L_2825:
        /*0080*/ 	.word	0x00000000
        /*0084*/ 	.short	0x0000
        /*0086*/ 	.short	0x0000
        /*0088*/ 	.byte	0x00, 0xf0, 0x11, 0x00


	//----- nvinfo : EIATTR_MAXREG_COUNT
	.align		4
.L_2826:
        /*008c*/ 	.byte	0x03, 0x1b
        /*008e*/ 	.short	0x00ff


	//----- nvinfo : EIATTR_EXTERNS
	.align		4
        /*0090*/ 	.byte	0x04, 0x0f
        /*0092*/ 	.short	(.L_2828 - .L_2827)


	//   ....[0]....
	.align		4
.L_2827:
        /*0094*/ 	.word	index@(__assertfail)


	//----- nvinfo : EIATTR_MERCURY_ISA_VERSION
	.align		4
.L_2828:
        /*0098*/ 	.byte	0x03, 0x5f
        /*009a*/ 	.short	0x0000


	//----- nvinfo : EIATTR_SYSCALL_OFFSETS
	.align		4
        /*009c*/ 	.byte	0x04, 0x46
        /*009e*/ 	.short	(.L_2830 - .L_2829)


	//   ....[0]....
.L_2829:
        /*00a0*/ 	.word	0x00000aa0


	//   ....[1]....
        /*00a4*/ 	.word	0x00000c30


	//   ....[2]....
        /*00a8*/ 	.word	0x00000de0


	//   ....[3]....
        /*00ac*/ 	.word	0x00001510


	//   ....[4]....
        /*00b0*/ 	.word	0x00001740


	//   ....[5]....
        /*00b4*/ 	.word	0x000018d0


	//   ....[6]....
        /*00b8*/ 	.word	0x00001a80


	//   ....[7]....
        /*00bc*/ 	.word	0x00002180


	//   ....[8]....
        /*00c0*/ 	.word	0x000023b0


	//   ....[9]....
        /*00c4*/ 	.word	0x00002540


	//   ....[10]....
        /*00c8*/ 	.word	0x000026f0


	//   ....[11]....
        /*00cc*/ 	.word	0x00002e10


	//   ....[12]....
        /*00d0*/ 	.word	0x00003040


	//   ....[13]....
        /*00d4*/ 	.word	0x000031d0


	//   ....[14]....
        /*00d8*/ 	.word	0x00003380


	//   ....[15]....
        /*00dc*/ 	.word	0x00003aa0


	//----- nvinfo : EIATTR_EXIT_INSTR_OFFSETS
	.align		4
.L_2830:
        /*00e0*/ 	.byte	0x04, 0x1c
        /*00e2*/ 	.short	(.L_2832 - .L_2831)


	//   ....[0]....
.L_2831:
        /*00e4*/ 	.word	0x00003c80


	//   ....[1]....
        /*00e8*/ 	.word	0x00003cd0


	//----- nvinfo : EIATTR_MAX_THREADS
	.align		4
.L_2832:
        /*00ec*/ 	.byte	0x04, 0x05
        /*00ee*/ 	.short	(.L_2834 - .L_2833)
.L_2833:
        /*00f0*/ 	.word	0x00000080
        /*00f4*/ 	.word	0x00000001
        /*00f8*/ 	.word	0x00000001


	//----- nvinfo : EIATTR_CRS_STACK_SIZE
	.align		4
.L_2834:
        /*00fc*/ 	.byte	0x04, 0x1e
        /*00fe*/ 	.short	(.L_2836 - .L_2835)
.L_2835:
        /*0100*/ 	.word	0x00000000
.L_2836:


//--------------------- .nv.info._ZN2at6native29vectorized_elementwise_kernelILi2EZZZNS0_67_GLOBAL__N__bb565c37_34_ValidateCompressedIndicesKernel_cu_33a4b88b42_validate_compressed_sparse_indices_kernelILNS2_8CDimNameE0ENS2_18CUDAKernelLauncherENS2_14EmptyVecKernelENS2_8DummyVecELm8EEEvRKNS_6TensorESA_lllENKUlvE1_clEvENKUlvE_clEvEUliiiiiE_St5arrayIPcLm6EEEEviT0_T1_ --------------------------
	.section	.nv.info._ZN2at6native29vectorized_elementwise_kernelILi2EZZZNS0_67_GLOBAL__N__bb565c37_34_ValidateCompressedIndicesKernel_cu_33a4b88b42_validate_compressed_sparse_indices_kernelILNS2_8CDimNameE0ENS2_18CUDAKernelLauncherENS2_14EmptyVecKernelENS2_8DummyVecELm8EEEvRKNS_6TensorESA_lllENKUlvE1_clEvENKUlvE_clEvEUliiiiiE_St5arrayIPcLm6EEEEviT0_T1_,"",@"SHT_CUDA_INFO"
	.sectionflags	@""
	.align	4


	//----- nvinfo : EIATTR_CUDA_API_VERSION
	.align		4
        /*0000*/ 	.byte	0x04, 0x37
        /*0002*/ 	.short	(.L_2838 - .L_2837)
.L_2837:
        /*0004*/ 	.word	0x00000082


	//----- nvinfo : EIATTR_SW2861232_WAR
	.align		4
.L_2838:
        /*0008*/ 	.byte	0x01, 0x35
	.zero		2


	//----- nvinfo : EIATTR_PARAM_CBANK
	.align		4
        /*000c*/ 	.byte	0x04, 0x0a
        /*000e*/ 	.short	(.L_2840 - .L_2839)
	.align		4
.L_2839:
        /*0010*/ 	.word	index@(.nv.constant0._ZN2at6native29vectorized_elementwise_kernelILi2EZZZNS0_67_GLOBAL__N__bb565c37_34_ValidateCompressedIndicesKernel_cu_33a4b88b42_validate_compressed_sparse_indices_kernelILNS2_8CDimNameE0ENS2_18CUDAKernelLauncherENS2_14EmptyVecKernelENS2_8DummyVecELm8EEEvRKNS_6TensorESA_lllENKUlvE1_clEvENKUlvE_clEvEUliiiiiE_St5arrayIPcLm6EEEEviT0_T1_)
        /*0014*/ 	.short	0x0160
        /*0016*/ 	.short	0x00e8


	//----- nvinfo : EIATTR_CBANK_PARAM_SIZE
	.align		4
.L_2840:
        /*0018*/ 	.byte	0x03, 0x19
        /*001a*/ 	.short	0x00e8


	//----- nvinfo : EIATTR_KPARAM_INFO
	.align		4
        /*001c*/ 	.byte	0x04, 0x17
        /*001e*/ 	.short	(.L_2842 - .L_2841)
.L_2841:
        /*0020*/ 	.word	0x00000000
        /*0024*/ 	.short	0x0002
        /*0026*/ 	.short	0x00b8
        /*0028*/ 	.byte	0x00, 0xf0, 0xc1, 0x00


	//----- nvinfo : EIATTR_KPARAM_INFO
	.align		4
.L_2842:
        /*002c*/ 	.byte	0x04, 0x17
        /*002e*/ 	.short	(.L_2844 - .L_2843)
.L_2843:
        /*0030*/ 	.word	0x00000000
        /*0034*/ 	.short	0x0001
        /*0036*/ 	.short	0x0008
        /*0038*/ 	.byte	0x00, 0xf0, 0xc1, 0x02


	//----- nvinfo : EIATTR_KPARAM_INFO
	.align		4
.L_2844:
        /*003c*/ 	.byte	0x04, 0x17
        /*003e*/ 	.short	(.L_2846 - .L_2845)
.L_2845:
        /*0040*/ 	.word	0x00000000
        /*0044*/ 	.short	0x0000
        /*0046*/ 	.short	0x0000
        /*0048*/ 	.byte	0x00, 0xf0, 0x11, 0x00


	//----- nvinfo : EIATTR_MAXREG_COUNT
	.align		4
.L_2846:
        /*004c*/ 	.byte	0x03, 0x1b
        /*004e*/ 	.short	0x00ff


	//----- nvinfo : EIATTR_EXTERNS
	.align		4
        /*0050*/ 	.byte	0x04, 0x0f
        /*0052*/ 	.short	(.L_2848 - .L_2847)


	//   ....[0]....
	.align		4
.L_2847:
        /*0054*/ 	.word	index@(__assertfail)


	//----- nvinfo : EIATTR_MERCURY_ISA_VERSION
	.align		4
.L_2848:
        /*0058*/ 	.byte	0x03, 0x5f
        /*005a*/ 	.short	0x0000


	//----- nvinfo : EIATTR_SYSCALL_OFFSETS
	.align		4
        /*005c*/ 	.byte	0x04, 0x46
        /*005e*/ 	.short	(.L_2850 - .L_2849)


	//   ....[0]....
.L_2849:
        /*0060*/ 	.word	0x00000820


	//   ....[1]....
        /*0064*/ 	.word	0x000009c0


	//   ....[2]....
        /*0068*/ 	.word	0x00000b70


	//   ....[3]....
        /*006c*/ 	.word	0x000012d0


	//   ....[4]....
        /*0070*/ 	.word	0x000014b0


	//   ....[5]....
        /*0074*/ 	.word	0x00001630


	//   ....[6]....
        /*0078*/ 	.word	0x000017e0


	//   ....[7]....
        /*007c*/ 	.word	0x00001ee0


	//   ....[8]....
        /*0080*/ 	.word	0x000020c0


	//   ....[9]....
        /*0084*/ 	.word	0x00002240


	//   ....[10]....
        /*0088*/ 	.word	0x000023f0


	//   ....[11]....
        /*008c*/ 	.word	0x00002a90


	//   ....[12]....
        /*0090*/ 	.word	0x00002c70


	//   ....[13]....
        /*0094*/ 	.word	0x00002df0


	//   ....[14]....
        /*0098*/ 	.word	0x00002fa0


	//   ....[15]....
        /*009c*/ 	.word	0x00003640


	//   ....[16]....
        /*00a0*/ 	.word	0x00003820


	//   ....[17]....
        /*00a4*/ 	.word	0x000039a0


	//   ....[18]....
        /*00a8*/ 	.word	0x00003b50


	//   ....[19]....
        /*00ac*/ 	.word	0x000041f0


	//   ....[20]....
        /*00b0*/ 	.word	0x000043d0


	//   ....[21]....
        /*00b4*/ 	.word	0x00004550


	//   ....[22]....
        /*00b8*/ 	.word	0x00004700


	//   ....[23]....
        /*00bc*/ 	.word	0x00004da0


	//   ....[24]....
        /*00c0*/ 	.word	0x00004f80


	//   ....[25]....
        /*00c4*/ 	.word	0x00005100


	//   ....[26]....
        /*00c8*/ 	.word	0x000052b0


	//   ....[27]....
        /*00cc*/ 	.word	0x00005950


	//   ....[28]....
        /*00d0*/ 	.word	0x00005b30


	//   ....[29]....
        /*00d4*/ 	.word	0x00005cb0


	//   ....[30]....
        /*00d8*/ 	.word	0x00005e60


	//   ....[31]....
        /*00dc*/ 	.word	0x00006540


	//   ....[32]....
        /*00e0*/ 	.word	0x00007490


	//   ....[33]....
        /*00e4*/ 	.word	0x00007620


	//   ....[34]....
        /*00e8*/ 	.word	0x000077d0


	//   ....[35]....
        /*00ec*/ 	.word	0x00007f10


	//   ....[36]....
        /*00f0*/ 	.word	0x00008150


	//   ....[37]....
        /*00f4*/ 	.word	0x000082e0


	//   ....[38]....
        /*00f8*/ 	.word	0x00008490


	//   ....[39]....
        /*00fc*/ 	.word	0x00008bd0


	//   ....[40]....
        /*0100*/ 	.word	0x00008e10


	//   ....[41]....
        /*0104*/ 	.word	0x00008fa0


	//   ....[42]....
        /*0108*/ 	.word	0x00009150


	//   ....[43]....
        /*010c*/ 	.word	0x00009890


	//   ....[44]....
        /*0110*/ 	.word	0x00009ad0


	//   ....[45]....
        /*0114*/ 	.word	0x00009c60


	//   ....[46]....
        /*0118*/ 	.word	0x00009e10


	//   ....[47]....
        /*011c*/ 	.word	0x0000a560


	//   ....[48]....
        /*0120*/ 	.word	0x0000a7a0


	//   ....[49]....
        /*0124*/ 	.word	0x0000a930


	//   ....[50]....
        /*0128*/ 	.word	0x0000aae0


	//   ....[51]....
        /*012c*/ 	.word	0x0000b230


	//   ....[52]....
        /*0130*/ 	.word	0x0000b470


	//   ....[53]....
        /*0134*/ 	.word	0x0000b600


	//   ....[54]....
        /*0138*/ 	.word	0x0000b7b0


	//   ....[55]....
        /*013c*/ 	.word	0x0000bf00


	//   ....[56]....
        /*0140*/ 	.word	0x0000c140


	//   ....[57]....
        /*0144*/ 	.word	0x0000c2d0


	//   ....[58]....
        /*0148*/ 	.word	0x0000c480


	//   ....[59]....
        /*014c*/ 	.word	0x0000cbd0


	//   ....[60]....
        /*0150*/ 	.word	0x0000ce10


	//   ....[61]....
        /*0154*/ 	.word	0x0000cfa0


	//   ....[62]....
        /*0158*/ 	.word	0x0000d150


	//   ....[63]....
        /*015c*/ 	.word	0x0000d890


	//----- nvinfo : EIATTR_EXIT_INSTR_OFFSETS
	.align		4
.L_2850:
        /*0160*/ 	.byte	0x04, 0x1c
        /*0162*/ 	.short	(.L_2852 - .L_2851)


	//   ....[0]....
.L_2851:
        /*0164*/ 	.word	0x00006660


	//   ....[1]....
        /*0168*/ 	.word	0x0000dc70


	//   ....[2]....
        /*016c*/ 	.word	0x0000dcc0


	//----- nvinfo : EIATTR_MAX_THREADS
	.align		4
.L_2852:
        /*0170*/ 	.byte	0x04, 0x05
        /*0172*/ 	.short	(.L_2854 - .L_2853)
.L_2853:
        /*0174*/ 	.word	0x00000080
        /*0178*/ 	.word	0x00000001
        /*017c*/ 	.word	0x00000001


	//----- nvinfo : EIATTR_CRS_STACK_SIZE
	.align		4
.L_2854:
        /*0180*/ 	.byte	0x04, 0x1e
        /*0182*/ 	.short	(.L_2856 - .L_2855)
.L_2855:
        /*0184*/ 	.word	0x00000000
.L_2856:


//--------------------- .nv.info._ZN2at6native29vectorized_elementwise_kernelILi4EZZZNS0_67_GLOBAL__N__bb565c37_34_ValidateCompressedIndicesKernel_cu_33a4b88b42_validate_compressed_sparse_indices_kernelILNS2_8CDimNameE0ENS2_18CUDAKernelLauncherENS2_14EmptyVecKernelENS2_8DummyVecELm8EEEvRKNS_6TensorESA_lllENKUlvE1_clEvENKUlvE_clEvEUliiiiiE_St5arrayIPcLm6EEEEviT0_T1_ --------------------------
	.section	.nv.info._ZN2at6native29vectorized_elementwise_kernelILi4EZZZNS0_67_GLOBAL__N__bb565c37_34_ValidateCompressedIndicesKernel_cu_33a4b88b42_validate_compressed_sparse_indices_kernelILNS2_8CDimNameE0ENS2_18CUDAKernelLauncherENS2_14EmptyVecKernelENS2_8DummyVecELm8EEEvRKNS_6TensorESA_lllENKUlvE1_clEvENKUlvE_clEvEUliiiiiE_St5arrayIPcLm6EEEEviT0_T1_,"",@"SHT_CUDA_INFO"
	.sectionflags	@""
	.align	4


	//----- nvinfo : EIATTR_CUDA_API_VERSION
	.align		4
        /*0000*/ 	.byte	0x04, 0x37
        /*0002*/ 	.short	(.L_2858 - .L_2857)
.L_2857:
        /*0004*/ 	.word	0x00000082


	//----- nvinfo : EIATTR_SW2861232_WAR
	.align		4
.L_2858:
        /*0008*/ 	.byte	0x01, 0x35
	.zero		2


	//----- nvinfo : EIATTR_PARAM_CBANK
	.align		4
        /*000c*/ 	.byte	0x04, 0x0a
        /*000e*/ 	.short	(.L_2860 - .L_2859)
	.align		4
.L_2859:
        /*0010*/ 	.word	index@(.nv.constant0._ZN2at6native29vectorized_elementwise_kernelILi4EZZZNS0_67_GLOBAL__N__bb565c37_34_ValidateCompressedIndicesKernel_cu_33a4b88b42_validate_compressed_sparse_indices_kernelILNS2_8CDimNameE0ENS2_18CUDAKernelLauncherENS2_14EmptyVecKernelENS2_8DummyVecELm8EEEvRKNS_6TensorESA_lllENKUlvE1_clEvENKUlvE_clEvEUliiiiiE_St5arrayIPcLm6EEEEviT0_T1_)
        /*0014*/ 	.short	0x0160
        /*0016*/ 	.short	0x00e8


	//----- nvinfo : EIATTR_CBANK_PARAM_SIZE
	.align		4
.L_2860:
        /*0018*/ 	.byte	0x03, 0x19
        /*001a*/ 	.short	0x00e8


	//----- nvinfo : EIATTR_KPARAM_INFO
	.align		4
        /*001c*/ 	.byte	0x04, 0x17
        /*001e*/ 	.short	(.L_2862 - .L_2861)
.L_2861:
        /*0020*/ 	.word	0x00000000
        /*0024*/ 	.short	0x0002
        /*0026*/ 	.short	0x00b8
        /*0028*/ 	.byte	0x00, 0xf0, 0xc1, 0x00


	//----- nvinfo : EIATTR_KPARAM_INFO
	.align		4
.L_2862:
        /*002c*/ 	.byte	0x04, 0x17
        /*002e*/ 	.short	(.L_2864 - .L_2863)
.L_2863:
        /*0030*/ 	.word	0x00000000
        /*0034*/ 	.short	0x0001
        /*0036*/ 	.short	0x0008
        /*0038*/ 	.byte	0x00, 0xf0, 0xc1, 0x02


	//----- nvinfo : EIATTR_KPARAM_INFO
	.align		4
.L_2864:
        /*003c*/ 	.byte	0x04, 0x17
        /*003e*/ 	.short	(.L_2866 - .L_2865)
.L_2865:
        /*0040*/ 	.word	0x00000000
        /*0044*/ 	.short	0x0000
        /*0046*/ 	.short	0x0000
        /*0048*/ 	.byte	0x00, 0xf0, 0x11, 0x00


	//----- nvinfo : EIATTR_MAXREG_COUNT
	.align		4
.L_2866:
        /*004c*/ 	.byte	0x03, 0x1b
        /*004e*/ 	.short	0x00ff


	//----- nvinfo : EIATTR_EXTERNS
	.align		4
        /*0050*/ 	.byte	0x04, 0x0f
        /*0052*/ 	.short	(.L_2868 - .L_2867)


	//   ....[0]....
	.align		4
.L_2867:
        /*0054*/ 	.word	index@(__assertfail)


	//----- nvinfo : EIATTR_MERCURY_ISA_VERSION
	.align		4
.L_2868:
        /*0058*/ 	.byte	0x03, 0x5f
        /*005a*/ 	.short	0x0000


	//----- nvinfo : EIATTR_SYSCALL_OFFSETS
	.align		4
        /*005c*/ 	.byte	0x04, 0x46
        /*005e*/ 	.short	(.L_2870 - .L_2869)


	//   ....[0]....
.L_2869:
        /*0060*/ 	.word	0x00000780


	//   ....[1]....
        /*0064*/ 	.word	0x00000920


	//   ....[2]....
        /*0068*/ 	.word	0x00000ad0


	//   ....[3]....
        /*006c*/ 	.word	0x00001230


	//   ....[4]....
        /*0070*/ 	.word	0x00001410


	//   ....[5]....
        /*0074*/ 	.word	0x00001590


	//   ....[6]....
        /*0078*/ 	.word	0x00001740


	//   ....[7]....
        /*007c*/ 	.word	0x00001e40


	//   ....[8]....
        /*0080*/ 	.word	0x00002020


	//   ....[9]....
        /*0084*/ 	.word	0x000021a0


	//   ....[10]....
        /*0088*/ 	.word	0x00002350


	//   ....[11]....
        /*008c*/ 	.word	0x000029f0


	//   ....[12]....
        /*0090*/ 	.word	0x00002bd0


	//   ....[13]....
        /*0094*/ 	.word	0x00002d50


	//   ....[14]....
        /*0098*/ 	.word	0x00002f00


	//   ....[15]....
        /*009c*/ 	.word	0x000035a0


	//   ....[16]....
        /*00a0*/ 	.word	0x00003780


	//   ....[17]....
        /*00a4*/ 	.word	0x00003900


	//   ....[18]....
        /*00a8*/ 	.word	0x00003ab0


	//   ....[19]....
        /*00ac*/ 	.word	0x00004150


	//   ....[20]....
        /*00b0*/ 	.word	0x00004330


	//   ....[21]....
        /*00b4*/ 	.word	0x000044b0


	//   ....[22]....
        /*00b8*/ 	.word	0x00004660


	//   ....[23]....
        /*00bc*/ 	.word	0x00004d00


	//   ....[24]....
        /*00c0*/ 	.word	0x00004ee0


	//   ....[25]....
        /*00c4*/ 	.word	0x00005060


	//   ....[26]....
        /*00c8*/ 	.word	0x00005210


	//   ....[27]....
        /*00cc*/ 	.word	0x000058b0


	//   ....[28]....
        /*00d0*/ 	.word	0x00005a90


	//   ....[29]....
        /*00d4*/ 	.word	0x00005c10


	//   ....[30]....
        /*00d8*/ 	.word	0x00005dc0


	//   ....[31]....
        /*00dc*/ 	.word	0x000064a0


	//   ....[32]....
        /*00e0*/ 	.word	0x000073d0


	//   ....[33]....
        /*00e4*/ 	.word	0x00007560


	//   ....[34]....
        /*00e8*/ 	.word	0x00007710


	//   ....[35]....
        /*00ec*/ 	.word	0x00007e50


	//   ....[36]....
        /*00f0*/ 	.word	0x00008090


	//   ....[37]....
        /*00f4*/ 	.word	0x00008220


	//   ....[38]....
        /*00f8*/ 	.word	0x000083d0


	//   ....[39]....
        /*00fc*/ 	.word	0x00008b10


	//   ....[40]....
        /*0100*/ 	.word	0x00008d50


	//   ....[41]....
        /*0104*/ 	.word	0x00008ee0


	//   ....[42]....
        /*0108*/ 	.word	0x00009090


	//   ....[43]....
        /*010c*/ 	.word	0x000097d0


	//   ....[44]....
        /*0110*/ 	.word	0x00009a10


	//   ....[45]....
        /*0114*/ 	.word	0x00009ba0


	//   ....[46]....
        /*0118*/ 	.word	0x00009d50


	//   ....[47]....
        /*011c*/ 	.word	0x0000a4a0


	//   ....[48]....
        /*0120*/ 	.word	0x0000a6e0


	//   ....[49]....
        /*0124*/ 	.word	0x0000a870


	//   ....[50]....
        /*0128*/ 	.word	0x0000aa20


	//   ....[51]....
        /*012c*/ 	.word	0x0000b170


	//   ....[52]....
        /*0130*/ 	.word	0x0000b3b0


	//   ....[53]....
        /*0134*/ 	.word	0x0000b540


	//   ....[54]....
        /*0138*/ 	.word	0x0000b6f0


	//   ....[55]....
        /*013c*/ 	.word	0x0000be40


	//   ....[56]....
        /*0140*/ 	.word	0x0000c080


	//   ....[57]....
        /*0144*/ 	.word	0x0000c210


	//   ....[58]....
        /*0148*/ 	.word	0x0000c3c0


	//   ....[59]....
        /*014c*/ 	.word	0x0000cb10


	//   ....[60]....
        /*0150*/ 	.word	0x0000cd50


	//   ....[61]....
        /*0154*/ 	.word	0x0000cee0


	//   ....[62]....
        /*0158*/ 	.word	0x0000d090


	//   ....[63]....
        /*015c*/ 	.word	0x0000d7d0


	//----- nvinfo : EIATTR_EXIT_INSTR_OFFSETS
	.align		4
.L_2870:
        /*0160*/ 	.byte	0x04, 0x1c
        /*0162*/ 	.short	(.L_2872 - .L_2871)


	//   ....[0]....
.L_2871:
        /*0164*/ 	.word	0x000065a0


	//   ....[1]....
        /*0168*/ 	.word	0x0000dbb0


	//   ....[2]....
        /*016c*/ 	.word	0x0000dc00


	//----- nvinfo : EIATTR_MAX_THREADS
	.align		4
.L_2872:
        /*0170*/ 	.byte	0x04, 0x05
        /*0172*/ 	.short	(.L_2874 - .L_2873)
.L_2873:
        /*0174*/ 	.word	0x00000080
        /*0178*/ 	.word	0x00000001
        /*017c*/ 	.word	0x00000001


	//----- nvinfo : EIATTR_CRS_STACK_SIZE
	.align		4
.L_2874:
        /*0180*/ 	.byte	0x04, 0x1e
        /*0182*/ 	.short	(.L_2876 - .L_2875)
.L_2875:
        /*0184*/ 	.word	0x00000000
.L_2876:


//--------------------- .nv.info._ZN2at6native29vectorized_elementwise_kernelILi8EZZZNS0_67_GLOBAL__N__bb565c37_34_ValidateCompressedIndicesKernel_cu_33a4b88b42_validate_compressed_sparse_indices_kernelILNS2_8CDimNameE0ENS2_18CUDAKernelLauncherENS2_14EmptyVecKernelENS2_8DummyVecELm8EEEvRKNS_6TensorESA_lllENKUlvE1_clEvENKUlvE_clEvEUliiiiiE_St5arrayIPcLm6EEEEviT0_T1_ --------------------------
	.section	.nv.info._ZN2at6native29vectorized_elementwise_kernelILi8EZZZNS0_67_GLOBAL__N__bb565c37_34_ValidateCompressedIndicesKernel_cu_33a4b88b42_validate_compressed_sparse_indices_kernelILNS2_8CDimNameE0ENS2_18CUDAKernelLauncherENS2_14EmptyVecKernelENS2_8DummyVecELm8EEEvRKNS_6TensorESA_lllENKUlvE1_clEvENKUlvE_clEvEUliiiiiE_St5arrayIPcLm6EEEEviT0_T1_,"",@"SHT_CUDA_INFO"
	.sectionflags	@""
	.align	4


	//----- nvinfo : EIATTR_CUDA_API_VERSION
	.align		4
        /*0000*/ 	.byte	0x04, 0x37
        /*0002*/ 	.short	(.L_2878 - .L_2877)
.L_2877:
        /*0004*/ 	.word	0x00000082


	//----- nvinfo : EIATTR_SW2861232_WAR
	.align		4
.L_2878:
        /*0008*/ 	.byte	0x01, 0x35
	.zero		2


	//----- nvinfo : EIATTR_PARAM_CBANK
	.align		4
        /*000c*/ 	.byte	0x04, 0x0a
        /*000e*/ 	.short	(.L_2880 - .L_2879)
	.align		4
.L_2879:
        /*0010*/ 	.word	index@(.nv.constant0._ZN2at6native29vectorized_elementwise_kernelILi8EZZZNS0_67_GLOBAL__N__bb565c37_34_ValidateCompressedIndicesKernel_cu_33a4b88b42_validate_compressed_sparse_indices_kernelILNS2_8CDimNameE0ENS2_18CUDAKernelLauncherENS2_14EmptyVecKernelENS2_8DummyVecELm8EEEvRKNS_6TensorESA_lllENKUlvE1_clEvENKUlvE_clEvEUliiiiiE_St5arrayIPcLm6EEEEviT0_T1_)
        /*0014*/ 	.short	0x0160
        /*0016*/ 	.short	0x00e8


	//----- nvinfo : EIATTR_CBANK_PARAM_SIZE
	.align		4
.L_2880:
        /*0018*/ 	.byte	0x03, 0x19
        /*001a*/ 	.short	0x00e8


	//----- nvinfo : EIATTR_KPARAM_INFO
	.align		4
        /*001c*/ 	.byte	0x04, 0x17
        /*001e*/ 	.short	(.L_2882 - .L_2881)
.L_2881:
        /*0020*/ 	.word	0x00000000
        /*0024*/ 	.short	0x0002
        /*0026*/ 	.short	0x00b8
        /*0028*/ 	.byte	0x00, 0xf0, 0xc1, 0x00


	//----- nvinfo : EIATTR_KPARAM_INFO
	.align		4
.L_2882:
        /*002c*/ 	.byte	0x04, 0x17
        /*002e*/ 	.short	(.L_2884 - .L_2883)
.L_2883:
        /*0030*/ 	.word	0x00000000
        /*0034*/ 	.short	0x0001
        /*0036*/ 	.short	0x0008
        /*0038*/ 	.byte	0x00, 0xf0, 0xc1, 0x02


	//----- nvinfo : EIATTR_KPARAM_INFO
	.align		4
.L_2884:
        /*003c*/ 	.byte	0x04, 0x17
        /*003e*/ 	.short	(.L_2886 - .L_2885)
.L_2885:
        /*0040*/ 	.word	0x00000000
        /*0044*/ 	.short	0x0000
        /*0046*/ 	.short	0x0000
        /*0048*/ 	.byte	0x00, 0xf0, 0x11, 0x00


	//----- nvinfo : EIATTR_MAXREG_COUNT
	.align		4
.L_2886:
        /*004c*/ 	.byte	0x03, 0x1b
        /*004e*/ 	.short	0x00ff


	//----- nvinfo : EIATTR_MERCURY_ISA_VERSION
	.align		4
        /*0050*/ 	.byte	0x03, 0x5f
        /*0052*/ 	.short	0x0000


	//----- nvinfo : EIATTR_EXIT_INSTR_OFFSETS
	.align		4
        /*0054*/ 	.byte	0x04, 0x1c
        /*0056*/ 	.short	(.L_2888 - .L_2887)


	//   ....[0]....
.L_2887:
        /*0058*/ 	.word	0x00000010


	//----- nvinfo : EIATTR_MAX_THREADS
	.align		4
.L_2888:
        /*005c*/ 	.byte	0x04, 0x05
        /*005e*/ 	.short	(.L_2890 - .L_2889)
.L_2889:
        /*0060*/ 	.word	0x00000080
        /*0064*/ 	.word	0x00000001
        /*0068*/ 	.word	0x00000001
.L_2890:


//--------------------- .nv.info._ZN2at6native18elementwise_kernelILi128ELi4EZNS0_15gpu_kernel_implIZZZNS0_67_GLOBAL__N__bb565c37_34_ValidateCompressedIndicesKernel_cu_33a4b88b42_validate_compressed_sparse_indices_kernelILNS3_8CDimNameE0ENS3_18CUDAKernelLauncherENS3_14EmptyVecKernelENS3_8DummyVecELm8EEEvRKNS_6TensorESB_lllENKUlvE0_clEvENKUlvE0_clEvEUllE_EEvRNS_18TensorIteratorBaseERKT_EUliE_EEviT1_ --------------------------
	.section	.nv.info._ZN2at6native18elementwise_kernelILi128ELi4EZNS0_15gpu_kernel_implIZZZNS0_67_GLOBAL__N__bb565c37_34_ValidateCompressedIndicesKernel_cu_33a4b88b42_validate_compressed_sparse_indices_kernelILNS3_8CDimNameE0ENS3_18CUDAKernelLauncherENS3_14EmptyVecKernelENS3_8DummyVecELm8EEEvRKNS_6TensorESB_lllENKUlvE0_clEvENKUlvE0_clEvEUllE_EEvRNS_18TensorIteratorBaseERKT_EUliE_EEviT1_,"",@"SHT_CUDA_INFO"
	.sectionflags	@""
	.align	4


	//----- nvinfo : EIATTR_CUDA_API_VERSION
	.align		4
        /*0000*/ 	.byte	0x04, 0x37
        /*0002*/ 	.short	(.L_2892 - .L_2891)
.L_2891:
        /*0004*/ 	.word	0x00000082


	//----- nvinfo : EIATTR_SW2861232_WAR
	.align		4
.L_2892:
        /*0008*/ 	.byte	0x01, 0x35
	.zero		2


	//----- nvinfo : EIATTR_PARAM_CBANK
	.align		4
        /*000c*/ 	.byte	0x04, 0x0a
        /*000e*/ 	.short	(.L_2894 - .L_2893)
	.align		4
.L_2893:
        /*0010*/ 	.word	index@(.nv.constant0._ZN2at6native18elementwise_kernelILi128ELi4EZNS0_15gpu_kernel_implIZZZNS0_67_GLOBAL__N__bb565c37_34_ValidateCompressedIndicesKernel_cu_33a4b88b42_validate_compressed_sparse_indices_kernelILNS3_8CDimNameE0ENS3_18CUDAKernelLauncherENS3_14EmptyVecKernelENS3_8DummyVecELm8EEEvRKNS_6TensorESB_lllENKUlvE0_clEvENKUlvE0_clEvEUllE_EEvRNS_18TensorIteratorBaseERKT_EUliE_EEviT1_)
        /*0014*/ 	.short	0x0160
        /*0016*/ 	.short	0x0238


	//----- nvinfo : EIATTR_CBANK_PARAM_SIZE
	.align		4
.L_2894:
        /*0018*/ 	.byte	0x03, 0x19
        /*001a*/ 	.short	0x0238


	//----- nvinfo : EIATTR_KPARAM_INFO
	.align		4
        /*001c*/ 	.byte	0x04, 0x17
        /*001e*/ 	.short	(.L_2896 - .L_2895)
.L_2895:
        /*0020*/ 	.word	0x00000000
        /*0024*/ 	.short	0x0001
        /*0026*/ 	.short	0x0008
        /*0028*/ 	.byte	0x00, 0xf0, 0xc1, 0x08


	//----- nvinfo : EIATTR_KPARAM_INFO
	.align		4
.L_2896:
        /*002c*/ 	.byte	0x04, 0x17
        /*002e*/ 	.short	(.L_2898 - .L_2897)
.L_2897:
        /*0030*/ 	.word	0x00000000
        /*0034*/ 	.short	0x0000
        /*0036*/ 	.short	0x0000
        /*0038*/ 	.byte	0x00, 0xf0, 0x11, 0x00


	//----- nvinfo : EIATTR_MAXREG_COUNT
	.align		4
.L_2898:
        /*003c*/ 	.byte	0x03, 0x1b
        /*003e*/ 	.short	0x0080


	//----- nvinfo : EIATTR_EXTERNS
	.align		4
        /*0040*/ 	.byte	0x04, 0x0f
        /*0042*/ 	.short	(.L_2900 - .L_2899)


	//   ....[0]....
	.align		4
.L_2899:
        /*0044*/ 	.word	index@(__assertfail)


	//----- nvinfo : EIATTR_MERCURY_ISA_VERSION
	.align		4
.L_2900:
        /*0048*/ 	.byte	0x03, 0x5f
        /*004a*/ 	.short	0x0000


	//----- nvinfo : EIATTR_SYSCALL_OFFSETS
	.align		4
        /*004c*/ 	.byte	0x04, 0x46
        /*004e*/ 	.short	(.L_2902 - .L_2901)


	//   ....[0]....
.L_2901:
        /*0050*/ 	.word	0x00001d00


	//   ....[1]....
        /*0054*/ 	.word	0x00001f10


	//   ....[2]....
        /*0058*/ 	.word	0x00002640


	//   ....[3]....
        /*005c*/ 	.word	0x00004370


	//   ....[4]....
        /*0060*/ 	.word	0x00004580


	//   ....[5]....
        /*0064*/ 	.word	0x00004cb0


	//   ....[6]....
        /*0068*/ 	.word	0x000069b0


	//   ....[7]....
        /*006c*/ 	.word	0x00006bc0


	//   ....[8]....
        /*0070*/ 	.word	0x000072f0


	//   ....[9]....
        /*0074*/ 	.word	0x00009000


	//   ....[10]....
        /*0078*/ 	.word	0x00009210


	//   ....[11]....
        /*007c*/ 	.word	0x00009940


	//----- nvinfo : EIATTR_EXIT_INSTR_OFFSETS
	.align		4
.L_2902:
        /*0080*/ 	.byte	0x04, 0x1c
        /*0082*/ 	.short	(.L_2904 - .L_2903)


	//   ....[0]....
.L_2903:
        /*0084*/ 	.word	0x00007370


	//   ....[1]....
        /*0088*/ 	.word	0x00009300


	//   ....[2]....
        /*008c*/ 	.word	0x00009320


	//   ....[3]....
        /*0090*/ 	.word	0x000093a0


	//   ....[4]....
        /*0094*/ 	.word	0x000093c0


	//   ....[5]....
        /*0098*/ 	.word	0x000093e0


	//   ....[6]....
        /*009c*/ 	.word	0x00009460


	//   ....[7]....
        /*00a0*/ 	.word	0x00009480


	//   ....[8]....
        /*00a4*/ 	.word	0x00009500


	//   ....[9]....
        /*00a8*/ 	.word	0x00009520


	//   ....[10]....
        /*00ac*/ 	.word	0x00009540


	//   ....[11]....
        /*00b0*/ 	.word	0x000095e0


	//   ....[12]....
        /*00b4*/ 	.word	0x00009600


	//   ....[13]....
        /*00b8*/ 	.word	0x00009680


	//   ....[14]....
        /*00bc*/ 	.word	0x000096a0


	//   ....[15]....
        /*00c0*/ 	.word	0x000096c0


	//   ....[16]....
        /*00c4*/ 	.word	0x00009760


	//   ....[17]....
        /*00c8*/ 	.word	0x00009780


	//   ....[18]....
        /*00cc*/ 	.word	0x000097a0


	//   ....[19]....
        /*00d0*/ 	.word	0x00009810


	//   ....[20]....
        /*00d4*/ 	.word	0x00009950


	//   ....[21]....
        /*00d8*/ 	.word	0x00009970


	//   ....[22]....
        /*00dc*/ 	.word	0x00009990


	//----- nvinfo : EIATTR_MAX_THREADS
	.align		4
.L_2904:
        /*00e0*/ 	.byte	0x04, 0x05
        /*00e2*/ 	.short	(.L_2906 - .L_2905)
.L_2905:
        /*00e4*/ 	.word	0x00000080
        /*00e8*/ 	.word	0x00000001
        /*00ec*/ 	.word	0x00000001


	//----- nvinfo : EIATTR_CRS_STACK_SIZE
	.align		4
.L_2906:
        /*00f0*/ 	.byte	0x04, 0x1e
        /*00f2*/ 	.short	(.L_2908 - .L_2907)
.L_2907:
        /*00f4*/ 	.word	0x00000000
.L_2908:


//--------------------- .nv.info._ZN2at6native27unrolled_elementwise_kernelIZZZNS0_67_GLOBAL__N__bb565c37_34_ValidateCompressedIndicesKernel_cu_33a4b88b42_validate_compressed_sparse_indices_kernelILNS2_8CDimNameE0ENS2_18CUDAKernelLauncherENS2_14EmptyVecKernelENS2_8DummyVecELm8EEEvRKNS_6TensorESA_lllENKUlvE0_clEvENKUlvE0_clEvEUllE_St5arrayIPcLm2EELi4E23TrivialOffsetCalculatorILi1EjESI_NS0_6memory12LoadWithCastILi1EEENSJ_13StoreWithCastILi1EEEEEviT_T0_T2_T3_T4_T5_ --------------------------
	.section	.nv.info._ZN2at6native27unrolled_elementwise_kernelIZZZNS0_67_GLOBAL__N__bb565c37_34_ValidateCompressedIndicesKernel_cu_33a4b88b42_validate_compressed_sparse_indices_kernelILNS2_8CDimNameE0ENS2_18CUDAKernelLauncherENS2_14EmptyVecKernelENS2_8DummyVecELm8EEEvRKNS_6TensorESA_lllENKUlvE0_clEvENKUlvE0_clEvEUllE_St5arrayIPcLm2EELi4E23TrivialOffsetCalculatorILi1EjESI_NS0_6memory12LoadWithCastILi1EEENSJ_13StoreWithCastILi1EEEEEviT_T0_T2_T3_T4_T5_,"",@"SHT_CUDA_INFO"
	.sectionflags	@""
	.align	4


	//----- nvinfo : EIATTR_CUDA_API_VERSION
	.align		4
        /*0000*/ 	.byte	0x04, 0x37
        /*0002*/ 	.short	(.L_2910 - .L_2909)
.L_2909:
        /*0004*/ 	.word	0x00000082


	//----- nvinfo : EIATTR_SW2861232_WAR
	.align		4
.L_2910:
        /*0008*/ 	.byte	0x01, 0x35
	.zero		2


	//----- nvinfo : EIATTR_PARAM_CBANK
	.align		4
        /*000c*/ 	.byte	0x04, 0x0a
        /*000e*/ 	.short	(.L_2912 - .L_2911)
	.align		4
.L_2911:
        /*0010*/ 	.word	index@(.nv.constant0._ZN2at6native27unrolled_elementwise_kernelIZZZNS0_67_GLOBAL__N__bb565c37_34_ValidateCompressedIndicesKernel_cu_33a4b88b42_validate_compressed_sparse_indices_kernelILNS2_8CDimNameE0ENS2_18CUDAKernelLauncherENS2_14EmptyVecKernelENS2_8DummyVecELm8EEEvRKNS_6TensorESA_lllENKUlvE0_clEvENKUlvE0_clEvEUllE_St5arrayIPcLm2EELi4E23TrivialOffsetCalculatorILi1EjESI_NS0_6memory12LoadWithCastILi1EEENSJ_13StoreWithCastILi1EEEEEviT_T0_T2_T3_T4_T5_)
        /*0014*/ 	.short	0x0160
        /*0016*/ 	.short	0x0044


	//----- nvinfo : EIATTR_CBANK_PARAM_SIZE
	.align		4
.L_2912:
        /*0018*/ 	.byte	0x03, 0x19
        /*001a*/ 	.short	0x0044


	//----- nvinfo : EIATTR_KPARAM_INFO
	.align		4
        /*001c*/ 	.byte	0x04, 0x17
        /*001e*/ 	.short	(.L_2914 - .L_2913)
.L_2913:
        /*0020*/ 	.word	0x00000000
        /*0024*/ 	.short	0x0006
        /*0026*/ 	.short	0x003c
        /*0028*/ 	.byte	0x00, 0xf0, 0x21, 0x00


	//----- nvinfo : EIATTR_KPARAM_INFO
	.align		4
.L_2914:
        /*002c*/ 	.byte	0x04, 0x17
        /*002e*/ 	.short	(.L_2916 - .L_2915)
.L_2915:
        /*0030*/ 	.word	0x00000000
        /*0034*/ 	.short	0x0005
        /*0036*/ 	.short	0x0034
        /*0038*/ 	.byte	0x00, 0xf0, 0x21, 0x00


	//----- nvinfo : EIATTR_KPARAM_INFO
	.align		4
.L_2916:
        /*003c*/ 	.byte	0x04, 0x17
        /*003e*/ 	.short	(.L_2918 - .L_2917)
.L_2917:
        /*0040*/ 	.word	0x00000000
        /*0044*/ 	.short	0x0004
        /*0046*/ 	.short	0x0031
        /*0048*/ 	.byte	0x00, 0xf0, 0x05, 0x00


	//----- nvinfo : EIATTR_KPARAM_INFO
	.align		4
.L_2918:
        /*004c*/ 	.byte	0x04, 0x17
        /*004e*/ 	.short	(.L_2920 - .L_2919)
.L_2919:
        /*0050*/ 	.word	0x00000000
        /*0054*/ 	.short	0x0003
        /*0056*/ 	.short	0x0030
        /*0058*/ 	.byte	0x00, 0xf0, 0x05, 0x00


	//----- nvinfo : EIATTR_KPARAM_INFO
	.align		4
.L_2920:
        /*005c*/ 	.byte	0x04, 0x17
        /*005e*/ 	.short	(.L_2922 - .L_2921)
.L_2921:
        /*0060*/ 	.word	0x00000000
        /*0064*/ 	.short	0x0002
        /*0066*/ 	.short	0x0020
        /*0068*/ 	.byte	0x00, 0xf0, 0x41, 0x00


	//----- nvinfo : EIATTR_KPARAM_INFO
	.align		4
.L_2922:
        /*006c*/ 	.byte	0x04, 0x17
        /*006e*/ 	.short	(.L_2924 - .L_2923)
.L_2923:
        /*0070*/ 	.word	0x00000000
        /*0074*/ 	.short	0x0001
        /*0076*/ 	.short	0x0008
        /*0078*/ 	.byte	0x00, 0xf0, 0x61, 0x00


	//----- nvinfo : EIATTR_KPARAM_INFO
	.align		4
.L_2924:
        /*007c*/ 	.byte	0x04, 0x17
        /*007e*/ 	.short	(.L_2926 - .L_2925)
.L_2925:
        /*0080*/ 	.word	0x00000000
        /*0084*/ 	.short	0x0000
        /*0086*/ 	.short	0x0000
        /*0088*/ 	.byte	0x00, 0xf0, 0x11, 0x00


	//----- nvinfo : EIATTR_MAXREG_COUNT
	.align		4
.L_2926:
        /*008c*/ 	.byte	0x03, 0x1b
        /*008e*/ 	.short	0x00ff


	//----- nvinfo : EIATTR_EXTERNS
	.align		4
        /*0090*/ 	.byte	0x04, 0x0f
        /*0092*/ 	.short	(.L_2928 - .L_2927)


	//   ....[0]....
	.align		4
.L_2927:
        /*0094*/ 	.word	index@(__assertfail)


	//----- nvinfo : EIATTR_MERCURY_ISA_VERSION
	.align		4
.L_2928:
        /*0098*/ 	.byte	0x03, 0x5f
        /*009a*/ 	.short	0x0000


	//----- nvinfo : EIATTR_SYSCALL_OFFSETS
	.align		4
        /*009c*/ 	.byte	0x04, 0x46
        /*009e*/ 	.short	(.L_2930 - .L_2929)


	//   ....[0]....
.L_2929:
        /*00a0*/ 	.word	0x00000f00


	//   ....[1]....
        /*00a4*/ 	.word	0x00001e10


	//   ....[2]....
        /*00a8*/ 	.word	0x00002d30


	//   ....[3]....
        /*00ac*/ 	.word	0x00003c20


	//   ....[4]....
        /*00b0*/ 	.word	0x00003e70


	//   ....[5]....
        /*00b4*/ 	.word	0x00004050


	//   ....[6]....
        /*00b8*/ 	.word	0x00004230


	//   ....[7]....
        /*00bc*/ 	.word	0x00004410


	//   ....[8]....
        /*00c0*/ 	.word	0x00004d00


	//   ....[9]....
        /*00c4*/ 	.word	0x00005510


	//   ....[10]....
        /*00c8*/ 	.word	0x00005ce0


	//   ....[11]....
        /*00cc*/ 	.word	0x000064b0


	//----- nvinfo : EIATTR_EXIT_INSTR_OFFSETS
	.align		4
.L_2930:
        /*00d0*/ 	.byte	0x04, 0x1c
        /*00d2*/ 	.short	(.L_2932 - .L_2931)


	//   ....[0]....
.L_2931:
        /*00d4*/ 	.word	0x00005d60


	//   ....[1]....
        /*00d8*/ 	.word	0x00005e70


	//   ....[2]....
        /*00dc*/ 	.word	0x00005e90


	//   ....[3]....
        /*00e0*/ 	.word	0x00005f10


	//   ....[4]....
        /*00e4*/ 	.word	0x00005f30


	//   ....[5]....
        /*00e8*/ 	.word	0x00005f50


	//   ....[6]....
        /*00ec*/ 	.word	0x00005fd0


	//   ....[7]....
        /*00f0*/ 	.word	0x00005ff0


	//   ....[8]....
        /*00f4*/ 	.word	0x00006070


	//   ....[9]....
        /*00f8*/ 	.word	0x00006090


	//   ....[10]....
        /*00fc*/ 	.word	0x000060b0


	//   ....[11]....
        /*0100*/ 	.word	0x00006150


	//   ....[12]....
        /*0104*/ 	.word	0x00006170


	//   ....[13]....
        /*0108*/ 	.word	0x000061f0


	//   ....[14]....
        /*010c*/ 	.word	0x00006210


	//   ....[15]....
        /*0110*/ 	.word	0x00006230


	//   ....[16]....
        /*0114*/ 	.word	0x000062d0


	//   ....[17]....
        /*0118*/ 	.word	0x000062f0


	//   ....[18]....
        /*011c*/ 	.word	0x00006310


	//   ....[19]....
        /*0120*/ 	.word	0x00006380


	//   ....[20]....
        /*0124*/ 	.word	0x000064c0


	//   ....[21]....
        /*0128*/ 	.word	0x000064e0


	//   ....[22]....
        /*012c*/ 	.word	0x00006500


	//----- nvinfo : EIATTR_MAX_THREADS
	.align		4
.L_2932:
        /*0130*/ 	.byte	0x04, 0x05
        /*0132*/ 	.short	(.L_2934 - .L_2933)
.L_2933:
        /*0134*/ 	.word	0x00000080
        /*0138*/ 	.word	0x00000001
        /*013c*/ 	.word	0x00000001


	//----- nvinfo : EIATTR_CRS_STACK_SIZE
	.align		4
.L_2934:
        /*0140*/ 	.byte	0x04, 0x1e
        /*0142*/ 	.short	(.L_2936 - .L_2935)
.L_2935:
        /*0144*/ 	.word	0x00000000
.L_2936:


//--------------------- .nv.info._ZN2at6native18elementwise_kernelILi128ELi2EZNS0_22gpu_kernel_impl_nocastIZZZNS0_67_GLOBAL__N__bb565c37_34_ValidateCompressedIndicesKernel_cu_33a4b88b42_validate_compressed_sparse_indices_kernelILNS3_8CDimNameE0ENS3_18CUDAKernelLauncherENS3_14EmptyVecKernelENS3_8DummyVecELm8EEEvRKNS_6TensorESB_lllENKUlvE0_clEvENKUlvE0_clEvEUllE_EEvRNS_18TensorIteratorBaseERKT_EUliE_EEviT1_ --------------------------
	.section	.nv.info._ZN2at6native18elementwise_kernelILi128ELi2EZNS0_22gpu_kernel_impl_nocastIZZZNS0_67_GLOBAL__N__bb565c37_34_ValidateCompressedIndicesKernel_cu_33a4b88b42_validate_compressed_sparse_indices_kernelILNS3_8CDimNameE0ENS3_18CUDAKernelLauncherENS3_14EmptyVecKernelENS3_8DummyVecELm8EEEvRKNS_6TensorESB_lllENKUlvE0_clEvENKUlvE0_clEvEUllE_EEvRNS_18TensorIteratorBaseERKT_EUliE_EEviT1_,"",@"SHT_CUDA_INFO"
	.sectionflags	@""
	.align	4


	//----- nvinfo : EIATTR_CUDA_API_VERSION
	.align		4
        /*0000*/ 	.byte	0x04, 0x37
        /*0002*/ 	.short	(.L_2938 - .L_2937)
.L_2937:
        /*0004*/ 	.word	0x00000082


	//----- nvinfo : EIATTR_SW2861232_WAR
	.align		4
.L_2938:
        /*0008*/ 	.byte	0x01, 0x35
	.zero		2


	//----- nvinfo : EIATTR_PARAM_CBANK
	.align		4
        /*000c*/ 	.byte	0x04, 0x0a
        /*000e*/ 	.short	(.L_2940 - .L_2939)
	.align		4
.L_2939:
        /*0010*/ 	.word	index@(.nv.constant0._ZN2at6native18elementwise_kernelILi128ELi2EZNS0_22gpu_kernel_impl_nocastIZZZNS0_67_GLOBAL__N__bb565c37_34_ValidateCompressedIndicesKernel_cu_33a4b88b42_validate_compressed_sparse_indices_kernelILNS3_8CDimNameE0ENS3_18CUDAKernelLauncherENS3_14EmptyVecKernelENS3_8DummyVecELm8EEEvRKNS_6TensorESB_lllENKUlvE0_clEvENKUlvE0_clEvEUllE_EEvRNS_18TensorIteratorBaseERKT_EUliE_EEviT1_)
        /*0014*/ 	.short	0x0160
        /*0016*/ 	.short	0x0230


	//----- nvinfo : EIATTR_CBANK_PARAM_SIZE
	.align		4
.L_2940:
        /*0018*/ 	.byte	0x03, 0x19
        /*001a*/ 	.short	0x0230


	//----- nvinfo : EIATTR_KPARAM_INFO
	.align		4
        /*001c*/ 	.byte	0x04, 0x17
        /*001e*/ 	.short	(.L_2942 - .L_2941)
.L_2941:
        /*0020*/ 	.word	0x00000000
        /*0024*/ 	.short	0x0001
        /*0026*/ 	.short	0x0008
        /*0028*/ 	.byte	0x00, 0xf0, 0xa1, 0x08


	//----- nvinfo : EIATTR_KPARAM_INFO
	.align		4
.L_2942:
        /*002c*/ 	.byte	0x04, 0x17
        /*002e*/ 	.short	(.L_2944 - .L_2943)
.L_2943:
        /*0030*/ 	.word	0x00000000
        /*0034*/ 	.short	0x0000
        /*0036*/ 	.short	0x0000
        /*0038*/ 	.byte	0x00, 0xf0, 0x11, 0x00


	//----- nvinfo : EIATTR_MAXREG_COUNT
	.align		4
.L_2944:
        /*003c*/ 	.byte	0x03, 0x1b
        /*003e*/ 	.short	0x0080


	//----- nvinfo : EIATTR_EXTERNS
	.align		4
        /*0040*/ 	.byte	0x04, 0x0f
        /*0042*/ 	.short	(.L_2946 - .L_2945)


	//   ....[0]....
	.align		4
.L_2945:
        /*0044*/ 	.word	index@(__assertfail)


	//----- nvinfo : EIATTR_MERCURY_ISA_VERSION
	.align		4
.L_2946:
        /*0048*/ 	.byte	0x03, 0x5f
        /*004a*/ 	.short	0x0000


	//----- nvinfo : EIATTR_SYSCALL_OFFSETS
	.align		4
        /*004c*/ 	.byte	0x04, 0x46
        /*004e*/ 	.short	(.L_2948 - .L_2947)


	//   ....[0]....
.L_2947:
        /*0050*/ 	.word	0x000010b0


	//   ....[1]....
        /*0054*/ 	.word	0x00002170


	//----- nvinfo : EIATTR_EXIT_INSTR_OFFSETS
	.align		4
.L_2948:
        /*0058*/ 	.byte	0x04, 0x1c
        /*005a*/ 	.short	(.L_2950 - .L_2949)


	//   ....[0]....
.L_2949:
        /*005c*/ 	.word	0x00001120


	//   ....[1]....
        /*0060*/ 	.word	0x000021a0


	//----- nvinfo : EIATTR_MAX_THREADS
	.align		4
.L_2950:
        /*0064*/ 	.byte	0x04, 0x05
        /*0066*/ 	.short	(.L_2952 - .L_2951)
.L_2951:
        /*0068*/ 	.word	0x00000080
        /*006c*/ 	.word	0x00000001
        /*0070*/ 	.word	0x00000001


	//----- nvinfo : EIATTR_CRS_STACK_SIZE
	.align		4
.L_2952:
        /*0074*/ 	.byte	0x04, 0x1e
        /*0076*/ 	.short	(.L_2954 - .L_2953)
.L_2953:
        /*0078*/ 	.word	0x00000000
.L_2954:


//--------------------- .nv.info._ZN2at6native27unrolled_elementwise_kernelIZZZNS0_67_GLOBAL__N__bb565c37_34_ValidateCompressedIndicesKernel_cu_33a4b88b42_validate_compressed_sparse_indices_kernelILNS2_8CDimNameE0ENS2_18CUDAKernelLauncherENS2_14EmptyVecKernelENS2_8DummyVecELm8EEEvRKNS_6TensorESA_lllENKUlvE0_clEvENKUlvE0_clEvEUllE_St5arrayIPcLm2EELi4E23TrivialOffsetCalculatorILi1EjESI_NS0_6memory15LoadWithoutCastENSJ_16StoreWithoutCastEEEviT_T0_T2_T3_T4_T5_ --------------------------
	.section	.nv.info._ZN2at6native27unrolled_elementwise_kernelIZZZNS0_67_GLOBAL__N__bb565c37_34_ValidateCompressedIndicesKernel_cu_33a4b88b42_validate_compressed_sparse_indices_kernelILNS2_8CDimNameE0ENS2_18CUDAKernelLauncherENS2_14EmptyVecKernelENS2_8DummyVecELm8EEEvRKNS_6TensorESA_lllENKUlvE0_clEvENKUlvE0_clEvEUllE_St5arrayIPcLm2EELi4E23TrivialOffsetCalculatorILi1EjESI_NS0_6memory15LoadWithoutCastENSJ_16StoreWithoutCastEEEviT_T0_T2_T3_T4_T5_,"",@"SHT_CUDA_INFO"
	.sectionflags	@""
	.align	4


	//----- nvinfo : EIATTR_CUDA_API_VERSION
	.align		4
        /*0000*/ 	.byte	0x04, 0x37
        /*0002*/ 	.short	(.L_2956 - .L_2955)
.L_2955:
        /*0004*/ 	.word	0x00000082


	//----- nvinfo : EIATTR_SW2861232_WAR
	.align		4
.L_2956:
        /*0008*/ 	.byte	0x01, 0x35
	.zero		2


	//----- nvinfo : EIATTR_PARAM_CBANK
	.align		4
        /*000c*/ 	.byte	0x04, 0x0a
        /*000e*/ 	.short	(.L_2958 - .L_2957)
	.align		4
.L_2957:
        /*0010*/ 	.word	index@(.nv.constant0._ZN2at6native27unrolled_elementwise_kernelIZZZNS0_67_GLOBAL__N__bb565c37_34_ValidateCompressedIndicesKernel_cu_33a4b88b42_validate_compressed_sparse_indices_kernelILNS2_8CDimNameE0ENS2_18CUDAKernelLauncherENS2_14EmptyVecKernelENS2_8DummyVecELm8EEEvRKNS_6TensorESA_lllENKUlvE0_clEvENKUlvE0_clEvEUllE_St5arrayIPcLm2EELi4E23TrivialOffsetCalculatorILi1EjESI_NS0_6memory15LoadWithoutCastENSJ_16StoreWithoutCastEEEviT_T0_T2_T3_T4_T5_)
        /*0014*/ 	.short	0x0160
        /*0016*/ 	.short	0x0034


	//----- nvinfo : EIATTR_CBANK_PARAM_SIZE
	.align		4
.L_2958:
        /*0018*/ 	.byte	0x03, 0x19
        /*001a*/ 	.short	0x0034


	//----- nvinfo : EIATTR_KPARAM_INFO
	.align		4
        /*001c*/ 	.byte	0x04, 0x17
        /*001e*/ 	.short	(.L_2960 - .L_2959)
.L_2959:
        /*0020*/ 	.word	0x00000000
        /*0024*/ 	.short	0x0006
        /*0026*/ 	.short	0x0033
        /*0028*/ 	.byte	0x00, 0xf0, 0x05, 0x00


	//----- nvinfo : EIATTR_KPARAM_INFO
	.align		4
.L_2960:
        /*002c*/ 	.byte	0x04, 0x17
        /*002e*/ 	.short	(.L_2962 - .L_2961)
.L_2961:
        /*0030*/ 	.word	0x00000000
        /*0034*/ 	.short	0x0005
        /*0036*/ 	.short	0x0032
        /*0038*/ 	.byte	0x00, 0xf0, 0x05, 0x00


	//----- nvinfo : EIATTR_KPARAM_INFO
	.align		4
.L_2962:
        /*003c*/ 	.byte	0x04, 0x17
        /*003e*/ 	.short	(.L_2964 - .L_2963)
.L_2963:
        /*0040*/ 	.word	0x00000000
        /*0044*/ 	.short	0x0004
        /*0046*/ 	.short	0x0031
        /*0048*/ 	.byte	0x00, 0xf0, 0x05, 0x00


	//----- nvinfo : EIATTR_KPARAM_INFO
	.align		4
.L_2964:
        /*004c*/ 	.byte	0x04, 0x17
        /*004e*/ 	.short	(.L_2966 - .L_2965)
.L_2965:
        /*0050*/ 	.word	0x00000000
        /*0054*/ 	.short	0x0003
        /*0056*/ 	.short	0x0030
        /*0058*/ 	.byte	0x00, 0xf0, 0x05, 0x00


	//----- nvinfo : EIATTR_KPARAM_INFO
	.align		4
.L_2966:
        /*005c*/ 	.byte	0x04, 0x17
        /*005e*/ 	.short	(.L_2968 - .L_2967)
.L_2967:
        /*0060*/ 	.word	0x00000000
        /*0064*/ 	.short	0x0002
        /*0066*/ 	.short	0x0020
        /*0068*/ 	.byte	0x00, 0xf0, 0x41, 0x00


	//----- nvinfo : EIATTR_KPARAM_INFO
	.align		4
.L_2968:
        /*006c*/ 	.byte	0x04, 0x17
        /*006e*/ 	.short	(.L_2970 - .L_2969)
.L_2969:
        /*0070*/ 	.word	0x00000000
        /*0074*/ 	.short	0x0001
        /*0076*/ 	.short	0x0008
        /*0078*/ 	.byte	0x00, 0xf0, 0x61, 0x00


	//----- nvinfo : EIATTR_KPARAM_INFO
	.align		4
.L_2970:
        /*007c*/ 	.byte	0x04, 0x17
        /*007e*/ 	.short	(.L_2972 - .L_2971)
.L_2971:
        /*0080*/ 	.word	0x00000000
        /*0084*/ 	.short	0x0000
        /*0086*/ 	.short	0x0000
        /*0088*/ 	.byte	0x00, 0xf0, 0x11, 0x00


	//----- nvinfo : EIATTR_MAXREG_COUNT
	.align		4
.L_2972:
        /*008c*/ 	.byte	0x03, 0x1b
        /*008e*/ 	.short	0x00ff


	//----- nvinfo : EIATTR_EXTERNS
	.align		4
        /*0090*/ 	.byte	0x04, 0x0f
        /*0092*/ 	.short	(.L_2974 - .L_2973)


	//   ....[0]....
	.align		4
.L_2973:
        /*0094*/ 	.word	index@(__assertfail)


	//----- nvinfo : EIATTR_MERCURY_ISA_VERSION
	.align		4
.L_2974:
        /*0098*/ 	.byte	0x03, 0x5f
        /*009a*/ 	.short	0x0000


	//----- nvinfo : EIATTR_SYSCALL_OFFSETS
	.align		4
        /*009c*/ 	.byte	0x04, 0x46
        /*009e*/ 	.short	(.L_2976 - .L_2975)


	//   ....[0]....
.L_2975:
        /*00a0*/ 	.word	0x000003e0


	//   ....[1]....
        /*00a4*/ 	.word	0x000005c0


	//   ....[2]....
        /*00a8*/ 	.word	0x000007a0


	//   ....[3]....
        /*00ac*/ 	.word	0x00000980


	//----- nvinfo : EIATTR_EXIT_INSTR_OFFSETS
	.align		4
.L_2976:
        /*00b0*/ 	.byte	0x04, 0x1c
        /*00b2*/ 	.short	(.L_2978 - .L_2977)


	//   ....[0]....
.L_2977:
        /*00b4*/ 	.word	0x00000b00


	//   ....[1]....
        /*00b8*/ 	.word	0x00000b50


	//----- nvinfo : EIATTR_MAX_THREADS
	.align		4
.L_2978:
        /*00bc*/ 	.byte	0x04, 0x05
        /*00be*/ 	.short	(.L_2980 - .L_2979)
.L_2979:
        /*00c0*/ 	.word	0x00000080
        /*00c4*/ 	.word	0x00000001
        /*00c8*/ 	.word	0x00000001


	//----- nvinfo : EIATTR_CRS_STACK_SIZE
	.align		4
.L_2980:
        /*00cc*/ 	.byte	0x04, 0x1e
        /*00ce*/ 	.short	(.L_2982 - .L_2981)
.L_2981:
        /*00d0*/ 	.word	0x00000000
.L_2982:


//--------------------- .nv.info._ZN2at6native29vectorized_elementwise_kernelILi2EZZZNS0_67_GLOBAL__N__bb565c37_34_ValidateCompressedIndicesKernel_cu_33a4b88b42_validate_compressed_sparse_indices_kernelILNS2_8CDimNameE0ENS2_18CUDAKernelLauncherENS2_14EmptyVecKernelENS2_8DummyVecELm8EEEvRKNS_6TensorESA_lllENKUlvE0_clEvENKUlvE0_clEvEUllE_St5arrayIPcLm2EEEEviT0_T1_ --------------------------
	.section	.nv.info._ZN2at6native29vectorized_elementwise_kernelILi2EZZZNS0_67_GLOBAL__N__bb565c37_34_ValidateCompressedIndicesKernel_cu_33a4b88b42_validate_compressed_sparse_indices_kernelILNS2_8CDimNameE0ENS2_18CUDAKernelLauncherENS2_14EmptyVecKernelENS2_8DummyVecELm8EEEvRKNS_6TensorESA_lllENKUlvE0_clEvENKUlvE0_clEvEUllE_St5arrayIPcLm2EEEEviT0_T1_,"",@"SHT_CUDA_INFO"
	.sectionflags	@""
	.align	4


	//----- nvinfo : EIATTR_CUDA_API_VERSION
	.align		4
        /*0000*/ 	.byte	0x04, 0x37
        /*0002*/ 	.short	(.L_2984 - .L_2983)
.L_2983:
        /*0004*/ 	.word	0x00000082


	//----- nvinfo : EIATTR_SW2861232_WAR
	.align		4
.L_2984:
        /*0008*/ 	.byte	0x01, 0x35
	.zero		2


	//----- nvinfo : EIATTR_PARAM_CBANK
	.align		4
        /*000c*/ 	.byte	0x04, 0x0a
        /*000e*/ 	.short	(.L_2986 - .L_2985)
	.align		4
.L_2985:
        /*0010*/ 	.word	index@(.nv.constant0._ZN2at6native29vectorized_elementwise_kernelILi2EZZZNS0_67_GLOBAL__N__bb565c37_34_ValidateCompressedIndicesKernel_cu_33a4b88b42_validate_compressed_sparse_indices_kernelILNS2_8CDimNameE0ENS2_18CUDAKernelLauncherENS2_14EmptyVecKernelENS2_8DummyVecELm8EEEvRKNS_6TensorESA_lllENKUlvE0_clEvENKUlvE0_clEvEUllE_St5arrayIPcLm2EEEEviT0_T1_)
        /*0014*/ 	.short	0x0160
        /*0016*/ 	.short	0x0030


	//----- nvinfo : EIATTR_CBANK_PARAM_SIZE
	.align		4
.L_2986:
        /*0018*/ 	.byte	0x03, 0x19
        /*001a*/ 	.short	0x0030


	//----- nvinfo : EIATTR_KPARAM_INFO
	.align		4
        /*001c*/ 	.byte	0x04, 0x17
        /*001e*/ 	.short	(.L_2988 - .L_2987)
.L_2987:
        /*0020*/ 	.word	0x00000000
        /*0024*/ 	.short	0x0002
        /*0026*/ 	.short	0x0020
        /*0028*/ 	.byte	0x00, 0xf0, 0x41, 0x00


	//----- nvinfo : EIATTR_KPARAM_INFO
	.align		4
.L_2988:
        /*002c*/ 	.byte	0x04, 0x17
        /*002e*/ 	.short	(.L_2990 - .L_2989)
.L_2989:
        /*0030*/ 	.word	0x00000000
        /*0034*/ 	.short	0x0001
        /*0036*/ 	.short	0x0008
        /*0038*/ 	.byte	0x00, 0xf0, 0x61, 0x00


	//----- nvinfo : EIATTR_KPARAM_INFO
	.align		4
.L_2990:
        /*003c*/ 	.byte	0x04, 0x17
        /*003e*/ 	.short	(.L_2992 - .L_2991)
.L_2991:
        /*0040*/ 	.word	0x00000000
        /*0044*/ 	.short	0x0000
        /*0046*/ 	.short	0x0000
        /*0048*/ 	.byte	0x00, 0xf0, 0x11, 0x00


	//----- nvinfo : EIATTR_MAXREG_COUNT
	.align		4
.L_2992:
        /*004c*/ 	.byte	0x03, 0x1b
        /*004e*/ 	.short	0x00ff


	//----- nvinfo : EIATTR_EXTERNS
	.align		4
        /*0050*/ 	.byte	0x04, 0x0f
        /*0052*/ 	.short	(.L_2994 - .L_2993)


	//   ....[0]....
	.align		4
.L_2993:
        /*0054*/ 	.word	index@(__assertfail)


	//----- nvinfo : EIATTR_MERCURY_ISA_VERSION
	.align		4
.L_2994:
        /*0058*/ 	.byte	0x03, 0x5f
        /*005a*/ 	.short	0x0000


	//----- nvinfo : EIATTR_SYSCALL_OFFSETS
	.align		4
        /*005c*/ 	.byte	0x04, 0x46
        /*005e*/ 	.short	(.L_2996 - .L_2995)


	//   ....[0]....
.L_2995:
        /*0060*/ 	.word	0x00000290


	//   ....[1]....
        /*0064*/ 	.word	0x00000450


	//   ....[2]....
        /*0068*/ 	.word	0x00000610


	//   ....[3]....
        /*006c*/ 	.word	0x000007d0


	//   ....[4]....
        /*0070*/ 	.word	0x00000990


	//   ....[5]....
        /*0074*/ 	.word	0x00000b50


	//   ....[6]....
        /*0078*/ 	.word	0x00000d10


	//   ....[7]....
        /*007c*/ 	.word	0x00000ed0


	//   ....[8]....
        /*0080*/ 	.word	0x000014c0


	//   ....[9]....
        /*0084*/ 	.word	0x000016a0


	//   ....[10]....
        /*0088*/ 	.word	0x00001880


	//   ....[11]....
        /*008c*/ 	.word	0x00001a60


	//   ....[12]....
        /*0090*/ 	.word	0x00001c40


	//   ....[13]....
        /*0094*/ 	.word	0x00001e20


	//   ....[14]....
        /*0098*/ 	.word	0x00002000


	//   ....[15]....
        /*009c*/ 	.word	0x000021e0


	//----- nvinfo : EIATTR_EXIT_INSTR_OFFSETS
	.align		4
.L_2996:
        /*00a0*/ 	.byte	0x04, 0x1c
        /*00a2*/ 	.short	(.L_2998 - .L_2997)


	//   ....[0]....
.L_2997:
        /*00a4*/ 	.word	0x00000f60


	//   ....[1]....
        /*00a8*/ 	.word	0x00002560


	//   ....[2]....
        /*00ac*/ 	.word	0x000025b0


	//----- nvinfo : EIATTR_MAX_THREADS
	.align		4
.L_2998:
        /*00b0*/ 	.byte	0x04, 0x05
        /*00b2*/ 	.short	(.L_3000 - .L_2999)
.L_2999:
        /*00b4*/ 	.word	0x00000080
        /*00b8*/ 	.word	0x00000001
        /*00bc*/ 	.word	0x00000001


	//----- nvinfo : EIATTR_CRS_STACK_SIZE
	.align		4
.L_3000:
        /*00c0*/ 	.byte	0x04, 0x1e
        /*00c2*/ 	.short	(.L_3002 - .L_3001)
.L_3001:
        /*00c4*/ 	.word	0x00000000
.L_3002:


//--------------------- .nv.info._ZN2at6native29vectorized_elementwise_kernelILi4EZZZNS0_67_GLOBAL__N__bb565c37_34_ValidateCompressedIndicesKernel_cu_33a4b88b42_validate_compressed_sparse_indices_kernelILNS2_8CDimNameE0ENS2_18CUDAKernelLauncherENS2_14EmptyVecKernelENS2_8DummyVecELm8EEEvRKNS_6TensorESA_lllENKUlvE0_clEvENKUlvE0_clEvEUllE_St5arrayIPcLm2EEEEviT0_T1_ --------------------------
	.section	.nv.info._ZN2at6native29vectorized_elementwise_kernelILi4EZZZNS0_67_GLOBAL__N__bb565c37_34_ValidateCompressedIndicesKernel_cu_33a4b88b42_validate_compressed_sparse_indices_kernelILNS2_8CDimNameE0ENS2_18CUDAKernelLauncherENS2_14EmptyVecKernelENS2_8DummyVecELm8EEEvRKNS_6TensorESA_lllENKUlvE0_clEvENKUlvE0_clEvEUllE_St5arrayIPcLm2EEEEviT0_T1_,"",@"SHT_CUDA_INFO"
	.sectionflags	@""
	.align	4


	//----- nvinfo : EIATTR_CUDA_API_VERSION
	.align		4
        /*0000*/ 	.byte	0x04, 0x37
        /*0002*/ 	.short	(.L_3004 - .L_3003)
.L_3003:
        /*0004*/ 	.word	0x00000082


	//----- nvinfo : EIATTR_SW2861232_WAR
	.align		4
.L_3004:
        /*0008*/ 	.byte	0x01, 0x35
	.zero		2


	//----- nvinfo : EIATTR_PARAM_CBANK
	.align		4
        /*000c*/ 	.byte	0x04, 0x0a
        /*000e*/ 	.short	(.L_3006 - .L_3005)
	.align		4
.L_3005:
        /*0010*/ 	.word	index@(.nv.constant0._ZN2at6native29vectorized_elementwise_kernelILi4EZZZNS0_67_GLOBAL__N__bb565c37_34_ValidateCompressedIndicesKernel_cu_33a4b88b42_validate_compressed_sparse_indices_kernelILNS2_8CDimNameE0ENS2_18CUDAKernelLauncherENS2_14EmptyVecKernelENS2_8DummyVecELm8EEEvRKNS_6TensorESA_lllENKUlvE0_clEvENKUlvE0_clEvEUllE_St5arrayIPcLm2EEEEviT0_T1_)
        /*0014*/ 	.short	0x0160
        /*0016*/ 	.short	0x0030


	//----- nvinfo : EIATTR_CBANK_PARAM_SIZE
	.align		4
.L_3006:
        /*0018*/ 	.byte	0x03, 0x19
        /*001a*/ 	.short	0x0030


	//----- nvinfo : EIATTR_KPARAM_INFO
	.align		4
        /*001c*/ 	.byte	0x04, 0x17
        /*001e*/ 	.short	(.L_3008 - .L_3007)
.L_3007:
        /*0020*/ 	.word	0x00000000
        /*0024*/ 	.short	0x0002
        /*0026*/ 	.short	0x0020
        /*0028*/ 	.byte	0x00, 0xf0, 0x41, 0x00


	//----- nvinfo : EIATTR_KPARAM_INFO
	.align		4
.L_3008:
        /*002c*/ 	.byte	0x04, 0x17
        /*002e*/ 	.short	(.L_3010 - .L_3009)
.L_3009:
        /*0030*/ 	.word	0x00000000
        /*0034*/ 	.short	0x0001
        /*0036*/ 	.short	0x0008
        /*0038*/ 	.byte	0x00, 0xf0, 0x61, 0x00


	//----- nvinfo : EIATTR_KPARAM_INFO
	.align		4
.L_3010:
        /*003c*/ 	.byte	0x04, 0x17
        /*003e*/ 	.short	(.L_3012 - .L_3011)
.L_3011:
        /*0040*/ 	.word	0x00000000
        /*0044*/ 	.short	0x0000
        /*0046*/ 	.short	0x0000
        /*0048*/ 	.byte	0x00, 0xf0, 0x11, 0x00


	//----- nvinfo : EIATTR_MAXREG_COUNT
	.align		4
.L_3012:
        /*004c*/ 	.byte	0x03, 0x1b
        /*004e*/ 	.short	0x00ff


	//----- nvinfo : EIATTR_EXTERNS
	.align		4
        /*0050*/ 	.byte	0x04, 0x0f
        /*0052*/ 	.short	(.L_3014 - .L_3013)


	//   ....[0]....
	.align		4
.L_3013:
        /*0054*/ 	.word	index@(__assertfail)


	//----- nvinfo : EIATTR_MERCURY_ISA_VERSION
	.align		4
.L_3014:
        /*0058*/ 	.byte	0x03, 0x5f
        /*005a*/ 	.short	0x0000


	//----- nvinfo : EIATTR_SYSCALL_OFFSETS
	.align		4
        /*005c*/ 	.byte	0x04, 0x46
        /*005e*/ 	.short	(.L_3016 - .L_3015)


	//   ....[0]....
.L_3015:
        /*0060*/ 	.word	0x00000290


	//   ....[1]....
        /*0064*/ 	.word	0x00000450


	//   ....[2]....
        /*0068*/ 	.word	0x00000610


	//   ....[3]....
        /*006c*/ 	.word	0x000007d0


	//   ....[4]....
        /*0070*/ 	.word	0x00000990


	//   ....[5]....
        /*0074*/ 	.word	0x00000b50


	//   ....[6]....
        /*0078*/ 	.word	0x00000d10


	//   ....[7]....
        /*007c*/ 	.word	0x00000ed0


	//   ....[8]....
        /*0080*/ 	.word	0x000014c0


	//   ....[9]....
        /*0084*/ 	.word	0x000016a0


	//   ....[10]....
        /*0088*/ 	.word	0x00001880


	//   ....[11]....
        /*008c*/ 	.word	0x00001a60


	//   ....[12]....
        /*0090*/ 	.word	0x00001c40


	//   ....[13]....
        /*0094*/ 	.word	0x00001e20


	//   ....[14]....
        /*0098*/ 	.word	0x00002000


	//   ....[15]....
        /*009c*/ 	.word	0x000021e0


	//----- nvinfo : EIATTR_EXIT_INSTR_OFFSETS
	.align		4
.L_3016:
        /*00a0*/ 	.byte	0x04, 0x1c
        /*00a2*/ 	.short	(.L_3018 - .L_3017)


	//   ....[0]....
.L_3017:
        /*00a4*/ 	.word	0x00000f60


	//   ....[1]....
        /*00a8*/ 	.word	0x00002560


	//   ....[2]....
        /*00ac*/ 	.word	0x000025b0


	//----- nvinfo : EIATTR_MAX_THREADS
	.align		4
.L_3018:
        /*00b0*/ 	.byte	0x04, 0x05
        /*00b2*/ 	.short	(.L_3020 - .L_3019)
.L_3019:
        /*00b4*/ 	.word	0x00000080
        /*00b8*/ 	.word	0x00000001
        /*00bc*/ 	.word	0x00000001


	//----- nvinfo : EIATTR_CRS_STACK_SIZE
	.align		4
.L_3020:
        /*00c0*/ 	.byte	0x04, 0x1e
        /*00c2*/ 	.short	(.L_3022 - .L_3021)
.L_3021:
        /*00c4*/ 	.word	0x00000000
.L_3022:


//--------------------- .nv.info._ZN2at6native29vectorized_elementwise_kernelILi8EZZZNS0_67_GLOBAL__N__bb565c37_34_ValidateCompressedIndicesKernel_cu_33a4b88b42_validate_compressed_sparse_indices_kernelILNS2_8CDimNameE0ENS2_18CUDAKernelLauncherENS2_14EmptyVecKernelENS2_8DummyVecELm8EEEvRKNS_6TensorESA_lllENKUlvE0_clEvENKUlvE0_clEvEUllE_St5arrayIPcLm2EEEEviT0_T1_ --------------------------
	.section	.nv.info._ZN2at6native29vectorized_elementwise_kernelILi8EZZZNS0_67_GLOBAL__N__bb565c37_34_ValidateCompressedIndicesKernel_cu_33a4b88b42_validate_compressed_sparse_indices_kernelILNS2_8CDimNameE0ENS2_18CUDAKernelLauncherENS2_14EmptyVecKernelENS2_8DummyVecELm8EEEvRKNS_6TensorESA_lllENKUlvE0_clEvENKUlvE0_clEvEUllE_St5arrayIPcLm2EEEEviT0_T1_,"",@"SHT_CUDA_INFO"
	.sectionflags	@""
	.align	4


	//----- nvinfo : EIATTR_CUDA_API_VERSION
	.align		4
        /*0000*/ 	.byte	0x04, 0x37
        /*0002*/ 	.short	(.L_3024 - .L_3023)
.L_3023:
        /*0004*/ 	.word	0x00000082


	//----- nvinfo : EIATTR_SW2861232_WAR
	.align		4
.L_3024:
        /*0008*/ 	.byte	0x01, 0x35
	.zero		2


	//----- nvinfo : EIATTR_PARAM_CBANK
	.align		4
        /*000c*/ 	.byte	0x04, 0x0a
        /*000e*/ 	.short	(.L_3026 - .L_3025)
	.align		4
.L_3025:
        /*0010*/ 	.word	index@(.nv.constant0._ZN2at6native29vectorized_elementwise_kernelILi8EZZZNS0_67_GLOBAL__N__bb565c37_34_ValidateCompressedIndicesKernel_cu_33a4b88b42_validate_compressed_sparse_indices_kernelILNS2_8CDimNameE0ENS2_18CUDAKernelLauncherENS2_14EmptyVecKernelENS2_8DummyVecELm8EEEvRKNS_6TensorESA_lllENKUlvE0_clEvENKUlvE0_clEvEUllE_St5arrayIPcLm2EEEEviT0_T1_)
        /*0014*/ 	.short	0x0160
        /*0016*/ 	.short	0x0030


	//----- nvinfo : EIATTR_CBANK_PARAM_SIZE
	.align		4
.L_3026:
        /*0018*/ 	.byte	0x03, 0x19
        /*001a*/ 	.short	0x0030


	//----- nvinfo : EIATTR_KPARAM_INFO
	.align		4
        /*001c*/ 	.byte	0x04, 0x17
        /*001e*/ 	.short	(.L_3028 - .L_3027)
.L_3027:
        /*0020*/ 	.word	0x00000000
        /*0024*/ 	.short	0x0002
        /*0026*/ 	.short	0x0020
        /*0028*/ 	.byte	0x00, 0xf0, 0x41, 0x00


	//----- nvinfo : EIATTR_KPARAM_INFO
	.align		4
.L_3028:
        /*002c*/ 	.byte	0x04, 0x17
        /*002e*/ 	.short	(.L_3030 - .L_3029)
.L_3029:
        /*0030*/ 	.word	0x00000000
        /*0034*/ 	.short	0x0001
        /*0036*/ 	.short	0x0008
        /*0038*/ 	.byte	0x00, 0xf0, 0x61, 0x00


	//----- nvinfo : EIATTR_KPARAM_INFO
	.align		4
.L_3030:
        /*003c*/ 	.byte	0x04, 0x17
        /*003e*/ 	.short	(.L_3032 - .L_3031)
.L_3031:
        /*0040*/ 	.word	0x00000000
        /*0044*/ 	.short	0x0000
        /*0046*/ 	.short	0x0000
        /*0048*/ 	.byte	0x00, 0xf0, 0x11, 0x00


	//----- nvinfo : EIATTR_MAXREG_COUNT
	.align		4
.L_3032:
        /*004c*/ 	.byte	0x03, 0x1b
        /*004e*/ 	.short	0x00ff


	//----- nvinfo : EIATTR_MERCURY_ISA_VERSION
	.align		4
        /*0050*/ 	.byte	0x03, 0x5f
        /*0052*/ 	.short	0x0000


	//----- nvinfo : EIATTR_EXIT_INSTR_OFFSETS
	.align		4
        /*0054*/ 	.byte	0x04, 0x1c
        /*0056*/ 	.short	(.L_3034 - .L_3033)


	//   ....[0]....
.L_3033:
        /*0058*/ 	.word	0x00000010


	//----- nvinfo : EIATTR_MAX_THREADS
	.align		4
.L_3034:
        /*005c*/ 	.byte	0x04, 0x05
        /*005e*/ 	.short	(.L_3036 - .L_3035)
.L_3035:
        /*0060*/ 	.word	0x00000080
        /*0064*/ 	.word	0x00000001
        /*0068*/ 	.word	0x00000001
.L_3036:


//--------------------- .nv.info._ZN2at6native18elementwise_kernelILi128ELi4EZNS0_15gpu_kernel_implIZZZNS0_67_GLOBAL__N__bb565c37_34_ValidateCompressedIndicesKernel_cu_33a4b88b42_validate_compressed_sparse_indices_kernelILNS3_8CDimNameE0ENS3_18CUDAKernelLauncherENS3_14EmptyVecKernelENS3_8DummyVecELm8EEEvRKNS_6TensorESB_lllENKUlvE0_clEvENKUlvE_clEvEUliE_EEvRNS_18TensorIteratorBaseERKT_EUliE_EEviT1_ --------------------------
	.section	.nv.info._ZN2at6native18elementwise_kernelILi128ELi4EZNS0_15gpu_kernel_implIZZZNS0_67_GLOBAL__N__bb565c37_34_ValidateCompressedIndicesKernel_cu_33a4b88b42_validate_compressed_sparse_indices_kernelILNS3_8CDimNameE0ENS3_18CUDAKernelLauncherENS3_14EmptyVecKernelENS3_8DummyVecELm8EEEvRKNS_6TensorESB_lllENKUlvE0_clEvENKUlvE_clEvEUliE_EEvRNS_18TensorIteratorBaseERKT_EUliE_EEviT1_,"",@"SHT_CUDA_INFO"
	.sectionflags	@""
	.align	4


	//----- nvinfo : EIATTR_CUDA_API_VERSION
	.align		4
        /*0000*/ 	.byte	0x04, 0x37
        /*0002*/ 	.short	(.L_3038 - .L_3037)
.L_3037:
        /*0004*/ 	.word	0x00000082


	//----- nvinfo : EIATTR_SW2861232_WAR
	.align		4
.L_3038:
        /*0008*/ 	.byte	0x01, 0x35
	.zero		2


	//----- nvinfo : EIATTR_PARAM_CBANK
	.align		4
        /*000c*/ 	.byte	0x04, 0x0a
        /*000e*/ 	.short	(.L_3040 - .L_3039)
	.align		4
.L_3039:
        /*0010*/ 	.word	index@(.nv.constant0._ZN2at6native18elementwise_kernelILi128ELi4EZNS0_15gpu_kernel_implIZZZNS0_67_GLOBAL__N__bb565c37_34_ValidateCompressedIndicesKernel_cu_33a4b88b42_validate_compressed_sparse_indices_kernelILNS3_8CDimNameE0ENS3_18CUDAKernelLauncherENS3_14EmptyVecKernelENS3_8DummyVecELm8EEEvRKNS_6TensorESB_lllENKUlvE0_clEvENKUlvE_clEvEUliE_EEvRNS_18TensorIteratorBaseERKT_EUliE_EEviT1_)
        /*0014*/ 	.short	0x0160
        /*0016*/ 	.short	0x0238


	//----- nvinfo : EIATTR_CBANK_PARAM_SIZE
	.align		4
.L_3040:
        /*0018*/ 	.byte	0x03, 0x19
        /*001a*/ 	.short	0x0238


	//----- nvinfo : EIATTR_KPARAM_INFO
	.align		4
        /*001c*/ 	.byte	0x04, 0x17
        /*001e*/ 	.short	(.L_3042 - .L_3041)
.L_3041:
        /*0020*/ 	.word	0x00000000
        /*0024*/ 	.short	0x0001
        /*0026*/ 	.short	0x0008
        /*0028*/ 	.byte	0x00, 0xf0, 0xc1, 0x08


	//----- nvinfo : EIATTR_KPARAM_INFO
	.align		4
.L_3042:
        /*002c*/ 	.byte	0x04, 0x17
        /*002e*/ 	.short	(.L_3044 - .L_3043)
.L_3043:
        /*0030*/ 	.word	0x00000000
        /*0034*/ 	.short	0x0000
        /*0036*/ 	.short	0x0000
        /*0038*/ 	.byte	0x00, 0xf0, 0x11, 0x00


	//----- nvinfo : EIATTR_MAXREG_COUNT
	.align		4
.L_3044:
        /*003c*/ 	.byte	0x03, 0x1b
        /*003e*/ 	.short	0x0080


	//----- nvinfo : EIATTR_EXTERNS
	.align		4
        /*0040*/ 	.byte	0x04, 0x0f
        /*0042*/ 	.short	(.L_3046 - .L_3045)


	//   ....[0]....
	.align		4
.L_3045:
        /*0044*/ 	.word	index@(__assertfail)


	//----- nvinfo : EIATTR_MERCURY_ISA_VERSION
	.align		4
.L_3046:
        /*0048*/ 	.byte	0x03, 0x5f
        /*004a*/ 	.short	0x0000


	//----- nvinfo : EIATTR_SYSCALL_OFFSETS
	.align		4
        /*004c*/ 	.byte	0x04, 0x46
        /*004e*/ 	.short	(.L_3048 - .L_3047)


	//   ....[0]....
.L_3047:
        /*0050*/ 	.word	0x00001cb0


	//   ....[1]....
        /*0054*/ 	.word	0x00001e80


	//   ....[2]....
        /*0058*/ 	.word	0x000025b0


	//   ....[3]....
        /*005c*/ 	.word	0x00004290


	//   ....[4]....
        /*0060*/ 	.word	0x00004460


	//   ....[5]....
        /*0064*/ 	.word	0x00004b90


	//   ....[6]....
        /*0068*/ 	.word	0x00006840


	//   ....[7]....
        /*006c*/ 	.word	0x00006a10


	//   ....[8]....
        /*0070*/ 	.word	0x00007140


	//   ....[9]....
        /*0074*/ 	.word	0x00008e00


	//   ....[10]....
        /*0078*/ 	.word	0x00008fd0


	//   ....[11]....
        /*007c*/ 	.word	0x00009700


	//----- nvinfo : EIATTR_EXIT_INSTR_OFFSETS
	.align		4
.L_3048:
        /*0080*/ 	.byte	0x04, 0x1c
        /*0082*/ 	.short	(.L_3050 - .L_3049)


	//   ....[0]....
.L_3049:
        /*0084*/ 	.word	0x000071c0


	//   ....[1]....
        /*0088*/ 	.word	0x000090c0


	//   ....[2]....
        /*008c*/ 	.word	0x000090e0


	//   ....[3]....
        /*0090*/ 	.word	0x00009160


	//   ....[4]....
        /*0094*/ 	.word	0x00009180


	//   ....[5]....
        /*0098*/ 	.word	0x000091a0


	//   ....[6]....
        /*009c*/ 	.word	0x00009220


	//   ....[7]....
        /*00a0*/ 	.word	0x00009240


	//   ....[8]....
        /*00a4*/ 	.word	0x000092c0


	//   ....[9]....
        /*00a8*/ 	.word	0x000092e0


	//   ....[10]....
        /*00ac*/ 	.word	0x00009300


	//   ....[11]....
        /*00b0*/ 	.word	0x000093a0


	//   ....[12]....
        /*00b4*/ 	.word	0x000093c0


	//   ....[13]....
        /*00b8*/ 	.word	0x00009440


	//   ....[14]....
        /*00bc*/ 	.word	0x00009460


	//   ....[15]....
        /*00c0*/ 	.word	0x00009480


	//   ....[16]....
        /*00c4*/ 	.word	0x00009520


	//   ....[17]....
        /*00c8*/ 	.word	0x00009540


	//   ....[18]....
        /*00cc*/ 	.word	0x00009560


	//   ....[19]....
        /*00d0*/ 	.word	0x000095d0


	//   ....[20]....
        /*00d4*/ 	.word	0x00009710


	//   ....[21]....
        /*00d8*/ 	.word	0x00009730


	//   ....[22]....
        /*00dc*/ 	.word	0x00009750


	//----- nvinfo : EIATTR_MAX_THREADS
	.align		4
.L_3050:
        /*00e0*/ 	.byte	0x04, 0x05
        /*00e2*/ 	.short	(.L_3052 - .L_3051)
.L_3051:
        /*00e4*/ 	.word	0x00000080
        /*00e8*/ 	.word	0x00000001
        /*00ec*/ 	.word	0x00000001


	//----- nvinfo : EIATTR_CRS_STACK_SIZE
	.align		4
.L_3052:
        /*00f0*/ 	.byte	0x04, 0x1e
        /*00f2*/ 	.short	(.L_3054 - .L_3053)
.L_3053:
        /*00f4*/ 	.word	0x00000000
.L_3054:


//--------------------- .nv.info._ZN2at6native27unrolled_elementwise_kernelIZZZNS0_67_GLOBAL__N__bb565c37_34_ValidateCompressedIndicesKernel_cu_33a4b88b42_validate_compressed_sparse_indices_kernelILNS2_8CDimNameE0ENS2_18CUDAKernelLauncherENS2_14EmptyVecKernelENS2_8DummyVecELm8EEEvRKNS_6TensorESA_lllENKUlvE0_clEvENKUlvE_clEvEUliE_St5arrayIPcLm2EELi4E23TrivialOffsetCalculatorILi1EjESI_NS0_6memory12LoadWithCastILi1EEENSJ_13StoreWithCastILi1EEEEEviT_T0_T2_T3_T4_T5_ --------------------------
	.section	.nv.info._ZN2at6native27unrolled_elementwise_kernelIZZZNS0_67_GLOBAL__N__bb565c37_34_ValidateCompressedIndicesKernel_cu_33a4b88b42_validate_compressed_sparse_indices_kernelILNS2_8CDimNameE0ENS2_18CUDAKernelLauncherENS2_14EmptyVecKernelENS2_8DummyVecELm8EEEvRKNS_6TensorESA_lllENKUlvE0_clEvENKUlvE_clEvEUliE_St5arrayIPcLm2EELi4E23TrivialOffsetCalculatorILi1EjESI_NS0_6memory12LoadWithCastILi1EEENSJ_13StoreWithCastILi1EEEEEviT_T0_T2_T3_T4_T5_,"",@"SHT_CUDA_INFO"
	.sectionflags	@""
	.align	4


	//----- nvinfo : EIATTR_CUDA_API_VERSION
	.align		4
        /*0000*/ 	.byte	0x04, 0x37
        /*0002*/ 	.short	(.L_3056 - .L_3055)
.L_3055:
        /*0004*/ 	.word	0x00000082


	//----- nvinfo : EIATTR_SW2861232_WAR
	.align		4
.L_3056:
        /*0008*/ 	.byte	0x01, 0x35
	.zero		2


	//----- nvinfo : EIATTR_PARAM_CBANK
	.align		4
        /*000c*/ 	.byte	0x04, 0x0a
        /*000e*/ 	.short	(.L_3058 - .L_3057)
	.align		4
.L_3057:
        /*0010*/ 	.word	index@(.nv.constant0._ZN2at6native27unrolled_elementwise_kernelIZZZNS0_67_GLOBAL__N__bb565c37_34_ValidateCompressedIndicesKernel_cu_33a4b88b42_validate_compressed_sparse_indices_kernelILNS2_8CDimNameE0ENS2_18CUDAKernelLauncherENS2_14EmptyVecKernelENS2_8DummyVecELm8EEEvRKNS_6TensorESA_lllENKUlvE0_clEvENKUlvE_clEvEUliE_St5arrayIPcLm2EELi4E23TrivialOffsetCalculatorILi1EjESI_NS0_6memory12LoadWithCastILi1EEENSJ_13StoreWithCastILi1EEEEEviT_T0_T2_T3_T4_T5_)
        /*0014*/ 	.short	0x0160
        /*0016*/ 	.short	0x0044


	//----- nvinfo : EIATTR_CBANK_PARAM_SIZE
	.align		4
.L_3058:
        /*0018*/ 	.byte	0x03, 0x19
        /*001a*/ 	.short	0x0044


	//----- nvinfo : EIATTR_KPARAM_INFO
	.align		4
        /*001c*/ 	.byte	0x04, 0x17
        /*001e*/ 	.short	(.L_3060 - .L_3059)
.L_3059:
        /*0020*/ 	.word	0x00000000
        /*0024*/ 	.short	0x0006
        /*0026*/ 	.short	0x003c
        /*0028*/ 	.byte	0x00, 0xf0, 0x21, 0x00


	//----- nvinfo : EIATTR_KPARAM_INFO
	.align		4
.L_3060:
        /*002c*/ 	.byte	0x04, 0x17
        /*002e*/ 	.short	(.L_3062 - .L_3061)
.L_3061:
        /*0030*/ 	.word	0x00000000
        /*0034*/ 	.short	0x0005
        /*0036*/ 	.short	0x0034
        /*0038*/ 	.byte	0x00, 0xf0, 0x21, 0x00


	//----- nvinfo : EIATTR_KPARAM_INFO
	.align		4
.L_3062:
        /*003c*/ 	.byte	0x04, 0x17
        /*003e*/ 	.short	(.L_3064 - .L_3063)
.L_3063:
        /*0040*/ 	.word	0x00000000
        /*0044*/ 	.short	0x0004
        /*0046*/ 	.short	0x0031
        /*0048*/ 	.byte	0x00, 0xf0, 0x05, 0x00


	//----- nvinfo : EIATTR_KPARAM_INFO
	.align		4
.L_3064:
        /*004c*/ 	.byte	0x04, 0x17
        /*004e*/ 	.short	(.L_3066 - .L_3065)
.L_3065:
        /*0050*/ 	.word	0x00000000
        /*0054*/ 	.short	0x0003
        /*0056*/ 	.short	0x0030
        /*0058*/ 	.byte	0x00, 0xf0, 0x05, 0x00


	//----- nvinfo : EIATTR_KPARAM_INFO
	.align		4
.L_3066:
        /*005c*/ 	.byte	0x04, 0x17
        /*005e*/ 	.short	(.L_3068 - .L_3067)
.L_3067:
        /*0060*/ 	.word	0x00000000
        /*0064*/ 	.short	0x0002
        /*0066*/ 	.short	0x0020
        /*0068*/ 	.byte	0x00, 0xf0, 0x41, 0x00


	//----- nvinfo : EIATTR_KPARAM_INFO
	.align		4
.L_3068:
        /*006c*/ 	.byte	0x04, 0x17
        /*006e*/ 	.short	(.L_3070 - .L_3069)
.L_3069:
        /*0070*/ 	.word	0x00000000
        /*0074*/ 	.short	0x0001
        /*0076*/ 	.short	0x0008
        /*0078*/ 	.byte	0x00, 0xf0, 0x61, 0x00


	//----- nvinfo : EIATTR_KPARAM_INFO
	.align		4
.L_3070:
        /*007c*/ 	.byte	0x04, 0x17
        /*007e*/ 	.short	(.L_3072 - .L_3071)
.L_3071:
        /*0080*/ 	.word	0x00000000
        /*0084*/ 	.short	0x0000
        /*0086*/ 	.short	0x0000
        /*0088*/ 	.byte	0x00, 0xf0, 0x11, 0x00


	//----- nvinfo : EIATTR_MAXREG_COUNT
	.align		4
.L_3072:
        /*008c*/ 	.byte	0x03, 0x1b
        /*008e*/ 	.short	0x00ff


	//----- nvinfo : EIATTR_EXTERNS
	.align		4
        /*0090*/ 	.byte	0x04, 0x0f
        /*0092*/ 	.short	(.L_3074 - .L_3073)


	//   ....[0]....
	.align		4
.L_3073:
        /*0094*/ 	.word	index@(__assertfail)


	//----- nvinfo : EIATTR_MERCURY_ISA_VERSION
	.align		4
.L_3074:
        /*0098*/ 	.byte	0x03, 0x5f
        /*009a*/ 	.short	0x0000


	//----- nvinfo : EIATTR_SYSCALL_OFFSETS
	.align		4
        /*009c*/ 	.byte	0x04, 0x46
        /*009e*/ 	.short	(.L_3076 - .L_3075)


	//   ....[0]....
.L_3075:
        /*00a0*/ 	.word	0x00000eb0


	//   ....[1]....
        /*00a4*/ 	.word	0x00001d50


	//   ....[2]....
        /*00a8*/ 	.word	0x00002bf0


	//   ....[3]....
        /*00ac*/ 	.word	0x00003a60


	//   ....[4]....
        /*00b0*/ 	.word	0x00003c80


	//   ....[5]....
        /*00b4*/ 	.word	0x00003e40


	//   ....[6]....
        /*00b8*/ 	.word	0x00004000


	//   ....[7]....
        /*00bc*/ 	.word	0x000041c0


	//   ....[8]....
        /*00c0*/ 	.word	0x00004ab0


	//   ....[9]....
        /*00c4*/ 	.word	0x000052c0


	//   ....[10]....
        /*00c8*/ 	.word	0x00005a90


	//   ....[11]....
        /*00cc*/ 	.word	0x00006260


	//----- nvinfo : EIATTR_EXIT_INSTR_OFFSETS
	.align		4
.L_3076:
        /*00d0*/ 	.byte	0x04, 0x1c
        /*00d2*/ 	.short	(.L_3078 - .L_3077)


	//   ....[0]....
.L_3077:
        /*00d4*/ 	.word	0x00005b10


	//   ....[1]....
        /*00d8*/ 	.word	0x00005c20


	//   ....[2]....
        /*00dc*/ 	.word	0x00005c40


	//   ....[3]....
        /*00e0*/ 	.word	0x00005cc0


	//   ....[4]....
        /*00e4*/ 	.word	0x00005ce0


	//   ....[5]....
        /*00e8*/ 	.word	0x00005d00


	//   ....[6]....
        /*00ec*/ 	.word	0x00005d80


	//   ....[7]....
        /*00f0*/ 	.word	0x00005da0


	//   ....[8]....
        /*00f4*/ 	.word	0x00005e20


	//   ....[9]....
        /*00f8*/ 	.word	0x00005e40


	//   ....[10]....
        /*00fc*/ 	.word	0x00005e60


	//   ....[11]....
        /*0100*/ 	.word	0x00005f00


	//   ....[12]....
        /*0104*/ 	.word	0x00005f20


	//   ....[13]....
        /*0108*/ 	.word	0x00005fa0


	//   ....[14]....
        /*010c*/ 	.word	0x00005fc0


	//   ....[15]....
        /*0110*/ 	.word	0x00005fe0


	//   ....[16]....
        /*0114*/ 	.word	0x00006080


	//   ....[17]....
        /*0118*/ 	.word	0x000060a0


	//   ....[18]....
        /*011c*/ 	.word	0x000060c0


	//   ....[19]....
        /*0120*/ 	.word	0x00006130


	//   ....[20]....
        /*0124*/ 	.word	0x00006270


	//   ....[21]....
        /*0128*/ 	.word	0x00006290


	//   ....[22]....
        /*012c*/ 	.word	0x000062b0


	//----- nvinfo : EIATTR_MAX_THREADS
	.align		4
.L_3078:
        /*0130*/ 	.byte	0x04, 0x05
        /*0132*/ 	.short	(.L_3080 - .L_3079)
.L_3079:
        /*0134*/ 	.word	0x00000080
        /*0138*/ 	.word	0x00000001
        /*013c*/ 	.word	0x00000001


	//----- nvinfo : EIATTR_CRS_STACK_SIZE
	.align		4
.L_3080:
        /*0140*/ 	.byte	0x04, 0x1e
        /*0142*/ 	.short	(.L_3082 - .L_3081)
.L_3081:
        /*0144*/ 	.word	0x00000000
.L_3082:


//--------------------- .nv.info._ZN2at6native18elementwise_kernelILi128ELi2EZNS0_22gpu_kernel_impl_nocastIZZZNS0_67_GLOBAL__N__bb565c37_34_ValidateCompressedIndicesKernel_cu_33a4b88b42_validate_compressed_sparse_indices_kernelILNS3_8CDimNameE0ENS3_18CUDAKernelLauncherENS3_14EmptyVecKernelENS3_8DummyVecELm8EEEvRKNS_6TensorESB_lllENKUlvE0_clEvENKUlvE_clEvEUliE_EEvRNS_18TensorIteratorBaseERKT_EUliE_EEviT1_ --------------------------
	.section	.nv.info._ZN2at6native18elementwise_kernelILi128ELi2EZNS0_22gpu_kernel_impl_nocastIZZZNS0_67_GLOBAL__N__bb565c37_34_ValidateCompressedIndicesKernel_cu_33a4b88b42_validate_compressed_sparse_indices_kernelILNS3_8CDimNameE0ENS3_18CUDAKernelLauncherENS3_14EmptyVecKernelENS3_8DummyVecELm8EEEvRKNS_6TensorESB_lllENKUlvE0_clEvENKUlvE_clEvEUliE_EEvRNS_18TensorIteratorBaseERKT_EUliE_EEviT1_,"",@"SHT_CUDA_INFO"
	.sectionflags	@""
	.align	4


	//----- nvinfo : EIATTR_CUDA_API_VERSION
	.align		4
        /*0000*/ 	.byte	0x04, 0x37
        /*0002*/ 	.short	(.L_3084 - .L_3083)
.L_3083:
        /*0004*/ 	.word	0x00000082


	//----- nvinfo : EIATTR_SW2861232_WAR
	.align		4
.L_3084:
        /*0008*/ 	.byte	0x01, 0x35
	.zero		2


	//----- nvinfo : EIATTR_PARAM_CBANK
	.align		4
        /*000c*/ 	.byte	0x04, 0x0a
        /*000e*/ 	.short	(.L_3086 - .L_3085)
	.align		4
.L_3085:
        /*0010*/ 	.word	index@(.nv.constant0._ZN2at6native18elementwise_kernelILi128ELi2EZNS0_22gpu_kernel_impl_nocastIZZZNS0_67_GLOBAL__N__bb565c37_34_ValidateCompressedIndicesKernel_cu_33a4b88b42_validate_compressed_sparse_indices_kernelILNS3_8CDimNameE0ENS3_18CUDAKernelLauncherENS3_14EmptyVecKernelENS3_8DummyVecELm8EEEvRKNS_6TensorESB_lllENKUlvE0_clEvENKUlvE_clEvEUliE_EEvRNS_18TensorIteratorBaseERKT_EUliE_EEviT1_)
        /*0014*/ 	.short	0x0160
        /*0016*/ 	.short	0x0230


	//----- nvinfo : EIATTR_CBANK_PARAM_SIZE
	.align		4
.L_3086:
        /*0018*/ 	.byte	0x03, 0x19
        /*001a*/ 	.short	0x0230


	//----- nvinfo : EIATTR_KPARAM_INFO
	.align		4
        /*001c*/ 	.byte	0x04, 0x17
        /*001e*/ 	.short	(.L_3088 - .L_3087)
.L_3087:
        /*0020*/ 	.word	0x00000000
        /*0024*/ 	.short	0x0001
        /*0026*/ 	.short	0x0008
        /*0028*/ 	.byte	0x00, 0xf0, 0xa1, 0x08


	//----- nvinfo : EIATTR_KPARAM_INFO
	.align		4
.L_3088:
        /*002c*/ 	.byte	0x04, 0x17
        /*002e*/ 	.short	(.L_3090 - .L_3089)
.L_3089:
        /*0030*/ 	.word	0x00000000
        /*0034*/ 	.short	0x0000
        /*0036*/ 	.short	0x0000
        /*0038*/ 	.byte	0x00, 0xf0, 0x11, 0x00


	//----- nvinfo : EIATTR_MAXREG_COUNT
	.align		4
.L_3090:
        /*003c*/ 	.byte	0x03, 0x1b
        /*003e*/ 	.short	0x0080


	//----- nvinfo : EIATTR_EXTERNS
	.align		4
        /*0040*/ 	.byte	0x04, 0x0f
        /*0042*/ 	.short	(.L_3092 - .L_3091)


	//   ....[0]....
	.align		4
.L_3091:
        /*0044*/ 	.word	index@(__assertfail)


	//----- nvinfo : EIATTR_MERCURY_ISA_VERSION
	.align		4
.L_3092:
        /*0048*/ 	.byte	0x03, 0x5f
        /*004a*/ 	.short	0x0000


	//----- nvinfo : EIATTR_SYSCALL_OFFSETS
	.align		4
        /*004c*/ 	.byte	0x04, 0x46
        /*004e*/ 	.short	(.L_3094 - .L_3093)


	//   ....[0]....
.L_3093:
        /*0050*/ 	.word	0x00001090


	//   ....[1]....
        /*0054*/ 	.word	0x00002130


	//----- nvinfo : EIATTR_EXIT_INSTR_OFFSETS
	.align		4
.L_3094:
        /*0058*/ 	.byte	0x04, 0x1c
        /*005a*/ 	.short	(.L_3096 - .L_3095)


	//   ....[0]....
.L_3095:
        /*005c*/ 	.word	0x00001100


	//   ....[1]....
        /*0060*/ 	.word	0x00002160


	//----- nvinfo : EIATTR_MAX_THREADS
	.align		4
.L_3096:
        /*0064*/ 	.byte	0x04, 0x05
        /*0066*/ 	.short	(.L_3098 - .L_3097)
.L_3097:
        /*0068*/ 	.word	0x00000080
        /*006c*/ 	.word	0x00000001
        /*0070*/ 	.word	0x00000001


	//----- nvinfo : EIATTR_CRS_STACK_SIZE
	.align		4
.L_3098:
        /*0074*/ 	.byte	0x04, 0x1e
        /*0076*/ 	.short	(.L_3100 - .L_3099)
.L_3099:
        /*0078*/ 	.word	0x00000000
.L_3100:


//--------------------- .nv.info._ZN2at6native27unrolled_elementwise_kernelIZZZNS0_67_GLOBAL__N__bb565c37_34_ValidateCompressedIndicesKernel_cu_33a4b88b42_validate_compressed_sparse_indices_kernelILNS2_8CDimNameE0ENS2_18CUDAKernelLauncherENS2_14EmptyVecKernelENS2_8DummyVecELm8EEEvRKNS_6TensorESA_lllENKUlvE0_clEvENKUlvE_clEvEUliE_St5arrayIPcLm2EELi4E23TrivialOffsetCalculatorILi1EjESI_NS0_6memory15LoadWithoutCastENSJ_16StoreWithoutCastEEEviT_T0_T2_T3_T4_T5_ --------------------------
	.section	.nv.info._ZN2at6native27unrolled_elementwise_kernelIZZZNS0_67_GLOBAL__N__bb565c37_34_ValidateCompressedIndicesKernel_cu_33a4b88b42_validate_compressed_sparse_indices_kernelILNS2_8CDimNameE0ENS2_18CUDAKernelLauncherENS2_14EmptyVecKernelENS2_8DummyVecELm8EEEvRKNS_6TensorESA_lllENKUlvE0_clEvENKUlvE_clEvEUliE_St5arrayIPcLm2EELi4E23TrivialOffsetCalculatorILi1EjESI_NS0_6memory15LoadWithoutCastENSJ_16StoreWithoutCastEEEviT_T0_T2_T3_T4_T5_,"",@"SHT_CUDA_INFO"
	.sectionflags	@""
	.align	4


	//----- nvinfo : EIATTR_CUDA_API_VERSION
	.align		4
        /*0000*/ 	.byte	0x04, 0x37
        /*0002*/ 	.short	(.L_3102 - .L_3101)
.L_3101:
        /*0004*/ 	.word	0x00000082


	//----- nvinfo : EIATTR_SW2861232_WAR
	.align		4
.L_3102:
        /*0008*/ 	.byte	0x01, 0x35
	.zero		2


	//----- nvinfo : EIATTR_PARAM_CBANK
	.align		4
        /*000c*/ 	.byte	0x04, 0x0a
        /*000e*/ 	.short	(.L_3104 - .L_3103)
	.align		4
.L_3103:
        /*0010*/ 	.word	index@(.nv.constant0._ZN2at6native27unrolled_elementwise_kernelIZZZNS0_67_GLOBAL__N__bb565c37_34_ValidateCompressedIndicesKernel_cu_33a4b88b42_validate_compressed_sparse_indices_kernelILNS2_8CDimNameE0ENS2_18CUDAKernelLauncherENS2_14EmptyVecKernelENS2_8DummyVecELm8EEEvRKNS_6TensorESA_lllENKUlvE0_clEvENKUlvE_clEvEUliE_St5arrayIPcLm2EELi4E23TrivialOffsetCalculatorILi1EjESI_NS0_6memory15LoadWithoutCastENSJ_16StoreWithoutCastEEEviT_T0_T2_T3_T4_T5_)
        /*0014*/ 	.short	0x0160
        /*0016*/ 	.short	0x0034


	//----- nvinfo : EIATTR_CBANK_PARAM_SIZE
	.align		4
.L_3104:
        /*0018*/ 	.byte	0x03, 0x19
        /*001a*/ 	.short	0x0034


	//----- nvinfo : EIATTR_KPARAM_INFO
	.align		4
        /*001c*/ 	.byte	0x04, 0x17
        /*001e*/ 	.short	(.L_3106 - .L_3105)
.L_3105:
        /*0020*/ 	.word	0x00000000
        /*0024*/ 	.short	0x0006
        /*0026*/ 	.short	0x0033
        /*0028*/ 	.byte	0x00, 0xf0, 0x05, 0x00


	//----- nvinfo : EIATTR_KPARAM_INFO
	.align		4
.L_3106:
        /*002c*/ 	.byte	0x04, 0x17
        /*002e*/ 	.short	(.L_3108 - .L_3107)
.L_3107:
        /*0030*/ 	.word	0x00000000
        /*0034*/ 	.short	0x0005
        /*0036*/ 	.short	0x0032
        /*0038*/ 	.byte	0x00, 0xf0, 0x05, 0x00


	//----- nvinfo : EIATTR_KPARAM_INFO
	.align		4
.L_3108:
        /*003c*/ 	.byte	0x04, 0x17
        /*003e*/ 	.short	(.L_3110 - .L_3109)
.L_3109:
        /*0040*/ 	.word	0x00000000
        /*0044*/ 	.short	0x0004
        /*0046*/ 	.short	0x0031
        /*0048*/ 	.byte	0x00, 0xf0, 0x05, 0x00


	//----- nvinfo : EIATTR_KPARAM_INFO
	.align		4
.L_3110:
        /*004c*/ 	.byte	0x04, 0x17
        /*004e*/ 	.short	(.L_3112 - .L_3111)
.L_3111:
        /*0050*/ 	.word	0x00000000
        /*0054*/ 	.short	0x0003
        /*0056*/ 	.short	0x0030
        /*0058*/ 	.byte	0x00, 0xf0, 0x05, 0x00


	//----- nvinfo : EIATTR_KPARAM_INFO
	.align		4
.L_3112:
        /*005c*/ 	.byte	0x04, 0x17
        /*005e*/ 	.short	(.L_3114 - .L_3113)
.L_3113:
        /*0060*/ 	.word	0x00000000
        /*0064*/ 	.short	0x0002
        /*0066*/ 	.short	0x0020
        /*0068*/ 	.byte	0x00, 0xf0, 0x41, 0x00


	//----- nvinfo : EIATTR_KPARAM_INFO
	.align		4
.L_3114:
        /*006c*/ 	.byte	0x04, 0x17
        /*006e*/ 	.short	(.L_3116 - .L_3115)
.L_3115:
        /*0070*/ 	.word	0x00000000
        /*0074*/ 	.short	0x0001
        /*0076*/ 	.short	0x0008
        /*0078*/ 	.byte	0x00, 0xf0, 0x61, 0x00


	//----- nvinfo : EIATTR_KPARAM_INFO
	.align		4
.L_3116:
        /*007c*/ 	.byte	0x04, 0x17
        /*007e*/ 	.short	(.L_3118 - .L_3117)
.L_3117:
        /*0080*/ 	.word	0x00000000
        /*0084*/ 	.short	0x0000
        /*0086*/ 	.short	0x0000
        /*0088*/ 	.byte	0x00, 0xf0, 0x11, 0x00


	//----- nvinfo : EIATTR_MAXREG_COUNT
	.align		4
.L_3118:
        /*008c*/ 	.byte	0x03, 0x1b
        /*008e*/ 	.short	0x00ff


	//----- nvinfo : EIATTR_EXTERNS
	.align		4
        /*0090*/ 	.byte	0x04, 0x0f
        /*0092*/ 	.short	(.L_3120 - .L_3119)


	//   ....[0]....
	.align		4
.L_3119:
        /*0094*/ 	.word	index@(__assertfail)


	//----- nvinfo : EIATTR_MERCURY_ISA_VERSION
	.align		4
.L_3120:
        /*0098*/ 	.byte	0x03, 0x5f
        /*009a*/ 	.short	0x0000


	//----- nvinfo : EIATTR_SYSCALL_OFFSETS
	.align		4
        /*009c*/ 	.byte	0x04, 0x46
        /*009e*/ 	.short	(.L_3122 - .L_3121)


	//   ....[0]....
.L_3121:
        /*00a0*/ 	.word	0x000003b0


	//   ....[1]....
        /*00a4*/ 	.word	0x00000570


	//   ....[2]....
        /*00a8*/ 	.word	0x00000730


	//   ....[3]....
        /*00ac*/ 	.word	0x000008f0


	//----- nvinfo : EIATTR_EXIT_INSTR_OFFSETS
	.align		4
.L_3122:
        /*00b0*/ 	.byte	0x04, 0x1c
        /*00b2*/ 	.short	(.L_3124 - .L_3123)


	//   ....[0]....
.L_3123:
        /*00b4*/ 	.word	0x00000a70


	//   ....[1]....
        /*00b8*/ 	.word	0x00000ac0


	//----- nvinfo : EIATTR_MAX_THREADS
	.align		4
.L_3124:
        /*00bc*/ 	.byte	0x04, 0x05
        /*00be*/ 	.short	(.L_3126 - .L_3125)
.L_3125:
        /*00c0*/ 	.word	0x00000080
        /*00c4*/ 	.word	0x00000001
        /*00c8*/ 	.word	0x00000001


	//----- nvinfo : EIATTR_CRS_STACK_SIZE
	.align		4
.L_3126:
        /*00cc*/ 	.byte	0x04, 0x1e
        /*00ce*/ 	.short	(.L_3128 - .L_3127)
.L_3127:
        /*00d0*/ 	.word	0x00000000
.L_3128:


//--------------------- .nv.info._ZN2at6native29vectorized_elementwise_kernelILi2EZZZNS0_67_GLOBAL__N__bb565c37_34_ValidateCompressedIndicesKernel_cu_33a4b88b42_validate_compressed_sparse_indices_kernelILNS2_8CDimNameE0ENS2_18CUDAKernelLauncherENS2_14EmptyVecKernelENS2_8DummyVecELm8EEEvRKNS_6TensorESA_lllENKUlvE0_clEvENKUlvE_clEvEUliE_St5arrayIPcLm2EEEEviT0_T1_ --------------------------
	.section	.nv.info._ZN2at6native29vectorized_elementwise_kernelILi2EZZZNS0_67_GLOBAL__N__bb565c37_34_ValidateCompressedIndicesKernel_cu_33a4b88b42_validate_compressed_sparse_indices_kernelILNS2_8CDimNameE0ENS2_18CUDAKernelLauncherENS2_14EmptyVecKernelENS2_8DummyVecELm8EEEvRKNS_6TensorESA_lllENKUlvE0_clEvENKUlvE_clEvEUliE_St5arrayIPcLm2EEEEviT0_T1_,"",@"SHT_CUDA_INFO"
	.sectionflags	@""
	.align	4


	//----- nvinfo : EIATTR_CUDA_API_VERSION
	.align		4
        /*0000*/ 	.byte	0x04, 0x37
        /*0002*/ 	.short	(.L_3130 - .L_3129)
.L_3129:
        /*0004*/ 	.word	0x00000082


	//----- nvinfo : EIATTR_SW2861232_WAR
	.align		4
.L_3130:
        /*0008*/ 	.byte	0x01, 0x35
	.zero		2


	//----- nvinfo : EIATTR_PARAM_CBANK
	.align		4
        /*000c*/ 	.byte	0x04, 0x0a
        /*000e*/ 	.short	(.L_3132 - .L_3131)
	.align		4
.L_3131:
        /*0010*/ 	.word	index@(.nv.constant0._ZN2at6native29vectorized_elementwise_kernelILi2EZZZNS0_67_GLOBAL__N__bb565c37_34_ValidateCompressedIndicesKernel_cu_33a4b88b42_validate_compressed_sparse_indices_kernelILNS2_8CDimNameE0ENS2_18CUDAKernelLauncherENS2_14EmptyVecKernelENS2_8DummyVecELm8EEEvRKNS_6TensorESA_lllENKUlvE0_clEvENKUlvE_clEvEUliE_St5arrayIPcLm2EEEEviT0_T1_)
        /*0014*/ 	.short	0x0160
        /*0016*/ 	.short	0x0030


	//----- nvinfo : EIATTR_CBANK_PARAM_SIZE
	.align		4
.L_3132:
        /*0018*/ 	.byte	0x03, 0x19
        /*001a*/ 	.short	0x0030


	//----- nvinfo : EIATTR_KPARAM_INFO
	.align		4
        /*001c*/ 	.byte	0x04, 0x17
        /*001e*/ 	.short	(.L_3134 - .L_3133)
.L_3133:
        /*0020*/ 	.word	0x00000000
        /*0024*/ 	.short	0x0002
        /*0026*/ 	.short	0x0020
        /*0028*/ 	.byte	0x00, 0xf0, 0x41, 0x00


	//----- nvinfo : EIATTR_KPARAM_INFO
	.align		4
.L_3134:
        /*002c*/ 	.byte	0x04, 0x17
        /*002e*/ 	.short	(.L_3136 - .L_3135)
.L_3135:
        /*0030*/ 	.word	0x00000000
        /*0034*/ 	.short	0x0001
        /*0036*/ 	.short	0x0008
        /*0038*/ 	.byte	0x00, 0xf0, 0x61, 0x00


	//----- nvinfo : EIATTR_KPARAM_INFO
	.align		4
.L_3136:
        /*003c*/ 	.byte	0x04, 0x17
        /*003e*/ 	.short	(.L_3138 - .L_3137)
.L_3137:
        /*0040*/ 	.word	0x00000000
        /*0044*/ 	.short	0x0000
        /*0046*/ 	.short	0x0000
        /*0048*/ 	.byte	0x00, 0xf0, 0x11, 0x00


	//----- nvinfo : EIATTR_MAXREG_COUNT
	.align		4
.L_3138:
        /*004c*/ 	.byte	0x03, 0x1b
        /*004e*/ 	.short	0x00ff


	//----- nvinfo : EIATTR_EXTERNS
	.align		4
        /*0050*/ 	.byte	0x04, 0x0f
        /*0052*/ 	.short	(.L_3140 - .L_3139)


	//   ....[0]....
	.align		4
.L_3139:
        /*0054*/ 	.word	index@(__assertfail)


	//----- nvinfo : EIATTR_MERCURY_ISA_VERSION
	.align		4
.L_3140:
        /*0058*/ 	.byte	0x03, 0x5f
        /*005a*/ 	.short	0x0000


	//----- nvinfo : EIATTR_SYSCALL_OFFSETS
	.align		4
        /*005c*/ 	.byte	0x04, 0x46
        /*005e*/ 	.short	(.L_3142 - .L_3141)


	//   ....[0]....
.L_3141:
        /*0060*/ 	.word	0x00000270


	//   ....[1]....
        /*0064*/ 	.word	0x00000410


	//   ....[2]....
        /*0068*/ 	.word	0x000005b0


	//   ....[3]....
        /*006c*/ 	.word	0x00000750


	//   ....[4]....
        /*0070*/ 	.word	0x000008f0


	//   ....[5]....
        /*0074*/ 	.word	0x00000a90


	//   ....[6]....
        /*0078*/ 	.word	0x00000c30


	//   ....[7]....
        /*007c*/ 	.word	0x00000dd0


	//   ....[8]....
        /*0080*/ 	.word	0x00001370


	//   ....[9]....
        /*0084*/ 	.word	0x00001530


	//   ....[10]....
        /*0088*/ 	.word	0x000016f0


	//   ....[11]....
        /*008c*/ 	.word	0x000018b0


	//   ....[12]....
        /*0090*/ 	.word	0x00001a70


	//   ....[13]....
        /*0094*/ 	.word	0x00001c30


	//   ....[14]....
        /*0098*/ 	.word	0x00001df0


	//   ....[15]....
        /*009c*/ 	.word	0x00001fb0


	//----- nvinfo : EIATTR_EXIT_INSTR_OFFSETS
	.align		4
.L_3142:
        /*00a0*/ 	.byte	0x04, 0x1c
        /*00a2*/ 	.short	(.L_3144 - .L_3143)


	//   ....[0]....
.L_3143:
        /*00a4*/ 	.word	0x00000e60


	//   ....[1]....
        /*00a8*/ 	.word	0x00002330


	//   ....[2]....
        /*00ac*/ 	.word	0x00002380


	//----- nvinfo : EIATTR_MAX_THREADS
	.align		4
.L_3144:
        /*00b0*/ 	.byte	0x04, 0x05
        /*00b2*/ 	.short	(.L_3146 - .L_3145)
.L_3145:
        /*00b4*/ 	.word	0x00000080
        /*00b8*/ 	.word	0x00000001
        /*00bc*/ 	.word	0x00000001


	//----- nvinfo : EIATTR_CRS_STACK_SIZE
	.align		4
.L_3146:
        /*00c0*/ 	.byte	0x04, 0x1e
        /*00c2*/ 	.short	(.L_3148 - .L_3147)
.L_3147:
        /*00c4*/ 	.word	0x00000000
.L_3148:


//--------------------- .nv.info._ZN2at6native29vectorized_elementwise_kernelILi4EZZZNS0_67_GLOBAL__N__bb565c37_34_ValidateCompressedIndicesKernel_cu_33a4b88b42_validate_compressed_sparse_indices_kernelILNS2_8CDimNameE0ENS2_18CUDAKernelLauncherENS2_14EmptyVecKernelENS2_8DummyVecELm8EEEvRKNS_6TensorESA_lllENKUlvE0_clEvENKUlvE_clEvEUliE_St5arrayIPcLm2EEEEviT0_T1_ --------------------------
	.section	.nv.info._ZN2at6native29vectorized_elementwise_kernelILi4EZZZNS0_67_GLOBAL__N__bb565c37_34_ValidateCompressedIndicesKernel_cu_33a4b88b42_validate_compressed_sparse_indices_kernelILNS2_8CDimNameE0ENS2_18CUDAKernelLauncherENS2_14EmptyVecKernelENS2_8DummyVecELm8EEEvRKNS_6TensorESA_lllENKUlvE0_clEvENKUlvE_clEvEUliE_St5arrayIPcLm2EEEEviT0_T1_,"",@"SHT_CUDA_INFO"
	.sectionflags	@""
	.align	4


	//----- nvinfo : EIATTR_CUDA_API_VERSION
	.align		4
        /*0000*/ 	.byte	0x04, 0x37
        /*0002*/ 	.short	(.L_3150 - .L_3149)
.L_3149:
        /*0004*/ 	.word	0x00000082


	//----- nvinfo : EIATTR_SW2861232_WAR
	.align		4
.L_3150:
        /*0008*/ 	.byte	0x01, 0x35
	.zero		2


	//----- nvinfo : EIATTR_PARAM_CBANK
	.align		4
        /*000c*/ 	.byte	0x04, 0x0a
        /*000e*/ 	.short	(.L_3152 - .L_3151)
	.align		4
.L_3151:
        /*0010*/ 	.word	index@(.nv.constant0._ZN2at6native29vectorized_elementwise_kernelILi4EZZZNS0_67_GLOBAL__N__bb565c37_34_ValidateCompressedIndicesKernel_cu_33a4b88b42_validate_compressed_sparse_indices_kernelILNS2_8CDimNameE0ENS2_18CUDAKernelLauncherENS2_14EmptyVecKernelENS2_8DummyVecELm8EEEvRKNS_6TensorESA_lllENKUlvE0_clEvENKUlvE_clEvEUliE_St5arrayIPcLm2EEEEviT0_T1_)
        /*0014*/ 	.short	0x0160
        /*0016*/ 	.short	0x0030


	//----- nvinfo : EIATTR_CBANK_PARAM_SIZE
	.align		4
.L_3152:
        /*0018*/ 	.byte	0x03, 0x19
        /*001a*/ 	.short	0x0030


	//----- nvinfo : EIATTR_KPARAM_INFO
	.align		4
        /*001c*/ 	.byte	0x04, 0x17
        /*001e*/ 	.short	(.L_3154 - .L_3153)
.L_3153:
        /*0020*/ 	.word	0x00000000
        /*0024*/ 	.short	0x0002
        /*0026*/ 	.short	0x0020
        /*0028*/ 	.byte	0x00, 0xf0, 0x41, 0x00


	//----- nvinfo : EIATTR_KPARAM_INFO
	.align		4
.L_3154:
        /*002c*/ 	.byte	0x04, 0x17
        /*002e*/ 	.short	(.L_3156 - .L_3155)
.L_3155:
        /*0030*/ 	.word	0x00000000
        /*0034*/ 	.short	0x0001
        /*0036*/ 	.short	0x0008
        /*0038*/ 	.byte	0x00, 0xf0, 0x61, 0x00


	//----- nvinfo : EIATTR_KPARAM_INFO
	.align		4
.L_3156:
        /*003c*/ 	.byte	0x04, 0x17
        /*003e*/ 	.short	(.L_3158 - .L_3157)
.L_3157:
        /*0040*/ 	.word	0x00000000
        /*0044*/ 	.short	0x0000
        /*0046*/ 	.short	0x0000
        /*0048*/ 	.byte	0x00, 0xf0, 0x11, 0x00


	//----- nvinfo : EIATTR_MAXREG_COUNT
	.align		4
.L_3158:
        /*004c*/ 	.byte	0x03, 0x1b
        /*004e*/ 	.short	0x00ff


	//----- nvinfo : EIATTR_EXTERNS
	.align		4
        /*0050*/ 	.byte	0x04, 0x0f
        /*0052*/ 	.short	(.L_3160 - .L_3159)


	//   ....[0]....
	.align		4
.L_3159:
        /*0054*/ 	.word	index@(__assertfail)


	//----- nvinfo : EIATTR_MERCURY_ISA_VERSION
	.align		4
.L_3160:
        /*0058*/ 	.byte	0x03, 0x5f
        /*005a*/ 	.short	0x0000


	//----- nvinfo : EIATTR_SYSCALL_OFFSETS
	.align		4
        /*005c*/ 	.byte	0x04, 0x46
        /*005e*/ 	.short	(.L_3162 - .L_3161)


	//   ....[0]....
.L_3161:
        /*0060*/ 	.word	0x00000250


	//   ....[1]....
        /*0064*/ 	.word	0x000003f0


	//   ....[2]....
        /*0068*/ 	.word	0x00000590


	//   ....[3]....
        /*006c*/ 	.word	0x00000730


	//   ....[4]....
        /*0070*/ 	.word	0x000008d0


	//   ....[5]....
        /*0074*/ 	.word	0x00000a70


	//   ....[6]....
        /*0078*/ 	.word	0x00000c10


	//   ....[7]....
        /*007c*/ 	.word	0x00000db0


	//   ....[8]....
        /*0080*/ 	.word	0x00001330


	//   ....[9]....
        /*0084*/ 	.word	0x000014f0


	//   ....[10]....
        /*0088*/ 	.word	0x000016b0


	//   ....[11]....
        /*008c*/ 	.word	0x00001870


	//   ....[12]....
        /*0090*/ 	.word	0x00001a30


	//   ....[13]....
        /*0094*/ 	.word	0x00001bf0


	//   ....[14]....
        /*0098*/ 	.word	0x00001db0


	//   ....[15]....
        /*009c*/ 	.word	0x00001f70


	//----- nvinfo : EIATTR_EXIT_INSTR_OFFSETS
	.align		4
.L_3162:
        /*00a0*/ 	.byte	0x04, 0x1c
        /*00a2*/ 	.short	(.L_3164 - .L_3163)


	//   ....[0]....
.L_3163:
        /*00a4*/ 	.word	0x00000e20


	//   ....[1]....
        /*00a8*/ 	.word	0x000022f0


	//   ....[2]....
        /*00ac*/ 	.word	0x00002340


	//----- nvinfo : EIATTR_MAX_THREADS
	.align		4
.L_3164:
        /*00b0*/ 	.byte	0x04, 0x05
        /*00b2*/ 	.short	(.L_3166 - .L_3165)
.L_3165:
        /*00b4*/ 	.word	0x00000080
        /*00b8*/ 	.word	0x00000001
        /*00bc*/ 	.word	0x00000001


	//----- nvinfo : EIATTR_CRS_STACK_SIZE
	.align		4
.L_3166:
        /*00c0*/ 	.byte	0x04, 0x1e
        /*00c2*/ 	.short	(.L_3168 - .L_3167)
.L_3167:
        /*00c4*/ 	.word	0x00000000
.L_3168:


//--------------------- .nv.info._ZN2at6native29vectorized_elementwise_kernelILi8EZZZNS0_67_GLOBAL__N__bb565c37_34_ValidateCompressedIndicesKernel_cu_33a4b88b42_validate_compressed_sparse_indices_kernelILNS2_8CDimNameE0ENS2_18CUDAKernelLauncherENS2_14EmptyVecKernelENS2_8DummyVecELm8EEEvRKNS_6TensorESA_lllENKUlvE0_clEvENKUlvE_clEvEUliE_St5arrayIPcLm2EEEEviT0_T1_ --------------------------
	.section	.nv.info._ZN2at6native29vectorized_elementwise_kernelILi8EZZZNS0_67_GLOBAL__N__bb565c37_34_ValidateCompressedIndicesKernel_cu_33a4b88b42_validate_compressed_sparse_indices_kernelILNS2_8CDimNameE0ENS2_18CUDAKernelLauncherENS2_14EmptyVecKernelENS2_8DummyVecELm8EEEvRKNS_6TensorESA_lllENKUlvE0_clEvENKUlvE_clEvEUliE_St5arrayIPcLm2EEEEviT0_T1_,"",@"SHT_CUDA_INFO"
	.sectionflags	@""
	.align	4


	//----- nvinfo : EIATTR_CUDA_API_VERSION
	.align		4
        /*0000*/ 	.byte	0x04, 0x37
        /*0002*/ 	.short	(.L_3170 - .L_3169)
.L_3169:
        /*0004*/ 	.word	0x00000082


	//----- nvinfo : EIATTR_SW2861232_WAR
	.align		4
.L_3170:
        /*0008*/ 	.byte	0x01, 0x35
	.zero		2


	//----- nvinfo : EIATTR_PARAM_CBANK
	.align		4
        /*000c*/ 	.byte	0x04, 0x0a
        /*000e*/ 	.short	(.L_3172 - .L_3171)
	.align		4
.L_3171:
        /*0010*/ 	.word	index@(.nv.constant0._ZN2at6native29vectorized_elementwise_kernelILi8EZZZNS0_67_GLOBAL__N__bb565c37_34_ValidateCompressedIndicesKernel_cu_33a4b88b42_validate_compressed_sparse_indices_kernelILNS2_8CDimNameE0ENS2_18CUDAKernelLauncherENS2_14EmptyVecKernelENS2_8DummyVecELm8EEEvRKNS_6TensorESA_lllENKUlvE0_clEvENKUlvE_clEvEUliE_St5arrayIPcLm2EEEEviT0_T1_)
        /*0014*/ 	.short	0x0160
        /*0016*/ 	.short	0x0030


	//----- nvinfo : EIATTR_CBANK_PARAM_SIZE
	.align		4
.L_3172:
        /*0018*/ 	.byte	0x03, 0x19
        /*001a*/ 	.short	0x0030


	//----- nvinfo : EIATTR_KPARAM_INFO
	.align		4
        /*001c*/ 	.byte	0x04, 0x17
        /*001e*/ 	.short	(.L_3174 - .L_3173)
.L_3173:
        /*0020*/ 	.word	0x00000000
        /*0024*/ 	.short	0x0002
        /*0026*/ 	.short	0x0020
        /*0028*/ 	.byte	0x00, 0xf0, 0x41, 0x00


	//----- nvinfo : EIATTR_KPARAM_INFO
	.align		4
.L_3174:
        /*002c*/ 	.byte	0x04, 0x17
        /*002e*/ 	.short	(.L_3176 - .L_3175)
.L_3175:
        /*0030*/ 	.word	0x00000000
        /*0034*/ 	.short	0x0001
        /*0036*/ 	.short	0x0008
        /*0038*/ 	.byte	0x00, 0xf0, 0x61, 0x00


	//----- nvinfo : EIATTR_KPARAM_INFO
	.align		4
.L_3176:
        /*003c*/ 	.byte	0x04, 0x17
        /*003e*/ 	.short	(.L_3178 - .L_3177)
.L_3177:
        /*0040*/ 	.word	0x00000000
        /*0044*/ 	.short	0x0000
        /*0046*/ 	.short	0x0000
        /*0048*/ 	.byte	0x00, 0xf0, 0x11, 0x00


	//----- nvinfo : EIATTR_MAXREG_COUNT
	.align		4
.L_3178:
        /*004c*/ 	.byte	0x03, 0x1b
        /*004e*/ 	.short	0x00ff


	//----- nvinfo : EIATTR_MERCURY_ISA_VERSION
	.align		4
        /*0050*/ 	.byte	0x03, 0x5f
        /*0052*/ 	.short	0x0000


	//----- nvinfo : EIATTR_EXIT_INSTR_OFFSETS
	.align		4
        /*0054*/ 	.byte	0x04, 0x1c
        /*0056*/ 	.short	(.L_3180 - .L_3179)


	//   ....[0]....
.L_3179:
        /*0058*/ 	.word	0x00000010


	//----- nvinfo : EIATTR_MAX_THREADS
	.align		4
.L_3180:
        /*005c*/ 	.byte	0x04, 0x05
        /*005e*/ 	.short	(.L_3182 - .L_3181)
.L_3181:
        /*0060*/ 	.word	0x00000080
        /*0064*/ 	.word	0x00000001
        /*0068*/ 	.word	0x00000001
.L_3182:


//--------------------- .nv.callgraph             --------------------------
	.section	.nv.callgraph,"",@"SHT_CUDA_CALLGRAPH"
	.align	4
	.sectionentsize	8
	.align		4
        /*0000*/ 	.word	0x00000000
	.align		4
        /*0004*/ 	.word	0xffffffff
	.align		4
        /*0008*/ 	.word	index@(_ZN2at6native18elementwise_kernelILi128ELi4EZNS0_15gpu_kernel_implIZZZNS0_67_GLOBAL__N__bb565c37_34_ValidateCompressedIndicesKernel_cu_33a4b88b42_validate_compressed_sparse_indices_kernelILNS3_8CDimNameE1ENS3_18CUDAKernelLauncherENS3_14EmptyVecKernelENS3_8DummyVecELm0EEEvRKNS_6TensorESB_lllENKUlvE1_clEvENKUlvE0_clEvEUllllllE_EEvRNS_18TensorIteratorBaseERKT_EUliE_EEviT1_)
	.align		4
        /*000c*/ 	.word	index@(__assertfail)
	.align		4
        /*0010*/ 	.word	index@(_ZN2at6native27unrolled_elementwise_kernelIZZZNS0_67_GLOBAL__N__bb565c37_34_ValidateCompressedIndicesKernel_cu_33a4b88b42_validate_compressed_sparse_indices_kernelILNS2_8CDimNameE1ENS2_18CUDAKernelLauncherENS2_14EmptyVecKernelENS2_8DummyVecELm0EEEvRKNS_6TensorESA_lllENKUlvE1_clEvENKUlvE0_clEvEUllllllE_St5arrayIPcLm6EELi4E23TrivialOffsetCalculatorILi5EjESH_ILi1EjENS0_6memory12LoadWithCastILi5EEENSK_13StoreWithCastILi1EEEEEviT_T0_T2_T3_T4_T5_)
	.align		4
        /*0014*/ 	.word	index@(__assertfail)
	.align		4
        /*0018*/ 	.word	index@(_ZN2at6native18elementwise_kernelILi128ELi2EZNS0_22gpu_kernel_impl_nocastIZZZNS0_67_GLOBAL__N__bb565c37_34_ValidateCompressedIndicesKernel_cu_33a4b88b42_validate_compressed_sparse_indices_kernelILNS3_8CDimNameE1ENS3_18CUDAKernelLauncherENS3_14EmptyVecKernelENS3_8DummyVecELm0EEEvRKNS_6TensorESB_lllENKUlvE1_clEvENKUlvE0_clEvEUllllllE_EEvRNS_18TensorIteratorBaseERKT_EUliE_EEviT1_)
	.align		4
        /*001c*/ 	.word	index@(__assertfail)
	.align		4
        /*0020*/ 	.word	index@(_ZN2at6native27unrolled_elementwise_kernelIZZZNS0_67_GLOBAL__N__bb565c37_34_ValidateCompressedIndicesKernel_cu_33a4b88b42_validate_compressed_sparse_indices_kernelILNS2_8CDimNameE1ENS2_18CUDAKernelLauncherENS2_14EmptyVecKernelENS2_8DummyVecELm0EEEvRKNS_6TensorESA_lllENKUlvE1_clEvENKUlvE0_clEvEUllllllE_St5arrayIPcLm6EELi4E23TrivialOffsetCalculatorILi5EjESH_ILi1EjENS0_6memory15LoadWithoutCastENSK_16StoreWithoutCastEEEviT_T0_T2_T3_T4_T5_)
	.align		4
        /*0024*/ 	.word	index@(__assertfail)
	.align		4
        /*0028*/ 	.word	index@(_ZN2at6native29vectorized_elementwise_kernelILi2EZZZNS0_67_GLOBAL__N__bb565c37_34_ValidateCompressedIndicesKernel_cu_33a4b88b42_validate_compressed_sparse_indices_kernelILNS2_8CDimNameE1ENS2_18CUDAKernelLauncherENS2_14EmptyVecKernelENS2_8DummyVecELm0EEEvRKNS_6TensorESA_lllENKUlvE1_clEvENKUlvE0_clEvEUllllllE_St5arrayIPcLm6EEEEviT0_T1_)
	.align		4
        /*002c*/ 	.word	index@(__assertfail)
	.align		4
        /*0030*/ 	.word	index@(_ZN2at6native29vectorized_elementwise_kernelILi4EZZZNS0_67_GLOBAL__N__bb565c37_34_ValidateCompressedIndicesKernel_cu_33a4b88b42_validate_compressed_sparse_indices_kernelILNS2_8CDimNameE1ENS2_18CUDAKernelLauncherENS2_14EmptyVecKernelENS2_8DummyVecELm0EEEvRKNS_6TensorESA_lllENKUlvE1_clEvENKUlvE0_clEvEUllllllE_St5arrayIPcLm6EEEEviT0_T1_)
	.align		4
        /*0034*/ 	.word	index@(__assertfail)
	.align		4
        /*0038*/ 	.word	index@(_ZN2at6native18elementwise_kernelILi128ELi4EZNS0_15gpu_kernel_implIZZZNS0_67_GLOBAL__N__bb565c37_34_ValidateCompressedIndicesKernel_cu_33a4b88b42_validate_compressed_sparse_indices_kernelILNS3_8CDimNameE1ENS3_18CUDAKernelLauncherENS3_14EmptyVecKernelENS3_8DummyVecELm0EEEvRKNS_6TensorESB_lllENKUlvE1_clEvENKUlvE_clEvEUliiiiiE_EEvRNS_18TensorIteratorBaseERKT_EUliE_EEviT1_)
	.align		4
        /*003c*/ 	.word	index@(__assertfail)
	.align		4
        /*0040*/ 	.word	index@(_ZN2at6native27unrolled_elementwise_kernelIZZZNS0_67_GLOBAL__N__bb565c37_34_ValidateCompressedIndicesKernel_cu_33a4b88b42_validate_compressed_sparse_indices_kernelILNS2_8CDimNameE1ENS2_18CUDAKernelLauncherENS2_14EmptyVecKernelENS2_8DummyVecELm0EEEvRKNS_6TensorESA_lllENKUlvE1_clEvENKUlvE_clEvEUliiiiiE_St5arrayIPcLm6EELi4E23TrivialOffsetCalculatorILi5EjESH_ILi1EjENS0_6memory12LoadWithCastILi5EEENSK_13StoreWithCastILi1EEEEEviT_T0_T2_T3_T4_T5_)
	.align		4
        /*0044*/ 	.word	index@(__assertfail)
	.align		4
        /*0048*/ 	.word	index@(_ZN2at6native18elementwise_kernelILi128ELi2EZNS0_22gpu_kernel_impl_nocastIZZZNS0_67_GLOBAL__N__bb565c37_34_ValidateCompressedIndicesKernel_cu_33a4b88b42_validate_compressed_sparse_indices_kernelILNS3_8CDimNameE1ENS3_18CUDAKernelLauncherENS3_14EmptyVecKernelENS3_8DummyVecELm0EEEvRKNS_6TensorESB_lllENKUlvE1_clEvENKUlvE_clEvEUliiiiiE_EEvRNS_18TensorIteratorBaseERKT_EUliE_EEviT1_)
	.align		4
        /*004c*/ 	.word	index@(__assertfail)
	.align		4
        /*0050*/ 	.word	index@(_ZN2at6native27unrolled_elementwise_kernelIZZZNS0_67_GLOBAL__N__bb565c37_34_ValidateCompressedIndicesKernel_cu_33a4b88b42_validate_compressed_sparse_indices_kernelILNS2_8CDimNameE1ENS2_18CUDAKernelLauncherENS2_14EmptyVecKernelENS2_8DummyVecELm0EEEvRKNS_6TensorESA_lllENKUlvE1_clEvENKUlvE_clEvEUliiiiiE_St5arrayIPcLm6EELi4E23TrivialOffsetCalculatorILi5EjESH_ILi1EjENS0_6memory15LoadWithoutCastENSK_16StoreWithoutCastEEEviT_T0_T2_T3_T4_T5_)
	.align		4
        /*0054*/ 	.word	index@(__assertfail)
	.align		4
        /*0058*/ 	.word	index@(_ZN2at6native29vectorized_elementwise_kernelILi2EZZZNS0_67_GLOBAL__N__bb565c37_34_ValidateCompressedIndicesKernel_cu_33a4b88b42_validate_compressed_sparse_indices_kernelILNS2_8CDimNameE1ENS2_18CUDAKernelLauncherENS2_14EmptyVecKernelENS2_8DummyVecELm0EEEvRKNS_6TensorESA_lllENKUlvE1_clEvENKUlvE_clEvEUliiiiiE_St5arrayIPcLm6EEEEviT0_T1_)
	.align		4
        /*005c*/ 	.word	index@(__assertfail)
	.align		4
        /*0060*/ 	.word	index@(_ZN2at6native29vectorized_elementwise_kernelILi4EZZZNS0_67_GLOBAL__N__bb565c37_34_ValidateCompressedIndicesKernel_cu_33a4b88b42_validate_compressed_sparse_indices_kernelILNS2_8CDimNameE1ENS2_18CUDAKernelLauncherENS2_14EmptyVecKernelENS2_8DummyVecELm0EEEvRKNS_6TensorESA_lllENKUlvE1_clEvENKUlvE_clEvEUliiiiiE_St5arrayIPcLm6EEEEviT0_T1_)
	.align		4
        /*0064*/ 	.word	index@(__assertfail)
	.align		4
        /*0068*/ 	.word	index@(_ZN2at6native18elementwise_kernelILi128ELi4EZNS0_15gpu_kernel_implIZZZNS0_67_GLOBAL__N__bb565c37_34_ValidateCompressedIndicesKernel_cu_33a4b88b42_validate_compressed_sparse_indices_kernelILNS3_8CDimNameE1ENS3_18CUDAKernelLauncherENS3_14EmptyVecKernelENS3_8DummyVecELm0EEEvRKNS_6TensorESB_lllENKUlvE0_clEvENKUlvE0_clEvEUllE_EEvRNS_18TensorIteratorBaseERKT_EUliE_EEviT1_)
	.align		4
        /*006c*/ 	.word	index@(__assertfail)
	.align		4
        /*0070*/ 	.word	index@(_ZN2at6native27unrolled_elementwise_kernelIZZZNS0_67_GLOBAL__N__bb565c37_34_ValidateCompressedIndicesKernel_cu_33a4b88b42_validate_compressed_sparse_indices_kernelILNS2_8CDimNameE1ENS2_18CUDAKernelLauncherENS2_14EmptyVecKernelENS2_8DummyVecELm0EEEvRKNS_6TensorESA_lllENKUlvE0_clEvENKUlvE0_clEvEUllE_St5arrayIPcLm2EELi4E23TrivialOffsetCalculatorILi1EjESI_NS0_6memory12LoadWithCastILi1EEENSJ_13StoreWithCastILi1EEEEEviT_T0_T2_T3_T4_T5_)
	.align		4
        /*0074*/ 	.word	index@(__assertfail)
	.align		4
        /*0078*/ 	.word	index@(_ZN2at6native18elementwise_kernelILi128ELi2EZNS0_22gpu_kernel_impl_nocastIZZZNS0_67_GLOBAL__N__bb565c37_34_ValidateCompressedIndicesKernel_cu_33a4b88b42_validate_compressed_sparse_indices_kernelILNS3_8CDimNameE1ENS3_18CUDAKernelLauncherENS3_14EmptyVecKernelENS3_8DummyVecELm0EEEvRKNS_6TensorESB_lllENKUlvE0_clEvENKUlvE0_clEvEUllE_EEvRNS_18TensorIteratorBaseERKT_EUliE_EEviT1_)
	.align		4
        /*007c*/ 	.word	index@(__assertfail)
	.align		4
        /*0080*/ 	.word	index@(_ZN2at6native27unrolled_elementwise_kernelIZZZNS0_67_GLOBAL__N__bb565c37_34_ValidateCompressedIndicesKernel_cu_33a4b88b42_validate_compressed_sparse_indices_kernelILNS2_8CDimNameE1ENS2_18CUDAKernelLauncherENS2_14EmptyVecKernelENS2_8DummyVecELm0EEEvRKNS_6TensorESA_lllENKUlvE0_clEvENKUlvE0_clEvEUllE_St5arrayIPcLm2EELi4E23TrivialOffsetCalculatorILi1EjESI_NS0_6memory15LoadWithoutCastENSJ_16StoreWithoutCastEEEviT_T0_T2_T3_T4_T5_)
	.align		4
        /*0084*/ 	.word	index@(__assertfail)
	.align		4
        /*0088*/ 	.word	index@(_ZN2at6native29vectorized_elementwise_kernelILi2EZZZNS0_67_GLOBAL__N__bb565c37_34_ValidateCompressedIndicesKernel_cu_33a4b88b42_validate_compressed_sparse_indices_kernelILNS2_8CDimNameE1ENS2_18CUDAKernelLauncherENS2_14EmptyVecKernelENS2_8DummyVecELm0EEEvRKNS_6TensorESA_lllENKUlvE0_clEvENKUlvE0_clEvEUllE_St5arrayIPcLm2EEEEviT0_T1_)
	.align		4
        /*008c*/ 	.word	index@(__assertfail)
	.align		4
        /*0090*/ 	.word	index@(_ZN2at6native29vectorized_elementwise_kernelILi4EZZZNS0_67_GLOBAL__N__bb565c37_34_ValidateCompressedIndicesKernel_cu_33a4b88b42_validate_compressed_sparse_indices_kernelILNS2_8CDimNameE1ENS2_18CUDAKernelLauncherENS2_14EmptyVecKernelENS2_8DummyVecELm0EEEvRKNS_6TensorESA_lllENKUlvE0_clEvENKUlvE0_clEvEUllE_St5arrayIPcLm2EEEEviT0_T1_)
	.align		4
        /*0094*/ 	.word	index@(__assertfail)
	.align		4
        /*0098*/ 	.word	index@(_ZN2at6native18elementwise_kernelILi128ELi4EZNS0_15gpu_kernel_implIZZZNS0_67_GLOBAL__N__bb565c37_34_ValidateCompressedIndicesKernel_cu_33a4b88b42_validate_compressed_sparse_indices_kernelILNS3_8CDimNameE1ENS3_18CUDAKernelLauncherENS3_14EmptyVecKernelENS3_8DummyVecELm0EEEvRKNS_6TensorESB_lllENKUlvE0_clEvENKUlvE_clEvEUliE_EEvRNS_18TensorIteratorBaseERKT_EUliE_EEviT1_)
	.align		4
        /*009c*/ 	.word	index@(__assertfail)
	.align		4
        /*00a0*/ 	.word	index@(_ZN2at6native27unrolled_elementwise_kernelIZZZNS0_67_GLOBAL__N__bb565c37_34_ValidateCompressedIndicesKernel_cu_33a4b88b42_validate_compressed_sparse_indices_kernelILNS2_8CDimNameE1ENS2_18CUDAKernelLauncherENS2_14EmptyVecKernelENS2_8DummyVecELm0EEEvRKNS_6TensorESA_lllENKUlvE0_clEvENKUlvE_clEvEUliE_St5arrayIPcLm2EELi4E23TrivialOffsetCalculatorILi1EjESI_NS0_6memory12LoadWithCastILi1EEENSJ_13StoreWithCastILi1EEEEEviT_T0_T2_T3_T4_T5_)
	.align		4
        /*00a4*/ 	.word	index@(__assertfail)
	.align		4
        /*00a8*/ 	.word	index@(_ZN2at6native18elementwise_kernelILi128ELi2EZNS0_22gpu_kernel_impl_nocastIZZZNS0_67_GLOBAL__N__bb565c37_34_ValidateCompressedIndicesKernel_cu_33a4b88b42_validate_compressed_sparse_indices_kernelILNS3_8CDimNameE1ENS3_18CUDAKernelLauncherENS3_14EmptyVecKernelENS3_8DummyVecELm0EEEvRKNS_6TensorESB_lllENKUlvE0_clEvENKUlvE_clEvEUliE_EEvRNS_18TensorIteratorBaseERKT_EUliE_EEviT1_)
	.align		4
        /*00ac*/ 	.word	index@(__assertfail)
	.align		4
        /*00b0*/ 	.word	index@(_ZN2at6native27unrolled_elementwise_kernelIZZZNS0_67_GLOBAL__N__bb565c37_34_ValidateCompressedIndicesKernel_cu_33a4b88b42_validate_compressed_sparse_indices_kernelILNS2_8CDimNameE1ENS2_18CUDAKernelLauncherENS2_14EmptyVecKernelENS2_8DummyVecELm0EEEvRKNS_6TensorESA_lllENKUlvE0_clEvENKUlvE_clEvEUliE_St5arrayIPcLm2EELi4E23TrivialOffsetCalculatorILi1EjESI_NS0_6memory15LoadWithoutCastENSJ_16StoreWithoutCastEEEviT_T0_T2_T3_T4_T5_)
	.align		4
        /*00b4*/ 	.word	index@(__assertfail)
	.align		4
        /*00b8*/ 	.word	index@(_ZN2at6native29vectorized_elementwise_kernelILi2EZZZNS0_67_GLOBAL__N__bb565c37_34_ValidateCompressedIndicesKernel_cu_33a4b88b42_validate_compressed_sparse_indices_kernelILNS2_8CDimNameE1ENS2_18CUDAKernelLauncherENS2_14EmptyVecKernelENS2_8DummyVecELm0EEEvRKNS_6TensorESA_lllENKUlvE0_clEvENKUlvE_clEvEUliE_St5arrayIPcLm2EEEEviT0_T1_)
	.align		4
        /*00bc*/ 	.word	index@(__assertfail)
	.align		4
        /*00c0*/ 	.word	index@(_ZN2at6native29vectorized_elementwise_kernelILi4EZZZNS0_67_GLOBAL__N__bb565c37_34_ValidateCompressedIndicesKernel_cu_33a4b88b42_validate_compressed_sparse_indices_kernelILNS2_8CDimNameE1ENS2_18CUDAKernelLauncherENS2_14EmptyVecKernelENS2_8DummyVecELm0EEEvRKNS_6TensorESA_lllENKUlvE0_clEvENKUlvE_clEvEUliE_St5arrayIPcLm2EEEEviT0_T1_)
	.align		4
        /*00c4*/ 	.word	index@(__assertfail)
	.align		4
        /*00c8*/ 	.word	index@(_ZN2at6native18elementwise_kernelILi128ELi4EZNS0_15gpu_kernel_implIZZZNS0_67_GLOBAL__N__bb565c37_34_ValidateCompressedIndicesKernel_cu_33a4b88b42_validate_compressed_sparse_indices_kernelILNS3_8CDimNameE1ENS3_18CUDAKernelLauncherENS3_14EmptyVecKernelENS3_8DummyVecELm8EEEvRKNS_6TensorESB_lllENKUlvE1_clEvENKUlvE0_clEvEUllllllE_EEvRNS_18TensorIteratorBaseERKT_EUliE_EEviT1_)
	.align		4
        /*00cc*/ 	.word	index@(__assertfail)
	.align		4
        /*00d0*/ 	.word	index@(_ZN2at6native27unrolled_elementwise_kernelIZZZNS0_67_GLOBAL__N__bb565c37_34_ValidateCompressedIndicesKernel_cu_33a4b88b42_validate_compressed_sparse_indices_kernelILNS2_8CDimNameE1ENS2_18CUDAKernelLauncherENS2_14EmptyVecKernelENS2_8DummyVecELm8EEEvRKNS_6TensorESA_lllENKUlvE1_clEvENKUlvE0_clEvEUllllllE_St5arrayIPcLm6EELi4E23TrivialOffsetCalculatorILi5EjESH_ILi1EjENS0_6memory12LoadWithCastILi5EEENSK_13StoreWithCastILi1EEEEEviT_T0_T2_T3_T4_T5_)
	.align		4
        /*00d4*/ 	.word	index@(__assertfail)
	.align		4
        /*00d8*/ 	.word	index@(_ZN2at6native18elementwise_kernelILi128ELi2EZNS0_22gpu_kernel_impl_nocastIZZZNS0_67_GLOBAL__N__bb565c37_34_ValidateCompressedIndicesKernel_cu_33a4b88b42_validate_compressed_sparse_indices_kernelILNS3_8CDimNameE1ENS3_18CUDAKernelLauncherENS3_14EmptyVecKernelENS3_8DummyVecELm8EEEvRKNS_6TensorESB_lllENKUlvE1_clEvENKUlvE0_clEvEUllllllE_EEvRNS_18TensorIteratorBaseERKT_EUliE_EEviT1_)
	.align		4
        /*00dc*/ 	.word	index@(__assertfail)
	.align		4
        /*00e0*/ 	.word	index@(_ZN2at6native27unrolled_elementwise_kernelIZZZNS0_67_GLOBAL__N__bb565c37_34_ValidateCompressedIndicesKernel_cu_33a4b88b42_validate_compressed_sparse_indices_kernelILNS2_8CDimNameE1ENS2_18CUDAKernelLauncherENS2_14EmptyVecKernelENS2_8DummyVecELm8EEEvRKNS_6TensorESA_lllENKUlvE1_clEvENKUlvE0_clEvEUllllllE_St5arrayIPcLm6EELi4E23TrivialOffsetCalculatorILi5EjESH_ILi1EjENS0_6memory15LoadWithoutCastENSK_16StoreWithoutCastEEEviT_T0_T2_T3_T4_T5_)
	.align		4
        /*00e4*/ 	.word	index@(__assertfail)
	.align		4
        /*00e8*/ 	.word	index@(_ZN2at6native29vectorized_elementwise_kernelILi2EZZZNS0_67_GLOBAL__N__bb565c37_34_ValidateCompressedIndicesKernel_cu_33a4b88b42_validate_compressed_sparse_indices_kernelILNS2_8CDimNameE1ENS2_18CUDAKernelLauncherENS2_14EmptyVecKernelENS2_8DummyVecELm8EEEvRKNS_6TensorESA_lllENKUlvE1_clEvENKUlvE0_clEvEUllllllE_St5arrayIPcLm6EEEEviT0_T1_)
	.align		4
        /*00ec*/ 	.word	index@(__assertfail)
	.align		4
        /*00f0*/ 	.word	index@(_ZN2at6native29vectorized_elementwise_kernelILi4EZZZNS0_67_GLOBAL__N__bb565c37_34_ValidateCompressedIndicesKernel_cu_33a4b88b42_validate_compressed_sparse_indices_kernelILNS2_8CDimNameE1ENS2_18CUDAKernelLauncherENS2_14EmptyVecKernelENS2_8DummyVecELm8EEEvRKNS_6TensorESA_lllENKUlvE1_clEvENKUlvE0_clEvEUllllllE_St5arrayIPcLm6EEEEviT0_T1_)
	.align		4
        /*00f4*/ 	.word	index@(__assertfail)
	.align		4
        /*00f8*/ 	.word	index@(_ZN2at6native18elementwise_kernelILi128ELi4EZNS0_15gpu_kernel_implIZZZNS0_67_GLOBAL__N__bb565c37_34_ValidateCompressedIndicesKernel_cu_33a4b88b42_validate_compressed_sparse_indices_kernelILNS3_8CDimNameE1ENS3_18CUDAKernelLauncherENS3_14EmptyVecKernelENS3_8DummyVecELm8EEEvRKNS_6TensorESB_lllENKUlvE1_clEvENKUlvE_clEvEUliiiiiE_EEvRNS_18TensorIteratorBaseERKT_EUliE_EEviT1_)
	.align		4
        /*00fc*/ 	.word	index@(__assertfail)
	.align		4
        /*0100*/ 	.word	index@(_ZN2at6native27unrolled_elementwise_kernelIZZZNS0_67_GLOBAL__N__bb565c37_34_ValidateCompressedIndicesKernel_cu_33a4b88b42_validate_compressed_sparse_indices_kernelILNS2_8CDimNameE1ENS2_18CUDAKernelLauncherENS2_14EmptyVecKernelENS2_8DummyVecELm8EEEvRKNS_6TensorESA_lllENKUlvE1_clEvENKUlvE_clEvEUliiiiiE_St5arrayIPcLm6EELi4E23TrivialOffsetCalculatorILi5EjESH_ILi1EjENS0_6memory12LoadWithCastILi5EEENSK_13StoreWithCastILi1EEEEEviT_T0_T2_T3_T4_T5_)
	.align		4
        /*0104*/ 	.word	index@(__assertfail)
	.align		4
        /*0108*/ 	.word	index@(_ZN2at6native18elementwise_kernelILi128ELi2EZNS0_22gpu_kernel_impl_nocastIZZZNS0_67_GLOBAL__N__bb565c37_34_ValidateCompressedIndicesKernel_cu_33a4b88b42_validate_compressed_sparse_indices_kernelILNS3_8CDimNameE1ENS3_18CUDAKernelLauncherENS3_14EmptyVecKernelENS3_8DummyVecELm8EEEvRKNS_6TensorESB_lllENKUlvE1_clEvENKUlvE_clEvEUliiiiiE_EEvRNS_18TensorIteratorBaseERKT_EUliE_EEviT1_)
	.align		4
        /*010c*/ 	.word	index@(__assertfail)
	.align		4
        /*0110*/ 	.word	index@(_ZN2at6native27unrolled_elementwise_kernelIZZZNS0_67_GLOBAL__N__bb565c37_34_ValidateCompressedIndicesKernel_cu_33a4b88b42_validate_compressed_sparse_indices_kernelILNS2_8CDimNameE1ENS2_18CUDAKernelLauncherENS2_14EmptyVecKernelENS2_8DummyVecELm8EEEvRKNS_6TensorESA_lllENKUlvE1_clEvENKUlvE_clEvEUliiiiiE_St5arrayIPcLm6EELi4E23TrivialOffsetCalculatorILi5EjESH_ILi1EjENS0_6memory15LoadWithoutCastENSK_16StoreWithoutCastEEEviT_T0_T2_T3_T4_T5_)
	.align		4
        /*0114*/ 	.word	index@(__assertfail)
	.align		4
        /*0118*/ 	.word	index@(_ZN2at6native29vectorized_elementwise_kernelILi2EZZZNS0_67_GLOBAL__N__bb565c37_34_ValidateCompressedIndicesKernel_cu_33a4b88b42_validate_compressed_sparse_indices_kernelILNS2_8CDimNameE1ENS2_18CUDAKernelLauncherENS2_14EmptyVecKernelENS2_8DummyVecELm8EEEvRKNS_6TensorESA_lllENKUlvE1_clEvENKUlvE_clEvEUliiiiiE_St5arrayIPcLm6EEEEviT0_T1_)
	.align		4
        /*011c*/ 	.word	index@(__assertfail)
	.align		4
        /*0120*/ 	.word	index@(_ZN2at6native29vectorized_elementwise_kernelILi4EZZZNS0_67_GLOBAL__N__bb565c37_34_ValidateCompressedIndicesKernel_cu_33a4b88b42_validate_compressed_sparse_indices_kernelILNS2_8CDimNameE1ENS2_18CUDAKernelLauncherENS2_14EmptyVecKernelENS2_8DummyVecELm8EEEvRKNS_6TensorESA_lllENKUlvE1_clEvENKUlvE_clEvEUliiiiiE_St5arrayIPcLm6EEEEviT0_T1_)
	.align		4
        /*0124*/ 	.word	index@(__assertfail)
	.align		4
        /*0128*/ 	.word	index@(_ZN2at6native18elementwise_kernelILi128ELi4EZNS0_15gpu_kernel_implIZZZNS0_67_GLOBAL__N__bb565c37_34_ValidateCompressedIndicesKernel_cu_33a4b88b42_validate_compressed_sparse_indices_kernelILNS3_8CDimNameE1ENS3_18CUDAKernelLauncherENS3_14EmptyVecKernelENS3_8DummyVecELm8EEEvRKNS_6TensorESB_lllENKUlvE0_clEvENKUlvE0_clEvEUllE_EEvRNS_18TensorIteratorBaseERKT_EUliE_EEviT1_)
	.align		4
        /*012c*/ 	.word	index@(__assertfail)
	.align		4
        /*0130*/ 	.word	index@(_ZN2at6native27unrolled_elementwise_kernelIZZZNS0_67_GLOBAL__N__bb565c37_34_ValidateCompressedIndicesKernel_cu_33a4b88b42_validate_compressed_sparse_indices_kernelILNS2_8CDimNameE1ENS2_18CUDAKernelLauncherENS2_14EmptyVecKernelENS2_8DummyVecELm8EEEvRKNS_6TensorESA_lllENKUlvE0_clEvENKUlvE0_clEvEUllE_St5arrayIPcLm2EELi4E23TrivialOffsetCalculatorILi1EjESI_NS0_6memory12LoadWithCastILi1EEENSJ_13StoreWithCastILi1EEEEEviT_T0_T2_T3_T4_T5_)
	.align		4
        /*0134*/ 	.word	index@(__assertfail)
	.align		4
        /*0138*/ 	.word	index@(_ZN2at6native18elementwise_kernelILi128ELi2EZNS0_22gpu_kernel_impl_nocastIZZZNS0_67_GLOBAL__N__bb565c37_34_ValidateCompressedIndicesKernel_cu_33a4b88b42_validate_compressed_sparse_indices_kernelILNS3_8CDimNameE1ENS3_18CUDAKernelLauncherENS3_14EmptyVecKernelENS3_8DummyVecELm8EEEvRKNS_6TensorESB_lllENKUlvE0_clEvENKUlvE0_clEvEUllE_EEvRNS_18TensorIteratorBaseERKT_EUliE_EEviT1_)
	.align		4
        /*013c*/ 	.word	index@(__assertfail)
	.align		4
        /*0140*/ 	.word	index@(_ZN2at6native27unrolled_elementwise_kernelIZZZNS0_67_GLOBAL__N__bb565c37_34_ValidateCompressedIndicesKernel_cu_33a4b88b42_validate_compressed_sparse_indices_kernelILNS2_8CDimNameE1ENS2_18CUDAKernelLauncherENS2_14EmptyVecKernelENS2_8DummyVecELm8EEEvRKNS_6TensorESA_lllENKUlvE0_clEvENKUlvE0_clEvEUllE_St5arrayIPcLm2EELi4E23TrivialOffsetCalculatorILi1EjESI_NS0_6memory15LoadWithoutCastENSJ_16StoreWithoutCastEEEviT_T0_T2_T3_T4_T5_)
	.align		4
        /*0144*/ 	.word	index@(__assertfail)
	.align		4
        /*0148*/ 	.word	index@(_ZN2at6native29vectorized_elementwise_kernelILi2EZZZNS0_67_GLOBAL__N__bb565c37_34_ValidateCompressedIndicesKernel_cu_33a4b88b42_validate_compressed_sparse_indices_kernelILNS2_8CDimNameE1ENS2_18CUDAKernelLauncherENS2_14EmptyVecKernelENS2_8DummyVecELm8EEEvRKNS_6TensorESA_lllENKUlvE0_clEvENKUlvE0_clEvEUllE_St5arrayIPcLm2EEEEviT0_T1_)
	.align		4
        /*014c*/ 	.word	index@(__assertfail)
	.align		4
        /*0150*/ 	.word	index@(_ZN2at6native29vectorized_elementwise_kernelILi4EZZZNS0_67_GLOBAL__N__bb565c37_34_ValidateCompressedIndicesKernel_cu_33a4b88b42_validate_compressed_sparse_indices_kernelILNS2_8CDimNameE1ENS2_18CUDAKernelLauncherENS2_14EmptyVecKernelENS2_8DummyVecELm8EEEvRKNS_6TensorESA_lllENKUlvE0_clEvENKUlvE0_clEvEUllE_St5arrayIPcLm2EEEEviT0_T1_)
	.align		4
        /*0154*/ 	.word	index@(__assertfail)
	.align		4
        /*0158*/ 	.word	index@(_ZN2at6native18elementwise_kernelILi128ELi4EZNS0_15gpu_kernel_implIZZZNS0_67_GLOBAL__N__bb565c37_34_ValidateCompressedIndicesKernel_cu_33a4b88b42_validate_compressed_sparse_indices_kernelILNS3_8CDimNameE1ENS3_18CUDAKernelLauncherENS3_14EmptyVecKernelENS3_8DummyVecELm8EEEvRKNS_6TensorESB_lllENKUlvE0_clEvENKUlvE_clEvEUliE_EEvRNS_18TensorIteratorBaseERKT_EUliE_EEviT1_)
	.align		4
        /*015c*/ 	.word	index@(__assertfail)
	.align		4
        /*0160*/ 	.word	index@(_ZN2at6native27unrolled_elementwise_kernelIZZZNS0_67_GLOBAL__N__bb565c37_34_ValidateCompressedIndicesKernel_cu_33a4b88b42_validate_compressed_sparse_indices_kernelILNS2_8CDimNameE1ENS2_18CUDAKernelLauncherENS2_14EmptyVecKernelENS2_8DummyVecELm8EEEvRKNS_6TensorESA_lllENKUlvE0_clEvENKUlvE_clEvEUliE_St5arrayIPcLm2EELi4E23TrivialOffsetCalculatorILi1EjESI_NS0_6memory12LoadWithCastILi1EEENSJ_13StoreWithCastILi1EEEEEviT_T0_T2_T3_T4_T5_)
	.align		4
        /*0164*/ 	.word	index@(__assertfail)
	.align		4
        /*0168*/ 	.word	index@(_ZN2at6native18elementwise_kernelILi128ELi2EZNS0_22gpu_kernel_impl_nocastIZZZNS0_67_GLOBAL__N__bb565c37_34_ValidateCompressedIndicesKernel_cu_33a4b88b42_validate_compressed_sparse_indices_kernelILNS3_8CDimNameE1ENS3_18CUDAKernelLauncherENS3_14EmptyVecKernelENS3_8DummyVecELm8EEEvRKNS_6TensorESB_lllENKUlvE0_clEvENKUlvE_clEvEUliE_EEvRNS_18TensorIteratorBaseERKT_EUliE_EEviT1_)
	.align		4
        /*016c*/ 	.word	index@(__assertfail)
	.align		4
        /*0170*/ 	.word	index@(_ZN2at6native27unrolled_elementwise_kernelIZZZNS0_67_GLOBAL__N__bb565c37_34_ValidateCompressedIndicesKernel_cu_33a4b88b42_validate_compressed_sparse_indices_kernelILNS2_8CDimNameE1ENS2_18CUDAKernelLauncherENS2_14EmptyVecKernelENS2_8DummyVecELm8EEEvRKNS_6TensorESA_lllENKUlvE0_clEvENKUlvE_clEvEUliE_St5arrayIPcLm2EELi4E23TrivialOffsetCalculatorILi1EjESI_NS0_6memory15LoadWithoutCastENSJ_16StoreWithoutCastEEEviT_T0_T2_T3_T4_T5_)
	.align		4
        /*0174*/ 	.word	index@(__assertfail)
	.align		4
        /*0178*/ 	.word	index@(_ZN2at6native29vectorized_elementwise_kernelILi2EZZZNS0_67_GLOBAL__N__bb565c37_34_ValidateCompressedIndicesKernel_cu_33a4b88b42_validate_compressed_sparse_indices_kernelILNS2_8CDimNameE1ENS2_18CUDAKernelLauncherENS2_14EmptyVecKernelENS2_8DummyVecELm8EEEvRKNS_6TensorESA_lllENKUlvE0_clEvENKUlvE_clEvEUliE_St5arrayIPcLm2EEEEviT0_T1_)
	.align		4
        /*017c*/ 	.word	index@(__assertfail)
	.align		4
        /*0180*/ 	.word	index@(_ZN2at6native29vectorized_elementwise_kernelILi4EZZZNS0_67_GLOBAL__N__bb565c37_34_ValidateCompressedIndicesKernel_cu_33a4b88b42_validate_compressed_sparse_indices_kernelILNS2_8CDimNameE1ENS2_18CUDAKernelLauncherENS2_14EmptyVecKernelENS2_8DummyVecELm8EEEvRKNS_6TensorESA_lllENKUlvE0_clEvENKUlvE_clEvEUliE_St5arrayIPcLm2EEEEviT0_T1_)
	.align		4
        /*0184*/ 	.word	index@(__assertfail)
	.align		4
        /*0188*/ 	.word	index@(_ZN2at6native18elementwise_kernelILi128ELi4EZNS0_15gpu_kernel_implIZZZNS0_67_GLOBAL__N__bb565c37_34_ValidateCompressedIndicesKernel_cu_33a4b88b42_validate_compressed_sparse_indices_kernelILNS3_8CDimNameE0ENS3_18CUDAKernelLauncherENS3_14EmptyVecKernelENS3_8DummyVecELm0EEEvRKNS_6TensorESB_lllENKUlvE1_clEvENKUlvE0_clEvEUllllllE_EEvRNS_18TensorIteratorBaseERKT_EUliE_EEviT1_)
	.align		4
        /*018c*/ 	.word	index@(__assertfail)
	.align		4
        /*0190*/ 	.word	index@(_ZN2at6native27unrolled_elementwise_kernelIZZZNS0_67_GLOBAL__N__bb565c37_34_ValidateCompressedIndicesKernel_cu_33a4b88b42_validate_compressed_sparse_indices_kernelILNS2_8CDimNameE0ENS2_18CUDAKernelLauncherENS2_14EmptyVecKernelENS2_8DummyVecELm0EEEvRKNS_6TensorESA_lllENKUlvE1_clEvENKUlvE0_clEvEUllllllE_St5arrayIPcLm6EELi4E23TrivialOffsetCalculatorILi5EjESH_ILi1EjENS0_6memory12LoadWithCastILi5EEENSK_13StoreWithCastILi1EEEEEviT_T0_T2_T3_T4_T5_)
	.align		4
        /*0194*/ 	.word	index@(__assertfail)
	.align		4
        /*0198*/ 	.word	index@(_ZN2at6native18elementwise_kernelILi128ELi2EZNS0_22gpu_kernel_impl_nocastIZZZNS0_67_GLOBAL__N__bb565c37_34_ValidateCompressedIndicesKernel_cu_33a4b88b42_validate_compressed_sparse_indices_kernelILNS3_8CDimNameE0ENS3_18CUDAKernelLauncherENS3_14EmptyVecKernelENS3_8DummyVecELm0EEEvRKNS_6TensorESB_lllENKUlvE1_clEvENKUlvE0_clEvEUllllllE_EEvRNS_18TensorIteratorBaseERKT_EUliE_EEviT1_)
	.align		4
        /*019c*/ 	.word	index@(__assertfail)
	.align		4
        /*01a0*/ 	.word	index@(_ZN2at6native27unrolled_elementwise_kernelIZZZNS0_67_GLOBAL__N__bb565c37_34_ValidateCompressedIndicesKernel_cu_33a4b88b42_validate_compressed_sparse_indices_kernelILNS2_8CDimNameE0ENS2_18CUDAKernelLauncherENS2_14EmptyVecKernelENS2_8DummyVecELm0EEEvRKNS_6TensorESA_lllENKUlvE1_clEvENKUlvE0_clEvEUllllllE_St5arrayIPcLm6EELi4E23TrivialOffsetCalculatorILi5EjESH_ILi1EjENS0_6memory15LoadWithoutCastENSK_16StoreWithoutCastEEEviT_T0_T2_T3_T4_T5_)
	.align		4
        /*01a4*/ 	.word	index@(__assertfail)
	.align		4
        /*01a8*/ 	.word	index@(_ZN2at6native29vectorized_elementwise_kernelILi2EZZZNS0_67_GLOBAL__N__bb565c37_34_ValidateCompressedIndicesKernel_cu_33a4b88b42_validate_compressed_sparse_indices_kernelILNS2_8CDimNameE0ENS2_18CUDAKernelLauncherENS2_14EmptyVecKernelENS2_8DummyVecELm0EEEvRKNS_6TensorESA_lllENKUlvE1_clEvENKUlvE0_clEvEUllllllE_St5arrayIPcLm6EEEEviT0_T1_)
	.align		4
        /*01ac*/ 	.word	index@(__assertfail)
	.align		4
        /*01b0*/ 	.word	index@(_ZN2at6native29vectorized_elementwise_kernelILi4EZZZNS0_67_GLOBAL__N__bb565c37_34_ValidateCompressedIndicesKernel_cu_33a4b88b42_validate_compressed_sparse_indices_kernelILNS2_8CDimNameE0ENS2_18CUDAKernelLauncherENS2_14EmptyVecKernelENS2_8DummyVecELm0EEEvRKNS_6TensorESA_lllENKUlvE1_clEvENKUlvE0_clEvEUllllllE_St5arrayIPcLm6EEEEviT0_T1_)
	.align		4
        /*01b4*/ 	.word	index@(__assertfail)
	.align		4
        /*01b8*/ 	.word	index@(_ZN2at6native18elementwise_kernelILi128ELi4EZNS0_15gpu_kernel_implIZZZNS0_67_GLOBAL__N__bb565c37_34_ValidateCompressedIndicesKernel_cu_33a4b88b42_validate_compressed_sparse_indices_kernelILNS3_8CDimNameE0ENS3_18CUDAKernelLauncherENS3_14EmptyVecKernelENS3_8DummyVecELm0EEEvRKNS_6TensorESB_lllENKUlvE1_clEvENKUlvE_clEvEUliiiiiE_EEvRNS_18TensorIteratorBaseERKT_EUliE_EEviT1_)
	.align		4
        /*01bc*/ 	.word	index@(__assertfail)
	.align		4
        /*01c0*/ 	.word	index@(_ZN2at6native27unrolled_elementwise_kernelIZZZNS0_67_GLOBAL__N__bb565c37_34_ValidateCompressedIndicesKernel_cu_33a4b88b42_validate_compressed_sparse_indices_kernelILNS2_8CDimNameE0ENS2_18CUDAKernelLauncherENS2_14EmptyVecKernelENS2_8DummyVecELm0EEEvRKNS_6TensorESA_lllENKUlvE1_clEvENKUlvE_clEvEUliiiiiE_St5arrayIPcLm6EELi4E23TrivialOffsetCalculatorILi5EjESH_ILi1EjENS0_6memory12LoadWithCastILi5EEENSK_13StoreWithCastILi1EEEEEviT_T0_T2_T3_T4_T5_)
	.align		4
        /*01c4*/ 	.word	index@(__assertfail)
	.align		4
        /*01c8*/ 	.word	index@(_ZN2at6native18elementwise_kernelILi128ELi2EZNS0_22gpu_kernel_impl_nocastIZZZNS0_67_GLOBAL__N__bb565c37_34_ValidateCompressedIndicesKernel_cu_33a4b88b42_validate_compressed_sparse_indices_kernelILNS3_8CDimNameE0ENS3_18CUDAKernelLauncherENS3_14EmptyVecKernelENS3_8DummyVecELm0EEEvRKNS_6TensorESB_lllENKUlvE1_clEvENKUlvE_clEvEUliiiiiE_EEvRNS_18TensorIteratorBaseERKT_EUliE_EEviT1_)
	.align		4
        /*01cc*/ 	.word	index@(__assertfail)
	.align		4
        /*01d0*/ 	.word	index@(_ZN2at6native27unrolled_elementwise_kernelIZZZNS0_67_GLOBAL__N__bb565c37_34_ValidateCompressedIndicesKernel_cu_33a4b88b42_validate_compressed_sparse_indices_kernelILNS2_8CDimNameE0ENS2_18CUDAKernelLauncherENS2_14EmptyVecKernelENS2_8DummyVecELm0EEEvRKNS_6TensorESA_lllENKUlvE1_clEvENKUlvE_clEvEUliiiiiE_St5arrayIPcLm6EELi4E23TrivialOffsetCalculatorILi5EjESH_ILi1EjENS0_6memory15LoadWithoutCastENSK_16StoreWithoutCastEEEviT_T0_T2_T3_T4_T5_)
	.align		4
        /*01d4*/ 	.word	index@(__assertfail)
	.align		4
        /*01d8*/ 	.word	index@(_ZN2at6native29vectorized_elementwise_kernelILi2EZZZNS0_67_GLOBAL__N__bb565c37_34_ValidateCompressedIndicesKernel_cu_33a4b88b42_validate_compressed_sparse_indices_kernelILNS2_8CDimNameE0ENS2_18CUDAKernelLauncherENS2_14EmptyVecKernelENS2_8DummyVecELm0EEEvRKNS_6TensorESA_lllENKUlvE1_clEvENKUlvE_clEvEUliiiiiE_St5arrayIPcLm6EEEEviT0_T1_)
	.align		4
        /*01dc*/ 	.word	index@(__assertfail)
	.align		4
        /*01e0*/ 	.word	index@(_ZN2at6native29vectorized_elementwise_kernelILi4EZZZNS0_67_GLOBAL__N__bb565c37_34_ValidateCompressedIndicesKernel_cu_33a4b88b42_validate_compressed_sparse_indices_kernelILNS2_8CDimNameE0ENS2_18CUDAKernelLauncherENS2_14EmptyVecKernelENS2_8DummyVecELm0EEEvRKNS_6TensorESA_lllENKUlvE1_clEvENKUlvE_clEvEUliiiiiE_St5arrayIPcLm6EEEEviT0_T1_)
	.align		4
        /*01e4*/ 	.word	index@(__assertfail)
	.align		4
        /*01e8*/ 	.word	index@(_ZN2at6native18elementwise_kernelILi128ELi4EZNS0_15gpu_kernel_implIZZZNS0_67_GLOBAL__N__bb565c37_34_ValidateCompressedIndicesKernel_cu_33a4b88b42_validate_compressed_sparse_indices_kernelILNS3_8CDimNameE0ENS3_18CUDAKernelLauncherENS3_14EmptyVecKernelENS3_8DummyVecELm0EEEvRKNS_6TensorESB_lllENKUlvE0_clEvENKUlvE0_clEvEUllE_EEvRNS_18TensorIteratorBaseERKT_EUliE_EEviT1_)
	.align		4
        /*01ec*/ 	.word	index@(__assertfail)
	.align		4
        /*01f0*/ 	.word	index@(_ZN2at6native27unrolled_elementwise_kernelIZZZNS0_67_GLOBAL__N__bb565c37_34_ValidateCompressedIndicesKernel_cu_33a4b88b42_validate_compressed_sparse_indices_kernelILNS2_8CDimNameE0ENS2_18CUDAKernelLauncherENS2_14EmptyVecKernelENS2_8DummyVecELm0EEEvRKNS_6TensorESA_lllENKUlvE0_clEvENKUlvE0_clEvEUllE_St5arrayIPcLm2EELi4E23TrivialOffsetCalculatorILi1EjESI_NS0_6memory12LoadWithCastILi1EEENSJ_13StoreWithCastILi1EEEEEviT_T0_T2_T3_T4_T5_)
	.align		4
        /*01f4*/ 	.word	index@(__assertfail)
	.align		4
        /*01f8*/ 	.word	index@(_ZN2at6native18elementwise_kernelILi128ELi2EZNS0_22gpu_kernel_impl_nocastIZZZNS0_67_GLOBAL__N__bb565c37_34_ValidateCompressedIndicesKernel_cu_33a4b88b42_validate_compressed_sparse_indices_kernelILNS3_8CDimNameE0ENS3_18CUDAKernelLauncherENS3_14EmptyVecKernelENS3_8DummyVecELm0EEEvRKNS_6TensorESB_lllENKUlvE0_clEvENKUlvE0_clEvEUllE_EEvRNS_18TensorIteratorBaseERKT_EUliE_EEviT1_)
	.align		4
        /*01fc*/ 	.word	index@(__assertfail)
	.align		4
        /*0200*/ 	.word	index@(_ZN2at6native27unrolled_elementwise_kernelIZZZNS0_67_GLOBAL__N__bb565c37_34_ValidateCompressedIndicesKernel_cu_33a4b88b42_validate_compressed_sparse_indices_kernelILNS2_8CDimNameE0ENS2_18CUDAKernelLauncherENS2_14EmptyVecKernelENS2_8DummyVecELm0EEEvRKNS_6TensorESA_lllENKUlvE0_clEvENKUlvE0_clEvEUllE_St5arrayIPcLm2EELi4E23TrivialOffsetCalculatorILi1EjESI_NS0_6memory15LoadWithoutCastENSJ_16StoreWithoutCastEEEviT_T0_T2_T3_T4_T5_)
	.align		4
        /*0204*/ 	.word	index@(__assertfail)
	.align		4
        /*0208*/ 	.word	index@(_ZN2at6native29vectorized_elementwise_kernelILi2EZZZNS0_67_GLOBAL__N__bb565c37_34_ValidateCompressedIndicesKernel_cu_33a4b88b42_validate_compressed_sparse_indices_kernelILNS2_8CDimNameE0ENS2_18CUDAKernelLauncherENS2_14EmptyVecKernelENS2_8DummyVecELm0EEEvRKNS_6TensorESA_lllENKUlvE0_clEvENKUlvE0_clEvEUllE_St5arrayIPcLm2EEEEviT0_T1_)
	.align		4
        /*020c*/ 	.word	index@(__assertfail)
	.align		4
        /*0210*/ 	.word	index@(_ZN2at6native29vectorized_elementwise_kernelILi4EZZZNS0_67_GLOBAL__N__bb565c37_34_ValidateCompressedIndicesKernel_cu_33a4b88b42_validate_compressed_sparse_indices_kernelILNS2_8CDimNameE0ENS2_18CUDAKernelLauncherENS2_14EmptyVecKernelENS2_8DummyVecELm0EEEvRKNS_6TensorESA_lllENKUlvE0_clEvENKUlvE0_clEvEUllE_St5arrayIPcLm2EEEEviT0_T1_)
	.align		4
        /*0214*/ 	.word	index@(__assertfail)
	.align		4
        /*0218*/ 	.word	index@(_ZN2at6native18elementwise_kernelILi128ELi4EZNS0_15gpu_kernel_implIZZZNS0_67_GLOBAL__N__bb565c37_34_ValidateCompressedIndicesKernel_cu_33a4b88b42_validate_compressed_sparse_indices_kernelILNS3_8CDimNameE0ENS3_18CUDAKernelLauncherENS3_14EmptyVecKernelENS3_8DummyVecELm0EEEvRKNS_6TensorESB_lllENKUlvE0_clEvENKUlvE_clEvEUliE_EEvRNS_18TensorIteratorBaseERKT_EUliE_EEviT1_)
	.align		4
        /*021c*/ 	.word	index@(__assertfail)
	.align		4
        /*0220*/ 	.word	index@(_ZN2at6native27unrolled_elementwise_kernelIZZZNS0_67_GLOBAL__N__bb565c37_34_ValidateCompressedIndicesKernel_cu_33a4b88b42_validate_compressed_sparse_indices_kernelILNS2_8CDimNameE0ENS2_18CUDAKernelLauncherENS2_14EmptyVecKernelENS2_8DummyVecELm0EEEvRKNS_6TensorESA_lllENKUlvE0_clEvENKUlvE_clEvEUliE_St5arrayIPcLm2EELi4E23TrivialOffsetCalculatorILi1EjESI_NS0_6memory12LoadWithCastILi1EEENSJ_13StoreWithCastILi1EEEEEviT_T0_T2_T3_T4_T5_)
	.align		4
        /*0224*/ 	.word	index@(__assertfail)
	.align		4
        /*0228*/ 	.word	index@(_ZN2at6native18elementwise_kernelILi128ELi2EZNS0_22gpu_kernel_impl_nocastIZZZNS0_67_GLOBAL__N__bb565c37_34_ValidateCompressedIndicesKernel_cu_33a4b88b42_validate_compressed_sparse_indices_kernelILNS3_8CDimNameE0ENS3_18CUDAKernelLauncherENS3_14EmptyVecKernelENS3_8DummyVecELm0EEEvRKNS_6TensorESB_lllENKUlvE0_clEvENKUlvE_clEvEUliE_EEvRNS_18TensorIteratorBaseERKT_EUliE_EEviT1_)
	.align		4
        /*022c*/ 	.word	index@(__assertfail)
	.align		4
        /*0230*/ 	.word	index@(_ZN2at6native27unrolled_elementwise_kernelIZZZNS0_67_GLOBAL__N__bb565c37_34_ValidateCompressedIndicesKernel_cu_33a4b88b42_validate_compressed_sparse_indices_kernelILNS2_8CDimNameE0ENS2_18CUDAKernelLauncherENS2_14EmptyVecKernelENS2_8DummyVecELm0EEEvRKNS_6TensorESA_lllENKUlvE0_clEvENKUlvE_clEvEUliE_St5arrayIPcLm2EELi4E23TrivialOffsetCalculatorILi1EjESI_NS0_6memory15LoadWithoutCastENSJ_16StoreWithoutCastEEEviT_T0_T2_T3_T4_T5_)
	.align		4
        /*0234*/ 	.word	index@(__assertfail)
	.align		4
        /*0238*/ 	.word	index@(_ZN2at6native29vectorized_elementwise_kernelILi2EZZZNS0_67_GLOBAL__N__bb565c37_34_ValidateCompressedIndicesKernel_cu_33a4b88b42_validate_compressed_sparse_indices_kernelILNS2_8CDimNameE0ENS2_18CUDAKernelLauncherENS2_14EmptyVecKernelENS2_8DummyVecELm0EEEvRKNS_6TensorESA_lllENKUlvE0_clEvENKUlvE_clEvEUliE_St5arrayIPcLm2EEEEviT0_T1_)
	.align		4
        /*023c*/ 	.word	index@(__assertfail)
	.align		4
        /*0240*/ 	.word	index@(_ZN2at6native29vectorized_elementwise_kernelILi4EZZZNS0_67_GLOBAL__N__bb565c37_34_ValidateCompressedIndicesKernel_cu_33a4b88b42_validate_compressed_sparse_indices_kernelILNS2_8CDimNameE0ENS2_18CUDAKernelLauncherENS2_14EmptyVecKernelENS2_8DummyVecELm0EEEvRKNS_6TensorESA_lllENKUlvE0_clEvENKUlvE_clEvEUliE_St5arrayIPcLm2EEEEviT0_T1_)
	.align		4
        /*0244*/ 	.word	index@(__assertfail)
	.align		4
        /*0248*/ 	.word	index@(_ZN2at6native18elementwise_kernelILi128ELi4EZNS0_15gpu_kernel_implIZZZNS0_67_GLOBAL__N__bb565c37_34_ValidateCompressedIndicesKernel_cu_33a4b88b42_validate_compressed_sparse_indices_kernelILNS3_8CDimNameE0ENS3_18CUDAKernelLauncherENS3_14EmptyVecKernelENS3_8DummyVecELm8EEEvRKNS_6TensorESB_lllENKUlvE1_clEvENKUlvE0_clEvEUllllllE_EEvRNS_18TensorIteratorBaseERKT_EUliE_EEviT1_)
	.align		4
        /*024c*/ 	.word	index@(__assertfail)
	.align		4
        /*0250*/ 	.word	index@(_ZN2at6native27unrolled_elementwise_kernelIZZZNS0_67_GLOBAL__N__bb565c37_34_ValidateCompressedIndicesKernel_cu_33a4b88b42_validate_compressed_sparse_indices_kernelILNS2_8CDimNameE0ENS2_18CUDAKernelLauncherENS2_14EmptyVecKernelENS2_8DummyVecELm8EEEvRKNS_6TensorESA_lllENKUlvE1_clEvENKUlvE0_clEvEUllllllE_St5arrayIPcLm6EELi4E23TrivialOffsetCalculatorILi5EjESH_ILi1EjENS0_6memory12LoadWithCastILi5EEENSK_13StoreWithCastILi1EEEEEviT_T0_T2_T3_T4_T5_)
	.align		4
        /*0254*/ 	.word	index@(__assertfail)
	.align		4
        /*0258*/ 	.word	index@(_ZN2at6native18elementwise_kernelILi128ELi2EZNS0_22gpu_kernel_impl_nocastIZZZNS0_67_GLOBAL__N__bb565c37_34_ValidateCompressedIndicesKernel_cu_33a4b88b42_validate_compressed_sparse_indices_kernelILNS3_8CDimNameE0ENS3_18CUDAKernelLauncherENS3_14EmptyVecKernelENS3_8DummyVecELm8EEEvRKNS_6TensorESB_lllENKUlvE1_clEvENKUlvE0_clEvEUllllllE_EEvRNS_18TensorIteratorBaseERKT_EUliE_EEviT1_)
	.align		4
        /*025c*/ 	.word	index@(__assertfail)
	.align		4
        /*0260*/ 	.word	index@(_ZN2at6native27unrolled_elementwise_kernelIZZZNS0_67_GLOBAL__N__bb565c37_34_ValidateCompressedIndicesKernel_cu_33a4b88b42_validate_compressed_sparse_indices_kernelILNS2_8CDimNameE0ENS2_18CUDAKernelLauncherENS2_14EmptyVecKernelENS2_8DummyVecELm8EEEvRKNS_6TensorESA_lllENKUlvE1_clEvENKUlvE0_clEvEUllllllE_St5arrayIPcLm6EELi4E23TrivialOffsetCalculatorILi5EjESH_ILi1EjENS0_6memory15LoadWithoutCastENSK_16StoreWithoutCastEEEviT_T0_T2_T3_T4_T5_)
	.align		4
        /*0264*/ 	.word	index@(__assertfail)
	.align		4
        /*0268*/ 	.word	index@(_ZN2at6native29vectorized_elementwise_kernelILi2EZZZNS0_67_GLOBAL__N__bb565c37_34_ValidateCompressedIndicesKernel_cu_33a4b88b42_validate_compressed_sparse_indices_kernelILNS2_8CDimNameE0ENS2_18CUDAKernelLauncherENS2_14EmptyVecKernelENS2_8DummyVecELm8EEEvRKNS_6TensorESA_lllENKUlvE1_clEvENKUlvE0_clEvEUllllllE_St5arrayIPcLm6EEEEviT0_T1_)
	.align		4
        /*026c*/ 	.word	index@(__assertfail)
	.align		4
        /*0270*/ 	.word	index@(_ZN2at6native29vectorized_elementwise_kernelILi4EZZZNS0_67_GLOBAL__N__bb565c37_34_ValidateCompressedIndicesKernel_cu_33a4b88b42_validate_compressed_sparse_indices_kernelILNS2_8CDimNameE0ENS2_18CUDAKernelLauncherENS2_14EmptyVecKernelENS2_8DummyVecELm8EEEvRKNS_6TensorESA_lllENKUlvE1_clEvENKUlvE0_clEvEUllllllE_St5arrayIPcLm6EEEEviT0_T1_)
	.align		4
        /*0274*/ 	.word	index@(__assertfail)
	.align		4
        /*0278*/ 	.word	index@(_ZN2at6native18elementwise_kernelILi128ELi4EZNS0_15gpu_kernel_implIZZZNS0_67_GLOBAL__N__bb565c37_34_ValidateCompressedIndicesKernel_cu_33a4b88b42_validate_compressed_sparse_indices_kernelILNS3_8CDimNameE0ENS3_18CUDAKernelLauncherENS3_14EmptyVecKernelENS3_8DummyVecELm8EEEvRKNS_6TensorESB_lllENKUlvE1_clEvENKUlvE_clEvEUliiiiiE_EEvRNS_18TensorIteratorBaseERKT_EUliE_EEviT1_)
	.align		4
        /*027c*/ 	.word	index@(__assertfail)
	.align		4
        /*0280*/ 	.word	index@(_ZN2at6native27unrolled_elementwise_kernelIZZZNS0_67_GLOBAL__N__bb565c37_34_ValidateCompressedIndicesKernel_cu_33a4b88b42_validate_compressed_sparse_indices_kernelILNS2_8CDimNameE0ENS2_18CUDAKernelLauncherENS2_14EmptyVecKernelENS2_8DummyVecELm8EEEvRKNS_6TensorESA_lllENKUlvE1_clEvENKUlvE_clEvEUliiiiiE_St5arrayIPcLm6EELi4E23TrivialOffsetCalculatorILi5EjESH_ILi1EjENS0_6memory12LoadWithCastILi5EEENSK_13StoreWithCastILi1EEEEEviT_T0_T2_T3_T4_T5_)
	.align		4
        /*0284*/ 	.word	index@(__assertfail)
	.align		4
        /*0288*/ 	.word	index@(_ZN2at6native18elementwise_kernelILi128ELi2EZNS0_22gpu_kernel_impl_nocastIZZZNS0_67_GLOBAL__N__bb565c37_34_ValidateCompressedIndicesKernel_cu_33a4b88b42_validate_compressed_sparse_indices_kernelILNS3_8CDimNameE0ENS3_18CUDAKernelLauncherENS3_14EmptyVecKernelENS3_8DummyVecELm8EEEvRKNS_6TensorESB_lllENKUlvE1_clEvENKUlvE_clEvEUliiiiiE_EEvRNS_18TensorIteratorBaseERKT_EUliE_EEviT1_)
	.align		4
        /*028c*/ 	.word	index@(__assertfail)
	.align		4
        /*0290*/ 	.word	index@(_ZN2at6native27unrolled_elementwise_kernelIZZZNS0_67_GLOBAL__N__bb565c37_34_ValidateCompressedIndicesKernel_cu_33a4b88b42_validate_compressed_sparse_indices_kernelILNS2_8CDimNameE0ENS2_18CUDAKernelLauncherENS2_14EmptyVecKernelENS2_8DummyVecELm8EEEvRKNS_6TensorESA_lllENKUlvE1_clEvENKUlvE_clEvEUliiiiiE_St5arrayIPcLm6EELi4E23TrivialOffsetCalculatorILi5EjESH_ILi1EjENS0_6memory15LoadWithoutCastENSK_16StoreWithoutCastEEEviT_T0_T2_T3_T4_T5_)
	.align		4
        /*0294*/ 	.word	index@(__assertfail)
	.align		4
        /*0298*/ 	.word	index@(_ZN2at6native29vectorized_elementwise_kernelILi2EZZZNS0_67_GLOBAL__N__bb565c37_34_ValidateCompressedIndicesKernel_cu_33a4b88b42_validate_compressed_sparse_indices_kernelILNS2_8CDimNameE0ENS2_18CUDAKernelLauncherENS2_14EmptyVecKernelENS2_8DummyVecELm8EEEvRKNS_6TensorESA_lllENKUlvE1_clEvENKUlvE_clEvEUliiiiiE_St5arrayIPcLm6EEEEviT0_T1_)
	.align		4
        /*029c*/ 	.word	index@(__assertfail)
	.align		4
        /*02a0*/ 	.word	index@(_ZN2at6native29vectorized_elementwise_kernelILi4EZZZNS0_67_GLOBAL__N__bb565c37_34_ValidateCompressedIndicesKernel_cu_33a4b88b42_validate_compressed_sparse_indices_kernelILNS2_8CDimNameE0ENS2_18CUDAKernelLauncherENS2_14EmptyVecKernelENS2_8DummyVecELm8EEEvRKNS_6TensorESA_lllENKUlvE1_clEvENKUlvE_clEvEUliiiiiE_St5arrayIPcLm6EEEEviT0_T1_)
	.align		4
        /*02a4*/ 	.word	index@(__assertfail)
	.align		4
        /*02a8*/ 	.word	index@(_ZN2at6native18elementwise_kernelILi128ELi4EZNS0_15gpu_kernel_implIZZZNS0_67_GLOBAL__N__bb565c37_34_ValidateCompressedIndicesKernel_cu_33a4b88b42_validate_compressed_sparse_indices_kernelILNS3_8CDimNameE0ENS3_18CUDAKernelLauncherENS3_14EmptyVecKernelENS3_8DummyVecELm8EEEvRKNS_6TensorESB_lllENKUlvE0_clEvENKUlvE0_clEvEUllE_EEvRNS_18TensorIteratorBaseERKT_EUliE_EEviT1_)
	.align		4
        /*02ac*/ 	.word	index@(__assertfail)
	.align		4
        /*02b0*/ 	.word	index@(_ZN2at6native27unrolled_elementwise_kernelIZZZNS0_67_GLOBAL__N__bb565c37_34_ValidateCompressedIndicesKernel_cu_33a4b88b42_validate_compressed_sparse_indices_kernelILNS2_8CDimNameE0ENS2_18CUDAKernelLauncherENS2_14EmptyVecKernelENS2_8DummyVecELm8EEEvRKNS_6TensorESA_lllENKUlvE0_clEvENKUlvE0_clEvEUllE_St5arrayIPcLm2EELi4E23TrivialOffsetCalculatorILi1EjESI_NS0_6memory12LoadWithCastILi1EEENSJ_13StoreWithCastILi1EEEEEviT_T0_T2_T3_T4_T5_)
	.align		4
        /*02b4*/ 	.word	index@(__assertfail)
	.align		4
        /*02b8*/ 	.word	index@(_ZN2at6native18elementwise_kernelILi128ELi2EZNS0_22gpu_kernel_impl_nocastIZZZNS0_67_GLOBAL__N__bb565c37_34_ValidateCompressedIndicesKernel_cu_33a4b88b42_validate_compressed_sparse_indices_kernelILNS3_8CDimNameE0ENS3_18CUDAKernelLauncherENS3_14EmptyVecKernelENS3_8DummyVecELm8EEEvRKNS_6TensorESB_lllENKUlvE0_clEvENKUlvE0_clEvEUllE_EEvRNS_18TensorIteratorBaseERKT_EUliE_EEviT1_)
	.align		4
        /*02bc*/ 	.word	index@(__assertfail)
	.align		4
        /*02c0*/ 	.word	index@(_ZN2at6native27unrolled_elementwise_kernelIZZZNS0_67_GLOBAL__N__bb565c37_34_ValidateCompressedIndicesKernel_cu_33a4b88b42_validate_compressed_sparse_indices_kernelILNS2_8CDimNameE0ENS2_18CUDAKernelLauncherENS2_14EmptyVecKernelENS2_8DummyVecELm8EEEvRKNS_6TensorESA_lllENKUlvE0_clEvENKUlvE0_clEvEUllE_St5arrayIPcLm2EELi4E23TrivialOffsetCalculatorILi1EjESI_NS0_6memory15LoadWithoutCastENSJ_16StoreWithoutCastEEEviT_T0_T2_T3_T4_T5_)
	.align		4
        /*02c4*/ 	.word	index@(__assertfail)
	.align		4
        /*02c8*/ 	.word	index@(_ZN2at6native29vectorized_elementwise_kernelILi2EZZZNS0_67_GLOBAL__N__bb565c37_34_ValidateCompressedIndicesKernel_cu_33a4b88b42_validate_compressed_sparse_indices_kernelILNS2_8CDimNameE0ENS2_18CUDAKernelLauncherENS2_14EmptyVecKernelENS2_8DummyVecELm8EEEvRKNS_6TensorESA_lllENKUlvE0_clEvENKUlvE0_clEvEUllE_St5arrayIPcLm2EEEEviT0_T1_)
	.align		4
        /*02cc*/ 	.word	index@(__assertfail)
	.align		4
        /*02d0*/ 	.word	index@(_ZN2at6native29vectorized_elementwise_kernelILi4EZZZNS0_67_GLOBAL__N__bb565c37_34_ValidateCompressedIndicesKernel_cu_33a4b88b42_validate_compressed_sparse_indices_kernelILNS2_8CDimNameE0ENS2_18CUDAKernelLauncherENS2_14EmptyVecKernelENS2_8DummyVecELm8EEEvRKNS_6TensorESA_lllENKUlvE0_clEvENKUlvE0_clEvEUllE_St5arrayIPcLm2EEEEviT0_T1_)
	.align		4
        /*02d4*/ 	.word	index@(__assertfail)
	.align		4
        /*02d8*/ 	.word	index@(_ZN2at6native18elementwise_kernelILi128ELi4EZNS0_15gpu_kernel_implIZZZNS0_67_GLOBAL__N__bb565c37_34_ValidateCompressedIndicesKernel_cu_33a4b88b42_validate_compressed_sparse_indices_kernelILNS3_8CDimNameE0ENS3_18CUDAKernelLauncherENS3_14EmptyVecKernelENS3_8DummyVecELm8EEEvRKNS_6TensorESB_lllENKUlvE0_clEvENKUlvE_clEvEUliE_EEvRNS_18TensorIteratorBaseERKT_EUliE_EEviT1_)
	.align		4
        /*02dc*/ 	.word	index@(__assertfail)
	.align		4
        /*02e0*/ 	.word	index@(_ZN2at6native27unrolled_elementwise_kernelIZZZNS0_67_GLOBAL__N__bb565c37_34_ValidateCompressedIndicesKernel_cu_33a4b88b42_validate_compressed_sparse_indices_kernelILNS2_8CDimNameE0ENS2_18CUDAKernelLauncherENS2_14EmptyVecKernelENS2_8DummyVecELm8EEEvRKNS_6TensorESA_lllENKUlvE0_clEvENKUlvE_clEvEUliE_St5arrayIPcLm2EELi4E23TrivialOffsetCalculatorILi1EjESI_NS0_6memory12LoadWithCastILi1EEENSJ_13StoreWithCastILi1EEEEEviT_T0_T2_T3_T4_T5_)
	.align		4
        /*02e4*/ 	.word	index@(__assertfail)
	.align		4
        /*02e8*/ 	.word	index@(_ZN2at6native18elementwise_kernelILi128ELi2EZNS0_22gpu_kernel_impl_nocastIZZZNS0_67_GLOBAL__N__bb565c37_34_ValidateCompressedIndicesKernel_cu_33a4b88b42_validate_compressed_sparse_indices_kernelILNS3_8CDimNameE0ENS3_18CUDAKernelLauncherENS3_14EmptyVecKernelENS3_8DummyVecELm8EEEvRKNS_6TensorESB_lllENKUlvE0_clEvENKUlvE_clEvEUliE_EEvRNS_18TensorIteratorBaseERKT_EUliE_EEviT1_)
	.align		4
        /*02ec*/ 	.word	index@(__assertfail)
	.align		4
        /*02f0*/ 	.word	index@(_ZN2at6native27unrolled_elementwise_kernelIZZZNS0_67_GLOBAL__N__bb565c37_34_ValidateCompressedIndicesKernel_cu_33a4b88b42_validate_compressed_sparse_indices_kernelILNS2_8CDimNameE0ENS2_18CUDAKernelLauncherENS2_14EmptyVecKernelENS2_8DummyVecELm8EEEvRKNS_6TensorESA_lllENKUlvE0_clEvENKUlvE_clEvEUliE_St5arrayIPcLm2EELi4E23TrivialOffsetCalculatorILi1EjESI_NS0_6memory15LoadWithoutCastENSJ_16StoreWithoutCastEEEviT_T0_T2_T3_T4_T5_)
	.align		4
        /*02f4*/ 	.word	index@(__assertfail)
	.align		4
        /*02f8*/ 	.word	index@(_ZN2at6native29vectorized_elementwise_kernelILi2EZZZNS0_67_GLOBAL__N__bb565c37_34_ValidateCompressedIndicesKernel_cu_33a4b88b42_validate_compressed_sparse_indices_kernelILNS2_8CDimNameE0ENS2_18CUDAKernelLauncherENS2_14EmptyVecKernelENS2_8DummyVecELm8EEEvRKNS_6TensorESA_lllENKUlvE0_clEvENKUlvE_clEvEUliE_St5arrayIPcLm2EEEEviT0_T1_)
	.align		4
        /*02fc*/ 	.word	index@(__assertfail)
	.align		4
        /*0300*/ 	.word	index@(_ZN2at6native29vectorized_elementwise_kernelILi4EZZZNS0_67_GLOBAL__N__bb565c37_34_ValidateCompressedIndicesKernel_cu_33a4b88b42_validate_compressed_sparse_indices_kernelILNS2_8CDimNameE0ENS2_18CUDAKernelLauncherENS2_14EmptyVecKernelENS2_8DummyVecELm8EEEvRKNS_6TensorESA_lllENKUlvE0_clEvENKUlvE_clEvEUliE_St5arrayIPcLm2EEEEviT0_T1_)
	.align		4
        /*0304*/ 	.word	index@(__assertfail)
	.align		4
        /*0308*/ 	.word	0x00000000
	.align		4
        /*030c*/ 	.word	0xfffffffe
	.align		4
        /*0310*/ 	.word	0x00000000
	.align		4
        /*0314*/ 	.word	0xfffffffd
	.align		4
        /*0318*/ 	.word	0x00000000
	.align		4
        /*031c*/ 	.word	0xfffffffc


//--------------------- .nv.rel.action            --------------------------
	.section	.nv.rel.action,"",@"SHT_CUDA_RELOCINFO"
	.align	8
	.sectionentsize	8
        /*0000*/ 	.byte	0x73, 0x00, 0x00, 0x00, 0x00, 0x00, 0x00, 0x00, 0x00, 0x00, 0x00, 0x11, 0x25, 0x00, 0x05, 0x36


//--------------------- .nv.constant4             --------------------------
	.section	.nv.constant4,"a",@progbits
	.align	8
	.align		8
.nv.constant4:
        /*0000*/ 	.dword	__assertfail
	.align		8
        /*0008*/ 	.dword	__unnamed_1
	.align		8
        /*0010*/ 	.dword	__unnamed_2
	.align		8
        /*0018*/ 	.dword	__unnamed_3
	.align		8
        /*0020*/ 	.dword	__unnamed_4
	.align		8
        /*0028*/ 	.dword	__unnamed_5
	.align		8
        /*0030*/ 	.dword	_ZN65_INTERNAL_bb565c37_34_ValidateCompressedIndicesKernel_cu_33a4b88b4cuda3std3__45__cpo5beginE
	.align		8
        /*0038*/ 	.dword	_ZN65_INTERNAL_bb565c37_34_ValidateCompressedIndicesKernel_cu_33a4b88b4cuda3std3__45__cpo3endE
	.align		8
        /*0040*/ 	.dword	_ZN65_INTERNAL_bb565c37_34_ValidateCompressedIndicesKernel_cu_33a4b88b4cuda3std3__45__cpo6cbeginE
	.align		8
        /*0048*/ 	.dword	_ZN65_INTERNAL_bb565c37_34_ValidateCompressedIndicesKernel_cu_33a4b88b4cuda3std3__45__cpo4cendE
	.align		8
        /*0050*/ 	.dword	_ZN65_INTERNAL_bb565c37_34_ValidateCompressedIndicesKernel_cu_33a4b88b4cuda3std3__45__cpo6rbeginE
	.align		8
        /*0058*/ 	.dword	_ZN65_INTERNAL_bb565c37_34_ValidateCompressedIndicesKernel_cu_33a4b88b4cuda3std3__45__cpo4rendE
	.align		8
        /*0060*/ 	.dword	_ZN65_INTERNAL_bb565c37_34_ValidateCompressedIndicesKernel_cu_33a4b88b4cuda3std3__45__cpo7crbeginE
	.align		8
        /*0068*/ 	.dword	_ZN65_INTERNAL_bb565c37_34_ValidateCompressedIndicesKernel_cu_33a4b88b4cuda3std3__45__cpo5crendE
	.align		8
        /*0070*/ 	.dword	_ZN65_INTERNAL_bb565c37_34_ValidateCompressedIndicesKernel_cu_33a4b88b4cuda3std3__467_GLOBAL__N__bb565c37_34_ValidateCompressedIndicesKernel_cu_33a4b88b6ignoreE
	.align		8
        /*0078*/ 	.dword	_ZN65_INTERNAL_bb565c37_34_ValidateCompressedIndicesKernel_cu_33a4b88b4cuda3std3__419piecewise_constructE
	.align		8
        /*0080*/ 	.dword	_ZN65_INTERNAL_bb565c37_34_ValidateCompressedIndicesKernel_cu_33a4b88b4cuda3std3__48in_placeE
	.align		8
        /*0088*/ 	.dword	_ZN65_INTERNAL_bb565c37_34_ValidateCompressedIndicesKernel_cu_33a4b88b4cuda3std3__420unreachable_sentinelE
	.align		8
        /*0090*/ 	.dword	_ZN65_INTERNAL_bb565c37_34_ValidateCompressedIndicesKernel_cu_33a4b88b4cuda3std6ranges3__45__cpo4swapE
	.align		8
        /*0098*/ 	.dword	_ZN65_INTERNAL_bb565c37_34_ValidateCompressedIndicesKernel_cu_33a4b88b4cuda3std6ranges3__45__cpo9iter_moveE
	.align		8
        /*00a0*/ 	.dword	_ZN65_INTERNAL_bb565c37_34_ValidateCompressedIndicesKernel_cu_33a4b88b4cuda3std6ranges3__45__cpo5beginE
	.align		8
        /*00a8*/ 	.dword	_ZN65_INTERNAL_bb565c37_34_ValidateCompressedIndicesKernel_cu_33a4b88b4cuda3std6ranges3__45__cpo3endE
	.align		8
        /*00b0*/ 	.dword	_ZN65_INTERNAL_bb565c37_34_ValidateCompressedIndicesKernel_cu_33a4b88b4cuda3std6ranges3__45__cpo6cbeginE
	.align		8
        /*00b8*/ 	.dword	_ZN65_INTERNAL_bb565c37_34_ValidateCompressedIndicesKernel_cu_33a4b88b4cuda3std6ranges3__45__cpo4cendE
	.align		8
        /*00c0*/ 	.dword	_ZN65_INTERNAL_bb565c37_34_ValidateCompressedIndicesKernel_cu_33a4b88b4cuda3std6ranges3__45__cpo7advanceE
	.align		8
        /*00c8*/ 	.dword	_ZN65_INTERNAL_bb565c37_34_ValidateCompressedIndicesKernel_cu_33a4b88b4cuda3std6ranges3__45__cpo9iter_swapE
	.align		8
        /*00d0*/ 	.dword	_ZN65_INTERNAL_bb565c37_34_ValidateCompressedIndicesKernel_cu_33a4b88b4cuda3std6ranges3__45__cpo4nextE
	.align		8
        /*00d8*/ 	.dword	_ZN65_INTERNAL_bb565c37_34_ValidateCompressedIndicesKernel_cu_33a4b88b4cuda3std6ranges3__45__cpo4prevE
	.align		8
        /*00e0*/ 	.dword	_ZN65_INTERNAL_bb565c37_34_ValidateCompressedIndicesKernel_cu_33a4b88b4cuda3std6ranges3__45__cpo4dataE
	.align		8
        /*00e8*/ 	.dword	_ZN65_INTERNAL_bb565c37_34_ValidateCompressedIndicesKernel_cu_33a4b88b4cuda3std6ranges3__45__cpo5cdataE
	.align		8
        /*00f0*/ 	.dword	_ZN65_INTERNAL_bb565c37_34_ValidateCompressedIndicesKernel_cu_33a4b88b4cuda3std6ranges3__45__cpo4sizeE
	.align		8
        /*00f8*/ 	.dword	_ZN65_INTERNAL_bb565c37_34_ValidateCompressedIndicesKernel_cu_33a4b88b4cuda3std6ranges3__45__cpo5ssizeE
	.align		8
        /*0100*/ 	.dword	_ZN65_INTERNAL_bb565c37_34_ValidateCompressedIndicesKernel_cu_33a4b88b4cuda3std6ranges3__45__cpo8distanceE
	.align		8
        /*0108*/ 	.dword	_ZN65_INTERNAL_bb565c37_34_ValidateCompressedIndicesKernel_cu_33a4b88b6thrust23THRUST_300001_SM_800_NS6system6detail10sequential3seqE
	.align		8
        /*0110*/ 	.dword	$str$1
	.align		8
        /*0118*/ 	.dword	$str$16
	.align		8
        /*0120*/ 	.dword	$str$17
	.align		8
        /*0128*/ 	.dword	$str$18
	.align		8
        /*0130*/ 	.dword	$str$19
	.align		8
        /*0138*/ 	.dword	$str$20
	.align		8
        /*0140*/ 	.dword	$str$21
	.align		8
        /*0148*/ 	.dword	$str$22
	.align		8
        /*0150*/ 	.dword	$str$23
	.align		8
        /*0158*/ 	.dword	$str$24
	.align		8
        /*0160*/ 	.dword	$str$25
	.align		8
        /*0168*/ 	.dword	$str$26
	.align		8
        /*0170*/ 	.dword	$str$27
	.align		8
        /*0178*/ 	.dword	$str$28


//--------------------- .nv.constant0._ZN2at6native18elementwise_kernelILi128ELi4EZNS0_15gpu_kernel_implIZZZNS0_67_GLOBAL__N__bb565c37_34_ValidateCompressedIndicesKernel_cu_33a4b88b42_validate_compressed_sparse_indices_kernelILNS3_8CDimNameE1ENS3_18CUDAKernelLauncherENS3_14EmptyVecKernelENS3_8DummyVecELm0EEEvRKNS_6TensorESB_lllENKUlvE1_clEvENKUlvE0_clEvEUllllllE_EEvRNS_18TensorIteratorBaseERKT_EUliE_EEviT1_ --------------------------
	.section	.nv.constant0._ZN2at6native18elementwise_kernelILi128ELi4EZNS0_15gpu_kernel_implIZZZNS0_67_GLOBAL__N__bb565c37_34_ValidateCompressedIndicesKernel_cu_33a4b88b42_validate_compressed_sparse_indices_kernelILNS3_8CDimNameE1ENS3_18CUDAKernelLauncherENS3_14EmptyVecKernelENS3_8DummyVecELm0EEEvRKNS_6TensorESB_lllENKUlvE1_clEvENKUlvE0_clEvEUllllllE_EEvRNS_18TensorIteratorBaseERKT_EUliE_EEviT1_,"a",@progbits
	.sectionflags	@""
	.align	4
.nv.constant0._ZN2at6native18elementwise_kernelILi128ELi4EZNS0_15gpu_kernel_implIZZZNS0_67_GLOBAL__N__bb565c37_34_ValidateCompressedIndicesKernel_cu_33a4b88b42_validate_compressed_sparse_indices_kernelILNS3_8CDimNameE1ENS3_18CUDAKernelLauncherENS3_14EmptyVecKernelENS3_8DummyVecELm0EEEvRKNS_6TensorESB_lllENKUlvE1_clEvENKUlvE0_clEvEUllllllE_EEvRNS_18TensorIteratorBaseERKT_EUliE_EEviT1_:
	.zero		1392


//--------------------- .nv.constant0._ZN2at6native27unrolled_elementwise_kernelIZZZNS0_67_GLOBAL__N__bb565c37_34_ValidateCompressedIndicesKernel_cu_33a4b88b42_validate_compressed_sparse_indices_kernelILNS2_8CDimNameE1ENS2_18CUDAKernelLauncherENS2_14EmptyVecKernelENS2_8DummyVecELm0EEEvRKNS_6TensorESA_lllENKUlvE1_clEvENKUlvE0_clEvEUllllllE_St5arrayIPcLm6EELi4E23TrivialOffsetCalculatorILi5EjESH_ILi1EjENS0_6memory12LoadWithCastILi5EEENSK_13StoreWithCastILi1EEEEEviT_T0_T2_T3_T4_T5_ --------------------------
	.section	.nv.constant0._ZN2at6native27unrolled_elementwise_kernelIZZZNS0_67_GLOBAL__N__bb565c37_34_ValidateCompressedIndicesKernel_cu_33a4b88b42_validate_compressed_sparse_indices_kernelILNS2_8CDimNameE1ENS2_18CUDAKernelLauncherENS2_14EmptyVecKernelENS2_8DummyVecELm0EEEvRKNS_6TensorESA_lllENKUlvE1_clEvENKUlvE0_clEvEUllllllE_St5arrayIPcLm6EELi4E23TrivialOffsetCalculatorILi5EjESH_ILi1EjENS0_6memory12LoadWithCastILi5EEENSK_13StoreWithCastILi1EEEEEviT_T0_T2_T3_T4_T5_,"a",@progbits
	.sectionflags	@""
	.align	4
.nv.constant0._ZN2at6native27unrolled_elementwise_kernelIZZZNS0_67_GLOBAL__N__bb565c37_34_ValidateCompressedIndicesKernel_cu_33a4b88b42_validate_compressed_sparse_indices_kernelILNS2_8CDimNameE1ENS2_18CUDAKernelLauncherENS2_14EmptyVecKernelENS2_8DummyVecELm0EEEvRKNS_6TensorESA_lllENKUlvE1_clEvENKUlvE0_clEvEUllllllE_St5arrayIPcLm6EELi4E23TrivialOffsetCalculatorILi5EjESH_ILi1EjENS0_6memory12LoadWithCastILi5EEENSK_13StoreWithCastILi1EEEEEviT_T0_T2_T3_T4_T5_:
	.zero		512


//--------------------- .nv.constant0._ZN2at6native18elementwise_kernelILi128ELi2EZNS0_22gpu_kernel_impl_nocastIZZZNS0_67_GLOBAL__N__bb565c37_34_ValidateCompressedIndicesKernel_cu_33a4b88b42_validate_compressed_sparse_indices_kernelILNS3_8CDimNameE1ENS3_18CUDAKernelLauncherENS3_14EmptyVecKernelENS3_8DummyVecELm0EEEvRKNS_6TensorESB_lllENKUlvE1_clEvENKUlvE0_clEvEUllllllE_EEvRNS_18TensorIteratorBaseERKT_EUliE_EEviT1_ --------------------------
	.section	.nv.constant0._ZN2at6native18elementwise_kernelILi128ELi2EZNS0_22gpu_kernel_impl_nocastIZZZNS0_67_GLOBAL__N__bb565c37_34_ValidateCompressedIndicesKernel_cu_33a4b88b42_validate_compressed_sparse_indices_kernelILNS3_8CDimNameE1ENS3_18CUDAKernelLauncherENS3_14EmptyVecKernelENS3_8DummyVecELm0EEEvRKNS_6TensorESB_lllENKUlvE1_clEvENKUlvE0_clEvEUllllllE_EEvRNS_18TensorIteratorBaseERKT_EUliE_EEviT1_,"a",@progbits
	.sectionflags	@""
	.align	4
.nv.constant0._ZN2at6native18elementwise_kernelILi128ELi2EZNS0_22gpu_kernel_impl_nocastIZZZNS0_67_GLOBAL__N__bb565c37_34_ValidateCompressedIndicesKernel_cu_33a4b88b42_validate_compressed_sparse_indices_kernelILNS3_8CDimNameE1ENS3_18CUDAKernelLauncherENS3_14EmptyVecKernelENS3_8DummyVecELm0EEEvRKNS_6TensorESB_lllENKUlvE1_clEvENKUlvE0_clEvEUllllllE_EEvRNS_18TensorIteratorBaseERKT_EUliE_EEviT1_:
	.zero		1384


//--------------------- .nv.constant0._ZN2at6native27unrolled_elementwise_kernelIZZZNS0_67_GLOBAL__N__bb565c37_34_ValidateCompressedIndicesKernel_cu_33a4b88b42_validate_compressed_sparse_indices_kernelILNS2_8CDimNameE1ENS2_18CUDAKernelLauncherENS2_14EmptyVecKernelENS2_8DummyVecELm0EEEvRKNS_6TensorESA_lllENKUlvE1_clEvENKUlvE0_clEvEUllllllE_St5arrayIPcLm6EELi4E23TrivialOffsetCalculatorILi5EjESH_ILi1EjENS0_6memory15LoadWithoutCastENSK_16StoreWithoutCastEEEviT_T0_T2_T3_T4_T5_ --------------------------
	.section	.nv.constant0._ZN2at6native27unrolled_elementwise_kernelIZZZNS0_67_GLOBAL__N__bb565c37_34_ValidateCompressedIndicesKernel_cu_33a4b88b42_validate_compressed_sparse_indices_kernelILNS2_8CDimNameE1ENS2_18CUDAKernelLauncherENS2_14EmptyVecKernelENS2_8DummyVecELm0EEEvRKNS_6TensorESA_lllENKUlvE1_clEvENKUlvE0_clEvEUllllllE_St5arrayIPcLm6EELi4E23TrivialOffsetCalculatorILi5EjESH_ILi1EjENS0_6memory15LoadWithoutCastENSK_16StoreWithoutCastEEEviT_T0_T2_T3_T4_T5_,"a",@progbits
	.sectionflags	@""
	.align	4
.nv.constant0._ZN2at6native27unrolled_elementwise_kernelIZZZNS0_67_GLOBAL__N__bb565c37_34_ValidateCompressedIndicesKernel_cu_33a4b88b42_validate_compressed_sparse_indices_kernelILNS2_8CDimNameE1ENS2_18CUDAKernelLauncherENS2_14EmptyVecKernelENS2_8DummyVecELm0EEEvRKNS_6TensorESA_lllENKUlvE1_clEvENKUlvE0_clEvEUllllllE_St5arrayIPcLm6EELi4E23TrivialOffsetCalculatorILi5EjESH_ILi1EjENS0_6memory15LoadWithoutCastENSK_16StoreWithoutCastEEEviT_T0_T2_T3_T4_T5_:
	.zero		476


//--------------------- .nv.constant0._ZN2at6native29vectorized_elementwise_kernelILi2EZZZNS0_67_GLOBAL__N__bb565c37_34_ValidateCompressedIndicesKernel_cu_33a4b88b42_validate_compressed_sparse_indices_kernelILNS2_8CDimNameE1ENS2_18CUDAKernelLauncherENS2_14EmptyVecKernelENS2_8DummyVecELm0EEEvRKNS_6TensorESA_lllENKUlvE1_clEvENKUlvE0_clEvEUllllllE_St5arrayIPcLm6EEEEviT0_T1_ --------------------------
	.section	.nv.constant0._ZN2at6native29vectorized_elementwise_kernelILi2EZZZNS0_67_GLOBAL__N__bb565c37_34_ValidateCompressedIndicesKernel_cu_33a4b88b42_validate_compressed_sparse_indices_kernelILNS2_8CDimNameE1ENS2_18CUDAKernelLauncherENS2_14EmptyVecKernelENS2_8DummyVecELm0EEEvRKNS_6TensorESA_lllENKUlvE1_clEvENKUlvE0_clEvEUllllllE_St5arrayIPcLm6EEEEviT0_T1_,"a",@progbits
	.sectionflags	@""
	.align	4
.nv.constant0._ZN2at6native29vectorized_elementwise_kernelILi2EZZZNS0_67_GLOBAL__N__bb565c37_34_ValidateCompressedIndicesKernel_cu_33a4b88b42_validate_compressed_sparse_indices_kernelILNS2_8CDimNameE1ENS2_18CUDAKernelLauncherENS2_14EmptyVecKernelENS2_8DummyVecELm0EEEvRKNS_6TensorESA_lllENKUlvE1_clEvENKUlvE0_clEvEUllllllE_St5arrayIPcLm6EEEEviT0_T1_:
	.zero		472


//--------------------- .nv.constant0._ZN2at6native29vectorized_elementwise_kernelILi4EZZZNS0_67_GLOBAL__N__bb565c37_34_ValidateCompressedIndicesKernel_cu_33a4b88b42_validate_compressed_sparse_indices_kernelILNS2_8CDimNameE1ENS2_18CUDAKernelLauncherENS2_14EmptyVecKernelENS2_8DummyVecELm0EEEvRKNS_6TensorESA_lllENKUlvE1_clEvENKUlvE0_clEvEUllllllE_St5arrayIPcLm6EEEEviT0_T1_ --------------------------
	.section	.nv.constant0._ZN2at6native29vectorized_elementwise_kernelILi4EZZZNS0_67_GLOBAL__N__bb565c37_34_ValidateCompressedIndicesKernel_cu_33a4b88b42_validate_compressed_sparse_indices_kernelILNS2_8CDimNameE1ENS2_18CUDAKernelLauncherENS2_14EmptyVecKernelENS2_8DummyVecELm0EEEvRKNS_6TensorESA_lllENKUlvE1_clEvENKUlvE0_clEvEUllllllE_St5arrayIPcLm6EEEEviT0_T1_,"a",@progbits
	.sectionflags	@""
	.align	4
.nv.constant0._ZN2at6native29vectorized_elementwise_kernelILi4EZZZNS0_67_GLOBAL__N__bb565c37_34_ValidateCompressedIndicesKernel_cu_33a4b88b42_validate_compressed_sparse_indices_kernelILNS2_8CDimNameE1ENS2_18CUDAKernelLauncherENS2_14EmptyVecKernelENS2_8DummyVecELm0EEEvRKNS_6TensorESA_lllENKUlvE1_clEvENKUlvE0_clEvEUllllllE_St5arrayIPcLm6EEEEviT0_T1_:
	.zero		472


//--------------------- .nv.constant0._ZN2at6native29vectorized_elementwise_kernelILi8EZZZNS0_67_GLOBAL__N__bb565c37_34_ValidateCompressedIndicesKernel_cu_33a4b88b42_validate_compressed_sparse_indices_kernelILNS2_8CDimNameE1ENS2_18CUDAKernelLauncherENS2_14EmptyVecKernelENS2_8DummyVecELm0EEEvRKNS_6TensorESA_lllENKUlvE1_clEvENKUlvE0_clEvEUllllllE_St5arrayIPcLm6EEEEviT0_T1_ --------------------------
	.section	.nv.constant0._ZN2at6native29vectorized_elementwise_kernelILi8EZZZNS0_67_GLOBAL__N__bb565c37_34_ValidateCompressedIndicesKernel_cu_33a4b88b42_validate_compressed_sparse_indices_kernelILNS2_8CDimNameE1ENS2_18CUDAKernelLauncherENS2_14EmptyVecKernelENS2_8DummyVecELm0EEEvRKNS_6TensorESA_lllENKUlvE1_clEvENKUlvE0_clEvEUllllllE_St5arrayIPcLm6EEEEviT0_T1_,"a",@progbits
	.sectionflags	@""
	.align	4
.nv.constant0._ZN2at6native29vectorized_elementwise_kernelILi8EZZZNS0_67_GLOBAL__N__bb565c37_34_ValidateCompressedIndicesKernel_cu_33a4b88b42_validate_compressed_sparse_indices_kernelILNS2_8CDimNameE1ENS2_18CUDAKernelLauncherENS2_14EmptyVecKernelENS2_8DummyVecELm0EEEvRKNS_6TensorESA_lllENKUlvE1_clEvENKUlvE0_clEvEUllllllE_St5arrayIPcLm6EEEEviT0_T1_:
	.zero		472


//--------------------- .nv.constant0._ZN2at6native18elementwise_kernelILi128ELi4EZNS0_15gpu_kernel_implIZZZNS0_67_GLOBAL__N__bb565c37_34_ValidateCompressedIndicesKernel_cu_33a4b88b42_validate_compressed_sparse_indices_kernelILNS3_8CDimNameE1ENS3_18CUDAKernelLauncherENS3_14EmptyVecKernelENS3_8DummyVecELm0EEEvRKNS_6TensorESB_lllENKUlvE1_clEvENKUlvE_clEvEUliiiiiE_EEvRNS_18TensorIteratorBaseERKT_EUliE_EEviT1_ --------------------------
	.section	.nv.constant0._ZN2at6native18elementwise_kernelILi128ELi4EZNS0_15gpu_kernel_implIZZZNS0_67_GLOBAL__N__bb565c37_34_ValidateCompressedIndicesKernel_cu_33a4b88b42_validate_compressed_sparse_indices_kernelILNS3_8CDimNameE1ENS3_18CUDAKernelLauncherENS3_14EmptyVecKernelENS3_8DummyVecELm0EEEvRKNS_6TensorESB_lllENKUlvE1_clEvENKUlvE_clEvEUliiiiiE_EEvRNS_18TensorIteratorBaseERKT_EUliE_EEviT1_,"a",@progbits
	.sectionflags	@""
	.align	4
.nv.constant0._ZN2at6native18elementwise_kernelILi128ELi4EZNS0_15gpu_kernel_implIZZZNS0_67_GLOBAL__N__bb565c37_34_ValidateCompressedIndicesKernel_cu_33a4b88b42_validate_compressed_sparse_indices_kernelILNS3_8CDimNameE1ENS3_18CUDAKernelLauncherENS3_14EmptyVecKernelENS3_8DummyVecELm0EEEvRKNS_6TensorESB_lllENKUlvE1_clEvENKUlvE_clEvEUliiiiiE_EEvRNS_18TensorIteratorBaseERKT_EUliE_EEviT1_:
	.zero		1392


//--------------------- .nv.constant0._ZN2at6native27unrolled_elementwise_kernelIZZZNS0_67_GLOBAL__N__bb565c37_34_ValidateCompressedIndicesKernel_cu_33a4b88b42_validate_compressed_sparse_indices_kernelILNS2_8CDimNameE1ENS2_18CUDAKernelLauncherENS2_14EmptyVecKernelENS2_8DummyVecELm0EEEvRKNS_6TensorESA_lllENKUlvE1_clEvENKUlvE_clEvEUliiiiiE_St5arrayIPcLm6EELi4E23TrivialOffsetCalculatorILi5EjESH_ILi1EjENS0_6memory12LoadWithCastILi5EEENSK_13StoreWithCastILi1EEEEEviT_T0_T2_T3_T4_T5_ --------------------------
	.section	.nv.constant0._ZN2at6native27unrolled_elementwise_kernelIZZZNS0_67_GLOBAL__N__bb565c37_34_ValidateCompressedIndicesKernel_cu_33a4b88b42_validate_compressed_sparse_indices_kernelILNS2_8CDimNameE1ENS2_18CUDAKernelLauncherENS2_14EmptyVecKernelENS2_8DummyVecELm0EEEvRKNS_6TensorESA_lllENKUlvE1_clEvENKUlvE_clEvEUliiiiiE_St5arrayIPcLm6EELi4E23TrivialOffsetCalculatorILi5EjESH_ILi1EjENS0_6memory12LoadWithCastILi5EEENSK_13StoreWithCastILi1EEEEEviT_T0_T2_T3_T4_T5_,"a",@progbits
	.sectionflags	@""
	.align	4
.nv.constant0._ZN2at6native27unrolled_elementwise_kernelIZZZNS0_67_GLOBAL__N__bb565c37_34_ValidateCompressedIndicesKernel_cu_33a4b88b42_validate_compressed_sparse_indices_kernelILNS2_8CDimNameE1ENS2_18CUDAKernelLauncherENS2_14EmptyVecKernelENS2_8DummyVecELm0EEEvRKNS_6TensorESA_lllENKUlvE1_clEvENKUlvE_clEvEUliiiiiE_St5arrayIPcLm6EELi4E23TrivialOffsetCalculatorILi5EjESH_ILi1EjENS0_6memory12LoadWithCastILi5EEENSK_13StoreWithCastILi1EEEEEviT_T0_T2_T3_T4_T5_:
	.zero		512


//--------------------- .nv.constant0._ZN2at6native18elementwise_kernelILi128ELi2EZNS0_22gpu_kernel_impl_nocastIZZZNS0_67_GLOBAL__N__bb565c37_34_ValidateCompressedIndicesKernel_cu_33a4b88b42_validate_compressed_sparse_indices_kernelILNS3_8CDimNameE1ENS3_18CUDAKernelLauncherENS3_14EmptyVecKernelENS3_8DummyVecELm0EEEvRKNS_6TensorESB_lllENKUlvE1_clEvENKUlvE_clEvEUliiiiiE_EEvRNS_18TensorIteratorBaseERKT_EUliE_EEviT1_ --------------------------
	.section	.nv.constant0._ZN2at6native18elementwise_kernelILi128ELi2EZNS0_22gpu_kernel_impl_nocastIZZZNS0_67_GLOBAL__N__bb565c37_34_ValidateCompressedIndicesKernel_cu_33a4b88b42_validate_compressed_sparse_indices_kernelILNS3_8CDimNameE1ENS3_18CUDAKernelLauncherENS3_14EmptyVecKernelENS3_8DummyVecELm0EEEvRKNS_6TensorESB_lllENKUlvE1_clEvENKUlvE_clEvEUliiiiiE_EEvRNS_18TensorIteratorBaseERKT_EUliE_EEviT1_,"a",@progbits
	.sectionflags	@""
	.align	4
.nv.constant0._ZN2at6native18elementwise_kernelILi128ELi2EZNS0_22gpu_kernel_impl_nocastIZZZNS0_67_GLOBAL__N__bb565c37_34_ValidateCompressedIndicesKernel_cu_33a4b88b42_validate_compressed_sparse_indices_kernelILNS3_8CDimNameE1ENS3_18CUDAKernelLauncherENS3_14EmptyVecKernelENS3_8DummyVecELm0EEEvRKNS_6TensorESB_lllENKUlvE1_clEvENKUlvE_clEvEUliiiiiE_EEvRNS_18TensorIteratorBaseERKT_EUliE_EEviT1_:
	.zero		1384


//--------------------- .nv.constant0._ZN2at6native27unrolled_elementwise_kernelIZZZNS0_67_GLOBAL__N__bb565c37_34_ValidateCompressedIndicesKernel_cu_33a4b88b42_validate_compressed_sparse_indices_kernelILNS2_8CDimNameE1ENS2_18CUDAKernelLauncherENS2_14EmptyVecKernelENS2_8DummyVecELm0EEEvRKNS_6TensorESA_lllENKUlvE1_clEvENKUlvE_clEvEUliiiiiE_St5arrayIPcLm6EELi4E23TrivialOffsetCalculatorILi5EjESH_ILi1EjENS0_6memory15LoadWithoutCastENSK_16StoreWithoutCastEEEviT_T0_T2_T3_T4_T5_ --------------------------
	.section	.nv.constant0._ZN2at6native27unrolled_elementwise_kernelIZZZNS0_67_GLOBAL__N__bb565c37_34_ValidateCompressedIndicesKernel_cu_33a4b88b42_validate_compressed_sparse_indices_kernelILNS2_8CDimNameE1ENS2_18CUDAKernelLauncherENS2_14EmptyVecKernelENS2_8DummyVecELm0EEEvRKNS_6TensorESA_lllENKUlvE1_clEvENKUlvE_clEvEUliiiiiE_St5arrayIPcLm6EELi4E23TrivialOffsetCalculatorILi5EjESH_ILi1EjENS0_6memory15LoadWithoutCastENSK_16StoreWithoutCastEEEviT_T0_T2_T3_T4_T5_,"a",@progbits
	.sectionflags	@""
	.align	4
.nv.constant0._ZN2at6native27unrolled_elementwise_kernelIZZZNS0_67_GLOBAL__N__bb565c37_34_ValidateCompressedIndicesKernel_cu_33a4b88b42_validate_compressed_sparse_indices_kernelILNS2_8CDimNameE1ENS2_18CUDAKernelLauncherENS2_14EmptyVecKernelENS2_8DummyVecELm0EEEvRKNS_6TensorESA_lllENKUlvE1_clEvENKUlvE_clEvEUliiiiiE_St5arrayIPcLm6EELi4E23TrivialOffsetCalculatorILi5EjESH_ILi1EjENS0_6memory15LoadWithoutCastENSK_16StoreWithoutCastEEEviT_T0_T2_T3_T4_T5_:
	.zero		476


//--------------------- .nv.constant0._ZN2at6native29vectorized_elementwise_kernelILi2EZZZNS0_67_GLOBAL__N__bb565c37_34_ValidateCompressedIndicesKernel_cu_33a4b88b42_validate_compressed_sparse_indices_kernelILNS2_8CDimNameE1ENS2_18CUDAKernelLauncherENS2_14EmptyVecKernelENS2_8DummyVecELm0EEEvRKNS_6TensorESA_lllENKUlvE1_clEvENKUlvE_clEvEUliiiiiE_St5arrayIPcLm6EEEEviT0_T1_ --------------------------
	.section	.nv.constant0._ZN2at6native29vectorized_elementwise_kernelILi2EZZZNS0_67_GLOBAL__N__bb565c37_34_ValidateCompressedIndicesKernel_cu_33a4b88b42_validate_compressed_sparse_indices_kernelILNS2_8CDimNameE1ENS2_18CUDAKernelLauncherENS2_14EmptyVecKernelENS2_8DummyVecELm0EEEvRKNS_6TensorESA_lllENKUlvE1_clEvENKUlvE_clEvEUliiiiiE_St5arrayIPcLm6EEEEviT0_T1_,"a",@progbits
	.sectionflags	@""
	.align	4
.nv.constant0._ZN2at6native29vectorized_elementwise_kernelILi2EZZZNS0_67_GLOBAL__N__bb565c37_34_ValidateCompressedIndicesKernel_cu_33a4b88b42_validate_compressed_sparse_indices_kernelILNS2_8CDimNameE1ENS2_18CUDAKernelLauncherENS2_14EmptyVecKernelENS2_8DummyVecELm0EEEvRKNS_6TensorESA_lllENKUlvE1_clEvENKUlvE_clEvEUliiiiiE_St5arrayIPcLm6EEEEviT0_T1_:
	.zero		472


//--------------------- .nv.constant0._ZN2at6native29vectorized_elementwise_kernelILi4EZZZNS0_67_GLOBAL__N__bb565c37_34_ValidateCompressedIndicesKernel_cu_33a4b88b42_validate_compressed_sparse_indices_kernelILNS2_8CDimNameE1ENS2_18CUDAKernelLauncherENS2_14EmptyVecKernelENS2_8DummyVecELm0EEEvRKNS_6TensorESA_lllENKUlvE1_clEvENKUlvE_clEvEUliiiiiE_St5arrayIPcLm6EEEEviT0_T1_ --------------------------
	.section	.nv.constant0._ZN2at6native29vectorized_elementwise_kernelILi4EZZZNS0_67_GLOBAL__N__bb565c37_34_ValidateCompressedIndicesKernel_cu_33a4b88b42_validate_compressed_sparse_indices_kernelILNS2_8CDimNameE1ENS2_18CUDAKernelLauncherENS2_14EmptyVecKernelENS2_8DummyVecELm0EEEvRKNS_6TensorESA_lllENKUlvE1_clEvENKUlvE_clEvEUliiiiiE_St5arrayIPcLm6EEEEviT0_T1_,"a",@progbits
	.sectionflags	@""
	.align	4
.nv.constant0._ZN2at6native29vectorized_elementwise_kernelILi4EZZZNS0_67_GLOBAL__N__bb565c37_34_ValidateCompressedIndicesKernel_cu_33a4b88b42_validate_compressed_sparse_indices_kernelILNS2_8CDimNameE1ENS2_18CUDAKernelLauncherENS2_14EmptyVecKernelENS2_8DummyVecELm0EEEvRKNS_6TensorESA_lllENKUlvE1_clEvENKUlvE_clEvEUliiiiiE_St5arrayIPcLm6EEEEviT0_T1_:
	.zero		472


//--------------------- .nv.constant0._ZN2at6native29vectorized_elementwise_kernelILi8EZZZNS0_67_GLOBAL__N__bb565c37_34_ValidateCompressedIndicesKernel_cu_33a4b88b42_validate_compressed_sparse_indices_kernelILNS2_8CDimNameE1ENS2_18CUDAKernelLauncherENS2_14EmptyVecKernelENS2_8DummyVecELm0EEEvRKNS_6TensorESA_lllENKUlvE1_clEvENKUlvE_clEvEUliiiiiE_St5arrayIPcLm6EEEEviT0_T1_ --------------------------
	.section	.nv.constant0._ZN2at6native29vectorized_elementwise_kernelILi8EZZZNS0_67_GLOBAL__N__bb565c37_34_ValidateCompressedIndicesKernel_cu_33a4b88b42_validate_compressed_sparse_indices_kernelILNS2_8CDimNameE1ENS2_18CUDAKernelLauncherENS2_14EmptyVecKernelENS2_8DummyVecELm0EEEvRKNS_6TensorESA_lllENKUlvE1_clEvENKUlvE_clEvEUliiiiiE_St5arrayIPcLm6EEEEviT0_T1_,"a",@progbits
	.sectionflags	@""
	.align	4
.nv.constant0._ZN2at6native29vectorized_elementwise_kernelILi8EZZZNS0_67_GLOBAL__N__bb565c37_34_ValidateCompressedIndicesKernel_cu_33a4b88b42_validate_compressed_sparse_indices_kernelILNS2_8CDimNameE1ENS2_18CUDAKernelLauncherENS2_14EmptyVecKernelENS2_8DummyVecELm0EEEvRKNS_6TensorESA_lllENKUlvE1_clEvENKUlvE_clEvEUliiiiiE_St5arrayIPcLm6EEEEviT0_T1_:
	.zero		472


//--------------------- .nv.constant0._ZN2at6native18elementwise_kernelILi128ELi4EZNS0_15gpu_kernel_implIZZZNS0_67_GLOBAL__N__bb565c37_34_ValidateCompressedIndicesKernel_cu_33a4b88b42_validate_compressed_sparse_indices_kernelILNS3_8CDimNameE1ENS3_18CUDAKernelLauncherENS3_14EmptyVecKernelENS3_8DummyVecELm0EEEvRKNS_6TensorESB_lllENKUlvE0_clEvENKUlvE0_clEvEUllE_EEvRNS_18TensorIteratorBaseERKT_EUliE_EEviT1_ --------------------------
	.section	.nv.constant0._ZN2at6native18elementwise_kernelILi128ELi4EZNS0_15gpu_kernel_implIZZZNS0_67_GLOBAL__N__bb565c37_34_ValidateCompressedIndicesKernel_cu_33a4b88b42_validate_compressed_sparse_indices_kernelILNS3_8CDimNameE1ENS3_18CUDAKernelLauncherENS3_14EmptyVecKernelENS3_8DummyVecELm0EEEvRKNS_6TensorESB_lllENKUlvE0_clEvENKUlvE0_clEvEUllE_EEvRNS_18TensorIteratorBaseERKT_EUliE_EEviT1_,"a",@progbits
	.sectionflags	@""
	.align	4
.nv.constant0._ZN2at6native18elementwise_kernelILi128ELi4EZNS0_15gpu_kernel_implIZZZNS0_67_GLOBAL__N__bb565c37_34_ValidateCompressedIndicesKernel_cu_33a4b88b42_validate_compressed_sparse_indices_kernelILNS3_8CDimNameE1ENS3_18CUDAKernelLauncherENS3_14EmptyVecKernelENS3_8DummyVecELm0EEEvRKNS_6TensorESB_lllENKUlvE0_clEvENKUlvE0_clEvEUllE_EEvRNS_18TensorIteratorBaseERKT_EUliE_EEviT1_:
	.zero		920


//--------------------- .nv.constant0._ZN2at6native27unrolled_elementwise_kernelIZZZNS0_67_GLOBAL__N__bb565c37_34_ValidateCompressedIndicesKernel_cu_33a4b88b42_validate_compressed_sparse_indices_kernelILNS2_8CDimNameE1ENS2_18CUDAKernelLauncherENS2_14EmptyVecKernelENS2_8DummyVecELm0EEEvRKNS_6TensorESA_lllENKUlvE0_clEvENKUlvE0_clEvEUllE_St5arrayIPcLm2EELi4E23TrivialOffsetCalculatorILi1EjESI_NS0_6memory12LoadWithCastILi1EEENSJ_13StoreWithCastILi1EEEEEviT_T0_T2_T3_T4_T5_ --------------------------
	.section	.nv.constant0._ZN2at6native27unrolled_elementwise_kernelIZZZNS0_67_GLOBAL__N__bb565c37_34_ValidateCompressedIndicesKernel_cu_33a4b88b42_validate_compressed_sparse_indices_kernelILNS2_8CDimNameE1ENS2_18CUDAKernelLauncherENS2_14EmptyVecKernelENS2_8DummyVecELm0EEEvRKNS_6TensorESA_lllENKUlvE0_clEvENKUlvE0_clEvEUllE_St5arrayIPcLm2EELi4E23TrivialOffsetCalculatorILi1EjESI_NS0_6memory12LoadWithCastILi1EEENSJ_13StoreWithCastILi1EEEEEviT_T0_T2_T3_T4_T5_,"a",@progbits
	.sectionflags	@""
	.align	4
.nv.constant0._ZN2at6native27unrolled_elementwise_kernelIZZZNS0_67_GLOBAL__N__bb565c37_34_ValidateCompressedIndicesKernel_cu_33a4b88b42_validate_compressed_sparse_indices_kernelILNS2_8CDimNameE1ENS2_18CUDAKernelLauncherENS2_14EmptyVecKernelENS2_8DummyVecELm0EEEvRKNS_6TensorESA_lllENKUlvE0_clEvENKUlvE0_clEvEUllE_St5arrayIPcLm2EELi4E23TrivialOffsetCalculatorILi1EjESI_NS0_6memory12LoadWithCastILi1EEENSJ_13StoreWithCastILi1EEEEEviT_T0_T2_T3_T4_T5_:
	.zero		420


//--------------------- .nv.constant0._ZN2at6native18elementwise_kernelILi128ELi2EZNS0_22gpu_kernel_impl_nocastIZZZNS0_67_GLOBAL__N__bb565c37_34_ValidateCompressedIndicesKernel_cu_33a4b88b42_validate_compressed_sparse_indices_kernelILNS3_8CDimNameE1ENS3_18CUDAKernelLauncherENS3_14EmptyVecKernelENS3_8DummyVecELm0EEEvRKNS_6TensorESB_lllENKUlvE0_clEvENKUlvE0_clEvEUllE_EEvRNS_18TensorIteratorBaseERKT_EUliE_EEviT1_ --------------------------
	.section	.nv.constant0._ZN2at6native18elementwise_kernelILi128ELi2EZNS0_22gpu_kernel_impl_nocastIZZZNS0_67_GLOBAL__N__bb565c37_34_ValidateCompressedIndicesKernel_cu_33a4b88b42_validate_compressed_sparse_indices_kernelILNS3_8CDimNameE1ENS3_18CUDAKernelLauncherENS3_14EmptyVecKernelENS3_8DummyVecELm0EEEvRKNS_6TensorESB_lllENKUlvE0_clEvENKUlvE0_clEvEUllE_EEvRNS_18TensorIteratorBaseERKT_EUliE_EEviT1_,"a",@progbits
	.sectionflags	@""
	.align	4
.nv.constant0._ZN2at6native18elementwise_kernelILi128ELi2EZNS0_22gpu_kernel_impl_nocastIZZZNS0_67_GLOBAL__N__bb565c37_34_ValidateCompressedIndicesKernel_cu_33a4b88b42_validate_compressed_sparse_indices_kernelILNS3_8CDimNameE1ENS3_18CUDAKernelLauncherENS3_14EmptyVecKernelENS3_8DummyVecELm0EEEvRKNS_6TensorESB_lllENKUlvE0_clEvENKUlvE0_clEvEUllE_EEvRNS_18TensorIteratorBaseERKT_EUliE_EEviT1_:
	.zero		912


//--------------------- .nv.constant0._ZN2at6native27unrolled_elementwise_kernelIZZZNS0_67_GLOBAL__N__bb565c37_34_ValidateCompressedIndicesKernel_cu_33a4b88b42_validate_compressed_sparse_indices_kernelILNS2_8CDimNameE1ENS2_18CUDAKernelLauncherENS2_14EmptyVecKernelENS2_8DummyVecELm0EEEvRKNS_6TensorESA_lllENKUlvE0_clEvENKUlvE0_clEvEUllE_St5arrayIPcLm2EELi4E23TrivialOffsetCalculatorILi1EjESI_NS0_6memory15LoadWithoutCastENSJ_16StoreWithoutCastEEEviT_T0_T2_T3_T4_T5_ --------------------------
	.section	.nv.constant0._ZN2at6native27unrolled_elementwise_kernelIZZZNS0_67_GLOBAL__N__bb565c37_34_ValidateCompressedIndicesKernel_cu_33a4b88b42_validate_compressed_sparse_indices_kernelILNS2_8CDimNameE1ENS2_18CUDAKernelLauncherENS2_14EmptyVecKernelENS2_8DummyVecELm0EEEvRKNS_6TensorESA_lllENKUlvE0_clEvENKUlvE0_clEvEUllE_St5arrayIPcLm2EELi4E23TrivialOffsetCalculatorILi1EjESI_NS0_6memory15LoadWithoutCastENSJ_16StoreWithoutCastEEEviT_T0_T2_T3_T4_T5_,"a",@progbits
	.sectionflags	@""
	.align	4
.nv.constant0._ZN2at6native27unrolled_elementwise_kernelIZZZNS0_67_GLOBAL__N__bb565c37_34_ValidateCompressedIndicesKernel_cu_33a4b88b42_validate_compressed_sparse_indices_kernelILNS2_8CDimNameE1ENS2_18CUDAKernelLauncherENS2_14EmptyVecKernelENS2_8DummyVecELm0EEEvRKNS_6TensorESA_lllENKUlvE0_clEvENKUlvE0_clEvEUllE_St5arrayIPcLm2EELi4E23TrivialOffsetCalculatorILi1EjESI_NS0_6memory15LoadWithoutCastENSJ_16StoreWithoutCastEEEviT_T0_T2_T3_T4_T5_:
	.zero		404


//--------------------- .nv.constant0._ZN2at6native29vectorized_elementwise_kernelILi2EZZZNS0_67_GLOBAL__N__bb565c37_34_ValidateCompressedIndicesKernel_cu_33a4b88b42_validate_compressed_sparse_indices_kernelILNS2_8CDimNameE1ENS2_18CUDAKernelLauncherENS2_14EmptyVecKernelENS2_8DummyVecELm0EEEvRKNS_6TensorESA_lllENKUlvE0_clEvENKUlvE0_clEvEUllE_St5arrayIPcLm2EEEEviT0_T1_ --------------------------
	.section	.nv.constant0._ZN2at6native29vectorized_elementwise_kernelILi2EZZZNS0_67_GLOBAL__N__bb565c37_34_ValidateCompressedIndicesKernel_cu_33a4b88b42_validate_compressed_sparse_indices_kernelILNS2_8CDimNameE1ENS2_18CUDAKernelLauncherENS2_14EmptyVecKernelENS2_8DummyVecELm0EEEvRKNS_6TensorESA_lllENKUlvE0_clEvENKUlvE0_clEvEUllE_St5arrayIPcLm2EEEEviT0_T1_,"a",@progbits
	.sectionflags	@""
	.align	4
.nv.constant0._ZN2at6native29vectorized_elementwise_kernelILi2EZZZNS0_67_GLOBAL__N__bb565c37_34_ValidateCompressedIndicesKernel_cu_33a4b88b42_validate_compressed_sparse_indices_kernelILNS2_8CDimNameE1ENS2_18CUDAKernelLauncherENS2_14EmptyVecKernelENS2_8DummyVecELm0EEEvRKNS_6TensorESA_lllENKUlvE0_clEvENKUlvE0_clEvEUllE_St5arrayIPcLm2EEEEviT0_T1_:
	.zero		400


//--------------------- .nv.constant0._ZN2at6native29vectorized_elementwise_kernelILi4EZZZNS0_67_GLOBAL__N__bb565c37_34_ValidateCompressedIndicesKernel_cu_33a4b88b42_validate_compressed_sparse_indices_kernelILNS2_8CDimNameE1ENS2_18CUDAKernelLauncherENS2_14EmptyVecKernelENS2_8DummyVecELm0EEEvRKNS_6TensorESA_lllENKUlvE0_clEvENKUlvE0_clEvEUllE_St5arrayIPcLm2EEEEviT0_T1_ --------------------------
	.section	.nv.constant0._ZN2at6native29vectorized_elementwise_kernelILi4EZZZNS0_67_GLOBAL__N__bb565c37_34_ValidateCompressedIndicesKernel_cu_33a4b88b42_validate_compressed_sparse_indices_kernelILNS2_8CDimNameE1ENS2_18CUDAKernelLauncherENS2_14EmptyVecKernelENS2_8DummyVecELm0EEEvRKNS_6TensorESA_lllENKUlvE0_clEvENKUlvE0_clEvEUllE_St5arrayIPcLm2EEEEviT0_T1_,"a",@progbits
	.sectionflags	@""
	.align	4
.nv.constant0._ZN2at6native29vectorized_elementwise_kernelILi4EZZZNS0_67_GLOBAL__N__bb565c37_34_ValidateCompressedIndicesKernel_cu_33a4b88b42_validate_compressed_sparse_indices_kernelILNS2_8CDimNameE1ENS2_18CUDAKernelLauncherENS2_14EmptyVecKernelENS2_8DummyVecELm0EEEvRKNS_6TensorESA_lllENKUlvE0_clEvENKUlvE0_clEvEUllE_St5arrayIPcLm2EEEEviT0_T1_:
	.zero		400


//--------------------- .nv.constant0._ZN2at6native29vectorized_elementwise_kernelILi8EZZZNS0_67_GLOBAL__N__bb565c37_34_ValidateCompressedIndicesKernel_cu_33a4b88b42_validate_compressed_sparse_indices_kernelILNS2_8CDimNameE1ENS2_18CUDAKernelLauncherENS2_14EmptyVecKernelENS2_8DummyVecELm0EEEvRKNS_6TensorESA_lllENKUlvE0_clEvENKUlvE0_clEvEUllE_St5arrayIPcLm2EEEEviT0_T1_ --------------------------
	.section	.nv.constant0._ZN2at6native29vectorized_elementwise_kernelILi8EZZZNS0_67_GLOBAL__N__bb565c37_34_ValidateCompressedIndicesKernel_cu_33a4b88b42_validate_compressed_sparse_indices_kernelILNS2_8CDimNameE1ENS2_18CUDAKernelLauncherENS2_14EmptyVecKernelENS2_8DummyVecELm0EEEvRKNS_6TensorESA_lllENKUlvE0_clEvENKUlvE0_clEvEUllE_St5arrayIPcLm2EEEEviT0_T1_,"a",@progbits
	.sectionflags	@""
	.align	4
.nv.constant0._ZN2at6native29vectorized_elementwise_kernelILi8EZZZNS0_67_GLOBAL__N__bb565c37_34_ValidateCompressedIndicesKernel_cu_33a4b88b42_validate_compressed_sparse_indices_kernelILNS2_8CDimNameE1ENS2_18CUDAKernelLauncherENS2_14EmptyVecKernelENS2_8DummyVecELm0EEEvRKNS_6TensorESA_lllENKUlvE0_clEvENKUlvE0_clEvEUllE_St5arrayIPcLm2EEEEviT0_T1_:
	.zero		400


//--------------------- .nv.constant0._ZN2at6native18elementwise_kernelILi128ELi4EZNS0_15gpu_kernel_implIZZZNS0_67_GLOBAL__N__bb565c37_34_ValidateCompressedIndicesKernel_cu_33a4b88b42_validate_compressed_sparse_indices_kernelILNS3_8CDimNameE1ENS3_18CUDAKernelLauncherENS3_14EmptyVecKernelENS3_8DummyVecELm0EEEvRKNS_6TensorESB_lllENKUlvE0_clEvENKUlvE_clEvEUliE_EEvRNS_18TensorIteratorBaseERKT_EUliE_EEviT1_ --------------------------
	.section	.nv.constant0._ZN2at6native18elementwise_kernelILi128ELi4EZNS0_15gpu_kernel_implIZZZNS0_67_GLOBAL__N__bb565c37_34_ValidateCompressedIndicesKernel_cu_33a4b88b42_validate_compressed_sparse_indices_kernelILNS3_8CDimNameE1ENS3_18CUDAKernelLauncherENS3_14EmptyVecKernelENS3_8DummyVecELm0EEEvRKNS_6TensorESB_lllENKUlvE0_clEvENKUlvE_clEvEUliE_EEvRNS_18TensorIteratorBaseERKT_EUliE_EEviT1_,"a",@progbits
	.sectionflags	@""
	.align	4
.nv.constant0._ZN2at6native18elementwise_kernelILi128ELi4EZNS0_15gpu_kernel_implIZZZNS0_67_GLOBAL__N__bb565c37_34_ValidateCompressedIndicesKernel_cu_33a4b88b42_validate_compressed_sparse_indices_kernelILNS3_8CDimNameE1ENS3_18CUDAKernelLauncherENS3_14EmptyVecKernelENS3_8DummyVecELm0EEEvRKNS_6TensorESB_lllENKUlvE0_clEvENKUlvE_clEvEUliE_EEvRNS_18TensorIteratorBaseERKT_EUliE_EEviT1_:
	.zero		920


//--------------------- .nv.constant0._ZN2at6native27unrolled_elementwise_kernelIZZZNS0_67_GLOBAL__N__bb565c37_34_ValidateCompressedIndicesKernel_cu_33a4b88b42_validate_compressed_sparse_indices_kernelILNS2_8CDimNameE1ENS2_18CUDAKernelLauncherENS2_14EmptyVecKernelENS2_8DummyVecELm0EEEvRKNS_6TensorESA_lllENKUlvE0_clEvENKUlvE_clEvEUliE_St5arrayIPcLm2EELi4E23TrivialOffsetCalculatorILi1EjESI_NS0_6memory12LoadWithCastILi1EEENSJ_13StoreWithCastILi1EEEEEviT_T0_T2_T3_T4_T5_ --------------------------
	.section	.nv.constant0._ZN2at6native27unrolled_elementwise_kernelIZZZNS0_67_GLOBAL__N__bb565c37_34_ValidateCompressedIndicesKernel_cu_33a4b88b42_validate_compressed_sparse_indices_kernelILNS2_8CDimNameE1ENS2_18CUDAKernelLauncherENS2_14EmptyVecKernelENS2_8DummyVecELm0EEEvRKNS_6TensorESA_lllENKUlvE0_clEvENKUlvE_clEvEUliE_St5arrayIPcLm2EELi4E23TrivialOffsetCalculatorILi1EjESI_NS0_6memory12LoadWithCastILi1EEENSJ_13StoreWithCastILi1EEEEEviT_T0_T2_T3_T4_T5_,"a",@progbits
	.sectionflags	@""
	.align	4
.nv.constant0._ZN2at6native27unrolled_elementwise_kernelIZZZNS0_67_GLOBAL__N__bb565c37_34_ValidateCompressedIndicesKernel_cu_33a4b88b42_validate_compressed_sparse_indices_kernelILNS2_8CDimNameE1ENS2_18CUDAKernelLauncherENS2_14EmptyVecKernelENS2_8DummyVecELm0EEEvRKNS_6TensorESA_lllENKUlvE0_clEvENKUlvE_clEvEUliE_St5arrayIPcLm2EELi4E23TrivialOffsetCalculatorILi1EjESI_NS0_6memory12LoadWithCastILi1EEENSJ_13StoreWithCastILi1EEEEEviT_T0_T2_T3_T4_T5_:
	.zero		420


//--------------------- .nv.constant0._ZN2at6native18elementwise_kernelILi128ELi2EZNS0_22gpu_kernel_impl_nocastIZZZNS0_67_GLOBAL__N__bb565c37_34_ValidateCompressedIndicesKernel_cu_33a4b88b42_validate_compressed_sparse_indices_kernelILNS3_8CDimNameE1ENS3_18CUDAKernelLauncherENS3_14EmptyVecKernelENS3_8DummyVecELm0EEEvRKNS_6TensorESB_lllENKUlvE0_clEvENKUlvE_clEvEUliE_EEvRNS_18TensorIteratorBaseERKT_EUliE_EEviT1_ --------------------------
	.section	.nv.constant0._ZN2at6native18elementwise_kernelILi128ELi2EZNS0_22gpu_kernel_impl_nocastIZZZNS0_67_GLOBAL__N__bb565c37_34_ValidateCompressedIndicesKernel_cu_33a4b88b42_validate_compressed_sparse_indices_kernelILNS3_8CDimNameE1ENS3_18CUDAKernelLauncherENS3_14EmptyVecKernelENS3_8DummyVecELm0EEEvRKNS_6TensorESB_lllENKUlvE0_clEvENKUlvE_clEvEUliE_EEvRNS_18TensorIteratorBaseERKT_EUliE_EEviT1_,"a",@progbits
	.sectionflags	@""
	.align	4
.nv.constant0._ZN2at6native18elementwise_kernelILi128ELi2EZNS0_22gpu_kernel_impl_nocastIZZZNS0_67_GLOBAL__N__bb565c37_34_ValidateCompressedIndicesKernel_cu_33a4b88b42_validate_compressed_sparse_indices_kernelILNS3_8CDimNameE1ENS3_18CUDAKernelLauncherENS3_14EmptyVecKernelENS3_8DummyVecELm0EEEvRKNS_6TensorESB_lllENKUlvE0_clEvENKUlvE_clEvEUliE_EEvRNS_18TensorIteratorBaseERKT_EUliE_EEviT1_:
	.zero		912


//--------------------- .nv.constant0._ZN2at6native27unrolled_elementwise_kernelIZZZNS0_67_GLOBAL__N__bb565c37_34_ValidateCompressedIndicesKernel_cu_33a4b88b42_validate_compressed_sparse_indices_kernelILNS2_8CDimNameE1ENS2_18CUDAKernelLauncherENS2_14EmptyVecKernelENS2_8DummyVecELm0EEEvRKNS_6TensorESA_lllENKUlvE0_clEvENKUlvE_clEvEUliE_St5arrayIPcLm2EELi4E23TrivialOffsetCalculatorILi1EjESI_NS0_6memory15LoadWithoutCastENSJ_16StoreWithoutCastEEEviT_T0_T2_T3_T4_T5_ --------------------------
	.section	.nv.constant0._ZN2at6native27unrolled_elementwise_kernelIZZZNS0_67_GLOBAL__N__bb565c37_34_ValidateCompressedIndicesKernel_cu_33a4b88b42_validate_compressed_sparse_indices_kernelILNS2_8CDimNameE1ENS2_18CUDAKernelLauncherENS2_14EmptyVecKernelENS2_8DummyVecELm0EEEvRKNS_6TensorESA_lllENKUlvE0_clEvENKUlvE_clEvEUliE_St5arrayIPcLm2EELi4E23TrivialOffsetCalculatorILi1EjESI_NS0_6memory15LoadWithoutCastENSJ_16StoreWithoutCastEEEviT_T0_T2_T3_T4_T5_,"a",@progbits
	.sectionflags	@""
	.align	4
.nv.constant0._ZN2at6native27unrolled_elementwise_kernelIZZZNS0_67_GLOBAL__N__bb565c37_34_ValidateCompressedIndicesKernel_cu_33a4b88b42_validate_compressed_sparse_indices_kernelILNS2_8CDimNameE1ENS2_18CUDAKernelLauncherENS2_14EmptyVecKernelENS2_8DummyVecELm0EEEvRKNS_6TensorESA_lllENKUlvE0_clEvENKUlvE_clEvEUliE_St5arrayIPcLm2EELi4E23TrivialOffsetCalculatorILi1EjESI_NS0_6memory15LoadWithoutCastENSJ_16StoreWithoutCastEEEviT_T0_T2_T3_T4_T5_:
	.zero		404


//--------------------- .nv.constant0._ZN2at6native29vectorized_elementwise_kernelILi2EZZZNS0_67_GLOBAL__N__bb565c37_34_ValidateCompressedIndicesKernel_cu_33a4b88b42_validate_compressed_sparse_indices_kernelILNS2_8CDimNameE1ENS2_18CUDAKernelLauncherENS2_14EmptyVecKernelENS2_8DummyVecELm0EEEvRKNS_6TensorESA_lllENKUlvE0_clEvENKUlvE_clEvEUliE_St5arrayIPcLm2EEEEviT0_T1_ --------------------------
	.section	.nv.constant0._ZN2at6native29vectorized_elementwise_kernelILi2EZZZNS0_67_GLOBAL__N__bb565c37_34_ValidateCompressedIndicesKernel_cu_33a4b88b42_validate_compressed_sparse_indices_kernelILNS2_8CDimNameE1ENS2_18CUDAKernelLauncherENS2_14EmptyVecKernelENS2_8DummyVecELm0EEEvRKNS_6TensorESA_lllENKUlvE0_clEvENKUlvE_clEvEUliE_St5arrayIPcLm2EEEEviT0_T1_,"a",@progbits
	.sectionflags	@""
	.align	4
.nv.constant0._ZN2at6native29vectorized_elementwise_kernelILi2EZZZNS0_67_GLOBAL__N__bb565c37_34_ValidateCompressedIndicesKernel_cu_33a4b88b42_validate_compressed_sparse_indices_kernelILNS2_8CDimNameE1ENS2_18CUDAKernelLauncherENS2_14EmptyVecKernelENS2_8DummyVecELm0EEEvRKNS_6TensorESA_lllENKUlvE0_clEvENKUlvE_clEvEUliE_St5arrayIPcLm2EEEEviT0_T1_:
	.zero		400


//--------------------- .nv.constant0._ZN2at6native29vectorized_elementwise_kernelILi4EZZZNS0_67_GLOBAL__N__bb565c37_34_ValidateCompressedIndicesKernel_cu_33a4b88b42_validate_compressed_sparse_indices_kernelILNS2_8CDimNameE1ENS2_18CUDAKernelLauncherENS2_14EmptyVecKernelENS2_8DummyVecELm0EEEvRKNS_6TensorESA_lllENKUlvE0_clEvENKUlvE_clEvEUliE_St5arrayIPcLm2EEEEviT0_T1_ --------------------------
	.section	.nv.constant0._ZN2at6native29vectorized_elementwise_kernelILi4EZZZNS0_67_GLOBAL__N__bb565c37_34_ValidateCompressedIndicesKernel_cu_33a4b88b42_validate_compressed_sparse_indices_kernelILNS2_8CDimNameE1ENS2_18CUDAKernelLauncherENS2_14EmptyVecKernelENS2_8DummyVecELm0EEEvRKNS_6TensorESA_lllENKUlvE0_clEvENKUlvE_clEvEUliE_St5arrayIPcLm2EEEEviT0_T1_,"a",@progbits
	.sectionflags	@""
	.align	4
.nv.constant0._ZN2at6native29vectorized_elementwise_kernelILi4EZZZNS0_67_GLOBAL__N__bb565c37_34_ValidateCompressedIndicesKernel_cu_33a4b88b42_validate_compressed_sparse_indices_kernelILNS2_8CDimNameE1ENS2_18CUDAKernelLauncherENS2_14EmptyVecKernelENS2_8DummyVecELm0EEEvRKNS_6TensorESA_lllENKUlvE0_clEvENKUlvE_clEvEUliE_St5arrayIPcLm2EEEEviT0_T1_:
	.zero		400


//--------------------- .nv.constant0._ZN2at6native29vectorized_elementwise_kernelILi8EZZZNS0_67_GLOBAL__N__bb565c37_34_ValidateCompressedIndicesKernel_cu_33a4b88b42_validate_compressed_sparse_indices_kernelILNS2_8CDimNameE1ENS2_18CUDAKernelLauncherENS2_14EmptyVecKernelENS2_8DummyVecELm0EEEvRKNS_6TensorESA_lllENKUlvE0_clEvENKUlvE_clEvEUliE_St5arrayIPcLm2EEEEviT0_T1_ --------------------------
	.section	.nv.constant0._ZN2at6native29vectorized_elementwise_kernelILi8EZZZNS0_67_GLOBAL__N__bb565c37_34_ValidateCompressedIndicesKernel_cu_33a4b88b42_validate_compressed_sparse_indices_kernelILNS2_8CDimNameE1ENS2_18CUDAKernelLauncherENS2_14EmptyVecKernelENS2_8DummyVecELm0EEEvRKNS_6TensorESA_lllENKUlvE0_clEvENKUlvE_clEvEUliE_St5arrayIPcLm2EEEEviT0_T1_,"a",@progbits
	.sectionflags	@""
	.align	4
.nv.constant0._ZN2at6native29vectorized_elementwise_kernelILi8EZZZNS0_67_GLOBAL__N__bb565c37_34_ValidateCompressedIndicesKernel_cu_33a4b88b42_validate_compressed_sparse_indices_kernelILNS2_8CDimNameE1ENS2_18CUDAKernelLauncherENS2_14EmptyVecKernelENS2_8DummyVecELm0EEEvRKNS_6TensorESA_lllENKUlvE0_clEvENKUlvE_clEvEUliE_St5arrayIPcLm2EEEEviT0_T1_:
	.zero		400


//--------------------- .nv.constant2._ZN2at6native18elementwise_kernelILi128ELi4EZNS0_15gpu_kernel_implIZZZNS0_67_GLOBAL__N__bb565c37_34_ValidateCompressedIndicesKernel_cu_33a4b88b42_validate_compressed_sparse_indices_kernelILNS3_8CDimNameE1ENS3_18CUDAKernelLauncherENS3_14EmptyVecKernelENS3_8DummyVecELm8EEEvRKNS_6TensorESB_lllENKUlvE1_clEvENKUlvE0_clEvEUllllllE_EEvRNS_18TensorIteratorBaseERKT_EUliE_EEviT1_ --------------------------
	.section	.nv.constant2._ZN2at6native18elementwise_kernelILi128ELi4EZNS0_15gpu_kernel_implIZZZNS0_67_GLOBAL__N__bb565c37_34_ValidateCompressedIndicesKernel_cu_33a4b88b42_validate_compressed_sparse_indices_kernelILNS3_8CDimNameE1ENS3_18CUDAKernelLauncherENS3_14EmptyVecKernelENS3_8DummyVecELm8EEEvRKNS_6TensorESB_lllENKUlvE1_clEvENKUlvE0_clEvEUllllllE_EEvRNS_18TensorIteratorBaseERKT_EUliE_EEviT1_,"a",@progbits
	.sectionflags	@""
	.align	4
.nv.constant2._ZN2at6native18elementwise_kernelILi128ELi4EZNS0_15gpu_kernel_implIZZZNS0_67_GLOBAL__N__bb565c37_34_ValidateCompressedIndicesKernel_cu_33a4b88b42_validate_compressed_sparse_indices_kernelILNS3_8CDimNameE1ENS3_18CUDAKernelLauncherENS3_14EmptyVecKernelENS3_8DummyVecELm8EEEvRKNS_6TensorESB_lllENKUlvE1_clEvENKUlvE0_clEvEUllllllE_EEvRNS_18TensorIteratorBaseERKT_EUliE_EEviT1_:
        /*0000*/ 	.byte	0x08, 0x00, 0x00, 0x00, 0x00, 0x00, 0x00, 0x00


//--------------------- .nv.constant0._ZN2at6native18elementwise_kernelILi128ELi4EZNS0_15gpu_kernel_implIZZZNS0_67_GLOBAL__N__bb565c37_34_ValidateCompressedIndicesKernel_cu_33a4b88b42_validate_compressed_sparse_indices_kernelILNS3_8CDimNameE1ENS3_18CUDAKernelLauncherENS3_14EmptyVecKernelENS3_8DummyVecELm8EEEvRKNS_6TensorESB_lllENKUlvE1_clEvENKUlvE0_clEvEUllllllE_EEvRNS_18TensorIteratorBaseERKT_EUliE_EEviT1_ --------------------------
	.section	.nv.constant0._ZN2at6native18elementwise_kernelILi128ELi4EZNS0_15gpu_kernel_implIZZZNS0_67_GLOBAL__N__bb565c37_34_ValidateCompressedIndicesKernel_cu_33a4b88b42_validate_compressed_sparse_indices_kernelILNS3_8CDimNameE1ENS3_18CUDAKernelLauncherENS3_14EmptyVecKernelENS3_8DummyVecELm8EEEvRKNS_6TensorESB_lllENKUlvE1_clEvENKUlvE0_clEvEUllllllE_EEvRNS_18TensorIteratorBaseERKT_EUliE_EEviT1_,"a",@progbits
	.sectionflags	@""
	.align	4
.nv.constant0._ZN2at6native18elementwise_kernelILi128ELi4EZNS0_15gpu_kernel_implIZZZNS0_67_GLOBAL__N__bb565c37_34_ValidateCompressedIndicesKernel_cu_33a4b88b42_validate_compressed_sparse_indices_kernelILNS3_8CDimNameE1ENS3_18CUDAKernelLauncherENS3_14EmptyVecKernelENS3_8DummyVecELm8EEEvRKNS_6TensorESB_lllENKUlvE1_clEvENKUlvE0_clEvEUllllllE_EEvRNS_18TensorIteratorBaseERKT_EUliE_EEviT1_:
	.zero		1504


//--------------------- .nv.constant0._ZN2at6native27unrolled_elementwise_kernelIZZZNS0_67_GLOBAL__N__bb565c37_34_ValidateCompressedIndicesKernel_cu_33a4b88b42_validate_compressed_sparse_indices_kernelILNS2_8CDimNameE1ENS2_18CUDAKernelLauncherENS2_14EmptyVecKernelENS2_8DummyVecELm8EEEvRKNS_6TensorESA_lllENKUlvE1_clEvENKUlvE0_clEvEUllllllE_St5arrayIPcLm6EELi4E23TrivialOffsetCalculatorILi5EjESH_ILi1EjENS0_6memory12LoadWithCastILi5EEENSK_13StoreWithCastILi1EEEEEviT_T0_T2_T3_T4_T5_ --------------------------
	.section	.nv.constant0._ZN2at6native27unrolled_elementwise_kernelIZZZNS0_67_GLOBAL__N__bb565c37_34_ValidateCompressedIndicesKernel_cu_33a4b88b42_validate_compressed_sparse_indices_kernelILNS2_8CDimNameE1ENS2_18CUDAKernelLauncherENS2_14EmptyVecKernelENS2_8DummyVecELm8EEEvRKNS_6TensorESA_lllENKUlvE1_clEvENKUlvE0_clEvEUllllllE_St5arrayIPcLm6EELi4E23TrivialOffsetCalculatorILi5EjESH_ILi1EjENS0_6memory12LoadWithCastILi5EEENSK_13StoreWithCastILi1EEEEEviT_T0_T2_T3_T4_T5_,"a",@progbits
	.sectionflags	@""
	.align	4
.nv.constant0._ZN2at6native27unrolled_elementwise_kernelIZZZNS0_67_GLOBAL__N__bb565c37_34_ValidateCompressedIndicesKernel_cu_33a4b88b42_validate_compressed_sparse_indices_kernelILNS2_8CDimNameE1ENS2_18CUDAKernelLauncherENS2_14EmptyVecKernelENS2_8DummyVecELm8EEEvRKNS_6TensorESA_lllENKUlvE1_clEvENKUlvE0_clEvEUllllllE_St5arrayIPcLm6EELi4E23TrivialOffsetCalculatorILi5EjESH_ILi1EjENS0_6memory12LoadWithCastILi5EEENSK_13StoreWithCastILi1EEEEEviT_T0_T2_T3_T4_T5_:
	.zero		624


//--------------------- .nv.constant2._ZN2at6native18elementwise_kernelILi128ELi2EZNS0_22gpu_kernel_impl_nocastIZZZNS0_67_GLOBAL__N__bb565c37_34_ValidateCompressedIndicesKernel_cu_33a4b88b42_validate_compressed_sparse_indices_kernelILNS3_8CDimNameE1ENS3_18CUDAKernelLauncherENS3_14EmptyVecKernelENS3_8DummyVecELm8EEEvRKNS_6TensorESB_lllENKUlvE1_clEvENKUlvE0_clEvEUllllllE_EEvRNS_18TensorIteratorBaseERKT_EUliE_EEviT1_ --------------------------
	.section	.nv.constant2._ZN2at6native18elementwise_kernelILi128ELi2EZNS0_22gpu_kernel_impl_nocastIZZZNS0_67_GLOBAL__N__bb565c37_34_ValidateCompressedIndicesKernel_cu_33a4b88b42_validate_compressed_sparse_indices_kernelILNS3_8CDimNameE1ENS3_18CUDAKernelLauncherENS3_14EmptyVecKernelENS3_8DummyVecELm8EEEvRKNS_6TensorESB_lllENKUlvE1_clEvENKUlvE0_clEvEUllllllE_EEvRNS_18TensorIteratorBaseERKT_EUliE_EEviT1_,"a",@progbits
	.sectionflags	@""
	.align	4
.nv.constant2._ZN2at6native18elementwise_kernelILi128ELi2EZNS0_22gpu_kernel_impl_nocastIZZZNS0_67_GLOBAL__N__bb565c37_34_ValidateCompressedIndicesKernel_cu_33a4b88b42_validate_compressed_sparse_indices_kernelILNS3_8CDimNameE1ENS3_18CUDAKernelLauncherENS3_14EmptyVecKernelENS3_8DummyVecELm8EEEvRKNS_6TensorESB_lllENKUlvE1_clEvENKUlvE0_clEvEUllllllE_EEvRNS_18TensorIteratorBaseERKT_EUliE_EEviT1_:
        /*0000*/ 	.byte	0x08, 0x00, 0x00, 0x00, 0x00, 0x00, 0x00, 0x00


//--------------------- .nv.constant0._ZN2at6native18elementwise_kernelILi128ELi2EZNS0_22gpu_kernel_impl_nocastIZZZNS0_67_GLOBAL__N__bb565c37_34_ValidateCompressedIndicesKernel_cu_33a4b88b42_validate_compressed_sparse_indices_kernelILNS3_8CDimNameE1ENS3_18CUDAKernelLauncherENS3_14EmptyVecKernelENS3_8DummyVecELm8EEEvRKNS_6TensorESB_lllENKUlvE1_clEvENKUlvE0_clEvEUllllllE_EEvRNS_18TensorIteratorBaseERKT_EUliE_EEviT1_ --------------------------
	.section	.nv.constant0._ZN2at6native18elementwise_kernelILi128ELi2EZNS0_22gpu_kernel_impl_nocastIZZZNS0_67_GLOBAL__N__bb565c37_34_ValidateCompressedIndicesKernel_cu_33a4b88b42_validate_compressed_sparse_indices_kernelILNS3_8CDimNameE1ENS3_18CUDAKernelLauncherENS3_14EmptyVecKernelENS3_8DummyVecELm8EEEvRKNS_6TensorESB_lllENKUlvE1_clEvENKUlvE0_clEvEUllllllE_EEvRNS_18TensorIteratorBaseERKT_EUliE_EEviT1_,"a",@progbits
	.sectionflags	@""
	.align	4
.nv.constant0._ZN2at6native18elementwise_kernelILi128ELi2EZNS0_22gpu_kernel_impl_nocastIZZZNS0_67_GLOBAL__N__bb565c37_34_ValidateCompressedIndicesKernel_cu_33a4b88b42_validate_compressed_sparse_indices_kernelILNS3_8CDimNameE1ENS3_18CUDAKernelLauncherENS3_14EmptyVecKernelENS3_8DummyVecELm8EEEvRKNS_6TensorESB_lllENKUlvE1_clEvENKUlvE0_clEvEUllllllE_EEvRNS_18TensorIteratorBaseERKT_EUliE_EEviT1_:
	.zero		1496


//--------------------- .nv.constant0._ZN2at6native27unrolled_elementwise_kernelIZZZNS0_67_GLOBAL__N__bb565c37_34_ValidateCompressedIndicesKernel_cu_33a4b88b42_validate_compressed_sparse_indices_kernelILNS2_8CDimNameE1ENS2_18CUDAKernelLauncherENS2_14EmptyVecKernelENS2_8DummyVecELm8EEEvRKNS_6TensorESA_lllENKUlvE1_clEvENKUlvE0_clEvEUllllllE_St5arrayIPcLm6EELi4E23TrivialOffsetCalculatorILi5EjESH_ILi1EjENS0_6memory15LoadWithoutCastENSK_16StoreWithoutCastEEEviT_T0_T2_T3_T4_T5_ --------------------------
	.section	.nv.constant0._ZN2at6native27unrolled_elementwise_kernelIZZZNS0_67_GLOBAL__N__bb565c37_34_ValidateCompressedIndicesKernel_cu_33a4b88b42_validate_compressed_sparse_indices_kernelILNS2_8CDimNameE1ENS2_18CUDAKernelLauncherENS2_14EmptyVecKernelENS2_8DummyVecELm8EEEvRKNS_6TensorESA_lllENKUlvE1_clEvENKUlvE0_clEvEUllllllE_St5arrayIPcLm6EELi4E23TrivialOffsetCalculatorILi5EjESH_ILi1EjENS0_6memory15LoadWithoutCastENSK_16StoreWithoutCastEEEviT_T0_T2_T3_T4_T5_,"a",@progbits
	.sectionflags	@""
	.align	4
.nv.constant0._ZN2at6native27unrolled_elementwise_kernelIZZZNS0_67_GLOBAL__N__bb565c37_34_ValidateCompressedIndicesKernel_cu_33a4b88b42_validate_compressed_sparse_indices_kernelILNS2_8CDimNameE1ENS2_18CUDAKernelLauncherENS2_14EmptyVecKernelENS2_8DummyVecELm8EEEvRKNS_6TensorESA_lllENKUlvE1_clEvENKUlvE0_clEvEUllllllE_St5arrayIPcLm6EELi4E23TrivialOffsetCalculatorILi5EjESH_ILi1EjENS0_6memory15LoadWithoutCastENSK_16StoreWithoutCastEEEviT_T0_T2_T3_T4_T5_:
	.zero		588


//--------------------- .nv.constant0._ZN2at6native29vectorized_elementwise_kernelILi2EZZZNS0_67_GLOBAL__N__bb565c37_34_ValidateCompressedIndicesKernel_cu_33a4b88b42_validate_compressed_sparse_indices_kernelILNS2_8CDimNameE1ENS2_18CUDAKernelLauncherENS2_14EmptyVecKernelENS2_8DummyVecELm8EEEvRKNS_6TensorESA_lllENKUlvE1_clEvENKUlvE0_clEvEUllllllE_St5arrayIPcLm6EEEEviT0_T1_ --------------------------
	.section	.nv.constant0._ZN2at6native29vectorized_elementwise_kernelILi2EZZZNS0_67_GLOBAL__N__bb565c37_34_ValidateCompressedIndicesKernel_cu_33a4b88b42_validate_compressed_sparse_indices_kernelILNS2_8CDimNameE1ENS2_18CUDAKernelLauncherENS2_14EmptyVecKernelENS2_8DummyVecELm8EEEvRKNS_6TensorESA_lllENKUlvE1_clEvENKUlvE0_clEvEUllllllE_St5arrayIPcLm6EEEEviT0_T1_,"a",@progbits
	.sectionflags	@""
	.align	4
.nv.constant0._ZN2at6native29vectorized_elementwise_kernelILi2EZZZNS0_67_GLOBAL__N__bb565c37_34_ValidateCompressedIndicesKernel_cu_33a4b88b42_validate_compressed_sparse_indices_kernelILNS2_8CDimNameE1ENS2_18CUDAKernelLauncherENS2_14EmptyVecKernelENS2_8DummyVecELm8EEEvRKNS_6TensorESA_lllENKUlvE1_clEvENKUlvE0_clEvEUllllllE_St5arrayIPcLm6EEEEviT0_T1_:
	.zero		584


//--------------------- .nv.constant0._ZN2at6native29vectorized_elementwise_kernelILi4EZZZNS0_67_GLOBAL__N__bb565c37_34_ValidateCompressedIndicesKernel_cu_33a4b88b42_validate_compressed_sparse_indices_kernelILNS2_8CDimNameE1ENS2_18CUDAKernelLauncherENS2_14EmptyVecKernelENS2_8DummyVecELm8EEEvRKNS_6TensorESA_lllENKUlvE1_clEvENKUlvE0_clEvEUllllllE_St5arrayIPcLm6EEEEviT0_T1_ --------------------------
	.section	.nv.constant0._ZN2at6native29vectorized_elementwise_kernelILi4EZZZNS0_67_GLOBAL__N__bb565c37_34_ValidateCompressedIndicesKernel_cu_33a4b88b42_validate_compressed_sparse_indices_kernelILNS2_8CDimNameE1ENS2_18CUDAKernelLauncherENS2_14EmptyVecKernelENS2_8DummyVecELm8EEEvRKNS_6TensorESA_lllENKUlvE1_clEvENKUlvE0_clEvEUllllllE_St5arrayIPcLm6EEEEviT0_T1_,"a",@progbits
	.sectionflags	@""
	.align	4
.nv.constant0._ZN2at6native29vectorized_elementwise_kernelILi4EZZZNS0_67_GLOBAL__N__bb565c37_34_ValidateCompressedIndicesKernel_cu_33a4b88b42_validate_compressed_sparse_indices_kernelILNS2_8CDimNameE1ENS2_18CUDAKernelLauncherENS2_14EmptyVecKernelENS2_8DummyVecELm8EEEvRKNS_6TensorESA_lllENKUlvE1_clEvENKUlvE0_clEvEUllllllE_St5arrayIPcLm6EEEEviT0_T1_:
	.zero		584


//--------------------- .nv.constant0._ZN2at6native29vectorized_elementwise_kernelILi8EZZZNS0_67_GLOBAL__N__bb565c37_34_ValidateCompressedIndicesKernel_cu_33a4b88b42_validate_compressed_sparse_indices_kernelILNS2_8CDimNameE1ENS2_18CUDAKernelLauncherENS2_14EmptyVecKernelENS2_8DummyVecELm8EEEvRKNS_6TensorESA_lllENKUlvE1_clEvENKUlvE0_clEvEUllllllE_St5arrayIPcLm6EEEEviT0_T1_ --------------------------
	.section	.nv.constant0._ZN2at6native29vectorized_elementwise_kernelILi8EZZZNS0_67_GLOBAL__N__bb565c37_34_ValidateCompressedIndicesKernel_cu_33a4b88b42_validate_compressed_sparse_indices_kernelILNS2_8CDimNameE1ENS2_18CUDAKernelLauncherENS2_14EmptyVecKernelENS2_8DummyVecELm8EEEvRKNS_6TensorESA_lllENKUlvE1_clEvENKUlvE0_clEvEUllllllE_St5arrayIPcLm6EEEEviT0_T1_,"a",@progbits
	.sectionflags	@""
	.align	4
.nv.constant0._ZN2at6native29vectorized_elementwise_kernelILi8EZZZNS0_67_GLOBAL__N__bb565c37_34_ValidateCompressedIndicesKernel_cu_33a4b88b42_validate_compressed_sparse_indices_kernelILNS2_8CDimNameE1ENS2_18CUDAKernelLauncherENS2_14EmptyVecKernelENS2_8DummyVecELm8EEEvRKNS_6TensorESA_lllENKUlvE1_clEvENKUlvE0_clEvEUllllllE_St5arrayIPcLm6EEEEviT0_T1_:
	.zero		584


//--------------------- .nv.constant2._ZN2at6native18elementwise_kernelILi128ELi4EZNS0_15gpu_kernel_implIZZZNS0_67_GLOBAL__N__bb565c37_34_ValidateCompressedIndicesKernel_cu_33a4b88b42_validate_compressed_sparse_indices_kernelILNS3_8CDimNameE1ENS3_18CUDAKernelLauncherENS3_14EmptyVecKernelENS3_8DummyVecELm8EEEvRKNS_6TensorESB_lllENKUlvE1_clEvENKUlvE_clEvEUliiiiiE_EEvRNS_18TensorIteratorBaseERKT_EUliE_EEviT1_ --------------------------
	.section	.nv.constant2._ZN2at6native18elementwise_kernelILi128ELi4EZNS0_15gpu_kernel_implIZZZNS0_67_GLOBAL__N__bb565c37_34_ValidateCompressedIndicesKernel_cu_33a4b88b42_validate_compressed_sparse_indices_kernelILNS3_8CDimNameE1ENS3_18CUDAKernelLauncherENS3_14EmptyVecKernelENS3_8DummyVecELm8EEEvRKNS_6TensorESB_lllENKUlvE1_clEvENKUlvE_clEvEUliiiiiE_EEvRNS_18TensorIteratorBaseERKT_EUliE_EEviT1_,"a",@progbits
	.sectionflags	@""
	.align	4
.nv.constant2._ZN2at6native18elementwise_kernelILi128ELi4EZNS0_15gpu_kernel_implIZZZNS0_67_GLOBAL__N__bb565c37_34_ValidateCompressedIndicesKernel_cu_33a4b88b42_validate_compressed_sparse_indices_kernelILNS3_8CDimNameE1ENS3_18CUDAKernelLauncherENS3_14EmptyVecKernelENS3_8DummyVecELm8EEEvRKNS_6TensorESB_lllENKUlvE1_clEvENKUlvE_clEvEUliiiiiE_EEvRNS_18TensorIteratorBaseERKT_EUliE_EEviT1_:
        /*0000*/ 	.byte	0x08, 0x00, 0x00, 0x00, 0x00, 0x00, 0x00, 0x00


//--------------------- .nv.constant0._ZN2at6native18elementwise_kernelILi128ELi4EZNS0_15gpu_kernel_implIZZZNS0_67_GLOBAL__N__bb565c37_34_ValidateCompressedIndicesKernel_cu_33a4b88b42_validate_compressed_sparse_indices_kernelILNS3_8CDimNameE1ENS3_18CUDAKernelLauncherENS3_14EmptyVecKernelENS3_8DummyVecELm8EEEvRKNS_6TensorESB_lllENKUlvE1_clEvENKUlvE_clEvEUliiiiiE_EEvRNS_18TensorIteratorBaseERKT_EUliE_EEviT1_ --------------------------
	.section	.nv.constant0._ZN2at6native18elementwise_kernelILi128ELi4EZNS0_15gpu_kernel_implIZZZNS0_67_GLOBAL__N__bb565c37_34_ValidateCompressedIndicesKernel_cu_33a4b88b42_validate_compressed_sparse_indices_kernelILNS3_8CDimNameE1ENS3_18CUDAKernelLauncherENS3_14EmptyVecKernelENS3_8DummyVecELm8EEEvRKNS_6TensorESB_lllENKUlvE1_clEvENKUlvE_clEvEUliiiiiE_EEvRNS_18TensorIteratorBaseERKT_EUliE_EEviT1_,"a",@progbits
	.sectionflags	@""
	.align	4
.nv.constant0._ZN2at6native18elementwise_kernelILi128ELi4EZNS0_15gpu_kernel_implIZZZNS0_67_GLOBAL__N__bb565c37_34_ValidateCompressedIndicesKernel_cu_33a4b88b42_validate_compressed_sparse_indices_kernelILNS3_8CDimNameE1ENS3_18CUDAKernelLauncherENS3_14EmptyVecKernelENS3_8DummyVecELm8EEEvRKNS_6TensorESB_lllENKUlvE1_clEvENKUlvE_clEvEUliiiiiE_EEvRNS_18TensorIteratorBaseERKT_EUliE_EEviT1_:
	.zero		1504


//--------------------- .nv.constant0._ZN2at6native27unrolled_elementwise_kernelIZZZNS0_67_GLOBAL__N__bb565c37_34_ValidateCompressedIndicesKernel_cu_33a4b88b42_validate_compressed_sparse_indices_kernelILNS2_8CDimNameE1ENS2_18CUDAKernelLauncherENS2_14EmptyVecKernelENS2_8DummyVecELm8EEEvRKNS_6TensorESA_lllENKUlvE1_clEvENKUlvE_clEvEUliiiiiE_St5arrayIPcLm6EELi4E23TrivialOffsetCalculatorILi5EjESH_ILi1EjENS0_6memory12LoadWithCastILi5EEENSK_13StoreWithCastILi1EEEEEviT_T0_T2_T3_T4_T5_ --------------------------
	.section	.nv.constant0._ZN2at6native27unrolled_elementwise_kernelIZZZNS0_67_GLOBAL__N__bb565c37_34_ValidateCompressedIndicesKernel_cu_33a4b88b42_validate_compressed_sparse_indices_kernelILNS2_8CDimNameE1ENS2_18CUDAKernelLauncherENS2_14EmptyVecKernelENS2_8DummyVecELm8EEEvRKNS_6TensorESA_lllENKUlvE1_clEvENKUlvE_clEvEUliiiiiE_St5arrayIPcLm6EELi4E23TrivialOffsetCalculatorILi5EjESH_ILi1EjENS0_6memory12LoadWithCastILi5EEENSK_13StoreWithCastILi1EEEEEviT_T0_T2_T3_T4_T5_,"a",@progbits
	.sectionflags	@""
	.align	4
.nv.constant0._ZN2at6native27unrolled_elementwise_kernelIZZZNS0_67_GLOBAL__N__bb565c37_34_ValidateCompressedIndicesKernel_cu_33a4b88b42_validate_compressed_sparse_indices_kernelILNS2_8CDimNameE1ENS2_18CUDAKernelLauncherENS2_14EmptyVecKernelENS2_8DummyVecELm8EEEvRKNS_6TensorESA_lllENKUlvE1_clEvENKUlvE_clEvEUliiiiiE_St5arrayIPcLm6EELi4E23TrivialOffsetCalculatorILi5EjESH_ILi1EjENS0_6memory12LoadWithCastILi5EEENSK_13StoreWithCastILi1EEEEEviT_T0_T2_T3_T4_T5_:
	.zero		624


//--------------------- .nv.constant2._ZN2at6native18elementwise_kernelILi128ELi2EZNS0_22gpu_kernel_impl_nocastIZZZNS0_67_GLOBAL__N__bb565c37_34_ValidateCompressedIndicesKernel_cu_33a4b88b42_validate_compressed_sparse_indices_kernelILNS3_8CDimNameE1ENS3_18CUDAKernelLauncherENS3_14EmptyVecKernelENS3_8DummyVecELm8EEEvRKNS_6TensorESB_lllENKUlvE1_clEvENKUlvE_clEvEUliiiiiE_EEvRNS_18TensorIteratorBaseERKT_EUliE_EEviT1_ --------------------------
	.section	.nv.constant2._ZN2at6native18elementwise_kernelILi128ELi2EZNS0_22gpu_kernel_impl_nocastIZZZNS0_67_GLOBAL__N__bb565c37_34_ValidateCompressedIndicesKernel_cu_33a4b88b42_validate_compressed_sparse_indices_kernelILNS3_8CDimNameE1ENS3_18CUDAKernelLauncherENS3_14EmptyVecKernelENS3_8DummyVecELm8EEEvRKNS_6TensorESB_lllENKUlvE1_clEvENKUlvE_clEvEUliiiiiE_EEvRNS_18TensorIteratorBaseERKT_EUliE_EEviT1_,"a",@progbits
	.sectionflags	@""
	.align	4
.nv.constant2._ZN2at6native18elementwise_kernelILi128ELi2EZNS0_22gpu_kernel_impl_nocastIZZZNS0_67_GLOBAL__N__bb565c37_34_ValidateCompressedIndicesKernel_cu_33a4b88b42_validate_compressed_sparse_indices_kernelILNS3_8CDimNameE1ENS3_18CUDAKernelLauncherENS3_14EmptyVecKernelENS3_8DummyVecELm8EEEvRKNS_6TensorESB_lllENKUlvE1_clEvENKUlvE_clEvEUliiiiiE_EEvRNS_18TensorIteratorBaseERKT_EUliE_EEviT1_:
        /*0000*/ 	.byte	0x08, 0x00, 0x00, 0x00, 0x00, 0x00, 0x00, 0x00


//--------------------- .nv.constant0._ZN2at6native18elementwise_kernelILi128ELi2EZNS0_22gpu_kernel_impl_nocastIZZZNS0_67_GLOBAL__N__bb565c37_34_ValidateCompressedIndicesKernel_cu_33a4b88b42_validate_compressed_sparse_indices_kernelILNS3_8CDimNameE1ENS3_18CUDAKernelLauncherENS3_14EmptyVecKernelENS3_8DummyVecELm8EEEvRKNS_6TensorESB_lllENKUlvE1_clEvENKUlvE_clEvEUliiiiiE_EEvRNS_18TensorIteratorBaseERKT_EUliE_EEviT1_ --------------------------
	.section	.nv.constant0._ZN2at6native18elementwise_kernelILi128ELi2EZNS0_22gpu_kernel_impl_nocastIZZZNS0_67_GLOBAL__N__bb565c37_34_ValidateCompressedIndicesKernel_cu_33a4b88b42_validate_compressed_sparse_indices_kernelILNS3_8CDimNameE1ENS3_18CUDAKernelLauncherENS3_14EmptyVecKernelENS3_8DummyVecELm8EEEvRKNS_6TensorESB_lllENKUlvE1_clEvENKUlvE_clEvEUliiiiiE_EEvRNS_18TensorIteratorBaseERKT_EUliE_EEviT1_,"a",@progbits
	.sectionflags	@""
	.align	4
.nv.constant0._ZN2at6native18elementwise_kernelILi128ELi2EZNS0_22gpu_kernel_impl_nocastIZZZNS0_67_GLOBAL__N__bb565c37_34_ValidateCompressedIndicesKernel_cu_33a4b88b42_validate_compressed_sparse_indices_kernelILNS3_8CDimNameE1ENS3_18CUDAKernelLauncherENS3_14EmptyVecKernelENS3_8DummyVecELm8EEEvRKNS_6TensorESB_lllENKUlvE1_clEvENKUlvE_clEvEUliiiiiE_EEvRNS_18TensorIteratorBaseERKT_EUliE_EEviT1_:
	.zero		1496


//--------------------- .nv.constant0._ZN2at6native27unrolled_elementwise_kernelIZZZNS0_67_GLOBAL__N__bb565c37_34_ValidateCompressedIndicesKernel_cu_33a4b88b42_validate_compressed_sparse_indices_kernelILNS2_8CDimNameE1ENS2_18CUDAKernelLauncherENS2_14EmptyVecKernelENS2_8DummyVecELm8EEEvRKNS_6TensorESA_lllENKUlvE1_clEvENKUlvE_clEvEUliiiiiE_St5arrayIPcLm6EELi4E23TrivialOffsetCalculatorILi5EjESH_ILi1EjENS0_6memory15LoadWithoutCastENSK_16StoreWithoutCastEEEviT_T0_T2_T3_T4_T5_ --------------------------
	.section	.nv.constant0._ZN2at6native27unrolled_elementwise_kernelIZZZNS0_67_GLOBAL__N__bb565c37_34_ValidateCompressedIndicesKernel_cu_33a4b88b42_validate_compressed_sparse_indices_kernelILNS2_8CDimNameE1ENS2_18CUDAKernelLauncherENS2_14EmptyVecKernelENS2_8DummyVecELm8EEEvRKNS_6TensorESA_lllENKUlvE1_clEvENKUlvE_clEvEUliiiiiE_St5arrayIPcLm6EELi4E23TrivialOffsetCalculatorILi5EjESH_ILi1EjENS0_6memory15LoadWithoutCastENSK_16StoreWithoutCastEEEviT_T0_T2_T3_T4_T5_,"a",@progbits
	.sectionflags	@""
	.align	4
.nv.constant0._ZN2at6native27unrolled_elementwise_kernelIZZZNS0_67_GLOBAL__N__bb565c37_34_ValidateCompressedIndicesKernel_cu_33a4b88b42_validate_compressed_sparse_indices_kernelILNS2_8CDimNameE1ENS2_18CUDAKernelLauncherENS2_14EmptyVecKernelENS2_8DummyVecELm8EEEvRKNS_6TensorESA_lllENKUlvE1_clEvENKUlvE_clEvEUliiiiiE_St5arrayIPcLm6EELi4E23TrivialOffsetCalculatorILi5EjESH_ILi1EjENS0_6memory15LoadWithoutCastENSK_16StoreWithoutCastEEEviT_T0_T2_T3_T4_T5_:
	.zero		588


//--------------------- .nv.constant0._ZN2at6native29vectorized_elementwise_kernelILi2EZZZNS0_67_GLOBAL__N__bb565c37_34_ValidateCompressedIndicesKernel_cu_33a4b88b42_validate_compressed_sparse_indices_kernelILNS2_8CDimNameE1ENS2_18CUDAKernelLauncherENS2_14EmptyVecKernelENS2_8DummyVecELm8EEEvRKNS_6TensorESA_lllENKUlvE1_clEvENKUlvE_clEvEUliiiiiE_St5arrayIPcLm6EEEEviT0_T1_ --------------------------
	.section	.nv.constant0._ZN2at6native29vectorized_elementwise_kernelILi2EZZZNS0_67_GLOBAL__N__bb565c37_34_ValidateCompressedIndicesKernel_cu_33a4b88b42_validate_compressed_sparse_indices_kernelILNS2_8CDimNameE1ENS2_18CUDAKernelLauncherENS2_14EmptyVecKernelENS2_8DummyVecELm8EEEvRKNS_6TensorESA_lllENKUlvE1_clEvENKUlvE_clEvEUliiiiiE_St5arrayIPcLm6EEEEviT0_T1_,"a",@progbits
	.sectionflags	@""
	.align	4
.nv.constant0._ZN2at6native29vectorized_elementwise_kernelILi2EZZZNS0_67_GLOBAL__N__bb565c37_34_ValidateCompressedIndicesKernel_cu_33a4b88b42_validate_compressed_sparse_indices_kernelILNS2_8CDimNameE1ENS2_18CUDAKernelLauncherENS2_14EmptyVecKernelENS2_8DummyVecELm8EEEvRKNS_6TensorESA_lllENKUlvE1_clEvENKUlvE_clEvEUliiiiiE_St5arrayIPcLm6EEEEviT0_T1_:
	.zero		584


//--------------------- .nv.constant0._ZN2at6native29vectorized_elementwise_kernelILi4EZZZNS0_67_GLOBAL__N__bb565c37_34_ValidateCompressedIndicesKernel_cu_33a4b88b42_validate_compressed_sparse_indices_kernelILNS2_8CDimNameE1ENS2_18CUDAKernelLauncherENS2_14EmptyVecKernelENS2_8DummyVecELm8EEEvRKNS_6TensorESA_lllENKUlvE1_clEvENKUlvE_clEvEUliiiiiE_St5arrayIPcLm6EEEEviT0_T1_ --------------------------
	.section	.nv.constant0._ZN2at6native29vectorized_elementwise_kernelILi4EZZZNS0_67_GLOBAL__N__bb565c37_34_ValidateCompressedIndicesKernel_cu_33a4b88b42_validate_compressed_sparse_indices_kernelILNS2_8CDimNameE1ENS2_18CUDAKernelLauncherENS2_14EmptyVecKernelENS2_8DummyVecELm8EEEvRKNS_6TensorESA_lllENKUlvE1_clEvENKUlvE_clEvEUliiiiiE_St5arrayIPcLm6EEEEviT0_T1_,"a",@progbits
	.sectionflags	@""
	.align	4
.nv.constant0._ZN2at6native29vectorized_elementwise_kernelILi4EZZZNS0_67_GLOBAL__N__bb565c37_34_ValidateCompressedIndicesKernel_cu_33a4b88b42_validate_compressed_sparse_indices_kernelILNS2_8CDimNameE1ENS2_18CUDAKernelLauncherENS2_14EmptyVecKernelENS2_8DummyVecELm8EEEvRKNS_6TensorESA_lllENKUlvE1_clEvENKUlvE_clEvEUliiiiiE_St5arrayIPcLm6EEEEviT0_T1_:
	.zero		584


//--------------------- .nv.constant0._ZN2at6native29vectorized_elementwise_kernelILi8EZZZNS0_67_GLOBAL__N__bb565c37_34_ValidateCompressedIndicesKernel_cu_33a4b88b42_validate_compressed_sparse_indices_kernelILNS2_8CDimNameE1ENS2_18CUDAKernelLauncherENS2_14EmptyVecKernelENS2_8DummyVecELm8EEEvRKNS_6TensorESA_lllENKUlvE1_clEvENKUlvE_clEvEUliiiiiE_St5arrayIPcLm6EEEEviT0_T1_ --------------------------
	.section	.nv.constant0._ZN2at6native29vectorized_elementwise_kernelILi8EZZZNS0_67_GLOBAL__N__bb565c37_34_ValidateCompressedIndicesKernel_cu_33a4b88b42_validate_compressed_sparse_indices_kernelILNS2_8CDimNameE1ENS2_18CUDAKernelLauncherENS2_14EmptyVecKernelENS2_8DummyVecELm8EEEvRKNS_6TensorESA_lllENKUlvE1_clEvENKUlvE_clEvEUliiiiiE_St5arrayIPcLm6EEEEviT0_T1_,"a",@progbits
	.sectionflags	@""
	.align	4
.nv.constant0._ZN2at6native29vectorized_elementwise_kernelILi8EZZZNS0_67_GLOBAL__N__bb565c37_34_ValidateCompressedIndicesKernel_cu_33a4b88b42_validate_compressed_sparse_indices_kernelILNS2_8CDimNameE1ENS2_18CUDAKernelLauncherENS2_14EmptyVecKernelENS2_8DummyVecELm8EEEvRKNS_6TensorESA_lllENKUlvE1_clEvENKUlvE_clEvEUliiiiiE_St5arrayIPcLm6EEEEviT0_T1_:
	.zero		584


//--------------------- .nv.constant0._ZN2at6native18elementwise_kernelILi128ELi4EZNS0_15gpu_kernel_implIZZZNS0_67_GLOBAL__N__bb565c37_34_ValidateCompressedIndicesKernel_cu_33a4b88b42_validate_compressed_sparse_indices_kernelILNS3_8CDimNameE1ENS3_18CUDAKernelLauncherENS3_14EmptyVecKernelENS3_8DummyVecELm8EEEvRKNS_6TensorESB_lllENKUlvE0_clEvENKUlvE0_clEvEUllE_EEvRNS_18TensorIteratorBaseERKT_EUliE_EEviT1_ --------------------------
	.section	.nv.constant0._ZN2at6native18elementwise_kernelILi128ELi4EZNS0_15gpu_kernel_implIZZZNS0_67_GLOBAL__N__bb565c37_34_ValidateCompressedIndicesKernel_cu_33a4b88b42_validate_compressed_sparse_indices_kernelILNS3_8CDimNameE1ENS3_18CUDAKernelLauncherENS3_14EmptyVecKernelENS3_8DummyVecELm8EEEvRKNS_6TensorESB_lllENKUlvE0_clEvENKUlvE0_clEvEUllE_EEvRNS_18TensorIteratorBaseERKT_EUliE_EEviT1_,"a",@progbits
	.sectionflags	@""
	.align	4
.nv.constant0._ZN2at6native18elementwise_kernelILi128ELi4EZNS0_15gpu_kernel_implIZZZNS0_67_GLOBAL__N__bb565c37_34_ValidateCompressedIndicesKernel_cu_33a4b88b42_validate_compressed_sparse_indices_kernelILNS3_8CDimNameE1ENS3_18CUDAKernelLauncherENS3_14EmptyVecKernelENS3_8DummyVecELm8EEEvRKNS_6TensorESB_lllENKUlvE0_clEvENKUlvE0_clEvEUllE_EEvRNS_18TensorIteratorBaseERKT_EUliE_EEviT1_:
	.zero		920


//--------------------- .nv.constant0._ZN2at6native27unrolled_elementwise_kernelIZZZNS0_67_GLOBAL__N__bb565c37_34_ValidateCompressedIndicesKernel_cu_33a4b88b42_validate_compressed_sparse_indices_kernelILNS2_8CDimNameE1ENS2_18CUDAKernelLauncherENS2_14EmptyVecKernelENS2_8DummyVecELm8EEEvRKNS_6TensorESA_lllENKUlvE0_clEvENKUlvE0_clEvEUllE_St5arrayIPcLm2EELi4E23TrivialOffsetCalculatorILi1EjESI_NS0_6memory12LoadWithCastILi1EEENSJ_13StoreWithCastILi1EEEEEviT_T0_T2_T3_T4_T5_ --------------------------
	.section	.nv.constant0._ZN2at6native27unrolled_elementwise_kernelIZZZNS0_67_GLOBAL__N__bb565c37_34_ValidateCompressedIndicesKernel_cu_33a4b88b42_validate_compressed_sparse_indices_kernelILNS2_8CDimNameE1ENS2_18CUDAKernelLauncherENS2_14EmptyVecKernelENS2_8DummyVecELm8EEEvRKNS_6TensorESA_lllENKUlvE0_clEvENKUlvE0_clEvEUllE_St5arrayIPcLm2EELi4E23TrivialOffsetCalculatorILi1EjESI_NS0_6memory12LoadWithCastILi1EEENSJ_13StoreWithCastILi1EEEEEviT_T0_T2_T3_T4_T5_,"a",@progbits
	.sectionflags	@""
	.align	4
.nv.constant0._ZN2at6native27unrolled_elementwise_kernelIZZZNS0_67_GLOBAL__N__bb565c37_34_ValidateCompressedIndicesKernel_cu_33a4b88b42_validate_compressed_sparse_indices_kernelILNS2_8CDimNameE1ENS2_18CUDAKernelLauncherENS2_14EmptyVecKernelENS2_8DummyVecELm8EEEvRKNS_6TensorESA_lllENKUlvE0_clEvENKUlvE0_clEvEUllE_St5arrayIPcLm2EELi4E23TrivialOffsetCalculatorILi1EjESI_NS0_6memory12LoadWithCastILi1EEENSJ_13StoreWithCastILi1EEEEEviT_T0_T2_T3_T4_T5_:
	.zero		420


//--------------------- .nv.constant0._ZN2at6native18elementwise_kernelILi128ELi2EZNS0_22gpu_kernel_impl_nocastIZZZNS0_67_GLOBAL__N__bb565c37_34_ValidateCompressedIndicesKernel_cu_33a4b88b42_validate_compressed_sparse_indices_kernelILNS3_8CDimNameE1ENS3_18CUDAKernelLauncherENS3_14EmptyVecKernelENS3_8DummyVecELm8EEEvRKNS_6TensorESB_lllENKUlvE0_clEvENKUlvE0_clEvEUllE_EEvRNS_18TensorIteratorBaseERKT_EUliE_EEviT1_ --------------------------
	.section	.nv.constant0._ZN2at6native18elementwise_kernelILi128ELi2EZNS0_22gpu_kernel_impl_nocastIZZZNS0_67_GLOBAL__N__bb565c37_34_ValidateCompressedIndicesKernel_cu_33a4b88b42_validate_compressed_sparse_indices_kernelILNS3_8CDimNameE1ENS3_18CUDAKernelLauncherENS3_14EmptyVecKernelENS3_8DummyVecELm8EEEvRKNS_6TensorESB_lllENKUlvE0_clEvENKUlvE0_clEvEUllE_EEvRNS_18TensorIteratorBaseERKT_EUliE_EEviT1_,"a",@progbits
	.sectionflags	@""
	.align	4
.nv.constant0._ZN2at6native18elementwise_kernelILi128ELi2EZNS0_22gpu_kernel_impl_nocastIZZZNS0_67_GLOBAL__N__bb565c37_34_ValidateCompressedIndicesKernel_cu_33a4b88b42_validate_compressed_sparse_indices_kernelILNS3_8CDimNameE1ENS3_18CUDAKernelLauncherENS3_14EmptyVecKernelENS3_8DummyVecELm8EEEvRKNS_6TensorESB_lllENKUlvE0_clEvENKUlvE0_clEvEUllE_EEvRNS_18TensorIteratorBaseERKT_EUliE_EEviT1_:
	.zero		912


//--------------------- .nv.constant0._ZN2at6native27unrolled_elementwise_kernelIZZZNS0_67_GLOBAL__N__bb565c37_34_ValidateCompressedIndicesKernel_cu_33a4b88b42_validate_compressed_sparse_indices_kernelILNS2_8CDimNameE1ENS2_18CUDAKernelLauncherENS2_14EmptyVecKernelENS2_8DummyVecELm8EEEvRKNS_6TensorESA_lllENKUlvE0_clEvENKUlvE0_clEvEUllE_St5arrayIPcLm2EELi4E23TrivialOffsetCalculatorILi1EjESI_NS0_6memory15LoadWithoutCastENSJ_16StoreWithoutCastEEEviT_T0_T2_T3_T4_T5_ --------------------------
	.section	.nv.constant0._ZN2at6native27unrolled_elementwise_kernelIZZZNS0_67_GLOBAL__N__bb565c37_34_ValidateCompressedIndicesKernel_cu_33a4b88b42_validate_compressed_sparse_indices_kernelILNS2_8CDimNameE1ENS2_18CUDAKernelLauncherENS2_14EmptyVecKernelENS2_8DummyVecELm8EEEvRKNS_6TensorESA_lllENKUlvE0_clEvENKUlvE0_clEvEUllE_St5arrayIPcLm2EELi4E23TrivialOffsetCalculatorILi1EjESI_NS0_6memory15LoadWithoutCastENSJ_16StoreWithoutCastEEEviT_T0_T2_T3_T4_T5_,"a",@progbits
	.sectionflags	@""
	.align	4
.nv.constant0._ZN2at6native27unrolled_elementwise_kernelIZZZNS0_67_GLOBAL__N__bb565c37_34_ValidateCompressedIndicesKernel_cu_33a4b88b42_validate_compressed_sparse_indices_kernelILNS2_8CDimNameE1ENS2_18CUDAKernelLauncherENS2_14EmptyVecKernelENS2_8DummyVecELm8EEEvRKNS_6TensorESA_lllENKUlvE0_clEvENKUlvE0_clEvEUllE_St5arrayIPcLm2EELi4E23TrivialOffsetCalculatorILi1EjESI_NS0_6memory15LoadWithoutCastENSJ_16StoreWithoutCastEEEviT_T0_T2_T3_T4_T5_:
	.zero		404


//--------------------- .nv.constant0._ZN2at6native29vectorized_elementwise_kernelILi2EZZZNS0_67_GLOBAL__N__bb565c37_34_ValidateCompressedIndicesKernel_cu_33a4b88b42_validate_compressed_sparse_indices_kernelILNS2_8CDimNameE1ENS2_18CUDAKernelLauncherENS2_14EmptyVecKernelENS2_8DummyVecELm8EEEvRKNS_6TensorESA_lllENKUlvE0_clEvENKUlvE0_clEvEUllE_St5arrayIPcLm2EEEEviT0_T1_ --------------------------
	.section	.nv.constant0._ZN2at6native29vectorized_elementwise_kernelILi2EZZZNS0_67_GLOBAL__N__bb565c37_34_ValidateCompressedIndicesKernel_cu_33a4b88b42_validate_compressed_sparse_indices_kernelILNS2_8CDimNameE1ENS2_18CUDAKernelLauncherENS2_14EmptyVecKernelENS2_8DummyVecELm8EEEvRKNS_6TensorESA_lllENKUlvE0_clEvENKUlvE0_clEvEUllE_St5arrayIPcLm2EEEEviT0_T1_,"a",@progbits
	.sectionflags	@""
	.align	4
.nv.constant0._ZN2at6native29vectorized_elementwise_kernelILi2EZZZNS0_67_GLOBAL__N__bb565c37_34_ValidateCompressedIndicesKernel_cu_33a4b88b42_validate_compressed_sparse_indices_kernelILNS2_8CDimNameE1ENS2_18CUDAKernelLauncherENS2_14EmptyVecKernelENS2_8DummyVecELm8EEEvRKNS_6TensorESA_lllENKUlvE0_clEvENKUlvE0_clEvEUllE_St5arrayIPcLm2EEEEviT0_T1_:
	.zero		400


//--------------------- .nv.constant0._ZN2at6native29vectorized_elementwise_kernelILi4EZZZNS0_67_GLOBAL__N__bb565c37_34_ValidateCompressedIndicesKernel_cu_33a4b88b42_validate_compressed_sparse_indices_kernelILNS2_8CDimNameE1ENS2_18CUDAKernelLauncherENS2_14EmptyVecKernelENS2_8DummyVecELm8EEEvRKNS_6TensorESA_lllENKUlvE0_clEvENKUlvE0_clEvEUllE_St5arrayIPcLm2EEEEviT0_T1_ --------------------------
	.section	.nv.constant0._ZN2at6native29vectorized_elementwise_kernelILi4EZZZNS0_67_GLOBAL__N__bb565c37_34_ValidateCompressedIndicesKernel_cu_33a4b88b42_validate_compressed_sparse_indices_kernelILNS2_8CDimNameE1ENS2_18CUDAKernelLauncherENS2_14EmptyVecKernelENS2_8DummyVecELm8EEEvRKNS_6TensorESA_lllENKUlvE0_clEvENKUlvE0_clEvEUllE_St5arrayIPcLm2EEEEviT0_T1_,"a",@progbits
	.sectionflags	@""
	.align	4
.nv.constant0._ZN2at6native29vectorized_elementwise_kernelILi4EZZZNS0_67_GLOBAL__N__bb565c37_34_ValidateCompressedIndicesKernel_cu_33a4b88b42_validate_compressed_sparse_indices_kernelILNS2_8CDimNameE1ENS2_18CUDAKernelLauncherENS2_14EmptyVecKernelENS2_8DummyVecELm8EEEvRKNS_6TensorESA_lllENKUlvE0_clEvENKUlvE0_clEvEUllE_St5arrayIPcLm2EEEEviT0_T1_:
	.zero		400


//--------------------- .nv.constant0._ZN2at6native29vectorized_elementwise_kernelILi8EZZZNS0_67_GLOBAL__N__bb565c37_34_ValidateCompressedIndicesKernel_cu_33a4b88b42_validate_compressed_sparse_indices_kernelILNS2_8CDimNameE1ENS2_18CUDAKernelLauncherENS2_14EmptyVecKernelENS2_8DummyVecELm8EEEvRKNS_6TensorESA_lllENKUlvE0_clEvENKUlvE0_clEvEUllE_St5arrayIPcLm2EEEEviT0_T1_ --------------------------
	.section	.nv.constant0._ZN2at6native29vectorized_elementwise_kernelILi8EZZZNS0_67_GLOBAL__N__bb565c37_34_ValidateCompressedIndicesKernel_cu_33a4b88b42_validate_compressed_sparse_indices_kernelILNS2_8CDimNameE1ENS2_18CUDAKernelLauncherENS2_14EmptyVecKernelENS2_8DummyVecELm8EEEvRKNS_6TensorESA_lllENKUlvE0_clEvENKUlvE0_clEvEUllE_St5arrayIPcLm2EEEEviT0_T1_,"a",@progbits
	.sectionflags	@""
	.align	4
.nv.constant0._ZN2at6native29vectorized_elementwise_kernelILi8EZZZNS0_67_GLOBAL__N__bb565c37_34_ValidateCompressedIndicesKernel_cu_33a4b88b42_validate_compressed_sparse_indices_kernelILNS2_8CDimNameE1ENS2_18CUDAKernelLauncherENS2_14EmptyVecKernelENS2_8DummyVecELm8EEEvRKNS_6TensorESA_lllENKUlvE0_clEvENKUlvE0_clEvEUllE_St5arrayIPcLm2EEEEviT0_T1_:
	.zero		400


//--------------------- .nv.constant0._ZN2at6native18elementwise_kernelILi128ELi4EZNS0_15gpu_kernel_implIZZZNS0_67_GLOBAL__N__bb565c37_34_ValidateCompressedIndicesKernel_cu_33a4b88b42_validate_compressed_sparse_indices_kernelILNS3_8CDimNameE1ENS3_18CUDAKernelLauncherENS3_14EmptyVecKernelENS3_8DummyVecELm8EEEvRKNS_6TensorESB_lllENKUlvE0_clEvENKUlvE_clEvEUliE_EEvRNS_18TensorIteratorBaseERKT_EUliE_EEviT1_ --------------------------
	.section	.nv.constant0._ZN2at6native18elementwise_kernelILi128ELi4EZNS0_15gpu_kernel_implIZZZNS0_67_GLOBAL__N__bb565c37_34_ValidateCompressedIndicesKernel_cu_33a4b88b42_validate_compressed_sparse_indices_kernelILNS3_8CDimNameE1ENS3_18CUDAKernelLauncherENS3_14EmptyVecKernelENS3_8DummyVecELm8EEEvRKNS_6TensorESB_lllENKUlvE0_clEvENKUlvE_clEvEUliE_EEvRNS_18TensorIteratorBaseERKT_EUliE_EEviT1_,"a",@progbits
	.sectionflags	@""
	.align	4
.nv.constant0._ZN2at6native18elementwise_kernelILi128ELi4EZNS0_15gpu_kernel_implIZZZNS0_67_GLOBAL__N__bb565c37_34_ValidateCompressedIndicesKernel_cu_33a4b88b42_validate_compressed_sparse_indices_kernelILNS3_8CDimNameE1ENS3_18CUDAKernelLauncherENS3_14EmptyVecKernelENS3_8DummyVecELm8EEEvRKNS_6TensorESB_lllENKUlvE0_clEvENKUlvE_clEvEUliE_EEvRNS_18TensorIteratorBaseERKT_EUliE_EEviT1_:
	.zero		920


//--------------------- .nv.constant0._ZN2at6native27unrolled_elementwise_kernelIZZZNS0_67_GLOBAL__N__bb565c37_34_ValidateCompressedIndicesKernel_cu_33a4b88b42_validate_compressed_sparse_indices_kernelILNS2_8CDimNameE1ENS2_18CUDAKernelLauncherENS2_14EmptyVecKernelENS2_8DummyVecELm8EEEvRKNS_6TensorESA_lllENKUlvE0_clEvENKUlvE_clEvEUliE_St5arrayIPcLm2EELi4E23TrivialOffsetCalculatorILi1EjESI_NS0_6memory12LoadWithCastILi1EEENSJ_13StoreWithCastILi1EEEEEviT_T0_T2_T3_T4_T5_ --------------------------
	.section	.nv.constant0._ZN2at6native27unrolled_elementwise_kernelIZZZNS0_67_GLOBAL__N__bb565c37_34_ValidateCompressedIndicesKernel_cu_33a4b88b42_validate_compressed_sparse_indices_kernelILNS2_8CDimNameE1ENS2_18CUDAKernelLauncherENS2_14EmptyVecKernelENS2_8DummyVecELm8EEEvRKNS_6TensorESA_lllENKUlvE0_clEvENKUlvE_clEvEUliE_St5arrayIPcLm2EELi4E23TrivialOffsetCalculatorILi1EjESI_NS0_6memory12LoadWithCastILi1EEENSJ_13StoreWithCastILi1EEEEEviT_T0_T2_T3_T4_T5_,"a",@progbits
	.sectionflags	@""
	.align	4
.nv.constant0._ZN2at6native27unrolled_elementwise_kernelIZZZNS0_67_GLOBAL__N__bb565c37_34_ValidateCompressedIndicesKernel_cu_33a4b88b42_validate_compressed_sparse_indices_kernelILNS2_8CDimNameE1ENS2_18CUDAKernelLauncherENS2_14EmptyVecKernelENS2_8DummyVecELm8EEEvRKNS_6TensorESA_lllENKUlvE0_clEvENKUlvE_clEvEUliE_St5arrayIPcLm2EELi4E23TrivialOffsetCalculatorILi1EjESI_NS0_6memory12LoadWithCastILi1EEENSJ_13StoreWithCastILi1EEEEEviT_T0_T2_T3_T4_T5_:
	.zero		420


//--------------------- .nv.constant0._ZN2at6native18elementwise_kernelILi128ELi2EZNS0_22gpu_kernel_impl_nocastIZZZNS0_67_GLOBAL__N__bb565c37_34_ValidateCompressedIndicesKernel_cu_33a4b88b42_validate_compressed_sparse_indices_kernelILNS3_8CDimNameE1ENS3_18CUDAKernelLauncherENS3_14EmptyVecKernelENS3_8DummyVecELm8EEEvRKNS_6TensorESB_lllENKUlvE0_clEvENKUlvE_clEvEUliE_EEvRNS_18TensorIteratorBaseERKT_EUliE_EEviT1_ --------------------------
	.section	.nv.constant0._ZN2at6native18elementwise_kernelILi128ELi2EZNS0_22gpu_kernel_impl_nocastIZZZNS0_67_GLOBAL__N__bb565c37_34_ValidateCompressedIndicesKernel_cu_33a4b88b42_validate_compressed_sparse_indices_kernelILNS3_8CDimNameE1ENS3_18CUDAKernelLauncherENS3_14EmptyVecKernelENS3_8DummyVecELm8EEEvRKNS_6TensorESB_lllENKUlvE0_clEvENKUlvE_clEvEUliE_EEvRNS_18TensorIteratorBaseERKT_EUliE_EEviT1_,"a",@progbits
	.sectionflags	@""
	.align	4
.nv.constant0._ZN2at6native18elementwise_kernelILi128ELi2EZNS0_22gpu_kernel_impl_nocastIZZZNS0_67_GLOBAL__N__bb565c37_34_ValidateCompressedIndicesKernel_cu_33a4b88b42_validate_compressed_sparse_indices_kernelILNS3_8CDimNameE1ENS3_18CUDAKernelLauncherENS3_14EmptyVecKernelENS3_8DummyVecELm8EEEvRKNS_6TensorESB_lllENKUlvE0_clEvENKUlvE_clEvEUliE_EEvRNS_18TensorIteratorBaseERKT_EUliE_EEviT1_:
	.zero		912


//--------------------- .nv.constant0._ZN2at6native27unrolled_elementwise_kernelIZZZNS0_67_GLOBAL__N__bb565c37_34_ValidateCompressedIndicesKernel_cu_33a4b88b42_validate_compressed_sparse_indices_kernelILNS2_8CDimNameE1ENS2_18CUDAKernelLauncherENS2_14EmptyVecKernelENS2_8DummyVecELm8EEEvRKNS_6TensorESA_lllENKUlvE0_clEvENKUlvE_clEvEUliE_St5arrayIPcLm2EELi4E23TrivialOffsetCalculatorILi1EjESI_NS0_6memory15LoadWithoutCastENSJ_16StoreWithoutCastEEEviT_T0_T2_T3_T4_T5_ --------------------------
	.section	.nv.constant0._ZN2at6native27unrolled_elementwise_kernelIZZZNS0_67_GLOBAL__N__bb565c37_34_ValidateCompressedIndicesKernel_cu_33a4b88b42_validate_compressed_sparse_indices_kernelILNS2_8CDimNameE1ENS2_18CUDAKernelLauncherENS2_14EmptyVecKernelENS2_8DummyVecELm8EEEvRKNS_6TensorESA_lllENKUlvE0_clEvENKUlvE_clEvEUliE_St5arrayIPcLm2EELi4E23TrivialOffsetCalculatorILi1EjESI_NS0_6memory15LoadWithoutCastENSJ_16StoreWithoutCastEEEviT_T0_T2_T3_T4_T5_,"a",@progbits
	.sectionflags	@""
	.align	4
.nv.constant0._ZN2at6native27unrolled_elementwise_kernelIZZZNS0_67_GLOBAL__N__bb565c37_34_ValidateCompressedIndicesKernel_cu_33a4b88b42_validate_compressed_sparse_indices_kernelILNS2_8CDimNameE1ENS2_18CUDAKernelLauncherENS2_14EmptyVecKernelENS2_8DummyVecELm8EEEvRKNS_6TensorESA_lllENKUlvE0_clEvENKUlvE_clEvEUliE_St5arrayIPcLm2EELi4E23TrivialOffsetCalculatorILi1EjESI_NS0_6memory15LoadWithoutCastENSJ_16StoreWithoutCastEEEviT_T0_T2_T3_T4_T5_:
	.zero		404


//--------------------- .nv.constant0._ZN2at6native29vectorized_elementwise_kernelILi2EZZZNS0_67_GLOBAL__N__bb565c37_34_ValidateCompressedIndicesKernel_cu_33a4b88b42_validate_compressed_sparse_indices_kernelILNS2_8CDimNameE1ENS2_18CUDAKernelLauncherENS2_14EmptyVecKernelENS2_8DummyVecELm8EEEvRKNS_6TensorESA_lllENKUlvE0_clEvENKUlvE_clEvEUliE_St5arrayIPcLm2EEEEviT0_T1_ --------------------------
	.section	.nv.constant0._ZN2at6native29vectorized_elementwise_kernelILi2EZZZNS0_67_GLOBAL__N__bb565c37_34_ValidateCompressedIndicesKernel_cu_33a4b88b42_validate_compressed_sparse_indices_kernelILNS2_8CDimNameE1ENS2_18CUDAKernelLauncherENS2_14EmptyVecKernelENS2_8DummyVecELm8EEEvRKNS_6TensorESA_lllENKUlvE0_clEvENKUlvE_clEvEUliE_St5arrayIPcLm2EEEEviT0_T1_,"a",@progbits
	.sectionflags	@""
	.align	4
.nv.constant0._ZN2at6native29vectorized_elementwise_kernelILi2EZZZNS0_67_GLOBAL__N__bb565c37_34_ValidateCompressedIndicesKernel_cu_33a4b88b42_validate_compressed_sparse_indices_kernelILNS2_8CDimNameE1ENS2_18CUDAKernelLauncherENS2_14EmptyVecKernelENS2_8DummyVecELm8EEEvRKNS_6TensorESA_lllENKUlvE0_clEvENKUlvE_clEvEUliE_St5arrayIPcLm2EEEEviT0_T1_:
	.zero		400


//--------------------- .nv.constant0._ZN2at6native29vectorized_elementwise_kernelILi4EZZZNS0_67_GLOBAL__N__bb565c37_34_ValidateCompressedIndicesKernel_cu_33a4b88b42_validate_compressed_sparse_indices_kernelILNS2_8CDimNameE1ENS2_18CUDAKernelLauncherENS2_14EmptyVecKernelENS2_8DummyVecELm8EEEvRKNS_6TensorESA_lllENKUlvE0_clEvENKUlvE_clEvEUliE_St5arrayIPcLm2EEEEviT0_T1_ --------------------------
	.section	.nv.constant0._ZN2at6native29vectorized_elementwise_kernelILi4EZZZNS0_67_GLOBAL__N__bb565c37_34_ValidateCompressedIndicesKernel_cu_33a4b88b42_validate_compressed_sparse_indices_kernelILNS2_8CDimNameE1ENS2_18CUDAKernelLauncherENS2_14EmptyVecKernelENS2_8DummyVecELm8EEEvRKNS_6TensorESA_lllENKUlvE0_clEvENKUlvE_clEvEUliE_St5arrayIPcLm2EEEEviT0_T1_,"a",@progbits
	.sectionflags	@""
	.align	4
.nv.constant0._ZN2at6native29vectorized_elementwise_kernelILi4EZZZNS0_67_GLOBAL__N__bb565c37_34_ValidateCompressedIndicesKernel_cu_33a4b88b42_validate_compressed_sparse_indices_kernelILNS2_8CDimNameE1ENS2_18CUDAKernelLauncherENS2_14EmptyVecKernelENS2_8DummyVecELm8EEEvRKNS_6TensorESA_lllENKUlvE0_clEvENKUlvE_clEvEUliE_St5arrayIPcLm2EEEEviT0_T1_:
	.zero		400


//--------------------- .nv.constant0._ZN2at6native29vectorized_elementwise_kernelILi8EZZZNS0_67_GLOBAL__N__bb565c37_34_ValidateCompressedIndicesKernel_cu_33a4b88b42_validate_compressed_sparse_indices_kernelILNS2_8CDimNameE1ENS2_18CUDAKernelLauncherENS2_14EmptyVecKernelENS2_8DummyVecELm8EEEvRKNS_6TensorESA_lllENKUlvE0_clEvENKUlvE_clEvEUliE_St5arrayIPcLm2EEEEviT0_T1_ --------------------------
	.section	.nv.constant0._ZN2at6native29vectorized_elementwise_kernelILi8EZZZNS0_67_GLOBAL__N__bb565c37_34_ValidateCompressedIndicesKernel_cu_33a4b88b42_validate_compressed_sparse_indices_kernelILNS2_8CDimNameE1ENS2_18CUDAKernelLauncherENS2_14EmptyVecKernelENS2_8DummyVecELm8EEEvRKNS_6TensorESA_lllENKUlvE0_clEvENKUlvE_clEvEUliE_St5arrayIPcLm2EEEEviT0_T1_,"a",@progbits
	.sectionflags	@""
	.align	4
.nv.constant0._ZN2at6native29vectorized_elementwise_kernelILi8EZZZNS0_67_GLOBAL__N__bb565c37_34_ValidateCompressedIndicesKernel_cu_33a4b88b42_validate_compressed_sparse_indices_kernelILNS2_8CDimNameE1ENS2_18CUDAKernelLauncherENS2_14EmptyVecKernelENS2_8DummyVecELm8EEEvRKNS_6TensorESA_lllENKUlvE0_clEvENKUlvE_clEvEUliE_St5arrayIPcLm2EEEEviT0_T1_:
	.zero		400


//--------------------- .nv.constant0._ZN2at6native18elementwise_kernelILi128ELi4EZNS0_15gpu_kernel_implIZZZNS0_67_GLOBAL__N__bb565c37_34_ValidateCompressedIndicesKernel_cu_33a4b88b42_validate_compressed_sparse_indices_kernelILNS3_8CDimNameE0ENS3_18CUDAKernelLauncherENS3_14EmptyVecKernelENS3_8DummyVecELm0EEEvRKNS_6TensorESB_lllENKUlvE1_clEvENKUlvE0_clEvEUllllllE_EEvRNS_18TensorIteratorBaseERKT_EUliE_EEviT1_ --------------------------
	.section	.nv.constant0._ZN2at6native18elementwise_kernelILi128ELi4EZNS0_15gpu_kernel_implIZZZNS0_67_GLOBAL__N__bb565c37_34_ValidateCompressedIndicesKernel_cu_33a4b88b42_validate_compressed_sparse_indices_kernelILNS3_8CDimNameE0ENS3_18CUDAKernelLauncherENS3_14EmptyVecKernelENS3_8DummyVecELm0EEEvRKNS_6TensorESB_lllENKUlvE1_clEvENKUlvE0_clEvEUllllllE_EEvRNS_18TensorIteratorBaseERKT_EUliE_EEviT1_,"a",@progbits
	.sectionflags	@""
	.align	4
.nv.constant0._ZN2at6native18elementwise_kernelILi128ELi4EZNS0_15gpu_kernel_implIZZZNS0_67_GLOBAL__N__bb565c37_34_ValidateCompressedIndicesKernel_cu_33a4b88b42_validate_compressed_sparse_indices_kernelILNS3_8CDimNameE0ENS3_18CUDAKernelLauncherENS3_14EmptyVecKernelENS3_8DummyVecELm0EEEvRKNS_6TensorESB_lllENKUlvE1_clEvENKUlvE0_clEvEUllllllE_EEvRNS_18TensorIteratorBaseERKT_EUliE_EEviT1_:
	.zero		1392


//--------------------- .nv.constant0._ZN2at6native27unrolled_elementwise_kernelIZZZNS0_67_GLOBAL__N__bb565c37_34_ValidateCompressedIndicesKernel_cu_33a4b88b42_validate_compressed_sparse_indices_kernelILNS2_8CDimNameE0ENS2_18CUDAKernelLauncherENS2_14EmptyVecKernelENS2_8DummyVecELm0EEEvRKNS_6TensorESA_lllENKUlvE1_clEvENKUlvE0_clEvEUllllllE_St5arrayIPcLm6EELi4E23TrivialOffsetCalculatorILi5EjESH_ILi1EjENS0_6memory12LoadWithCastILi5EEENSK_13StoreWithCastILi1EEEEEviT_T0_T2_T3_T4_T5_ --------------------------
	.section	.nv.constant0._ZN2at6native27unrolled_elementwise_kernelIZZZNS0_67_GLOBAL__N__bb565c37_34_ValidateCompressedIndicesKernel_cu_33a4b88b42_validate_compressed_sparse_indices_kernelILNS2_8CDimNameE0ENS2_18CUDAKernelLauncherENS2_14EmptyVecKernelENS2_8DummyVecELm0EEEvRKNS_6TensorESA_lllENKUlvE1_clEvENKUlvE0_clEvEUllllllE_St5arrayIPcLm6EELi4E23TrivialOffsetCalculatorILi5EjESH_ILi1EjENS0_6memory12LoadWithCastILi5EEENSK_13StoreWithCastILi1EEEEEviT_T0_T2_T3_T4_T5_,"a",@progbits
	.sectionflags	@""
	.align	4
.nv.constant0._ZN2at6native27unrolled_elementwise_kernelIZZZNS0_67_GLOBAL__N__bb565c37_34_ValidateCompressedIndicesKernel_cu_33a4b88b42_validate_compressed_sparse_indices_kernelILNS2_8CDimNameE0ENS2_18CUDAKernelLauncherENS2_14EmptyVecKernelENS2_8DummyVecELm0EEEvRKNS_6TensorESA_lllENKUlvE1_clEvENKUlvE0_clEvEUllllllE_St5arrayIPcLm6EELi4E23TrivialOffsetCalculatorILi5EjESH_ILi1EjENS0_6memory12LoadWithCastILi5EEENSK_13StoreWithCastILi1EEEEEviT_T0_T2_T3_T4_T5_:
	.zero		512


//--------------------- .nv.constant0._ZN2at6native18elementwise_kernelILi128ELi2EZNS0_22gpu_kernel_impl_nocastIZZZNS0_67_GLOBAL__N__bb565c37_34_ValidateCompressedIndicesKernel_cu_33a4b88b42_validate_compressed_sparse_indices_kernelILNS3_8CDimNameE0ENS3_18CUDAKernelLauncherENS3_14EmptyVecKernelENS3_8DummyVecELm0EEEvRKNS_6TensorESB_lllENKUlvE1_clEvENKUlvE0_clEvEUllllllE_EEvRNS_18TensorIteratorBaseERKT_EUliE_EEviT1_ --------------------------
	.section	.nv.constant0._ZN2at6native18elementwise_kernelILi128ELi2EZNS0_22gpu_kernel_impl_nocastIZZZNS0_67_GLOBAL__N__bb565c37_34_ValidateCompressedIndicesKernel_cu_33a4b88b42_validate_compressed_sparse_indices_kernelILNS3_8CDimNameE0ENS3_18CUDAKernelLauncherENS3_14EmptyVecKernelENS3_8DummyVecELm0EEEvRKNS_6TensorESB_lllENKUlvE1_clEvENKUlvE0_clEvEUllllllE_EEvRNS_18TensorIteratorBaseERKT_EUliE_EEviT1_,"a",@progbits
	.sectionflags	@""
	.align	4
.nv.constant0._ZN2at6native18elementwise_kernelILi128ELi2EZNS0_22gpu_kernel_impl_nocastIZZZNS0_67_GLOBAL__N__bb565c37_34_ValidateCompressedIndicesKernel_cu_33a4b88b42_validate_compressed_sparse_indices_kernelILNS3_8CDimNameE0ENS3_18CUDAKernelLauncherENS3_14EmptyVecKernelENS3_8DummyVecELm0EEEvRKNS_6TensorESB_lllENKUlvE1_clEvENKUlvE0_clEvEUllllllE_EEvRNS_18TensorIteratorBaseERKT_EUliE_EEviT1_:
	.zero		1384


//--------------------- .nv.constant0._ZN2at6native27unrolled_elementwise_kernelIZZZNS0_67_GLOBAL__N__bb565c37_34_ValidateCompressedIndicesKernel_cu_33a4b88b42_validate_compressed_sparse_indices_kernelILNS2_8CDimNameE0ENS2_18CUDAKernelLauncherENS2_14EmptyVecKernelENS2_8DummyVecELm0EEEvRKNS_6TensorESA_lllENKUlvE1_clEvENKUlvE0_clEvEUllllllE_St5arrayIPcLm6EELi4E23TrivialOffsetCalculatorILi5EjESH_ILi1EjENS0_6memory15LoadWithoutCastENSK_16StoreWithoutCastEEEviT_T0_T2_T3_T4_T5_ --------------------------
	.section	.nv.constant0._ZN2at6native27unrolled_elementwise_kernelIZZZNS0_67_GLOBAL__N__bb565c37_34_ValidateCompressedIndicesKernel_cu_33a4b88b42_validate_compressed_sparse_indices_kernelILNS2_8CDimNameE0ENS2_18CUDAKernelLauncherENS2_14EmptyVecKernelENS2_8DummyVecELm0EEEvRKNS_6TensorESA_lllENKUlvE1_clEvENKUlvE0_clEvEUllllllE_St5arrayIPcLm6EELi4E23TrivialOffsetCalculatorILi5EjESH_ILi1EjENS0_6memory15LoadWithoutCastENSK_16StoreWithoutCastEEEviT_T0_T2_T3_T4_T5_,"a",@progbits
	.sectionflags	@""
	.align	4
.nv.constant0._ZN2at6native27unrolled_elementwise_kernelIZZZNS0_67_GLOBAL__N__bb565c37_34_ValidateCompressedIndicesKernel_cu_33a4b88b42_validate_compressed_sparse_indices_kernelILNS2_8CDimNameE0ENS2_18CUDAKernelLauncherENS2_14EmptyVecKernelENS2_8DummyVecELm0EEEvRKNS_6TensorESA_lllENKUlvE1_clEvENKUlvE0_clEvEUllllllE_St5arrayIPcLm6EELi4E23TrivialOffsetCalculatorILi5EjESH_ILi1EjENS0_6memory15LoadWithoutCastENSK_16StoreWithoutCastEEEviT_T0_T2_T3_T4_T5_:
	.zero		476


//--------------------- .nv.constant0._ZN2at6native29vectorized_elementwise_kernelILi2EZZZNS0_67_GLOBAL__N__bb565c37_34_ValidateCompressedIndicesKernel_cu_33a4b88b42_validate_compressed_sparse_indices_kernelILNS2_8CDimNameE0ENS2_18CUDAKernelLauncherENS2_14EmptyVecKernelENS2_8DummyVecELm0EEEvRKNS_6TensorESA_lllENKUlvE1_clEvENKUlvE0_clEvEUllllllE_St5arrayIPcLm6EEEEviT0_T1_ --------------------------
	.section	.nv.constant0._ZN2at6native29vectorized_elementwise_kernelILi2EZZZNS0_67_GLOBAL__N__bb565c37_34_ValidateCompressedIndicesKernel_cu_33a4b88b42_validate_compressed_sparse_indices_kernelILNS2_8CDimNameE0ENS2_18CUDAKernelLauncherENS2_14EmptyVecKernelENS2_8DummyVecELm0EEEvRKNS_6TensorESA_lllENKUlvE1_clEvENKUlvE0_clEvEUllllllE_St5arrayIPcLm6EEEEviT0_T1_,"a",@progbits
	.sectionflags	@""
	.align	4
.nv.constant0._ZN2at6native29vectorized_elementwise_kernelILi2EZZZNS0_67_GLOBAL__N__bb565c37_34_ValidateCompressedIndicesKernel_cu_33a4b88b42_validate_compressed_sparse_indices_kernelILNS2_8CDimNameE0ENS2_18CUDAKernelLauncherENS2_14EmptyVecKernelENS2_8DummyVecELm0EEEvRKNS_6TensorESA_lllENKUlvE1_clEvENKUlvE0_clEvEUllllllE_St5arrayIPcLm6EEEEviT0_T1_:
	.zero		472


//--------------------- .nv.constant0._ZN2at6native29vectorized_elementwise_kernelILi4EZZZNS0_67_GLOBAL__N__bb565c37_34_ValidateCompressedIndicesKernel_cu_33a4b88b42_validate_compressed_sparse_indices_kernelILNS2_8CDimNameE0ENS2_18CUDAKernelLauncherENS2_14EmptyVecKernelENS2_8DummyVecELm0EEEvRKNS_6TensorESA_lllENKUlvE1_clEvENKUlvE0_clEvEUllllllE_St5arrayIPcLm6EEEEviT0_T1_ --------------------------
	.section	.nv.constant0._ZN2at6native29vectorized_elementwise_kernelILi4EZZZNS0_67_GLOBAL__N__bb565c37_34_ValidateCompressedIndicesKernel_cu_33a4b88b42_validate_compressed_sparse_indices_kernelILNS2_8CDimNameE0ENS2_18CUDAKernelLauncherENS2_14EmptyVecKernelENS2_8DummyVecELm0EEEvRKNS_6TensorESA_lllENKUlvE1_clEvENKUlvE0_clEvEUllllllE_St5arrayIPcLm6EEEEviT0_T1_,"a",@progbits
	.sectionflags	@""
	.align	4
.nv.constant0._ZN2at6native29vectorized_elementwise_kernelILi4EZZZNS0_67_GLOBAL__N__bb565c37_34_ValidateCompressedIndicesKernel_cu_33a4b88b42_validate_compressed_sparse_indices_kernelILNS2_8CDimNameE0ENS2_18CUDAKernelLauncherENS2_14EmptyVecKernelENS2_8DummyVecELm0EEEvRKNS_6TensorESA_lllENKUlvE1_clEvENKUlvE0_clEvEUllllllE_St5arrayIPcLm6EEEEviT0_T1_:
	.zero		472


//--------------------- .nv.constant0._ZN2at6native29vectorized_elementwise_kernelILi8EZZZNS0_67_GLOBAL__N__bb565c37_34_ValidateCompressedIndicesKernel_cu_33a4b88b42_validate_compressed_sparse_indices_kernelILNS2_8CDimNameE0ENS2_18CUDAKernelLauncherENS2_14EmptyVecKernelENS2_8DummyVecELm0EEEvRKNS_6TensorESA_lllENKUlvE1_clEvENKUlvE0_clEvEUllllllE_St5arrayIPcLm6EEEEviT0_T1_ --------------------------
	.section	.nv.constant0._ZN2at6native29vectorized_elementwise_kernelILi8EZZZNS0_67_GLOBAL__N__bb565c37_34_ValidateCompressedIndicesKernel_cu_33a4b88b42_validate_compressed_sparse_indices_kernelILNS2_8CDimNameE0ENS2_18CUDAKernelLauncherENS2_14EmptyVecKernelENS2_8DummyVecELm0EEEvRKNS_6TensorESA_lllENKUlvE1_clEvENKUlvE0_clEvEUllllllE_St5arrayIPcLm6EEEEviT0_T1_,"a",@progbits
	.sectionflags	@""
	.align	4
.nv.constant0._ZN2at6native29vectorized_elementwise_kernelILi8EZZZNS0_67_GLOBAL__N__bb565c37_34_ValidateCompressedIndicesKernel_cu_33a4b88b42_validate_compressed_sparse_indices_kernelILNS2_8CDimNameE0ENS2_18CUDAKernelLauncherENS2_14EmptyVecKernelENS2_8DummyVecELm0EEEvRKNS_6TensorESA_lllENKUlvE1_clEvENKUlvE0_clEvEUllllllE_St5arrayIPcLm6EEEEviT0_T1_:
	.zero		472


//--------------------- .nv.constant0._ZN2at6native18elementwise_kernelILi128ELi4EZNS0_15gpu_kernel_implIZZZNS0_67_GLOBAL__N__bb565c37_34_ValidateCompressedIndicesKernel_cu_33a4b88b42_validate_compressed_sparse_indices_kernelILNS3_8CDimNameE0ENS3_18CUDAKernelLauncherENS3_14EmptyVecKernelENS3_8DummyVecELm0EEEvRKNS_6TensorESB_lllENKUlvE1_clEvENKUlvE_clEvEUliiiiiE_EEvRNS_18TensorIteratorBaseERKT_EUliE_EEviT1_ --------------------------
	.section	.nv.constant0._ZN2at6native18elementwise_kernelILi128ELi4EZNS0_15gpu_kernel_implIZZZNS0_67_GLOBAL__N__bb565c37_34_ValidateCompressedIndicesKernel_cu_33a4b88b42_validate_compressed_sparse_indices_kernelILNS3_8CDimNameE0ENS3_18CUDAKernelLauncherENS3_14EmptyVecKernelENS3_8DummyVecELm0EEEvRKNS_6TensorESB_lllENKUlvE1_clEvENKUlvE_clEvEUliiiiiE_EEvRNS_18TensorIteratorBaseERKT_EUliE_EEviT1_,"a",@progbits
	.sectionflags	@""
	.align	4
.nv.constant0._ZN2at6native18elementwise_kernelILi128ELi4EZNS0_15gpu_kernel_implIZZZNS0_67_GLOBAL__N__bb565c37_34_ValidateCompressedIndicesKernel_cu_33a4b88b42_validate_compressed_sparse_indices_kernelILNS3_8CDimNameE0ENS3_18CUDAKernelLauncherENS3_14EmptyVecKernelENS3_8DummyVecELm0EEEvRKNS_6TensorESB_lllENKUlvE1_clEvENKUlvE_clEvEUliiiiiE_EEvRNS_18TensorIteratorBaseERKT_EUliE_EEviT1_:
	.zero		1392


//--------------------- .nv.constant0._ZN2at6native27unrolled_elementwise_kernelIZZZNS0_67_GLOBAL__N__bb565c37_34_ValidateCompressedIndicesKernel_cu_33a4b88b42_validate_compressed_sparse_indices_kernelILNS2_8CDimNameE0ENS2_18CUDAKernelLauncherENS2_14EmptyVecKernelENS2_8DummyVecELm0EEEvRKNS_6TensorESA_lllENKUlvE1_clEvENKUlvE_clEvEUliiiiiE_St5arrayIPcLm6EELi4E23TrivialOffsetCalculatorILi5EjESH_ILi1EjENS0_6memory12LoadWithCastILi5EEENSK_13StoreWithCastILi1EEEEEviT_T0_T2_T3_T4_T5_ --------------------------
	.section	.nv.constant0._ZN2at6native27unrolled_elementwise_kernelIZZZNS0_67_GLOBAL__N__bb565c37_34_ValidateCompressedIndicesKernel_cu_33a4b88b42_validate_compressed_sparse_indices_kernelILNS2_8CDimNameE0ENS2_18CUDAKernelLauncherENS2_14EmptyVecKernelENS2_8DummyVecELm0EEEvRKNS_6TensorESA_lllENKUlvE1_clEvENKUlvE_clEvEUliiiiiE_St5arrayIPcLm6EELi4E23TrivialOffsetCalculatorILi5EjESH_ILi1EjENS0_6memory12LoadWithCastILi5EEENSK_13StoreWithCastILi1EEEEEviT_T0_T2_T3_T4_T5_,"a",@progbits
	.sectionflags	@""
	.align	4
.nv.constant0._ZN2at6native27unrolled_elementwise_kernelIZZZNS0_67_GLOBAL__N__bb565c37_34_ValidateCompressedIndicesKernel_cu_33a4b88b42_validate_compressed_sparse_indices_kernelILNS2_8CDimNameE0ENS2_18CUDAKernelLauncherENS2_14EmptyVecKernelENS2_8DummyVecELm0EEEvRKNS_6TensorESA_lllENKUlvE1_clEvENKUlvE_clEvEUliiiiiE_St5arrayIPcLm6EELi4E23TrivialOffsetCalculatorILi5EjESH_ILi1EjENS0_6memory12LoadWithCastILi5EEENSK_13StoreWithCastILi1EEEEEviT_T0_T2_T3_T4_T5_:
	.zero		512


//--------------------- .nv.constant0._ZN2at6native18elementwise_kernelILi128ELi2EZNS0_22gpu_kernel_impl_nocastIZZZNS0_67_GLOBAL__N__bb565c37_34_ValidateCompressedIndicesKernel_cu_33a4b88b42_validate_compressed_sparse_indices_kernelILNS3_8CDimNameE0ENS3_18CUDAKernelLauncherENS3_14EmptyVecKernelENS3_8DummyVecELm0EEEvRKNS_6TensorESB_lllENKUlvE1_clEvENKUlvE_clEvEUliiiiiE_EEvRNS_18TensorIteratorBaseERKT_EUliE_EEviT1_ --------------------------
	.section	.nv.constant0._ZN2at6native18elementwise_kernelILi128ELi2EZNS0_22gpu_kernel_impl_nocastIZZZNS0_67_GLOBAL__N__bb565c37_34_ValidateCompressedIndicesKernel_cu_33a4b88b42_validate_compressed_sparse_indices_kernelILNS3_8CDimNameE0ENS3_18CUDAKernelLauncherENS3_14EmptyVecKernelENS3_8DummyVecELm0EEEvRKNS_6TensorESB_lllENKUlvE1_clEvENKUlvE_clEvEUliiiiiE_EEvRNS_18TensorIteratorBaseERKT_EUliE_EEviT1_,"a",@progbits
	.sectionflags	@""
	.align	4
.nv.constant0._ZN2at6native18elementwise_kernelILi128ELi2EZNS0_22gpu_kernel_impl_nocastIZZZNS0_67_GLOBAL__N__bb565c37_34_ValidateCompressedIndicesKernel_cu_33a4b88b42_validate_compressed_sparse_indices_kernelILNS3_8CDimNameE0ENS3_18CUDAKernelLauncherENS3_14EmptyVecKernelENS3_8DummyVecELm0EEEvRKNS_6TensorESB_lllENKUlvE1_clEvENKUlvE_clEvEUliiiiiE_EEvRNS_18TensorIteratorBaseERKT_EUliE_EEviT1_:
	.zero		1384


//--------------------- .nv.constant0._ZN2at6native27unrolled_elementwise_kernelIZZZNS0_67_GLOBAL__N__bb565c37_34_ValidateCompressedIndicesKernel_cu_33a4b88b42_validate_compressed_sparse_indices_kernelILNS2_8CDimNameE0ENS2_18CUDAKernelLauncherENS2_14EmptyVecKernelENS2_8DummyVecELm0EEEvRKNS_6TensorESA_lllENKUlvE1_clEvENKUlvE_clEvEUliiiiiE_St5arrayIPcLm6EELi4E23TrivialOffsetCalculatorILi5EjESH_ILi1EjENS0_6memory15LoadWithoutCastENSK_16StoreWithoutCastEEEviT_T0_T2_T3_T4_T5_ --------------------------
	.section	.nv.constant0._ZN2at6native27unrolled_elementwise_kernelIZZZNS0_67_GLOBAL__N__bb565c37_34_ValidateCompressedIndicesKernel_cu_33a4b88b42_validate_compressed_sparse_indices_kernelILNS2_8CDimNameE0ENS2_18CUDAKernelLauncherENS2_14EmptyVecKernelENS2_8DummyVecELm0EEEvRKNS_6TensorESA_lllENKUlvE1_clEvENKUlvE_clEvEUliiiiiE_St5arrayIPcLm6EELi4E23TrivialOffsetCalculatorILi5EjESH_ILi1EjENS0_6memory15LoadWithoutCastENSK_16StoreWithoutCastEEEviT_T0_T2_T3_T4_T5_,"a",@progbits
	.sectionflags	@""
	.align	4
.nv.constant0._ZN2at6native27unrolled_elementwise_kernelIZZZNS0_67_GLOBAL__N__bb565c37_34_ValidateCompressedIndicesKernel_cu_33a4b88b42_validate_compressed_sparse_indices_kernelILNS2_8CDimNameE0ENS2_18CUDAKernelLauncherENS2_14EmptyVecKernelENS2_8DummyVecELm0EEEvRKNS_6TensorESA_lllENKUlvE1_clEvENKUlvE_clEvEUliiiiiE_St5arrayIPcLm6EELi4E23TrivialOffsetCalculatorILi5EjESH_ILi1EjENS0_6memory15LoadWithoutCastENSK_16StoreWithoutCastEEEviT_T0_T2_T3_T4_T5_:
	.zero		476


//--------------------- .nv.constant0._ZN2at6native29vectorized_elementwise_kernelILi2EZZZNS0_67_GLOBAL__N__bb565c37_34_ValidateCompressedIndicesKernel_cu_33a4b88b42_validate_compressed_sparse_indices_kernelILNS2_8CDimNameE0ENS2_18CUDAKernelLauncherENS2_14EmptyVecKernelENS2_8DummyVecELm0EEEvRKNS_6TensorESA_lllENKUlvE1_clEvENKUlvE_clEvEUliiiiiE_St5arrayIPcLm6EEEEviT0_T1_ --------------------------
	.section	.nv.constant0._ZN2at6native29vectorized_elementwise_kernelILi2EZZZNS0_67_GLOBAL__N__bb565c37_34_ValidateCompressedIndicesKernel_cu_33a4b88b42_validate_compressed_sparse_indices_kernelILNS2_8CDimNameE0ENS2_18CUDAKernelLauncherENS2_14EmptyVecKernelENS2_8DummyVecELm0EEEvRKNS_6TensorESA_lllENKUlvE1_clEvENKUlvE_clEvEUliiiiiE_St5arrayIPcLm6EEEEviT0_T1_,"a",@progbits
	.sectionflags	@""
	.align	4
.nv.constant0._ZN2at6native29vectorized_elementwise_kernelILi2EZZZNS0_67_GLOBAL__N__bb565c37_34_ValidateCompressedIndicesKernel_cu_33a4b88b42_validate_compressed_sparse_indices_kernelILNS2_8CDimNameE0ENS2_18CUDAKernelLauncherENS2_14EmptyVecKernelENS2_8DummyVecELm0EEEvRKNS_6TensorESA_lllENKUlvE1_clEvENKUlvE_clEvEUliiiiiE_St5arrayIPcLm6EEEEviT0_T1_:
	.zero		472


//--------------------- .nv.constant0._ZN2at6native29vectorized_elementwise_kernelILi4EZZZNS0_67_GLOBAL__N__bb565c37_34_ValidateCompressedIndicesKernel_cu_33a4b88b42_validate_compressed_sparse_indices_kernelILNS2_8CDimNameE0ENS2_18CUDAKernelLauncherENS2_14EmptyVecKernelENS2_8DummyVecELm0EEEvRKNS_6TensorESA_lllENKUlvE1_clEvENKUlvE_clEvEUliiiiiE_St5arrayIPcLm6EEEEviT0_T1_ --------------------------
	.section	.nv.constant0._ZN2at6native29vectorized_elementwise_kernelILi4EZZZNS0_67_GLOBAL__N__bb565c37_34_ValidateCompressedIndicesKernel_cu_33a4b88b42_validate_compressed_sparse_indices_kernelILNS2_8CDimNameE0ENS2_18CUDAKernelLauncherENS2_14EmptyVecKernelENS2_8DummyVecELm0EEEvRKNS_6TensorESA_lllENKUlvE1_clEvENKUlvE_clEvEUliiiiiE_St5arrayIPcLm6EEEEviT0_T1_,"a",@progbits
	.sectionflags	@""
	.align	4
.nv.constant0._ZN2at6native29vectorized_elementwise_kernelILi4EZZZNS0_67_GLOBAL__N__bb565c37_34_ValidateCompressedIndicesKernel_cu_33a4b88b42_validate_compressed_sparse_indices_kernelILNS2_8CDimNameE0ENS2_18CUDAKernelLauncherENS2_14EmptyVecKernelENS2_8DummyVecELm0EEEvRKNS_6TensorESA_lllENKUlvE1_clEvENKUlvE_clEvEUliiiiiE_St5arrayIPcLm6EEEEviT0_T1_:
	.zero		472


//--------------------- .nv.constant0._ZN2at6native29vectorized_elementwise_kernelILi8EZZZNS0_67_GLOBAL__N__bb565c37_34_ValidateCompressedIndicesKernel_cu_33a4b88b42_validate_compressed_sparse_indices_kernelILNS2_8CDimNameE0ENS2_18CUDAKernelLauncherENS2_14EmptyVecKernelENS2_8DummyVecELm0EEEvRKNS_6TensorESA_lllENKUlvE1_clEvENKUlvE_clEvEUliiiiiE_St5arrayIPcLm6EEEEviT0_T1_ --------------------------
	.section	.nv.constant0._ZN2at6native29vectorized_elementwise_kernelILi8EZZZNS0_67_GLOBAL__N__bb565c37_34_ValidateCompressedIndicesKernel_cu_33a4b88b42_validate_compressed_sparse_indices_kernelILNS2_8CDimNameE0ENS2_18CUDAKernelLauncherENS2_14EmptyVecKernelENS2_8DummyVecELm0EEEvRKNS_6TensorESA_lllENKUlvE1_clEvENKUlvE_clEvEUliiiiiE_St5arrayIPcLm6EEEEviT0_T1_,"a",@progbits
	.sectionflags	@""
	.align	4
.nv.constant0._ZN2at6native29vectorized_elementwise_kernelILi8EZZZNS0_67_GLOBAL__N__bb565c37_34_ValidateCompressedIndicesKernel_cu_33a4b88b42_validate_compressed_sparse_indices_kernelILNS2_8CDimNameE0ENS2_18CUDAKernelLauncherENS2_14EmptyVecKernelENS2_8DummyVecELm0EEEvRKNS_6TensorESA_lllENKUlvE1_clEvENKUlvE_clEvEUliiiiiE_St5arrayIPcLm6EEEEviT0_T1_:
	.zero		472


//--------------------- .nv.constant0._ZN2at6native18elementwise_kernelILi128ELi4EZNS0_15gpu_kernel_implIZZZNS0_67_GLOBAL__N__bb565c37_34_ValidateCompressedIndicesKernel_cu_33a4b88b42_validate_compressed_sparse_indices_kernelILNS3_8CDimNameE0ENS3_18CUDAKernelLauncherENS3_14EmptyVecKernelENS3_8DummyVecELm0EEEvRKNS_6TensorESB_lllENKUlvE0_clEvENKUlvE0_clEvEUllE_EEvRNS_18TensorIteratorBaseERKT_EUliE_EEviT1_ --------------------------
	.section	.nv.constant0._ZN2at6native18elementwise_kernelILi128ELi4EZNS0_15gpu_kernel_implIZZZNS0_67_GLOBAL__N__bb565c37_34_ValidateCompressedIndicesKernel_cu_33a4b88b42_validate_compressed_sparse_indices_kernelILNS3_8CDimNameE0ENS3_18CUDAKernelLauncherENS3_14EmptyVecKernelENS3_8DummyVecELm0EEEvRKNS_6TensorESB_lllENKUlvE0_clEvENKUlvE0_clEvEUllE_EEvRNS_18TensorIteratorBaseERKT_EUliE_EEviT1_,"a",@progbits
	.sectionflags	@""
	.align	4
.nv.constant0._ZN2at6native18elementwise_kernelILi128ELi4EZNS0_15gpu_kernel_implIZZZNS0_67_GLOBAL__N__bb565c37_34_ValidateCompressedIndicesKernel_cu_33a4b88b42_validate_compressed_sparse_indices_kernelILNS3_8CDimNameE0ENS3_18CUDAKernelLauncherENS3_14EmptyVecKernelENS3_8DummyVecELm0EEEvRKNS_6TensorESB_lllENKUlvE0_clEvENKUlvE0_clEvEUllE_EEvRNS_18TensorIteratorBaseERKT_EUliE_EEviT1_:
	.zero		920


//--------------------- .nv.constant0._ZN2at6native27unrolled_elementwise_kernelIZZZNS0_67_GLOBAL__N__bb565c37_34_ValidateCompressedIndicesKernel_cu_33a4b88b42_validate_compressed_sparse_indices_kernelILNS2_8CDimNameE0ENS2_18CUDAKernelLauncherENS2_14EmptyVecKernelENS2_8DummyVecELm0EEEvRKNS_6TensorESA_lllENKUlvE0_clEvENKUlvE0_clEvEUllE_St5arrayIPcLm2EELi4E23TrivialOffsetCalculatorILi1EjESI_NS0_6memory12LoadWithCastILi1EEENSJ_13StoreWithCastILi1EEEEEviT_T0_T2_T3_T4_T5_ --------------------------
	.section	.nv.constant0._ZN2at6native27unrolled_elementwise_kernelIZZZNS0_67_GLOBAL__N__bb565c37_34_ValidateCompressedIndicesKernel_cu_33a4b88b42_validate_compressed_sparse_indices_kernelILNS2_8CDimNameE0ENS2_18CUDAKernelLauncherENS2_14EmptyVecKernelENS2_8DummyVecELm0EEEvRKNS_6TensorESA_lllENKUlvE0_clEvENKUlvE0_clEvEUllE_St5arrayIPcLm2EELi4E23TrivialOffsetCalculatorILi1EjESI_NS0_6memory12LoadWithCastILi1EEENSJ_13StoreWithCastILi1EEEEEviT_T0_T2_T3_T4_T5_,"a",@progbits
	.sectionflags	@""
	.align	4
.nv.constant0._ZN2at6native27unrolled_elementwise_kernelIZZZNS0_67_GLOBAL__N__bb565c37_34_ValidateCompressedIndicesKernel_cu_33a4b88b42_validate_compressed_sparse_indices_kernelILNS2_8CDimNameE0ENS2_18CUDAKernelLauncherENS2_14EmptyVecKernelENS2_8DummyVecELm0EEEvRKNS_6TensorESA_lllENKUlvE0_clEvENKUlvE0_clEvEUllE_St5arrayIPcLm2EELi4E23TrivialOffsetCalculatorILi1EjESI_NS0_6memory12LoadWithCastILi1EEENSJ_13StoreWithCastILi1EEEEEviT_T0_T2_T3_T4_T5_:
	.zero		420


//--------------------- .nv.constant0._ZN2at6native18elementwise_kernelILi128ELi2EZNS0_22gpu_kernel_impl_nocastIZZZNS0_67_GLOBAL__N__bb565c37_34_ValidateCompressedIndicesKernel_cu_33a4b88b42_validate_compressed_sparse_indices_kernelILNS3_8CDimNameE0ENS3_18CUDAKernelLauncherENS3_14EmptyVecKernelENS3_8DummyVecELm0EEEvRKNS_6TensorESB_lllENKUlvE0_clEvENKUlvE0_clEvEUllE_EEvRNS_18TensorIteratorBaseERKT_EUliE_EEviT1_ --------------------------
	.section	.nv.constant0._ZN2at6native18elementwise_kernelILi128ELi2EZNS0_22gpu_kernel_impl_nocastIZZZNS0_67_GLOBAL__N__bb565c37_34_ValidateCompressedIndicesKernel_cu_33a4b88b42_validate_compressed_sparse_indices_kernelILNS3_8CDimNameE0ENS3_18CUDAKernelLauncherENS3_14EmptyVecKernelENS3_8DummyVecELm0EEEvRKNS_6TensorESB_lllENKUlvE0_clEvENKUlvE0_clEvEUllE_EEvRNS_18TensorIteratorBaseERKT_EUliE_EEviT1_,"a",@progbits
	.sectionflags	@""
	.align	4
.nv.constant0._ZN2at6native18elementwise_kernelILi128ELi2EZNS0_22gpu_kernel_impl_nocastIZZZNS0_67_GLOBAL__N__bb565c37_34_ValidateCompressedIndicesKernel_cu_33a4b88b42_validate_compressed_sparse_indices_kernelILNS3_8CDimNameE0ENS3_18CUDAKernelLauncherENS3_14EmptyVecKernelENS3_8DummyVecELm0EEEvRKNS_6TensorESB_lllENKUlvE0_clEvENKUlvE0_clEvEUllE_EEvRNS_18TensorIteratorBaseERKT_EUliE_EEviT1_:
	.zero		912


//--------------------- .nv.constant0._ZN2at6native27unrolled_elementwise_kernelIZZZNS0_67_GLOBAL__N__bb565c37_34_ValidateCompressedIndicesKernel_cu_33a4b88b42_validate_compressed_sparse_indices_kernelILNS2_8CDimNameE0ENS2_18CUDAKernelLauncherENS2_14EmptyVecKernelENS2_8DummyVecELm0EEEvRKNS_6TensorESA_lllENKUlvE0_clEvENKUlvE0_clEvEUllE_St5arrayIPcLm2EELi4E23TrivialOffsetCalculatorILi1EjESI_NS0_6memory15LoadWithoutCastENSJ_16StoreWithoutCastEEEviT_T0_T2_T3_T4_T5_ --------------------------
	.section	.nv.constant0._ZN2at6native27unrolled_elementwise_kernelIZZZNS0_67_GLOBAL__N__bb565c37_34_ValidateCompressedIndicesKernel_cu_33a4b88b42_validate_compressed_sparse_indices_kernelILNS2_8CDimNameE0ENS2_18CUDAKernelLauncherENS2_14EmptyVecKernelENS2_8DummyVecELm0EEEvRKNS_6TensorESA_lllENKUlvE0_clEvENKUlvE0_clEvEUllE_St5arrayIPcLm2EELi4E23TrivialOffsetCalculatorILi1EjESI_NS0_6memory15LoadWithoutCastENSJ_16StoreWithoutCastEEEviT_T0_T2_T3_T4_T5_,"a",@progbits
	.sectionflags	@""
	.align	4
.nv.constant0._ZN2at6native27unrolled_elementwise_kernelIZZZNS0_67_GLOBAL__N__bb565c37_34_ValidateCompressedIndicesKernel_cu_33a4b88b42_validate_compressed_sparse_indices_kernelILNS2_8CDimNameE0ENS2_18CUDAKernelLauncherENS2_14EmptyVecKernelENS2_8DummyVecELm0EEEvRKNS_6TensorESA_lllENKUlvE0_clEvENKUlvE0_clEvEUllE_St5arrayIPcLm2EELi4E23TrivialOffsetCalculatorILi1EjESI_NS0_6memory15LoadWithoutCastENSJ_16StoreWithoutCastEEEviT_T0_T2_T3_T4_T5_:
	.zero		404


//--------------------- .nv.constant0._ZN2at6native29vectorized_elementwise_kernelILi2EZZZNS0_67_GLOBAL__N__bb565c37_34_ValidateCompressedIndicesKernel_cu_33a4b88b42_validate_compressed_sparse_indices_kernelILNS2_8CDimNameE0ENS2_18CUDAKernelLauncherENS2_14EmptyVecKernelENS2_8DummyVecELm0EEEvRKNS_6TensorESA_lllENKUlvE0_clEvENKUlvE0_clEvEUllE_St5arrayIPcLm2EEEEviT0_T1_ --------------------------
	.section	.nv.constant0._ZN2at6native29vectorized_elementwise_kernelILi2EZZZNS0_67_GLOBAL__N__bb565c37_34_ValidateCompressedIndicesKernel_cu_33a4b88b42_validate_compressed_sparse_indices_kernelILNS2_8CDimNameE0ENS2_18CUDAKernelLauncherENS2_14EmptyVecKernelENS2_8DummyVecELm0EEEvRKNS_6TensorESA_lllENKUlvE0_clEvENKUlvE0_clEvEUllE_St5arrayIPcLm2EEEEviT0_T1_,"a",@progbits
	.sectionflags	@""
	.align	4
.nv.constant0._ZN2at6native29vectorized_elementwise_kernelILi2EZZZNS0_67_GLOBAL__N__bb565c37_34_ValidateCompressedIndicesKernel_cu_33a4b88b42_validate_compressed_sparse_indices_kernelILNS2_8CDimNameE0ENS2_18CUDAKernelLauncherENS2_14EmptyVecKernelENS2_8DummyVecELm0EEEvRKNS_6TensorESA_lllENKUlvE0_clEvENKUlvE0_clEvEUllE_St5arrayIPcLm2EEEEviT0_T1_:
	.zero		400


//--------------------- .nv.constant0._ZN2at6native29vectorized_elementwise_kernelILi4EZZZNS0_67_GLOBAL__N__bb565c37_34_ValidateCompressedIndicesKernel_cu_33a4b88b42_validate_compressed_sparse_indices_kernelILNS2_8CDimNameE0ENS2_18CUDAKernelLauncherENS2_14EmptyVecKernelENS2_8DummyVecELm0EEEvRKNS_6TensorESA_lllENKUlvE0_clEvENKUlvE0_clEvEUllE_St5arrayIPcLm2EEEEviT0_T1_ --------------------------
	.section	.nv.constant0._ZN2at6native29vectorized_elementwise_kernelILi4EZZZNS0_67_GLOBAL__N__bb565c37_34_ValidateCompressedIndicesKernel_cu_33a4b88b42_validate_compressed_sparse_indices_kernelILNS2_8CDimNameE0ENS2_18CUDAKernelLauncherENS2_14EmptyVecKernelENS2_8DummyVecELm0EEEvRKNS_6TensorESA_lllENKUlvE0_clEvENKUlvE0_clEvEUllE_St5arrayIPcLm2EEEEviT0_T1_,"a",@progbits
	.sectionflags	@""
	.align	4
.nv.constant0._ZN2at6native29vectorized_elementwise_kernelILi4EZZZNS0_67_GLOBAL__N__bb565c37_34_ValidateCompressedIndicesKernel_cu_33a4b88b42_validate_compressed_sparse_indices_kernelILNS2_8CDimNameE0ENS2_18CUDAKernelLauncherENS2_14EmptyVecKernelENS2_8DummyVecELm0EEEvRKNS_6TensorESA_lllENKUlvE0_clEvENKUlvE0_clEvEUllE_St5arrayIPcLm2EEEEviT0_T1_:
	.zero		400


//--------------------- .nv.constant0._ZN2at6native29vectorized_elementwise_kernelILi8EZZZNS0_67_GLOBAL__N__bb565c37_34_ValidateCompressedIndicesKernel_cu_33a4b88b42_validate_compressed_sparse_indices_kernelILNS2_8CDimNameE0ENS2_18CUDAKernelLauncherENS2_14EmptyVecKernelENS2_8DummyVecELm0EEEvRKNS_6TensorESA_lllENKUlvE0_clEvENKUlvE0_clEvEUllE_St5arrayIPcLm2EEEEviT0_T1_ --------------------------
	.section	.nv.constant0._ZN2at6native29vectorized_elementwise_kernelILi8EZZZNS0_67_GLOBAL__N__bb565c37_34_ValidateCompressedIndicesKernel_cu_33a4b88b42_validate_compressed_sparse_indices_kernelILNS2_8CDimNameE0ENS2_18CUDAKernelLauncherENS2_14EmptyVecKernelENS2_8DummyVecELm0EEEvRKNS_6TensorESA_lllENKUlvE0_clEvENKUlvE0_clEvEUllE_St5arrayIPcLm2EEEEviT0_T1_,"a",@progbits
	.sectionflags	@""
	.align	4
.nv.constant0._ZN2at6native29vectorized_elementwise_kernelILi8EZZZNS0_67_GLOBAL__N__bb565c37_34_ValidateCompressedIndicesKernel_cu_33a4b88b42_validate_compressed_sparse_indices_kernelILNS2_8CDimNameE0ENS2_18CUDAKernelLauncherENS2_14EmptyVecKernelENS2_8DummyVecELm0EEEvRKNS_6TensorESA_lllENKUlvE0_clEvENKUlvE0_clEvEUllE_St5arrayIPcLm2EEEEviT0_T1_:
	.zero		400


//--------------------- .nv.constant0._ZN2at6native18elementwise_kernelILi128ELi4EZNS0_15gpu_kernel_implIZZZNS0_67_GLOBAL__N__bb565c37_34_ValidateCompressedIndicesKernel_cu_33a4b88b42_validate_compressed_sparse_indices_kernelILNS3_8CDimNameE0ENS3_18CUDAKernelLauncherENS3_14EmptyVecKernelENS3_8DummyVecELm0EEEvRKNS_6TensorESB_lllENKUlvE0_clEvENKUlvE_clEvEUliE_EEvRNS_18TensorIteratorBaseERKT_EUliE_EEviT1_ --------------------------
	.section	.nv.constant0._ZN2at6native18elementwise_kernelILi128ELi4EZNS0_15gpu_kernel_implIZZZNS0_67_GLOBAL__N__bb565c37_34_ValidateCompressedIndicesKernel_cu_33a4b88b42_validate_compressed_sparse_indices_kernelILNS3_8CDimNameE0ENS3_18CUDAKernelLauncherENS3_14EmptyVecKernelENS3_8DummyVecELm0EEEvRKNS_6TensorESB_lllENKUlvE0_clEvENKUlvE_clEvEUliE_EEvRNS_18TensorIteratorBaseERKT_EUliE_EEviT1_,"a",@progbits
	.sectionflags	@""
	.align	4
.nv.constant0._ZN2at6native18elementwise_kernelILi128ELi4EZNS0_15gpu_kernel_implIZZZNS0_67_GLOBAL__N__bb565c37_34_ValidateCompressedIndicesKernel_cu_33a4b88b42_validate_compressed_sparse_indices_kernelILNS3_8CDimNameE0ENS3_18CUDAKernelLauncherENS3_14EmptyVecKernelENS3_8DummyVecELm0EEEvRKNS_6TensorESB_lllENKUlvE0_clEvENKUlvE_clEvEUliE_EEvRNS_18TensorIteratorBaseERKT_EUliE_EEviT1_:
	.zero		920


//--------------------- .nv.constant0._ZN2at6native27unrolled_elementwise_kernelIZZZNS0_67_GLOBAL__N__bb565c37_34_ValidateCompressedIndicesKernel_cu_33a4b88b42_validate_compressed_sparse_indices_kernelILNS2_8CDimNameE0ENS2_18CUDAKernelLauncherENS2_14EmptyVecKernelENS2_8DummyVecELm0EEEvRKNS_6TensorESA_lllENKUlvE0_clEvENKUlvE_clEvEUliE_St5arrayIPcLm2EELi4E23TrivialOffsetCalculatorILi1EjESI_NS0_6memory12LoadWithCastILi1EEENSJ_13StoreWithCastILi1EEEEEviT_T0_T2_T3_T4_T5_ --------------------------
	.section	.nv.constant0._ZN2at6native27unrolled_elementwise_kernelIZZZNS0_67_GLOBAL__N__bb565c37_34_ValidateCompressedIndicesKernel_cu_33a4b88b42_validate_compressed_sparse_indices_kernelILNS2_8CDimNameE0ENS2_18CUDAKernelLauncherENS2_14EmptyVecKernelENS2_8DummyVecELm0EEEvRKNS_6TensorESA_lllENKUlvE0_clEvENKUlvE_clEvEUliE_St5arrayIPcLm2EELi4E23TrivialOffsetCalculatorILi1EjESI_NS0_6memory12LoadWithCastILi1EEENSJ_13StoreWithCastILi1EEEEEviT_T0_T2_T3_T4_T5_,"a",@progbits
	.sectionflags	@""
	.align	4
.nv.constant0._ZN2at6native27unrolled_elementwise_kernelIZZZNS0_67_GLOBAL__N__bb565c37_34_ValidateCompressedIndicesKernel_cu_33a4b88b42_validate_compressed_sparse_indices_kernelILNS2_8CDimNameE0ENS2_18CUDAKernelLauncherENS2_14EmptyVecKernelENS2_8DummyVecELm0EEEvRKNS_6TensorESA_lllENKUlvE0_clEvENKUlvE_clEvEUliE_St5arrayIPcLm2EELi4E23TrivialOffsetCalculatorILi1EjESI_NS0_6memory12LoadWithCastILi1EEENSJ_13StoreWithCastILi1EEEEEviT_T0_T2_T3_T4_T5_:
	.zero		420


//--------------------- .nv.constant0._ZN2at6native18elementwise_kernelILi128ELi2EZNS0_22gpu_kernel_impl_nocastIZZZNS0_67_GLOBAL__N__bb565c37_34_ValidateCompressedIndicesKernel_cu_33a4b88b42_validate_compressed_sparse_indices_kernelILNS3_8CDimNameE0ENS3_18CUDAKernelLauncherENS3_14EmptyVecKernelENS3_8DummyVecELm0EEEvRKNS_6TensorESB_lllENKUlvE0_clEvENKUlvE_clEvEUliE_EEvRNS_18TensorIteratorBaseERKT_EUliE_EEviT1_ --------------------------
	.section	.nv.constant0._ZN2at6native18elementwise_kernelILi128ELi2EZNS0_22gpu_kernel_impl_nocastIZZZNS0_67_GLOBAL__N__bb565c37_34_ValidateCompressedIndicesKernel_cu_33a4b88b42_validate_compressed_sparse_indices_kernelILNS3_8CDimNameE0ENS3_18CUDAKernelLauncherENS3_14EmptyVecKernelENS3_8DummyVecELm0EEEvRKNS_6TensorESB_lllENKUlvE0_clEvENKUlvE_clEvEUliE_EEvRNS_18TensorIteratorBaseERKT_EUliE_EEviT1_,"a",@progbits
	.sectionflags	@""
	.align	4
.nv.constant0._ZN2at6native18elementwise_kernelILi128ELi2EZNS0_22gpu_kernel_impl_nocastIZZZNS0_67_GLOBAL__N__bb565c37_34_ValidateCompressedIndicesKernel_cu_33a4b88b42_validate_compressed_sparse_indices_kernelILNS3_8CDimNameE0ENS3_18CUDAKernelLauncherENS3_14EmptyVecKernelENS3_8DummyVecELm0EEEvRKNS_6TensorESB_lllENKUlvE0_clEvENKUlvE_clEvEUliE_EEvRNS_18TensorIteratorBaseERKT_EUliE_EEviT1_:
	.zero		912


//--------------------- .nv.constant0._ZN2at6native27unrolled_elementwise_kernelIZZZNS0_67_GLOBAL__N__bb565c37_34_ValidateCompressedIndicesKernel_cu_33a4b88b42_validate_compressed_sparse_indices_kernelILNS2_8CDimNameE0ENS2_18CUDAKernelLauncherENS2_14EmptyVecKernelENS2_8DummyVecELm0EEEvRKNS_6TensorESA_lllENKUlvE0_clEvENKUlvE_clEvEUliE_St5arrayIPcLm2EELi4E23TrivialOffsetCalculatorILi1EjESI_NS0_6memory15LoadWithoutCastENSJ_16StoreWithoutCastEEEviT_T0_T2_T3_T4_T5_ --------------------------
	.section	.nv.constant0._ZN2at6native27unrolled_elementwise_kernelIZZZNS0_67_GLOBAL__N__bb565c37_34_ValidateCompressedIndicesKernel_cu_33a4b88b42_validate_compressed_sparse_indices_kernelILNS2_8CDimNameE0ENS2_18CUDAKernelLauncherENS2_14EmptyVecKernelENS2_8DummyVecELm0EEEvRKNS_6TensorESA_lllENKUlvE0_clEvENKUlvE_clEvEUliE_St5arrayIPcLm2EELi4E23TrivialOffsetCalculatorILi1EjESI_NS0_6memory15LoadWithoutCastENSJ_16StoreWithoutCastEEEviT_T0_T2_T3_T4_T5_,"a",@progbits
	.sectionflags	@""
	.align	4
.nv.constant0._ZN2at6native27unrolled_elementwise_kernelIZZZNS0_67_GLOBAL__N__bb565c37_34_ValidateCompressedIndicesKernel_cu_33a4b88b42_validate_compressed_sparse_indices_kernelILNS2_8CDimNameE0ENS2_18CUDAKernelLauncherENS2_14EmptyVecKernelENS2_8DummyVecELm0EEEvRKNS_6TensorESA_lllENKUlvE0_clEvENKUlvE_clEvEUliE_St5arrayIPcLm2EELi4E23TrivialOffsetCalculatorILi1EjESI_NS0_6memory15LoadWithoutCastENSJ_16StoreWithoutCastEEEviT_T0_T2_T3_T4_T5_:
	.zero		404


//--------------------- .nv.constant0._ZN2at6native29vectorized_elementwise_kernelILi2EZZZNS0_67_GLOBAL__N__bb565c37_34_ValidateCompressedIndicesKernel_cu_33a4b88b42_validate_compressed_sparse_indices_kernelILNS2_8CDimNameE0ENS2_18CUDAKernelLauncherENS2_14EmptyVecKernelENS2_8DummyVecELm0EEEvRKNS_6TensorESA_lllENKUlvE0_clEvENKUlvE_clEvEUliE_St5arrayIPcLm2EEEEviT0_T1_ --------------------------
	.section	.nv.constant0._ZN2at6native29vectorized_elementwise_kernelILi2EZZZNS0_67_GLOBAL__N__bb565c37_34_ValidateCompressedIndicesKernel_cu_33a4b88b42_validate_compressed_sparse_indices_kernelILNS2_8CDimNameE0ENS2_18CUDAKernelLauncherENS2_14EmptyVecKernelENS2_8DummyVecELm0EEEvRKNS_6TensorESA_lllENKUlvE0_clEvENKUlvE_clEvEUliE_St5arrayIPcLm2EEEEviT0_T1_,"a",@progbits
	.sectionflags	@""
	.align	4
.nv.constant0._ZN2at6native29vectorized_elementwise_kernelILi2EZZZNS0_67_GLOBAL__N__bb565c37_34_ValidateCompressedIndicesKernel_cu_33a4b88b42_validate_compressed_sparse_indices_kernelILNS2_8CDimNameE0ENS2_18CUDAKernelLauncherENS2_14EmptyVecKernelENS2_8DummyVecELm0EEEvRKNS_6TensorESA_lllENKUlvE0_clEvENKUlvE_clEvEUliE_St5arrayIPcLm2EEEEviT0_T1_:
	.zero		400


//--------------------- .nv.constant0._ZN2at6native29vectorized_elementwise_kernelILi4EZZZNS0_67_GLOBAL__N__bb565c37_34_ValidateCompressedIndicesKernel_cu_33a4b88b42_validate_compressed_sparse_indices_kernelILNS2_8CDimNameE0ENS2_18CUDAKernelLauncherENS2_14EmptyVecKernelENS2_8DummyVecELm0EEEvRKNS_6TensorESA_lllENKUlvE0_clEvENKUlvE_clEvEUliE_St5arrayIPcLm2EEEEviT0_T1_ --------------------------
	.section	.nv.constant0._ZN2at6native29vectorized_elementwise_kernelILi4EZZZNS0_67_GLOBAL__N__bb565c37_34_ValidateCompressedIndicesKernel_cu_33a4b88b42_validate_compressed_sparse_indices_kernelILNS2_8CDimNameE0ENS2_18CUDAKernelLauncherENS2_14EmptyVecKernelENS2_8DummyVecELm0EEEvRKNS_6TensorESA_lllENKUlvE0_clEvENKUlvE_clEvEUliE_St5arrayIPcLm2EEEEviT0_T1_,"a",@progbits
	.sectionflags	@""
	.align	4
.nv.constant0._ZN2at6native29vectorized_elementwise_kernelILi4EZZZNS0_67_GLOBAL__N__bb565c37_34_ValidateCompressedIndicesKernel_cu_33a4b88b42_validate_compressed_sparse_indices_kernelILNS2_8CDimNameE0ENS2_18CUDAKernelLauncherENS2_14EmptyVecKernelENS2_8DummyVecELm0EEEvRKNS_6TensorESA_lllENKUlvE0_clEvENKUlvE_clEvEUliE_St5arrayIPcLm2EEEEviT0_T1_:
	.zero		400


//--------------------- .nv.constant0._ZN2at6native29vectorized_elementwise_kernelILi8EZZZNS0_67_GLOBAL__N__bb565c37_34_ValidateCompressedIndicesKernel_cu_33a4b88b42_validate_compressed_sparse_indices_kernelILNS2_8CDimNameE0ENS2_18CUDAKernelLauncherENS2_14EmptyVecKernelENS2_8DummyVecELm0EEEvRKNS_6TensorESA_lllENKUlvE0_clEvENKUlvE_clEvEUliE_St5arrayIPcLm2EEEEviT0_T1_ --------------------------
	.section	.nv.constant0._ZN2at6native29vectorized_elementwise_kernelILi8EZZZNS0_67_GLOBAL__N__bb565c37_34_ValidateCompressedIndicesKernel_cu_33a4b88b42_validate_compressed_sparse_indices_kernelILNS2_8CDimNameE0ENS2_18CUDAKernelLauncherENS2_14EmptyVecKernelENS2_8DummyVecELm0EEEvRKNS_6TensorESA_lllENKUlvE0_clEvENKUlvE_clEvEUliE_St5arrayIPcLm2EEEEviT0_T1_,"a",@progbits
	.sectionflags	@""
	.align	4
.nv.constant0._ZN2at6native29vectorized_elementwise_kernelILi8EZZZNS0_67_GLOBAL__N__bb565c37_34_ValidateCompressedIndicesKernel_cu_33a4b88b42_validate_compressed_sparse_indices_kernelILNS2_8CDimNameE0ENS2_18CUDAKernelLauncherENS2_14EmptyVecKernelENS2_8DummyVecELm0EEEvRKNS_6TensorESA_lllENKUlvE0_clEvENKUlvE_clEvEUliE_St5arrayIPcLm2EEEEviT0_T1_:
	.zero		400


//--------------------- .nv.constant2._ZN2at6native18elementwise_kernelILi128ELi4EZNS0_15gpu_kernel_implIZZZNS0_67_GLOBAL__N__bb565c37_34_ValidateCompressedIndicesKernel_cu_33a4b88b42_validate_compressed_sparse_indices_kernelILNS3_8CDimNameE0ENS3_18CUDAKernelLauncherENS3_14EmptyVecKernelENS3_8DummyVecELm8EEEvRKNS_6TensorESB_lllENKUlvE1_clEvENKUlvE0_clEvEUllllllE_EEvRNS_18TensorIteratorBaseERKT_EUliE_EEviT1_ --------------------------
	.section	.nv.constant2._ZN2at6native18elementwise_kernelILi128ELi4EZNS0_15gpu_kernel_implIZZZNS0_67_GLOBAL__N__bb565c37_34_ValidateCompressedIndicesKernel_cu_33a4b88b42_validate_compressed_sparse_indices_kernelILNS3_8CDimNameE0ENS3_18CUDAKernelLauncherENS3_14EmptyVecKernelENS3_8DummyVecELm8EEEvRKNS_6TensorESB_lllENKUlvE1_clEvENKUlvE0_clEvEUllllllE_EEvRNS_18TensorIteratorBaseERKT_EUliE_EEviT1_,"a",@progbits
	.sectionflags	@""
	.align	4
.nv.constant2._ZN2at6native18elementwise_kernelILi128ELi4EZNS0_15gpu_kernel_implIZZZNS0_67_GLOBAL__N__bb565c37_34_ValidateCompressedIndicesKernel_cu_33a4b88b42_validate_compressed_sparse_indices_kernelILNS3_8CDimNameE0ENS3_18CUDAKernelLauncherENS3_14EmptyVecKernelENS3_8DummyVecELm8EEEvRKNS_6TensorESB_lllENKUlvE1_clEvENKUlvE0_clEvEUllllllE_EEvRNS_18TensorIteratorBaseERKT_EUliE_EEviT1_:
        /*0000*/ 	.byte	0x08, 0x00, 0x00, 0x00, 0x00, 0x00, 0x00, 0x00


//--------------------- .nv.constant0._ZN2at6native18elementwise_kernelILi128ELi4EZNS0_15gpu_kernel_implIZZZNS0_67_GLOBAL__N__bb565c37_34_ValidateCompressedIndicesKernel_cu_33a4b88b42_validate_compressed_sparse_indices_kernelILNS3_8CDimNameE0ENS3_18CUDAKernelLauncherENS3_14EmptyVecKernelENS3_8DummyVecELm8EEEvRKNS_6TensorESB_lllENKUlvE1_clEvENKUlvE0_clEvEUllllllE_EEvRNS_18TensorIteratorBaseERKT_EUliE_EEviT1_ --------------------------
	.section	.nv.constant0._ZN2at6native18elementwise_kernelILi128ELi4EZNS0_15gpu_kernel_implIZZZNS0_67_GLOBAL__N__bb565c37_34_ValidateCompressedIndicesKernel_cu_33a4b88b42_validate_compressed_sparse_indices_kernelILNS3_8CDimNameE0ENS3_18CUDAKernelLauncherENS3_14EmptyVecKernelENS3_8DummyVecELm8EEEvRKNS_6TensorESB_lllENKUlvE1_clEvENKUlvE0_clEvEUllllllE_EEvRNS_18TensorIteratorBaseERKT_EUliE_EEviT1_,"a",@progbits
	.sectionflags	@""
	.align	4
.nv.constant0._ZN2at6native18elementwise_kernelILi128ELi4EZNS0_15gpu_kernel_implIZZZNS0_67_GLOBAL__N__bb565c37_34_ValidateCompressedIndicesKernel_cu_33a4b88b42_validate_compressed_sparse_indices_kernelILNS3_8CDimNameE0ENS3_18CUDAKernelLauncherENS3_14EmptyVecKernelENS3_8DummyVecELm8EEEvRKNS_6TensorESB_lllENKUlvE1_clEvENKUlvE0_clEvEUllllllE_EEvRNS_18TensorIteratorBaseERKT_EUliE_EEviT1_:
	.zero		1504


//--------------------- .nv.constant0._ZN2at6native27unrolled_elementwise_kernelIZZZNS0_67_GLOBAL__N__bb565c37_34_ValidateCompressedIndicesKernel_cu_33a4b88b42_validate_compressed_sparse_indices_kernelILNS2_8CDimNameE0ENS2_18CUDAKernelLauncherENS2_14EmptyVecKernelENS2_8DummyVecELm8EEEvRKNS_6TensorESA_lllENKUlvE1_clEvENKUlvE0_clEvEUllllllE_St5arrayIPcLm6EELi4E23TrivialOffsetCalculatorILi5EjESH_ILi1EjENS0_6memory12LoadWithCastILi5EEENSK_13StoreWithCastILi1EEEEEviT_T0_T2_T3_T4_T5_ --------------------------
	.section	.nv.constant0._ZN2at6native27unrolled_elementwise_kernelIZZZNS0_67_GLOBAL__N__bb565c37_34_ValidateCompressedIndicesKernel_cu_33a4b88b42_validate_compressed_sparse_indices_kernelILNS2_8CDimNameE0ENS2_18CUDAKernelLauncherENS2_14EmptyVecKernelENS2_8DummyVecELm8EEEvRKNS_6TensorESA_lllENKUlvE1_clEvENKUlvE0_clEvEUllllllE_St5arrayIPcLm6EELi4E23TrivialOffsetCalculatorILi5EjESH_ILi1EjENS0_6memory12LoadWithCastILi5EEENSK_13StoreWithCastILi1EEEEEviT_T0_T2_T3_T4_T5_,"a",@progbits
	.sectionflags	@""
	.align	4
.nv.constant0._ZN2at6native27unrolled_elementwise_kernelIZZZNS0_67_GLOBAL__N__bb565c37_34_ValidateCompressedIndicesKernel_cu_33a4b88b42_validate_compressed_sparse_indices_kernelILNS2_8CDimNameE0ENS2_18CUDAKernelLauncherENS2_14EmptyVecKernelENS2_8DummyVecELm8EEEvRKNS_6TensorESA_lllENKUlvE1_clEvENKUlvE0_clEvEUllllllE_St5arrayIPcLm6EELi4E23TrivialOffsetCalculatorILi5EjESH_ILi1EjENS0_6memory12LoadWithCastILi5EEENSK_13StoreWithCastILi1EEEEEviT_T0_T2_T3_T4_T5_:
	.zero		624


//--------------------- .nv.constant2._ZN2at6native18elementwise_kernelILi128ELi2EZNS0_22gpu_kernel_impl_nocastIZZZNS0_67_GLOBAL__N__bb565c37_34_ValidateCompressedIndicesKernel_cu_33a4b88b42_validate_compressed_sparse_indices_kernelILNS3_8CDimNameE0ENS3_18CUDAKernelLauncherENS3_14EmptyVecKernelENS3_8DummyVecELm8EEEvRKNS_6TensorESB_lllENKUlvE1_clEvENKUlvE0_clEvEUllllllE_EEvRNS_18TensorIteratorBaseERKT_EUliE_EEviT1_ --------------------------
	.section	.nv.constant2._ZN2at6native18elementwise_kernelILi128ELi2EZNS0_22gpu_kernel_impl_nocastIZZZNS0_67_GLOBAL__N__bb565c37_34_ValidateCompressedIndicesKernel_cu_33a4b88b42_validate_compressed_sparse_indices_kernelILNS3_8CDimNameE0ENS3_18CUDAKernelLauncherENS3_14EmptyVecKernelENS3_8DummyVecELm8EEEvRKNS_6TensorESB_lllENKUlvE1_clEvENKUlvE0_clEvEUllllllE_EEvRNS_18TensorIteratorBaseERKT_EUliE_EEviT1_,"a",@progbits
	.sectionflags	@""
	.align	4
.nv.constant2._ZN2at6native18elementwise_kernelILi128ELi2EZNS0_22gpu_kernel_impl_nocastIZZZNS0_67_GLOBAL__N__bb565c37_34_ValidateCompressedIndicesKernel_cu_33a4b88b42_validate_compressed_sparse_indices_kernelILNS3_8CDimNameE0ENS3_18CUDAKernelLauncherENS3_14EmptyVecKernelENS3_8DummyVecELm8EEEvRKNS_6TensorESB_lllENKUlvE1_clEvENKUlvE0_clEvEUllllllE_EEvRNS_18TensorIteratorBaseERKT_EUliE_EEviT1_:
        /*0000*/ 	.byte	0x08, 0x00, 0x00, 0x00, 0x00, 0x00, 0x00, 0x00


//--------------------- .nv.constant0._ZN2at6native18elementwise_kernelILi128ELi2EZNS0_22gpu_kernel_impl_nocastIZZZNS0_67_GLOBAL__N__bb565c37_34_ValidateCompressedIndicesKernel_cu_33a4b88b42_validate_compressed_sparse_indices_kernelILNS3_8CDimNameE0ENS3_18CUDAKernelLauncherENS3_14EmptyVecKernelENS3_8DummyVecELm8EEEvRKNS_6TensorESB_lllENKUlvE1_clEvENKUlvE0_clEvEUllllllE_EEvRNS_18TensorIteratorBaseERKT_EUliE_EEviT1_ --------------------------
	.section	.nv.constant0._ZN2at6native18elementwise_kernelILi128ELi2EZNS0_22gpu_kernel_impl_nocastIZZZNS0_67_GLOBAL__N__bb565c37_34_ValidateCompressedIndicesKernel_cu_33a4b88b42_validate_compressed_sparse_indices_kernelILNS3_8CDimNameE0ENS3_18CUDAKernelLauncherENS3_14EmptyVecKernelENS3_8DummyVecELm8EEEvRKNS_6TensorESB_lllENKUlvE1_clEvENKUlvE0_clEvEUllllllE_EEvRNS_18TensorIteratorBaseERKT_EUliE_EEviT1_,"a",@progbits
	.sectionflags	@""
	.align	4
.nv.constant0._ZN2at6native18elementwise_kernelILi128ELi2EZNS0_22gpu_kernel_impl_nocastIZZZNS0_67_GLOBAL__N__bb565c37_34_ValidateCompressedIndicesKernel_cu_33a4b88b42_validate_compressed_sparse_indices_kernelILNS3_8CDimNameE0ENS3_18CUDAKernelLauncherENS3_14EmptyVecKernelENS3_8DummyVecELm8EEEvRKNS_6TensorESB_lllENKUlvE1_clEvENKUlvE0_clEvEUllllllE_EEvRNS_18TensorIteratorBaseERKT_EUliE_EEviT1_:
	.zero		1496


//--------------------- .nv.constant0._ZN2at6native27unrolled_elementwise_kernelIZZZNS0_67_GLOBAL__N__bb565c37_34_ValidateCompressedIndicesKernel_cu_33a4b88b42_validate_compressed_sparse_indices_kernelILNS2_8CDimNameE0ENS2_18CUDAKernelLauncherENS2_14EmptyVecKernelENS2_8DummyVecELm8EEEvRKNS_6TensorESA_lllENKUlvE1_clEvENKUlvE0_clEvEUllllllE_St5arrayIPcLm6EELi4E23TrivialOffsetCalculatorILi5EjESH_ILi1EjENS0_6memory15LoadWithoutCastENSK_16StoreWithoutCastEEEviT_T0_T2_T3_T4_T5_ --------------------------
	.section	.nv.constant0._ZN2at6native27unrolled_elementwise_kernelIZZZNS0_67_GLOBAL__N__bb565c37_34_ValidateCompressedIndicesKernel_cu_33a4b88b42_validate_compressed_sparse_indices_kernelILNS2_8CDimNameE0ENS2_18CUDAKernelLauncherENS2_14EmptyVecKernelENS2_8DummyVecELm8EEEvRKNS_6TensorESA_lllENKUlvE1_clEvENKUlvE0_clEvEUllllllE_St5arrayIPcLm6EELi4E23TrivialOffsetCalculatorILi5EjESH_ILi1EjENS0_6memory15LoadWithoutCastENSK_16StoreWithoutCastEEEviT_T0_T2_T3_T4_T5_,"a",@progbits
	.sectionflags	@""
	.align	4
.nv.constant0._ZN2at6native27unrolled_elementwise_kernelIZZZNS0_67_GLOBAL__N__bb565c37_34_ValidateCompressedIndicesKernel_cu_33a4b88b42_validate_compressed_sparse_indices_kernelILNS2_8CDimNameE0ENS2_18CUDAKernelLauncherENS2_14EmptyVecKernelENS2_8DummyVecELm8EEEvRKNS_6TensorESA_lllENKUlvE1_clEvENKUlvE0_clEvEUllllllE_St5arrayIPcLm6EELi4E23TrivialOffsetCalculatorILi5EjESH_ILi1EjENS0_6memory15LoadWithoutCastENSK_16StoreWithoutCastEEEviT_T0_T2_T3_T4_T5_:
	.zero		588


//--------------------- .nv.constant0._ZN2at6native29vectorized_elementwise_kernelILi2EZZZNS0_67_GLOBAL__N__bb565c37_34_ValidateCompressedIndicesKernel_cu_33a4b88b42_validate_compressed_sparse_indices_kernelILNS2_8CDimNameE0ENS2_18CUDAKernelLauncherENS2_14EmptyVecKernelENS2_8DummyVecELm8EEEvRKNS_6TensorESA_lllENKUlvE1_clEvENKUlvE0_clEvEUllllllE_St5arrayIPcLm6EEEEviT0_T1_ --------------------------
	.section	.nv.constant0._ZN2at6native29vectorized_elementwise_kernelILi2EZZZNS0_67_GLOBAL__N__bb565c37_34_ValidateCompressedIndicesKernel_cu_33a4b88b42_validate_compressed_sparse_indices_kernelILNS2_8CDimNameE0ENS2_18CUDAKernelLauncherENS2_14EmptyVecKernelENS2_8DummyVecELm8EEEvRKNS_6TensorESA_lllENKUlvE1_clEvENKUlvE0_clEvEUllllllE_St5arrayIPcLm6EEEEviT0_T1_,"a",@progbits
	.sectionflags	@""
	.align	4
.nv.constant0._ZN2at6native29vectorized_elementwise_kernelILi2EZZZNS0_67_GLOBAL__N__bb565c37_34_ValidateCompressedIndicesKernel_cu_33a4b88b42_validate_compressed_sparse_indices_kernelILNS2_8CDimNameE0ENS2_18CUDAKernelLauncherENS2_14EmptyVecKernelENS2_8DummyVecELm8EEEvRKNS_6TensorESA_lllENKUlvE1_clEvENKUlvE0_clEvEUllllllE_St5arrayIPcLm6EEEEviT0_T1_:
	.zero		584


//--------------------- .nv.constant0._ZN2at6native29vectorized_elementwise_kernelILi4EZZZNS0_67_GLOBAL__N__bb565c37_34_ValidateCompressedIndicesKernel_cu_33a4b88b42_validate_compressed_sparse_indices_kernelILNS2_8CDimNameE0ENS2_18CUDAKernelLauncherENS2_14EmptyVecKernelENS2_8DummyVecELm8EEEvRKNS_6TensorESA_lllENKUlvE1_clEvENKUlvE0_clEvEUllllllE_St5arrayIPcLm6EEEEviT0_T1_ --------------------------
	.section	.nv.constant0._ZN2at6native29vectorized_elementwise_kernelILi4EZZZNS0_67_GLOBAL__N__bb565c37_34_ValidateCompressedIndicesKernel_cu_33a4b88b42_validate_compressed_sparse_indices_kernelILNS2_8CDimNameE0ENS2_18CUDAKernelLauncherENS2_14EmptyVecKernelENS2_8DummyVecELm8EEEvRKNS_6TensorESA_lllENKUlvE1_clEvENKUlvE0_clEvEUllllllE_St5arrayIPcLm6EEEEviT0_T1_,"a",@progbits
	.sectionflags	@""
	.align	4
.nv.constant0._ZN2at6native29vectorized_elementwise_kernelILi4EZZZNS0_67_GLOBAL__N__bb565c37_34_ValidateCompressedIndicesKernel_cu_33a4b88b42_validate_compressed_sparse_indices_kernelILNS2_8CDimNameE0ENS2_18CUDAKernelLauncherENS2_14EmptyVecKernelENS2_8DummyVecELm8EEEvRKNS_6TensorESA_lllENKUlvE1_clEvENKUlvE0_clEvEUllllllE_St5arrayIPcLm6EEEEviT0_T1_:
	.zero		584


//--------------------- .nv.constant0._ZN2at6native29vectorized_elementwise_kernelILi8EZZZNS0_67_GLOBAL__N__bb565c37_34_ValidateCompressedIndicesKernel_cu_33a4b88b42_validate_compressed_sparse_indices_kernelILNS2_8CDimNameE0ENS2_18CUDAKernelLauncherENS2_14EmptyVecKernelENS2_8DummyVecELm8EEEvRKNS_6TensorESA_lllENKUlvE1_clEvENKUlvE0_clEvEUllllllE_St5arrayIPcLm6EEEEviT0_T1_ --------------------------
	.section	.nv.constant0._ZN2at6native29vectorized_elementwise_kernelILi8EZZZNS0_67_GLOBAL__N__bb565c37_34_ValidateCompressedIndicesKernel_cu_33a4b88b42_validate_compressed_sparse_indices_kernelILNS2_8CDimNameE0ENS2_18CUDAKernelLauncherENS2_14EmptyVecKernelENS2_8DummyVecELm8EEEvRKNS_6TensorESA_lllENKUlvE1_clEvENKUlvE0_clEvEUllllllE_St5arrayIPcLm6EEEEviT0_T1_,"a",@progbits
	.sectionflags	@""
	.align	4
.nv.constant0._ZN2at6native29vectorized_elementwise_kernelILi8EZZZNS0_67_GLOBAL__N__bb565c37_34_ValidateCompressedIndicesKernel_cu_33a4b88b42_validate_compressed_sparse_indices_kernelILNS2_8CDimNameE0ENS2_18CUDAKernelLauncherENS2_14EmptyVecKernelENS2_8DummyVecELm8EEEvRKNS_6TensorESA_lllENKUlvE1_clEvENKUlvE0_clEvEUllllllE_St5arrayIPcLm6EEEEviT0_T1_:
	.zero		584


//--------------------- .nv.constant2._ZN2at6native18elementwise_kernelILi128ELi4EZNS0_15gpu_kernel_implIZZZNS0_67_GLOBAL__N__bb565c37_34_ValidateCompressedIndicesKernel_cu_33a4b88b42_validate_compressed_sparse_indices_kernelILNS3_8CDimNameE0ENS3_18CUDAKernelLauncherENS3_14EmptyVecKernelENS3_8DummyVecELm8EEEvRKNS_6TensorESB_lllENKUlvE1_clEvENKUlvE_clEvEUliiiiiE_EEvRNS_18TensorIteratorBaseERKT_EUliE_EEviT1_ --------------------------
	.section	.nv.constant2._ZN2at6native18elementwise_kernelILi128ELi4EZNS0_15gpu_kernel_implIZZZNS0_67_GLOBAL__N__bb565c37_34_ValidateCompressedIndicesKernel_cu_33a4b88b42_validate_compressed_sparse_indices_kernelILNS3_8CDimNameE0ENS3_18CUDAKernelLauncherENS3_14EmptyVecKernelENS3_8DummyVecELm8EEEvRKNS_6TensorESB_lllENKUlvE1_clEvENKUlvE_clEvEUliiiiiE_EEvRNS_18TensorIteratorBaseERKT_EUliE_EEviT1_,"a",@progbits
	.sectionflags	@""
	.align	4
.nv.constant2._ZN2at6native18elementwise_kernelILi128ELi4EZNS0_15gpu_kernel_implIZZZNS0_67_GLOBAL__N__bb565c37_34_ValidateCompressedIndicesKernel_cu_33a4b88b42_validate_compressed_sparse_indices_kernelILNS3_8CDimNameE0ENS3_18CUDAKernelLauncherENS3_14EmptyVecKernelENS3_8DummyVecELm8EEEvRKNS_6TensorESB_lllENKUlvE1_clEvENKUlvE_clEvEUliiiiiE_EEvRNS_18TensorIteratorBaseERKT_EUliE_EEviT1_:
        /*0000*/ 	.byte	0x08, 0x00, 0x00, 0x00, 0x00, 0x00, 0x00, 0x00


//--------------------- .nv.constant0._ZN2at6native18elementwise_kernelILi128ELi4EZNS0_15gpu_kernel_implIZZZNS0_67_GLOBAL__N__bb565c37_34_ValidateCompressedIndicesKernel_cu_33a4b88b42_validate_compressed_sparse_indices_kernelILNS3_8CDimNameE0ENS3_18CUDAKernelLauncherENS3_14EmptyVecKernelENS3_8DummyVecELm8EEEvRKNS_6TensorESB_lllENKUlvE1_clEvENKUlvE_clEvEUliiiiiE_EEvRNS_18TensorIteratorBaseERKT_EUliE_EEviT1_ --------------------------
	.section	.nv.constant0._ZN2at6native18elementwise_kernelILi128ELi4EZNS0_15gpu_kernel_implIZZZNS0_67_GLOBAL__N__bb565c37_34_ValidateCompressedIndicesKernel_cu_33a4b88b42_validate_compressed_sparse_indices_kernelILNS3_8CDimNameE0ENS3_18CUDAKernelLauncherENS3_14EmptyVecKernelENS3_8DummyVecELm8EEEvRKNS_6TensorESB_lllENKUlvE1_clEvENKUlvE_clEvEUliiiiiE_EEvRNS_18TensorIteratorBaseERKT_EUliE_EEviT1_,"a",@progbits
	.sectionflags	@""
	.align	4
.nv.constant0._ZN2at6native18elementwise_kernelILi128ELi4EZNS0_15gpu_kernel_implIZZZNS0_67_GLOBAL__N__bb565c37_34_ValidateCompressedIndicesKernel_cu_33a4b88b42_validate_compressed_sparse_indices_kernelILNS3_8CDimNameE0ENS3_18CUDAKernelLauncherENS3_14EmptyVecKernelENS3_8DummyVecELm8EEEvRKNS_6TensorESB_lllENKUlvE1_clEvENKUlvE_clEvEUliiiiiE_EEvRNS_18TensorIteratorBaseERKT_EUliE_EEviT1_:
	.zero		1504


//--------------------- .nv.constant0._ZN2at6native27unrolled_elementwise_kernelIZZZNS0_67_GLOBAL__N__bb565c37_34_ValidateCompressedIndicesKernel_cu_33a4b88b42_validate_compressed_sparse_indices_kernelILNS2_8CDimNameE0ENS2_18CUDAKernelLauncherENS2_14EmptyVecKernelENS2_8DummyVecELm8EEEvRKNS_6TensorESA_lllENKUlvE1_clEvENKUlvE_clEvEUliiiiiE_St5arrayIPcLm6EELi4E23TrivialOffsetCalculatorILi5EjESH_ILi1EjENS0_6memory12LoadWithCastILi5EEENSK_13StoreWithCastILi1EEEEEviT_T0_T2_T3_T4_T5_ --------------------------
	.section	.nv.constant0._ZN2at6native27unrolled_elementwise_kernelIZZZNS0_67_GLOBAL__N__bb565c37_34_ValidateCompressedIndicesKernel_cu_33a4b88b42_validate_compressed_sparse_indices_kernelILNS2_8CDimNameE0ENS2_18CUDAKernelLauncherENS2_14EmptyVecKernelENS2_8DummyVecELm8EEEvRKNS_6TensorESA_lllENKUlvE1_clEvENKUlvE_clEvEUliiiiiE_St5arrayIPcLm6EELi4E23TrivialOffsetCalculatorILi5EjESH_ILi1EjENS0_6memory12LoadWithCastILi5EEENSK_13StoreWithCastILi1EEEEEviT_T0_T2_T3_T4_T5_,"a",@progbits
	.sectionflags	@""
	.align	4
.nv.constant0._ZN2at6native27unrolled_elementwise_kernelIZZZNS0_67_GLOBAL__N__bb565c37_34_ValidateCompressedIndicesKernel_cu_33a4b88b42_validate_compressed_sparse_indices_kernelILNS2_8CDimNameE0ENS2_18CUDAKernelLauncherENS2_14EmptyVecKernelENS2_8DummyVecELm8EEEvRKNS_6TensorESA_lllENKUlvE1_clEvENKUlvE_clEvEUliiiiiE_St5arrayIPcLm6EELi4E23TrivialOffsetCalculatorILi5EjESH_ILi1EjENS0_6memory12LoadWithCastILi5EEENSK_13StoreWithCastILi1EEEEEviT_T0_T2_T3_T4_T5_:
	.zero		624


//--------------------- .nv.constant2._ZN2at6native18elementwise_kernelILi128ELi2EZNS0_22gpu_kernel_impl_nocastIZZZNS0_67_GLOBAL__N__bb565c37_34_ValidateCompressedIndicesKernel_cu_33a4b88b42_validate_compressed_sparse_indices_kernelILNS3_8CDimNameE0ENS3_18CUDAKernelLauncherENS3_14EmptyVecKernelENS3_8DummyVecELm8EEEvRKNS_6TensorESB_lllENKUlvE1_clEvENKUlvE_clEvEUliiiiiE_EEvRNS_18TensorIteratorBaseERKT_EUliE_EEviT1_ --------------------------
	.section	.nv.constant2._ZN2at6native18elementwise_kernelILi128ELi2EZNS0_22gpu_kernel_impl_nocastIZZZNS0_67_GLOBAL__N__bb565c37_34_ValidateCompressedIndicesKernel_cu_33a4b88b42_validate_compressed_sparse_indices_kernelILNS3_8CDimNameE0ENS3_18CUDAKernelLauncherENS3_14EmptyVecKernelENS3_8DummyVecELm8EEEvRKNS_6TensorESB_lllENKUlvE1_clEvENKUlvE_clEvEUliiiiiE_EEvRNS_18TensorIteratorBaseERKT_EUliE_EEviT1_,"a",@progbits
	.sectionflags	@""
	.align	4
.nv.constant2._ZN2at6native18elementwise_kernelILi128ELi2EZNS0_22gpu_kernel_impl_nocastIZZZNS0_67_GLOBAL__N__bb565c37_34_ValidateCompressedIndicesKernel_cu_33a4b88b42_validate_compressed_sparse_indices_kernelILNS3_8CDimNameE0ENS3_18CUDAKernelLauncherENS3_14EmptyVecKernelENS3_8DummyVecELm8EEEvRKNS_6TensorESB_lllENKUlvE1_clEvENKUlvE_clEvEUliiiiiE_EEvRNS_18TensorIteratorBaseERKT_EUliE_EEviT1_:
        /*0000*/ 	.byte	0x08, 0x00, 0x00, 0x00, 0x00, 0x00, 0x00, 0x00


//--------------------- .nv.constant0._ZN2at6native18elementwise_kernelILi128ELi2EZNS0_22gpu_kernel_impl_nocastIZZZNS0_67_GLOBAL__N__bb565c37_34_ValidateCompressedIndicesKernel_cu_33a4b88b42_validate_compressed_sparse_indices_kernelILNS3_8CDimNameE0ENS3_18CUDAKernelLauncherENS3_14EmptyVecKernelENS3_8DummyVecELm8EEEvRKNS_6TensorESB_lllENKUlvE1_clEvENKUlvE_clEvEUliiiiiE_EEvRNS_18TensorIteratorBaseERKT_EUliE_EEviT1_ --------------------------
	.section	.nv.constant0._ZN2at6native18elementwise_kernelILi128ELi2EZNS0_22gpu_kernel_impl_nocastIZZZNS0_67_GLOBAL__N__bb565c37_34_ValidateCompressedIndicesKernel_cu_33a4b88b42_validate_compressed_sparse_indices_kernelILNS3_8CDimNameE0ENS3_18CUDAKernelLauncherENS3_14EmptyVecKernelENS3_8DummyVecELm8EEEvRKNS_6TensorESB_lllENKUlvE1_clEvENKUlvE_clEvEUliiiiiE_EEvRNS_18TensorIteratorBaseERKT_EUliE_EEviT1_,"a",@progbits
	.sectionflags	@""
	.align	4
.nv.constant0._ZN2at6native18elementwise_kernelILi128ELi2EZNS0_22gpu_kernel_impl_nocastIZZZNS0_67_GLOBAL__N__bb565c37_34_ValidateCompressedIndicesKernel_cu_33a4b88b42_validate_compressed_sparse_indices_kernelILNS3_8CDimNameE0ENS3_18CUDAKernelLauncherENS3_14EmptyVecKernelENS3_8DummyVecELm8EEEvRKNS_6TensorESB_lllENKUlvE1_clEvENKUlvE_clEvEUliiiiiE_EEvRNS_18TensorIteratorBaseERKT_EUliE_EEviT1_:
	.zero		1496


//--------------------- .nv.constant0._ZN2at6native27unrolled_elementwise_kernelIZZZNS0_67_GLOBAL__N__bb565c37_34_ValidateCompressedIndicesKernel_cu_33a4b88b42_validate_compressed_sparse_indices_kernelILNS2_8CDimNameE0ENS2_18CUDAKernelLauncherENS2_14EmptyVecKernelENS2_8DummyVecELm8EEEvRKNS_6TensorESA_lllENKUlvE1_clEvENKUlvE_clEvEUliiiiiE_St5arrayIPcLm6EELi4E23TrivialOffsetCalculatorILi5EjESH_ILi1EjENS0_6memory15LoadWithoutCastENSK_16StoreWithoutCastEEEviT_T0_T2_T3_T4_T5_ --------------------------
	.section	.nv.constant0._ZN2at6native27unrolled_elementwise_kernelIZZZNS0_67_GLOBAL__N__bb565c37_34_ValidateCompressedIndicesKernel_cu_33a4b88b42_validate_compressed_sparse_indices_kernelILNS2_8CDimNameE0ENS2_18CUDAKernelLauncherENS2_14EmptyVecKernelENS2_8DummyVecELm8EEEvRKNS_6TensorESA_lllENKUlvE1_clEvENKUlvE_clEvEUliiiiiE_St5arrayIPcLm6EELi4E23TrivialOffsetCalculatorILi5EjESH_ILi1EjENS0_6memory15LoadWithoutCastENSK_16StoreWithoutCastEEEviT_T0_T2_T3_T4_T5_,"a",@progbits
	.sectionflags	@""
	.align	4
.nv.constant0._ZN2at6native27unrolled_elementwise_kernelIZZZNS0_67_GLOBAL__N__bb565c37_34_ValidateCompressedIndicesKernel_cu_33a4b88b42_validate_compressed_sparse_indices_kernelILNS2_8CDimNameE0ENS2_18CUDAKernelLauncherENS2_14EmptyVecKernelENS2_8DummyVecELm8EEEvRKNS_6TensorESA_lllENKUlvE1_clEvENKUlvE_clEvEUliiiiiE_St5arrayIPcLm6EELi4E23TrivialOffsetCalculatorILi5EjESH_ILi1EjENS0_6memory15LoadWithoutCastENSK_16StoreWithoutCastEEEviT_T0_T2_T3_T4_T5_:
	.zero		588


//--------------------- .nv.constant0._ZN2at6native29vectorized_elementwise_kernelILi2EZZZNS0_67_GLOBAL__N__bb565c37_34_ValidateCompressedIndicesKernel_cu_33a4b88b42_validate_compressed_sparse_indices_kernelILNS2_8CDimNameE0ENS2_18CUDAKernelLauncherENS2_14EmptyVecKernelENS2_8DummyVecELm8EEEvRKNS_6TensorESA_lllENKUlvE1_clEvENKUlvE_clEvEUliiiiiE_St5arrayIPcLm6EEEEviT0_T1_ --------------------------
	.section	.nv.constant0._ZN2at6native29vectorized_elementwise_kernelILi2EZZZNS0_67_GLOBAL__N__bb565c37_34_ValidateCompressedIndicesKernel_cu_33a4b88b42_validate_compressed_sparse_indices_kernelILNS2_8CDimNameE0ENS2_18CUDAKernelLauncherENS2_14EmptyVecKernelENS2_8DummyVecELm8EEEvRKNS_6TensorESA_lllENKUlvE1_clEvENKUlvE_clEvEUliiiiiE_St5arrayIPcLm6EEEEviT0_T1_,"a",@progbits
	.sectionflags	@""
	.align	4
.nv.constant0._ZN2at6native29vectorized_elementwise_kernelILi2EZZZNS0_67_GLOBAL__N__bb565c37_34_ValidateCompressedIndicesKernel_cu_33a4b88b42_validate_compressed_sparse_indices_kernelILNS2_8CDimNameE0ENS2_18CUDAKernelLauncherENS2_14EmptyVecKernelENS2_8DummyVecELm8EEEvRKNS_6TensorESA_lllENKUlvE1_clEvENKUlvE_clEvEUliiiiiE_St5arrayIPcLm6EEEEviT0_T1_:
	.zero		584


//--------------------- .nv.constant0._ZN2at6native29vectorized_elementwise_kernelILi4EZZZNS0_67_GLOBAL__N__bb565c37_34_ValidateCompressedIndicesKernel_cu_33a4b88b42_validate_compressed_sparse_indices_kernelILNS2_8CDimNameE0ENS2_18CUDAKernelLauncherENS2_14EmptyVecKernelENS2_8DummyVecELm8EEEvRKNS_6TensorESA_lllENKUlvE1_clEvENKUlvE_clEvEUliiiiiE_St5arrayIPcLm6EEEEviT0_T1_ --------------------------
	.section	.nv.constant0._ZN2at6native29vectorized_elementwise_kernelILi4EZZZNS0_67_GLOBAL__N__bb565c37_34_ValidateCompressedIndicesKernel_cu_33a4b88b42_validate_compressed_sparse_indices_kernelILNS2_8CDimNameE0ENS2_18CUDAKernelLauncherENS2_14EmptyVecKernelENS2_8DummyVecELm8EEEvRKNS_6TensorESA_lllENKUlvE1_clEvENKUlvE_clEvEUliiiiiE_St5arrayIPcLm6EEEEviT0_T1_,"a",@progbits
	.sectionflags	@""
	.align	4
.nv.constant0._ZN2at6native29vectorized_elementwise_kernelILi4EZZZNS0_67_GLOBAL__N__bb565c37_34_ValidateCompressedIndicesKernel_cu_33a4b88b42_validate_compressed_sparse_indices_kernelILNS2_8CDimNameE0ENS2_18CUDAKernelLauncherENS2_14EmptyVecKernelENS2_8DummyVecELm8EEEvRKNS_6TensorESA_lllENKUlvE1_clEvENKUlvE_clEvEUliiiiiE_St5arrayIPcLm6EEEEviT0_T1_:
	.zero		584


//--------------------- .nv.constant0._ZN2at6native29vectorized_elementwise_kernelILi8EZZZNS0_67_GLOBAL__N__bb565c37_34_ValidateCompressedIndicesKernel_cu_33a4b88b42_validate_compressed_sparse_indices_kernelILNS2_8CDimNameE0ENS2_18CUDAKernelLauncherENS2_14EmptyVecKernelENS2_8DummyVecELm8EEEvRKNS_6TensorESA_lllENKUlvE1_clEvENKUlvE_clEvEUliiiiiE_St5arrayIPcLm6EEEEviT0_T1_ --------------------------
	.section	.nv.constant0._ZN2at6native29vectorized_elementwise_kernelILi8EZZZNS0_67_GLOBAL__N__bb565c37_34_ValidateCompressedIndicesKernel_cu_33a4b88b42_validate_compressed_sparse_indices_kernelILNS2_8CDimNameE0ENS2_18CUDAKernelLauncherENS2_14EmptyVecKernelENS2_8DummyVecELm8EEEvRKNS_6TensorESA_lllENKUlvE1_clEvENKUlvE_clEvEUliiiiiE_St5arrayIPcLm6EEEEviT0_T1_,"a",@progbits
	.sectionflags	@""
	.align	4
.nv.constant0._ZN2at6native29vectorized_elementwise_kernelILi8EZZZNS0_67_GLOBAL__N__bb565c37_34_ValidateCompressedIndicesKernel_cu_33a4b88b42_validate_compressed_sparse_indices_kernelILNS2_8CDimNameE0ENS2_18CUDAKernelLauncherENS2_14EmptyVecKernelENS2_8DummyVecELm8EEEvRKNS_6TensorESA_lllENKUlvE1_clEvENKUlvE_clEvEUliiiiiE_St5arrayIPcLm6EEEEviT0_T1_:
	.zero		584


//--------------------- .nv.constant0._ZN2at6native18elementwise_kernelILi128ELi4EZNS0_15gpu_kernel_implIZZZNS0_67_GLOBAL__N__bb565c37_34_ValidateCompressedIndicesKernel_cu_33a4b88b42_validate_compressed_sparse_indices_kernelILNS3_8CDimNameE0ENS3_18CUDAKernelLauncherENS3_14EmptyVecKernelENS3_8DummyVecELm8EEEvRKNS_6TensorESB_lllENKUlvE0_clEvENKUlvE0_clEvEUllE_EEvRNS_18TensorIteratorBaseERKT_EUliE_EEviT1_ --------------------------
	.section	.nv.constant0._ZN2at6native18elementwise_kernelILi128ELi4EZNS0_15gpu_kernel_implIZZZNS0_67_GLOBAL__N__bb565c37_34_ValidateCompressedIndicesKernel_cu_33a4b88b42_validate_compressed_sparse_indices_kernelILNS3_8CDimNameE0ENS3_18CUDAKernelLauncherENS3_14EmptyVecKernelENS3_8DummyVecELm8EEEvRKNS_6TensorESB_lllENKUlvE0_clEvENKUlvE0_clEvEUllE_EEvRNS_18TensorIteratorBaseERKT_EUliE_EEviT1_,"a",@progbits
	.sectionflags	@""
	.align	4
.nv.constant0._ZN2at6native18elementwise_kernelILi128ELi4EZNS0_15gpu_kernel_implIZZZNS0_67_GLOBAL__N__bb565c37_34_ValidateCompressedIndicesKernel_cu_33a4b88b42_validate_compressed_sparse_indices_kernelILNS3_8CDimNameE0ENS3_18CUDAKernelLauncherENS3_14EmptyVecKernelENS3_8DummyVecELm8EEEvRKNS_6TensorESB_lllENKUlvE0_clEvENKUlvE0_clEvEUllE_EEvRNS_18TensorIteratorBaseERKT_EUliE_EEviT1_:
	.zero		920


//--------------------- .nv.constant0._ZN2at6native27unrolled_elementwise_kernelIZZZNS0_67_GLOBAL__N__bb565c37_34_ValidateCompressedIndicesKernel_cu_33a4b88b42_validate_compressed_sparse_indices_kernelILNS2_8CDimNameE0ENS2_18CUDAKernelLauncherENS2_14EmptyVecKernelENS2_8DummyVecELm8EEEvRKNS_6TensorESA_lllENKUlvE0_clEvENKUlvE0_clEvEUllE_St5arrayIPcLm2EELi4E23TrivialOffsetCalculatorILi1EjESI_NS0_6memory12LoadWithCastILi1EEENSJ_13StoreWithCastILi1EEEEEviT_T0_T2_T3_T4_T5_ --------------------------
	.section	.nv.constant0._ZN2at6native27unrolled_elementwise_kernelIZZZNS0_67_GLOBAL__N__bb565c37_34_ValidateCompressedIndicesKernel_cu_33a4b88b42_validate_compressed_sparse_indices_kernelILNS2_8CDimNameE0ENS2_18CUDAKernelLauncherENS2_14EmptyVecKernelENS2_8DummyVecELm8EEEvRKNS_6TensorESA_lllENKUlvE0_clEvENKUlvE0_clEvEUllE_St5arrayIPcLm2EELi4E23TrivialOffsetCalculatorILi1EjESI_NS0_6memory12LoadWithCastILi1EEENSJ_13StoreWithCastILi1EEEEEviT_T0_T2_T3_T4_T5_,"a",@progbits
	.sectionflags	@""
	.align	4
.nv.constant0._ZN2at6native27unrolled_elementwise_kernelIZZZNS0_67_GLOBAL__N__bb565c37_34_ValidateCompressedIndicesKernel_cu_33a4b88b42_validate_compressed_sparse_indices_kernelILNS2_8CDimNameE0ENS2_18CUDAKernelLauncherENS2_14EmptyVecKernelENS2_8DummyVecELm8EEEvRKNS_6TensorESA_lllENKUlvE0_clEvENKUlvE0_clEvEUllE_St5arrayIPcLm2EELi4E23TrivialOffsetCalculatorILi1EjESI_NS0_6memory12LoadWithCastILi1EEENSJ_13StoreWithCastILi1EEEEEviT_T0_T2_T3_T4_T5_:
	.zero		420


//--------------------- .nv.constant0._ZN2at6native18elementwise_kernelILi128ELi2EZNS0_22gpu_kernel_impl_nocastIZZZNS0_67_GLOBAL__N__bb565c37_34_ValidateCompressedIndicesKernel_cu_33a4b88b42_validate_compressed_sparse_indices_kernelILNS3_8CDimNameE0ENS3_18CUDAKernelLauncherENS3_14EmptyVecKernelENS3_8DummyVecELm8EEEvRKNS_6TensorESB_lllENKUlvE0_clEvENKUlvE0_clEvEUllE_EEvRNS_18TensorIteratorBaseERKT_EUliE_EEviT1_ --------------------------
	.section	.nv.constant0._ZN2at6native18elementwise_kernelILi128ELi2EZNS0_22gpu_kernel_impl_nocastIZZZNS0_67_GLOBAL__N__bb565c37_34_ValidateCompressedIndicesKernel_cu_33a4b88b42_validate_compressed_sparse_indices_kernelILNS3_8CDimNameE0ENS3_18CUDAKernelLauncherENS3_14EmptyVecKernelENS3_8DummyVecELm8EEEvRKNS_6TensorESB_lllENKUlvE0_clEvENKUlvE0_clEvEUllE_EEvRNS_18TensorIteratorBaseERKT_EUliE_EEviT1_,"a",@progbits
	.sectionflags	@""
	.align	4
.nv.constant0._ZN2at6native18elementwise_kernelILi128ELi2EZNS0_22gpu_kernel_impl_nocastIZZZNS0_67_GLOBAL__N__bb565c37_34_ValidateCompressedIndicesKernel_cu_33a4b88b42_validate_compressed_sparse_indices_kernelILNS3_8CDimNameE0ENS3_18CUDAKernelLauncherENS3_14EmptyVecKernelENS3_8DummyVecELm8EEEvRKNS_6TensorESB_lllENKUlvE0_clEvENKUlvE0_clEvEUllE_EEvRNS_18TensorIteratorBaseERKT_EUliE_EEviT1_:
	.zero		912


//--------------------- .nv.constant0._ZN2at6native27unrolled_elementwise_kernelIZZZNS0_67_GLOBAL__N__bb565c37_34_ValidateCompressedIndicesKernel_cu_33a4b88b42_validate_compressed_sparse_indices_kernelILNS2_8CDimNameE0ENS2_18CUDAKernelLauncherENS2_14EmptyVecKernelENS2_8DummyVecELm8EEEvRKNS_6TensorESA_lllENKUlvE0_clEvENKUlvE0_clEvEUllE_St5arrayIPcLm2EELi4E23TrivialOffsetCalculatorILi1EjESI_NS0_6memory15LoadWithoutCastENSJ_16StoreWithoutCastEEEviT_T0_T2_T3_T4_T5_ --------------------------
	.section	.nv.constant0._ZN2at6native27unrolled_elementwise_kernelIZZZNS0_67_GLOBAL__N__bb565c37_34_ValidateCompressedIndicesKernel_cu_33a4b88b42_validate_compressed_sparse_indices_kernelILNS2_8CDimNameE0ENS2_18CUDAKernelLauncherENS2_14EmptyVecKernelENS2_8DummyVecELm8EEEvRKNS_6TensorESA_lllENKUlvE0_clEvENKUlvE0_clEvEUllE_St5arrayIPcLm2EELi4E23TrivialOffsetCalculatorILi1EjESI_NS0_6memory15LoadWithoutCastENSJ_16StoreWithoutCastEEEviT_T0_T2_T3_T4_T5_,"a",@progbits
	.sectionflags	@""
	.align	4
.nv.constant0._ZN2at6native27unrolled_elementwise_kernelIZZZNS0_67_GLOBAL__N__bb565c37_34_ValidateCompressedIndicesKernel_cu_33a4b88b42_validate_compressed_sparse_indices_kernelILNS2_8CDimNameE0ENS2_18CUDAKernelLauncherENS2_14EmptyVecKernelENS2_8DummyVecELm8EEEvRKNS_6TensorESA_lllENKUlvE0_clEvENKUlvE0_clEvEUllE_St5arrayIPcLm2EELi4E23TrivialOffsetCalculatorILi1EjESI_NS0_6memory15LoadWithoutCastENSJ_16StoreWithoutCastEEEviT_T0_T2_T3_T4_T5_:
	.zero		404


//--------------------- .nv.constant0._ZN2at6native29vectorized_elementwise_kernelILi2EZZZNS0_67_GLOBAL__N__bb565c37_34_ValidateCompressedIndicesKernel_cu_33a4b88b42_validate_compressed_sparse_indices_kernelILNS2_8CDimNameE0ENS2_18CUDAKernelLauncherENS2_14EmptyVecKernelENS2_8DummyVecELm8EEEvRKNS_6TensorESA_lllENKUlvE0_clEvENKUlvE0_clEvEUllE_St5arrayIPcLm2EEEEviT0_T1_ --------------------------
	.section	.nv.constant0._ZN2at6native29vectorized_elementwise_kernelILi2EZZZNS0_67_GLOBAL__N__bb565c37_34_ValidateCompressedIndicesKernel_cu_33a4b88b42_validate_compressed_sparse_indices_kernelILNS2_8CDimNameE0ENS2_18CUDAKernelLauncherENS2_14EmptyVecKernelENS2_8DummyVecELm8EEEvRKNS_6TensorESA_lllENKUlvE0_clEvENKUlvE0_clEvEUllE_St5arrayIPcLm2EEEEviT0_T1_,"a",@progbits
	.sectionflags	@""
	.align	4
.nv.constant0._ZN2at6native29vectorized_elementwise_kernelILi2EZZZNS0_67_GLOBAL__N__bb565c37_34_ValidateCompressedIndicesKernel_cu_33a4b88b42_validate_compressed_sparse_indices_kernelILNS2_8CDimNameE0ENS2_18CUDAKernelLauncherENS2_14EmptyVecKernelENS2_8DummyVecELm8EEEvRKNS_6TensorESA_lllENKUlvE0_clEvENKUlvE0_clEvEUllE_St5arrayIPcLm2EEEEviT0_T1_:
	.zero		400


//--------------------- .nv.constant0._ZN2at6native29vectorized_elementwise_kernelILi4EZZZNS0_67_GLOBAL__N__bb565c37_34_ValidateCompressedIndicesKernel_cu_33a4b88b42_validate_compressed_sparse_indices_kernelILNS2_8CDimNameE0ENS2_18CUDAKernelLauncherENS2_14EmptyVecKernelENS2_8DummyVecELm8EEEvRKNS_6TensorESA_lllENKUlvE0_clEvENKUlvE0_clEvEUllE_St5arrayIPcLm2EEEEviT0_T1_ --------------------------
	.section	.nv.constant0._ZN2at6native29vectorized_elementwise_kernelILi4EZZZNS0_67_GLOBAL__N__bb565c37_34_ValidateCompressedIndicesKernel_cu_33a4b88b42_validate_compressed_sparse_indices_kernelILNS2_8CDimNameE0ENS2_18CUDAKernelLauncherENS2_14EmptyVecKernelENS2_8DummyVecELm8EEEvRKNS_6TensorESA_lllENKUlvE0_clEvENKUlvE0_clEvEUllE_St5arrayIPcLm2EEEEviT0_T1_,"a",@progbits
	.sectionflags	@""
	.align	4
.nv.constant0._ZN2at6native29vectorized_elementwise_kernelILi4EZZZNS0_67_GLOBAL__N__bb565c37_34_ValidateCompressedIndicesKernel_cu_33a4b88b42_validate_compressed_sparse_indices_kernelILNS2_8CDimNameE0ENS2_18CUDAKernelLauncherENS2_14EmptyVecKernelENS2_8DummyVecELm8EEEvRKNS_6TensorESA_lllENKUlvE0_clEvENKUlvE0_clEvEUllE_St5arrayIPcLm2EEEEviT0_T1_:
	.zero		400


//--------------------- .nv.constant0._ZN2at6native29vectorized_elementwise_kernelILi8EZZZNS0_67_GLOBAL__N__bb565c37_34_ValidateCompressedIndicesKernel_cu_33a4b88b42_validate_compressed_sparse_indices_kernelILNS2_8CDimNameE0ENS2_18CUDAKernelLauncherENS2_14EmptyVecKernelENS2_8DummyVecELm8EEEvRKNS_6TensorESA_lllENKUlvE0_clEvENKUlvE0_clEvEUllE_St5arrayIPcLm2EEEEviT0_T1_ --------------------------
	.section	.nv.constant0._ZN2at6native29vectorized_elementwise_kernelILi8EZZZNS0_67_GLOBAL__N__bb565c37_34_ValidateCompressedIndicesKernel_cu_33a4b88b42_validate_compressed_sparse_indices_kernelILNS2_8CDimNameE0ENS2_18CUDAKernelLauncherENS2_14EmptyVecKernelENS2_8DummyVecELm8EEEvRKNS_6TensorESA_lllENKUlvE0_clEvENKUlvE0_clEvEUllE_St5arrayIPcLm2EEEEviT0_T1_,"a",@progbits
	.sectionflags	@""
	.align	4
.nv.constant0._ZN2at6native29vectorized_elementwise_kernelILi8EZZZNS0_67_GLOBAL__N__bb565c37_34_ValidateCompressedIndicesKernel_cu_33a4b88b42_validate_compressed_sparse_indices_kernelILNS2_8CDimNameE0ENS2_18CUDAKernelLauncherENS2_14EmptyVecKernelENS2_8DummyVecELm8EEEvRKNS_6TensorESA_lllENKUlvE0_clEvENKUlvE0_clEvEUllE_St5arrayIPcLm2EEEEviT0_T1_:
	.zero		400


//--------------------- .nv.constant0._ZN2at6native18elementwise_kernelILi128ELi4EZNS0_15gpu_kernel_implIZZZNS0_67_GLOBAL__N__bb565c37_34_ValidateCompressedIndicesKernel_cu_33a4b88b42_validate_compressed_sparse_indices_kernelILNS3_8CDimNameE0ENS3_18CUDAKernelLauncherENS3_14EmptyVecKernelENS3_8DummyVecELm8EEEvRKNS_6TensorESB_lllENKUlvE0_clEvENKUlvE_clEvEUliE_EEvRNS_18TensorIteratorBaseERKT_EUliE_EEviT1_ --------------------------
	.section	.nv.constant0._ZN2at6native18elementwise_kernelILi128ELi4EZNS0_15gpu_kernel_implIZZZNS0_67_GLOBAL__N__bb565c37_34_ValidateCompressedIndicesKernel_cu_33a4b88b42_validate_compressed_sparse_indices_kernelILNS3_8CDimNameE0ENS3_18CUDAKernelLauncherENS3_14EmptyVecKernelENS3_8DummyVecELm8EEEvRKNS_6TensorESB_lllENKUlvE0_clEvENKUlvE_clEvEUliE_EEvRNS_18TensorIteratorBaseERKT_EUliE_EEviT1_,"a",@progbits
	.sectionflags	@""
	.align	4
.nv.constant0._ZN2at6native18elementwise_kernelILi128ELi4EZNS0_15gpu_kernel_implIZZZNS0_67_GLOBAL__N__bb565c37_34_ValidateCompressedIndicesKernel_cu_33a4b88b42_validate_compressed_sparse_indices_kernelILNS3_8CDimNameE0ENS3_18CUDAKernelLauncherENS3_14EmptyVecKernelENS3_8DummyVecELm8EEEvRKNS_6TensorESB_lllENKUlvE0_clEvENKUlvE_clEvEUliE_EEvRNS_18TensorIteratorBaseERKT_EUliE_EEviT1_:
	.zero		920


//--------------------- .nv.constant0._ZN2at6native27unrolled_elementwise_kernelIZZZNS0_67_GLOBAL__N__bb565c37_34_ValidateCompressedIndicesKernel_cu_33a4b88b42_validate_compressed_sparse_indices_kernelILNS2_8CDimNameE0ENS2_18CUDAKernelLauncherENS2_14EmptyVecKernelENS2_8DummyVecELm8EEEvRKNS_6TensorESA_lllENKUlvE0_clEvENKUlvE_clEvEUliE_St5arrayIPcLm2EELi4E23TrivialOffsetCalculatorILi1EjESI_NS0_6memory12LoadWithCastILi1EEENSJ_13StoreWithCastILi1EEEEEviT_T0_T2_T3_T4_T5_ --------------------------
	.section	.nv.constant0._ZN2at6native27unrolled_elementwise_kernelIZZZNS0_67_GLOBAL__N__bb565c37_34_ValidateCompressedIndicesKernel_cu_33a4b88b42_validate_compressed_sparse_indices_kernelILNS2_8CDimNameE0ENS2_18CUDAKernelLauncherENS2_14EmptyVecKernelENS2_8DummyVecELm8EEEvRKNS_6TensorESA_lllENKUlvE0_clEvENKUlvE_clEvEUliE_St5arrayIPcLm2EELi4E23TrivialOffsetCalculatorILi1EjESI_NS0_6memory12LoadWithCastILi1EEENSJ_13StoreWithCastILi1EEEEEviT_T0_T2_T3_T4_T5_,"a",@progbits
	.sectionflags	@""
	.align	4
.nv.constant0._ZN2at6native27unrolled_elementwise_kernelIZZZNS0_67_GLOBAL__N__bb565c37_34_ValidateCompressedIndicesKernel_cu_33a4b88b42_validate_compressed_sparse_indices_kernelILNS2_8CDimNameE0ENS2_18CUDAKernelLauncherENS2_14EmptyVecKernelENS2_8DummyVecELm8EEEvRKNS_6TensorESA_lllENKUlvE0_clEvENKUlvE_clEvEUliE_St5arrayIPcLm2EELi4E23TrivialOffsetCalculatorILi1EjESI_NS0_6memory12LoadWithCastILi1EEENSJ_13StoreWithCastILi1EEEEEviT_T0_T2_T3_T4_T5_:
	.zero		420


//--------------------- .nv.constant0._ZN2at6native18elementwise_kernelILi128ELi2EZNS0_22gpu_kernel_impl_nocastIZZZNS0_67_GLOBAL__N__bb565c37_34_ValidateCompressedIndicesKernel_cu_33a4b88b42_validate_compressed_sparse_indices_kernelILNS3_8CDimNameE0ENS3_18CUDAKernelLauncherENS3_14EmptyVecKernelENS3_8DummyVecELm8EEEvRKNS_6TensorESB_lllENKUlvE0_clEvENKUlvE_clEvEUliE_EEvRNS_18TensorIteratorBaseERKT_EUliE_EEviT1_ --------------------------
	.section	.nv.constant0._ZN2at6native18elementwise_kernelILi128ELi2EZNS0_22gpu_kernel_impl_nocastIZZZNS0_67_GLOBAL__N__bb565c37_34_ValidateCompressedIndicesKernel_cu_33a4b88b42_validate_compressed_sparse_indices_kernelILNS3_8CDimNameE0ENS3_18CUDAKernelLauncherENS3_14EmptyVecKernelENS3_8DummyVecELm8EEEvRKNS_6TensorESB_lllENKUlvE0_clEvENKUlvE_clEvEUliE_EEvRNS_18TensorIteratorBaseERKT_EUliE_EEviT1_,"a",@progbits
	.sectionflags	@""
	.align	4
.nv.constant0._ZN2at6native18elementwise_kernelILi128ELi2EZNS0_22gpu_kernel_impl_nocastIZZZNS0_67_GLOBAL__N__bb565c37_34_ValidateCompressedIndicesKernel_cu_33a4b88b42_validate_compressed_sparse_indices_kernelILNS3_8CDimNameE0ENS3_18CUDAKernelLauncherENS3_14EmptyVecKernelENS3_8DummyVecELm8EEEvRKNS_6TensorESB_lllENKUlvE0_clEvENKUlvE_clEvEUliE_EEvRNS_18TensorIteratorBaseERKT_EUliE_EEviT1_:
	.zero		912


//--------------------- .nv.constant0._ZN2at6native27unrolled_elementwise_kernelIZZZNS0_67_GLOBAL__N__bb565c37_34_ValidateCompressedIndicesKernel_cu_33a4b88b42_validate_compressed_sparse_indices_kernelILNS2_8CDimNameE0ENS2_18CUDAKernelLauncherENS2_14EmptyVecKernelENS2_8DummyVecELm8EEEvRKNS_6TensorESA_lllENKUlvE0_clEvENKUlvE_clEvEUliE_St5arrayIPcLm2EELi4E23TrivialOffsetCalculatorILi1EjESI_NS0_6memory15LoadWithoutCastENSJ_16StoreWithoutCastEEEviT_T0_T2_T3_T4_T5_ --------------------------
	.section	.nv.constant0._ZN2at6native27unrolled_elementwise_kernelIZZZNS0_67_GLOBAL__N__bb565c37_34_ValidateCompressedIndicesKernel_cu_33a4b88b42_validate_compressed_sparse_indices_kernelILNS2_8CDimNameE0ENS2_18CUDAKernelLauncherENS2_14EmptyVecKernelENS2_8DummyVecELm8EEEvRKNS_6TensorESA_lllENKUlvE0_clEvENKUlvE_clEvEUliE_St5arrayIPcLm2EELi4E23TrivialOffsetCalculatorILi1EjESI_NS0_6memory15LoadWithoutCastENSJ_16StoreWithoutCastEEEviT_T0_T2_T3_T4_T5_,"a",@progbits
	.sectionflags	@""
	.align	4
.nv.constant0._ZN2at6native27unrolled_elementwise_kernelIZZZNS0_67_GLOBAL__N__bb565c37_34_ValidateCompressedIndicesKernel_cu_33a4b88b42_validate_compressed_sparse_indices_kernelILNS2_8CDimNameE0ENS2_18CUDAKernelLauncherENS2_14EmptyVecKernelENS2_8DummyVecELm8EEEvRKNS_6TensorESA_lllENKUlvE0_clEvENKUlvE_clEvEUliE_St5arrayIPcLm2EELi4E23TrivialOffsetCalculatorILi1EjESI_NS0_6memory15LoadWithoutCastENSJ_16StoreWithoutCastEEEviT_T0_T2_T3_T4_T5_:
	.zero		404


//--------------------- .nv.constant0._ZN2at6native29vectorized_elementwise_kernelILi2EZZZNS0_67_GLOBAL__N__bb565c37_34_ValidateCompressedIndicesKernel_cu_33a4b88b42_validate_compressed_sparse_indices_kernelILNS2_8CDimNameE0ENS2_18CUDAKernelLauncherENS2_14EmptyVecKernelENS2_8DummyVecELm8EEEvRKNS_6TensorESA_lllENKUlvE0_clEvENKUlvE_clEvEUliE_St5arrayIPcLm2EEEEviT0_T1_ --------------------------
	.section	.nv.constant0._ZN2at6native29vectorized_elementwise_kernelILi2EZZZNS0_67_GLOBAL__N__bb565c37_34_ValidateCompressedIndicesKernel_cu_33a4b88b42_validate_compressed_sparse_indices_kernelILNS2_8CDimNameE0ENS2_18CUDAKernelLauncherENS2_14EmptyVecKernelENS2_8DummyVecELm8EEEvRKNS_6TensorESA_lllENKUlvE0_clEvENKUlvE_clEvEUliE_St5arrayIPcLm2EEEEviT0_T1_,"a",@progbits
	.sectionflags	@""
	.align	4
.nv.constant0._ZN2at6native29vectorized_elementwise_kernelILi2EZZZNS0_67_GLOBAL__N__bb565c37_34_ValidateCompressedIndicesKernel_cu_33a4b88b42_validate_compressed_sparse_indices_kernelILNS2_8CDimNameE0ENS2_18CUDAKernelLauncherENS2_14EmptyVecKernelENS2_8DummyVecELm8EEEvRKNS_6TensorESA_lllENKUlvE0_clEvENKUlvE_clEvEUliE_St5arrayIPcLm2EEEEviT0_T1_:
	.zero		400


//--------------------- .nv.constant0._ZN2at6native29vectorized_elementwise_kernelILi4EZZZNS0_67_GLOBAL__N__bb565c37_34_ValidateCompressedIndicesKernel_cu_33a4b88b42_validate_compressed_sparse_indices_kernelILNS2_8CDimNameE0ENS2_18CUDAKernelLauncherENS2_14EmptyVecKernelENS2_8DummyVecELm8EEEvRKNS_6TensorESA_lllENKUlvE0_clEvENKUlvE_clEvEUliE_St5arrayIPcLm2EEEEviT0_T1_ --------------------------
	.section	.nv.constant0._ZN2at6native29vectorized_elementwise_kernelILi4EZZZNS0_67_GLOBAL__N__bb565c37_34_ValidateCompressedIndicesKernel_cu_33a4b88b42_validate_compressed_sparse_indices_kernelILNS2_8CDimNameE0ENS2_18CUDAKernelLauncherENS2_14EmptyVecKernelENS2_8DummyVecELm8EEEvRKNS_6TensorESA_lllENKUlvE0_clEvENKUlvE_clEvEUliE_St5arrayIPcLm2EEEEviT0_T1_,"a",@progbits
	.sectionflags	@""
	.align	4
.nv.constant0._ZN2at6native29vectorized_elementwise_kernelILi4EZZZNS0_67_GLOBAL__N__bb565c37_34_ValidateCompressedIndicesKernel_cu_33a4b88b42_validate_compressed_sparse_indices_kernelILNS2_8CDimNameE0ENS2_18CUDAKernelLauncherENS2_14EmptyVecKernelENS2_8DummyVecELm8EEEvRKNS_6TensorESA_lllENKUlvE0_clEvENKUlvE_clEvEUliE_St5arrayIPcLm2EEEEviT0_T1_:
	.zero		400


//--------------------- .nv.constant0._ZN2at6native29vectorized_elementwise_kernelILi8EZZZNS0_67_GLOBAL__N__bb565c37_34_ValidateCompressedIndicesKernel_cu_33a4b88b42_validate_compressed_sparse_indices_kernelILNS2_8CDimNameE0ENS2_18CUDAKernelLauncherENS2_14EmptyVecKernelENS2_8DummyVecELm8EEEvRKNS_6TensorESA_lllENKUlvE0_clEvENKUlvE_clEvEUliE_St5arrayIPcLm2EEEEviT0_T1_ --------------------------
	.section	.nv.constant0._ZN2at6native29vectorized_elementwise_kernelILi8EZZZNS0_67_GLOBAL__N__bb565c37_34_ValidateCompressedIndicesKernel_cu_33a4b88b42_validate_compressed_sparse_indices_kernelILNS2_8CDimNameE0ENS2_18CUDAKernelLauncherENS2_14EmptyVecKernelENS2_8DummyVecELm8EEEvRKNS_6TensorESA_lllENKUlvE0_clEvENKUlvE_clEvEUliE_St5arrayIPcLm2EEEEviT0_T1_,"a",@progbits
	.sectionflags	@""
	.align	4
.nv.constant0._ZN2at6native29vectorized_elementwise_kernelILi8EZZZNS0_67_GLOBAL__N__bb565c37_34_ValidateCompressedIndicesKernel_cu_33a4b88b42_validate_compressed_sparse_indices_kernelILNS2_8CDimNameE0ENS2_18CUDAKernelLauncherENS2_14EmptyVecKernelENS2_8DummyVecELm8EEEvRKNS_6TensorESA_lllENKUlvE0_clEvENKUlvE_clEvEUliE_St5arrayIPcLm2EEEEviT0_T1_:
	.zero		400


//--------------------- .text._ZN2at6native18elementwise_kernelILi128ELi4EZNS0_15gpu_kernel_implIZZZNS0_67_GLOBAL__N__bb565c37_34_ValidateCompressedIndicesKernel_cu_33a4b88b42_validate_compressed_sparse_indices_kernelILNS3_8CDimNameE1ENS3_18CUDAKernelLauncherENS3_14EmptyVecKernelENS3_8DummyVecELm0EEEvRKNS_6TensorESB_lllENKUlvE1_clEvENKUlvE0_clEvEUllllllE_EEvRNS_18TensorIteratorBaseERKT_EUliE_EEviT1_ --------------------------
	.section	.text._ZN2at6native18elementwise_kernelILi128ELi4EZNS0_15gpu_kernel_implIZZZNS0_67_GLOBAL__N__bb565c37_34_ValidateCompressedIndicesKernel_cu_33a4b88b42_validate_compressed_sparse_indices_kernelILNS3_8CDimNameE1ENS3_18CUDAKernelLauncherENS3_14EmptyVecKernelENS3_8DummyVecELm0EEEvRKNS_6TensorESB_lllENKUlvE1_clEvENKUlvE0_clEvEUllllllE_EEvRNS_18TensorIteratorBaseERKT_EUliE_EEviT1_,"ax",@progbits
	.sectioninfo	@"SHI_REGISTERS=34"
	.align	128
        .global         _ZN2at6native18elementwise_kernelILi128ELi4EZNS0_15gpu_kernel_implIZZZNS0_67_GLOBAL__N__bb565c37_34_ValidateCompressedIndicesKernel_cu_33a4b88b42_validate_compressed_sparse_indices_kernelILNS3_8CDimNameE1ENS3_18CUDAKernelLauncherENS3_14EmptyVecKernelENS3_8DummyVecELm0EEEvRKNS_6TensorESB_lllENKUlvE1_clEvENKUlvE0_clEvEUllllllE_EEvRNS_18TensorIteratorBaseERKT_EUliE_EEviT1_
        .type           _ZN2at6native18elementwise_kernelILi128ELi4EZNS0_15gpu_kernel_implIZZZNS0_67_GLOBAL__N__bb565c37_34_ValidateCompressedIndicesKernel_cu_33a4b88b42_validate_compressed_sparse_indices_kernelILNS3_8CDimNameE1ENS3_18CUDAKernelLauncherENS3_14EmptyVecKernelENS3_8DummyVecELm0EEEvRKNS_6TensorESB_lllENKUlvE1_clEvENKUlvE0_clEvEUllllllE_EEvRNS_18TensorIteratorBaseERKT_EUliE_EEviT1_,@function
        .size           _ZN2at6native18elementwise_kernelILi128ELi4EZNS0_15gpu_kernel_implIZZZNS0_67_GLOBAL__N__bb565c37_34_ValidateCompressedIndicesKernel_cu_33a4b88b42_validate_compressed_sparse_indices_kernelILNS3_8CDimNameE1ENS3_18CUDAKernelLauncherENS3_14EmptyVecKernelENS3_8DummyVecELm0EEEvRKNS_6TensorESB_lllENKUlvE1_clEvENKUlvE0_clEvEUllllllE_EEvRNS_18TensorIteratorBaseERKT_EUliE_EEviT1_,(.L_x_27276 - _ZN2at6native18elementwise_kernelILi128ELi4EZNS0_15gpu_kernel_implIZZZNS0_67_GLOBAL__N__bb565c37_34_ValidateCompressedIndicesKernel_cu_33a4b88b42_validate_compressed_sparse_indices_kernelILNS3_8CDimNameE1ENS3_18CUDAKernelLauncherENS3_14EmptyVecKernelENS3_8DummyVecELm0EEEvRKNS_6TensorESB_lllENKUlvE1_clEvENKUlvE0_clEvEUllllllE_EEvRNS_18TensorIteratorBaseERKT_EUliE_EEviT1_)
        .other          _ZN2at6native18elementwise_kernelILi128ELi4EZNS0_15gpu_kernel_implIZZZNS0_67_GLOBAL__N__bb565c37_34_ValidateCompressedIndicesKernel_cu_33a4b88b42_validate_compressed_sparse_indices_kernelILNS3_8CDimNameE1ENS3_18CUDAKernelLauncherENS3_14EmptyVecKernelENS3_8DummyVecELm0EEEvRKNS_6TensorESB_lllENKUlvE1_clEvENKUlvE0_clEvEUllllllE_EEvRNS_18TensorIteratorBaseERKT_EUliE_EEviT1_,@"STO_CUDA_ENTRY STV_DEFAULT"
_ZN2at6native18elementwise_kernelILi128ELi4EZNS0_15gpu_kernel_implIZZZNS0_67_GLOBAL__N__bb565c37_34_ValidateCompressedIndicesKernel_cu_33a4b88b42_validate_compressed_sparse_indices_kernelILNS3_8CDimNameE1ENS3_18CUDAKernelLauncherENS3_14EmptyVecKernelENS3_8DummyVecELm0EEEvRKNS_6TensorESB_lllENKUlvE1_clEvENKUlvE0_clEvEUllllllE_EEvRNS_18TensorIteratorBaseERKT_EUliE_EEviT1_:
.text._ZN2at6native18elementwise_kernelILi128ELi4EZNS0_15gpu_kernel_implIZZZNS0_67_GLOBAL__N__bb565c37_34_ValidateCompressedIndicesKernel_cu_33a4b88b42_validate_compressed_sparse_indices_kernelILNS3_8CDimNameE1ENS3_18CUDAKernelLauncherENS3_14EmptyVecKernelENS3_8DummyVecELm0EEEvRKNS_6TensorESB_lllENKUlvE1_clEvENKUlvE0_clEvEUllllllE_EEvRNS_18TensorIteratorBaseERKT_EUliE_EEviT1_:
[----:B------:R-:W-:Y:S02]  /*0000*/  IMAD.MOV.U32 R1, RZ, RZ, c[0x0][0x28] ;  /* 0x00000a00ff017624 */ /* 0x000fe400078e00ff */
[----:B------:R-:W0:Y:S01]  /*0010*/  S2R R24, SR_CTAID.X ;  /* 0x0000000000187919 */ /* 0x000e220000002500 */
[----:B------:R-:W-:Y:S01]  /*0020*/  ULDC.64 UR36, c[0x0][0x118] ;  /* 0x0000460000247ab9 */ /* 0x000fe20000000a00 */
[----:B------:R-:W-:Y:S02]  /*0030*/  BSSY B6, `(.L_x_0) ;  /* 0x0000729000067945 */ /* 0x000fe40003800000 */
[----:B------:R-:W0:Y:S02]  /*0040*/  S2R R25, SR_TID.X ;  /* 0x0000000000197919 */ /* 0x000e240000002100 */
[----:B0-----:R-:W-:-:S05]  /*0050*/  IMAD R17, R24, 0x200, R25 ;  /* 0x0000020018117824 */ /* 0x001fca00078e0219 */
[----:B------:R-:W-:-:S13]  /*0060*/  ISETP.GE.AND P0, PT, R17, c[0x0][0x160], PT ;  /* 0x0000580011007a0c */ /* 0x000fda0003f06270 */
[----:B------:R-:W-:Y:S05]  /*0070*/  @P0 BRA `(.L_x_1) ;  /* 0x0000724000000947 */ /* 0x000fea0003800000 */
[----:B------:R-:W-:Y:S01]  /*0080*/  ISETP.NE.AND P0, PT, RZ, c[0x0][0x168], PT ;  /* 0x00005a00ff007a0c */ /* 0x000fe20003f05270 */
[----:B------:R-:W-:Y:S01]  /*0090*/  IMAD.MOV.U32 R26, RZ, RZ, RZ ;  /* 0x000000ffff1a7224 */ /* 0x000fe200078e00ff */
[----:B------:R-:W-:Y:S01]  /*00a0*/  CS2R R18, SRZ ;  /* 0x0000000000127805 */ /* 0x000fe2000001ff00 */
[----:B------:R-:W-:Y:S02]  /*00b0*/  IMAD.MOV.U32 R16, RZ, RZ, RZ ;  /* 0x000000ffff107224 */ /* 0x000fe400078e00ff */
[----:B------:R-:W-:Y:S02]  /*00c0*/  IMAD.MOV.U32 R0, RZ, RZ, RZ ;  /* 0x000000ffff007224 */ /* 0x000fe400078e00ff */
[----:B------:R-:W-:-:S06]  /*00d0*/  IMAD.MOV.U32 R22, RZ, RZ, RZ ;  /* 0x000000ffff167224 */ /* 0x000fcc00078e00ff */
[----:B------:R-:W-:Y:S05]  /*00e0*/  @!P0 BRA `(.L_x_2) ;  /* 0x0000145000008947 */ /* 0x000fea0003800000 */
[----:B------:R-:W-:Y:S02]  /*00f0*/  IMAD.MOV.U32 R16, RZ, RZ, RZ ;  /* 0x000000ffff107224 */ /* 0x000fe400078e00ff */
[----:B------:R-:W-:Y:S02]  /*0100*/  IMAD.MOV.U32 R6, RZ, RZ, c[0x0][0x168] ;  /* 0x00005a00ff067624 */ /* 0x000fe400078e00ff */
[----:B------:R-:W-:-:S03]  /*0110*/  IMAD.HI.U32 R2, R17, c[0x0][0x170], R16 ;  /* 0x00005c0011027a27 */ /* 0x000fc600078e0010 */
[----:B------:R-:W-:Y:S02]  /*0120*/  ISETP.NE.AND P0, PT, R6, 0x1, PT ;  /* 0x000000010600780c */ /* 0x000fe40003f05270 */
[----:B------:R-:W-:-:S05]  /*0130*/  SHF.R.U32.HI R3, RZ, c[0x0][0x174], R2 ;  /* 0x00005d00ff037a19 */ /* 0x000fca0000011602 */
[----:B------:R-:W-:-:S04]  /*0140*/  IMAD.MOV R0, RZ, RZ, -R3 ;  /* 0x000000ffff007224 */ /* 0x000fc800078e0a03 */
[----:B------:R-:W-:-:S04]  /*0150*/  IMAD R17, R0, c[0x0][0x16c], R17 ;  /* 0x00005b0000117a24 */ /* 0x000fc800078e0211 */
[C---:B------:R-:W-:Y:S02]  /*0160*/  IMAD R22, R17.reuse, c[0x0][0x298], RZ ;  /* 0x0000a60011167a24 */ /* 0x040fe400078e02ff */
[C---:B------:R-:W-:Y:S02]  /*0170*/  IMAD R0, R17.reuse, c[0x0][0x29c], RZ ;  /* 0x0000a70011007a24 */ /* 0x040fe400078e02ff */
[C---:B------:R-:W-:Y:S02]  /*0180*/  IMAD R19, R17.reuse, c[0x0][0x2a0], RZ ;  /* 0x0000a80011137a24 */ /* 0x040fe400078e02ff */
[C---:B------:R-:W-:Y:S02]  /*0190*/  IMAD R18, R17.reuse, c[0x0][0x2a4], RZ ;  /* 0x0000a90011127a24 */ /* 0x040fe400078e02ff */
[C---:B------:R-:W-:Y:S02]  /*01a0*/  IMAD R16, R17.reuse, c[0x0][0x2a8], RZ ;  /* 0x0000aa0011107a24 */ /* 0x040fe400078e02ff */
[----:B------:R-:W-:Y:S01]  /*01b0*/  IMAD R26, R17, c[0x0][0x2ac], RZ ;  /* 0x0000ab00111a7a24 */ /* 0x000fe200078e02ff */
[----:B------:R-:W-:Y:S05]  /*01c0*/  @!P0 BRA `(.L_x_2) ;  /* 0x0000137000008947 */ /* 0x000fea0003800000 */
[----:B------:R-:W-:Y:S01]  /*01d0*/  IMAD.MOV.U32 R2, RZ, RZ, RZ ;  /* 0x000000ffff027224 */ /* 0x000fe200078e00ff */
[----:B------:R-:W-:-:S03]  /*01e0*/  ISETP.NE.AND P0, PT, R6, 0x2, PT ;  /* 0x000000020600780c */ /* 0x000fc60003f05270 */
[----:B------:R-:W-:-:S05]  /*01f0*/  IMAD.HI.U32 R4, R3, c[0x0][0x17c], R2 ;  /* 0x00005f0003047a27 */ /* 0x000fca00078e0002 */
[----:B------:R-:W-:-:S05]  /*0200*/  SHF.R.U32.HI R5, RZ, c[0x0][0x180], R4 ;  /* 0x00006000ff057a19 */ /* 0x000fca0000011604 */
[----:B------:R-:W-:-:S04]  /*0210*/  IMAD.MOV R2, RZ, RZ, -R5 ;  /* 0x000000ffff027224 */ /* 0x000fc800078e0a05 */
[----:B------:R-:W-:-:S04]  /*0220*/  IMAD R3, R2, c[0x0][0x178], R3 ;  /* 0x00005e0002037a24 */ /* 0x000fc800078e0203 */
[C---:B------:R-:W-:Y:S02]  /*0230*/  IMAD R22, R3.reuse, c[0x0][0x2b0], RZ ;  /* 0x0000ac0003167a24 */ /* 0x040fe400078e02ff */
[C---:B------:R-:W-:Y:S02]  /*0240*/  IMAD R0, R3.reuse, c[0x0][0x2b4], R0 ;  /* 0x0000ad0003007a24 */ /* 0x040fe400078e0200 */
[C---:B------:R-:W-:Y:S02]  /*0250*/  IMAD R19, R3.reuse, c[0x0][0x2b8], R19 ;  /* 0x0000ae0003137a24 */ /* 0x040fe400078e0213 */
[C---:B------:R-:W-:Y:S02]  /*0260*/  IMAD R18, R3.reuse, c[0x0][0x2bc], R18 ;  /* 0x0000af0003127a24 */ /* 0x040fe400078e0212 */
[C---:B------:R-:W-:Y:S02]  /*0270*/  IMAD R16, R3.reuse, c[0x0][0x2c0], R16 ;  /* 0x0000b00003107a24 */ /* 0x040fe400078e0210 */
[----:B------:R-:W-:-:S02]  /*0280*/  IMAD R26, R3, c[0x0][0x2c4], R26 ;  /* 0x0000b100031a7a24 */ /* 0x000fc400078e021a */
[----:B------:R-:W-:Y:S01]  /*0290*/  IMAD R22, R17, c[0x0][0x298], R22 ;  /* 0x0000a60011167a24 */ /* 0x000fe200078e0216 */
[----:B------:R-:W-:Y:S05]  /*02a0*/  @!P0 BRA `(.L_x_2) ;  /* 0x0000129000008947 */ /* 0x000fea0003800000 */
[----:B------:R-:W-:Y:S01]  /*02b0*/  IMAD.MOV.U32 R4, RZ, RZ, RZ ;  /* 0x000000ffff047224 */ /* 0x000fe200078e00ff */
[----:B------:R-:W-:-:S03]  /*02c0*/  ISETP.NE.AND P0, PT, R6, 0x3, PT ;  /* 0x000000030600780c */ /* 0x000fc60003f05270 */
[----:B------:R-:W-:-:S05]  /*02d0*/  IMAD.HI.U32 R2, R5, c[0x0][0x188], R4 ;  /* 0x0000620005027a27 */ /* 0x000fca00078e0004 */
[----:B------:R-:W-:-:S05]  /*02e0*/  SHF.R.U32.HI R3, RZ, c[0x0][0x18c], R2 ;  /* 0x00006300ff037a19 */ /* 0x000fca0000011602 */
[----:B------:R-:W-:-:S04]  /*02f0*/  IMAD.MOV R4, RZ, RZ, -R3 ;  /* 0x000000ffff047224 */ /* 0x000fc800078e0a03 */
[----:B------:R-:W-:-:S04]  /*0300*/  IMAD R5, R4, c[0x0][0x184], R5 ;  /* 0x0000610004057a24 */ /* 0x000fc800078e0205 */
[C---:B------:R-:W-:Y:S02]  /*0310*/  IMAD R22, R5.reuse, c[0x0][0x2c8], R22 ;  /* 0x0000b20005167a24 */ /* 0x040fe400078e0216 */
[C---:B------:R-:W-:Y:S02]  /*0320*/  IMAD R0, R5.reuse, c[0x0][0x2cc], R0 ;  /* 0x0000b30005007a24 */ /* 0x040fe400078e0200 */
[C---:B------:R-:W-:Y:S02]  /*0330*/  IMAD R19, R5.reuse, c[0x0][0x2d0], R19 ;  /* 0x0000b40005137a24 */ /* 0x040fe400078e0213 */
[C---:B------:R-:W-:Y:S02]  /*0340*/  IMAD R18, R5.reuse, c[0x0][0x2d4], R18 ;  /* 0x0000b50005127a24 */ /* 0x040fe400078e0212 */
[C---:B------:R-:W-:Y:S02]  /*0350*/  IMAD R16, R5.reuse, c[0x0][0x2d8], R16 ;  /* 0x0000b60005107a24 */ /* 0x040fe400078e0210 */
        /* <DEDUP_REMOVED lines=275> */
[----:B------:R-:W-:-:S04]  /*1490*/  IMAD.MOV.U32 R4, RZ, RZ, RZ ;  /* 0x000000ffff047224 */ /* 0x000fc800078e00ff */
        /* <DEDUP_REMOVED lines=9> */
[----:B------:R-:W-:-:S02]  /*1530*/  IMAD R26, R5, c[0x0][0x4ec], R26 ;  /* 0x00013b00051a7a24 */ /* 0x000fc400078e021a */
.L_x_2:
[----:B------:R-:W0:Y:S01]  /*1540*/  LDC.U8 R5, c[0x0][0x561] ;  /* 0x00015840ff057b82 */ /* 0x000e220000000000 */
[----:B------:R-:W-:-:S02]  /*1550*/  IADD3 R22, P1, R22, c[0x0][0x4f0], RZ ;  /* 0x00013c0016167a10 */ /* 0x000fc40007f3e0ff */
[----:B------:R-:W-:-:S03]  /*1560*/  IADD3 R2, P2, R0, c[0x0][0x4f8], RZ ;  /* 0x00013e0000027a10 */ /* 0x000fc60007f5e0ff */
[----:B------:R-:W-:Y:S02]  /*1570*/  IMAD.X R23, RZ, RZ, c[0x0][0x4f4], P1 ;  /* 0x00013d00ff177624 */ /* 0x000fe400008e06ff */
[----:B------:R-:W-:Y:S01]  /*1580*/  IMAD.X R3, RZ, RZ, c[0x0][0x4fc], P2 ;  /* 0x00013f00ff037624 */ /* 0x000fe200010e06ff */
[----:B0-----:R-:W-:-:S04]  /*1590*/  PRMT R4, R5, 0x9910, RZ ;  /* 0x0000991005047816 */ /* 0x001fc800000000ff */
[----:B------:R-:W-:-:S13]  /*15a0*/  ISETP.GT.AND P0, PT, R4, 0x9, PT ;  /* 0x000000090400780c */ /* 0x000fda0003f04270 */
[----:B------:R-:W-:Y:S05]  /*15b0*/  @P0 BRA `(.L_x_3) ;  /* 0x0000039000000947 */ /* 0x000fea0003800000 */
[----:B------:R-:W-:-:S13]  /*15c0*/  ISETP.GT.AND P0, PT, R4, 0x4, PT ;  /* 0x000000040400780c */ /* 0x000fda0003f04270 */
[----:B------:R-:W-:Y:S05]  /*15d0*/  @P0 BRA `(.L_x_4) ;  /* 0x000001a000000947 */ /* 0x000fea0003800000 */
[----:B------:R-:W-:-:S13]  /*15e0*/  ISETP.GT.AND P0, PT, R4, 0x1, PT ;  /* 0x000000010400780c */ /* 0x000fda0003f04270 */
[----:B------:R-:W-:Y:S05]  /*15f0*/  @P0 BRA `(.L_x_5) ;  /* 0x000000a000000947 */ /* 0x000fea0003800000 */
[----:B------:R-:W-:-:S13]  /*1600*/  ISETP.NE.AND P0, PT, R5, RZ, PT ;  /* 0x000000ff0500720c */ /* 0x000fda0003f05270 */
[----:B------:R-:W-:Y:S05]  /*1610*/  @!P0 BRA `(.L_x_6) ;  /* 0x0000005000008947 */ /* 0x000fea0003800000 */
[----:B------:R-:W-:-:S13]  /*1620*/  ISETP.NE.AND P0, PT, R4, 0x1, PT ;  /* 0x000000010400780c */ /* 0x000fda0003f05270 */
[----:B------:R-:W-:Y:S05]  /*1630*/  @P0 BRA `(.L_x_7) ;  /* 0x00000c2000000947 */ /* 0x000fea0003800000 */
[----:B------:R-:W2:Y:S02]  /*1640*/  LDG.E.S8 R30, [R2.64] ;  /* 0x00000024021e7981 */ /* 0x000ea4000c1e1300 */
[----:B--2---:R-:W-:Y:S01]  /*1650*/  SHF.R.S32.HI R31, RZ, 0x1f, R30 ;  /* 0x0000001fff1f7819 */ /* 0x004fe2000001141e */
[----:B------:R-:W-:Y:S05]  /*1660*/  BRA `(.L_x_8) ;  /* 0x00000d8000007947 */ /* 0x000fea0003800000 */
.L_x_6:
[----:B------:R0:W5:Y:S01]  /*1670*/  LDG.E.U8 R30, [R2.64] ;  /* 0x00000024021e7981 */ /* 0x000162000c1e1100 */
[----:B------:R-:W-:Y:S01]  /*1680*/  IMAD.MOV.U32 R31, RZ, RZ, RZ ;  /* 0x000000ffff1f7224 */ /* 0x000fe200078e00ff */
[----:B------:R-:W-:Y:S05]  /*1690*/  BRA `(.L_x_8) ;  /* 0x00000d5000007947 */ /* 0x000fea0003800000 */
.L_x_5:
[----:B------:R-:W-:-:S13]  /*16a0*/  ISETP.NE.AND P0, PT, R4, 0x2, PT ;  /* 0x000000020400780c */ /* 0x000fda0003f05270 */
[----:B------:R-:W-:Y:S05]  /*16b0*/  @!P0 BRA `(.L_x_9) ;  /* 0x0000009000008947 */ /* 0x000fea0003800000 */
[----:B------:R-:W-:-:S13]  /*16c0*/  ISETP.NE.AND P0, PT, R4, 0x3, PT ;  /* 0x000000030400780c */ /* 0x000fda0003f05270 */
[----:B------:R-:W-:Y:S05]  /*16d0*/  @!P0 BRA `(.L_x_10) ;  /* 0x0000004000008947 */ /* 0x000fea0003800000 */
[----:B------:R-:W-:-:S13]  /*16e0*/  ISETP.NE.AND P0, PT, R4, 0x4, PT ;  /* 0x000000040400780c */ /* 0x000fda0003f05270 */
[----:B------:R-:W-:Y:S05]  /*16f0*/  @P0 BRA `(.L_x_7) ;  /* 0x00000b6000000947 */ /* 0x000fea0003800000 */
[----:B------:R0:W5:Y:S01]  /*1700*/  LDG.E.64 R30, [R2.64] ;  /* 0x00000024021e7981 */ /* 0x000162000c1e1b00 */
[----:B------:R-:W-:Y:S05]  /*1710*/  BRA `(.L_x_8) ;  /* 0x00000cd000007947 */ /* 0x000fea0003800000 */
.L_x_10:
[----:B------:R-:W2:Y:S02]  /*1720*/  LDG.E R30, [R2.64] ;  /* 0x00000024021e7981 */ /* 0x000ea4000c1e1900 */
[----:B--2---:R-:W-:Y:S01]  /*1730*/  SHF.R.S32.HI R31, RZ, 0x1f, R30 ;  /* 0x0000001fff1f7819 */ /* 0x004fe2000001141e */
[----:B------:R-:W-:Y:S05]  /*1740*/  BRA `(.L_x_8) ;  /* 0x00000ca000007947 */ /* 0x000fea0003800000 */
.L_x_9:
[----:B------:R-:W2:Y:S02]  /*1750*/  LDG.E.S16 R30, [R2.64] ;  /* 0x00000024021e7981 */ /* 0x000ea4000c1e1700 */
[----:B--2---:R-:W-:Y:S01]  /*1760*/  SHF.R.S32.HI R31, RZ, 0x1f, R30 ;  /* 0x0000001fff1f7819 */ /* 0x004fe2000001141e */
[----:B------:R-:W-:Y:S05]  /*1770*/  BRA `(.L_x_8) ;  /* 0x00000c7000007947 */ /* 0x000fea0003800000 */
.L_x_4:
[----:B------:R-:W-:-:S13]  /*1780*/  ISETP.GT.AND P0, PT, R4, 0x6, PT ;  /* 0x000000060400780c */ /* 0x000fda0003f04270 */
[----:B------:R-:W-:Y:S05]  /*1790*/  @P0 BRA `(.L_x_11) ;  /* 0x000000b000000947 */ /* 0x000fea0003800000 */
[----:B------:R-:W-:-:S13]  /*17a0*/  ISETP.NE.AND P0, PT, R4, 0x5, PT ;  /* 0x000000050400780c */ /* 0x000fda0003f05270 */
[----:B------:R-:W-:Y:S05]  /*17b0*/  @!P0 BRA `(.L_x_12) ;  /* 0x0000005000008947 */ /* 0x000fea0003800000 */
[----:B------:R-:W-:-:S13]  /*17c0*/  ISETP.NE.AND P0, PT, R4, 0x6, PT ;  /* 0x000000060400780c */ /* 0x000fda0003f05270 */
[----:B------:R-:W-:Y:S05]  /*17d0*/  @P0 BRA `(.L_x_7) ;  /* 0x00000a8000000947 */ /* 0x000fea0003800000 */
[----:B------:R-:W2:Y:S02]  /*17e0*/  LDG.E R2, [R2.64] ;  /* 0x0000002402027981 */ /* 0x000ea4000c1e1900 */
[----:B--2---:R0:W1:Y:S01]  /*17f0*/  F2I.S64.TRUNC R30, R2 ;  /* 0x00000002001e7311 */ /* 0x004062000020d900 */
[----:B------:R-:W-:Y:S05]  /*1800*/  BRA `(.L_x_8) ;  /* 0x00000be000007947 */ /* 0x000fea0003800000 */
.L_x_12:
[----:B------:R-:W2:Y:S02]  /*1810*/  LDG.E.U16 R2, [R2.64] ;  /* 0x0000002402027981 */ /* 0x000ea4000c1e1500 */
[----:B--2---:R-:W-:-:S06]  /*1820*/  HADD2.F32 R30, -RZ, R2.H0_H0 ;  /* 0x20000002ff1e7230 */ /* 0x004fcc0000004100 */
[----:B------:R-:W0:Y:S01]  /*1830*/  F2I.S64.TRUNC R30, R30 ;  /* 0x0000001e001e7311 */ /* 0x000e22000020d900 */
[----:B------:R-:W-:Y:S05]  /*1840*/  BRA `(.L_x_8) ;  /* 0x00000ba000007947 */ /* 0x000fea0003800000 */
.L_x_11:
[----:B------:R-:W-:-:S13]  /*1850*/  ISETP.NE.AND P0, PT, R4, 0x7, PT ;  /* 0x000000070400780c */ /* 0x000fda0003f05270 */
[----:B------:R-:W-:Y:S05]  /*1860*/  @!P0 BRA `(.L_x_13) ;  /* 0x000000b000008947 */ /* 0x000fea0003800000 */
[----:B------:R-:W-:-:S13]  /*1870*/  ISETP.NE.AND P0, PT, R4, 0x8, PT ;  /* 0x000000080400780c */ /* 0x000fda0003f05270 */
[----:B------:R-:W-:Y:S05]  /*1880*/  @!P0 BRA `(.L_x_14) ;  /* 0x0000005000008947 */ /* 0x000fea0003800000 */
[----:B------:R-:W-:-:S13]  /*1890*/  ISETP.NE.AND P0, PT, R4, 0x9, PT ;  /* 0x000000090400780c */ /* 0x000fda0003f05270 */
[----:B------:R-:W-:Y:S05]  /*18a0*/  @P0 BRA `(.L_x_7) ;  /* 0x000009b000000947 */ /* 0x000fea0003800000 */
[----:B------:R-:W2:Y:S02]  /*18b0*/  LDG.E R2, [R2.64] ;  /* 0x0000002402027981 */ /* 0x000ea4000c1e1900 */
[----:B--2---:R0:W1:Y:S01]  /*18c0*/  F2I.S64.TRUNC R30, R2 ;  /* 0x00000002001e7311 */ /* 0x004062000020d900 */
[----:B------:R-:W-:Y:S05]  /*18d0*/  BRA `(.L_x_8) ;  /* 0x00000b1000007947 */ /* 0x000fea0003800000 */
.L_x_14:
[----:B------:R-:W2:Y:S02]  /*18e0*/  LDG.E.U16 R2, [R2.64] ;  /* 0x0000002402027981 */ /* 0x000ea4000c1e1500 */
[----:B--2---:R-:W-:-:S06]  /*18f0*/  HADD2.F32 R30, -RZ, R2.H0_H0 ;  /* 0x20000002ff1e7230 */ /* 0x004fcc0000004100 */
[----:B------:R-:W0:Y:S01]  /*1900*/  F2I.S64.TRUNC R30, R30 ;  /* 0x0000001e001e7311 */ /* 0x000e22000020d900 */
[----:B------:R-:W-:Y:S05]  /*1910*/  BRA `(.L_x_8) ;  /* 0x00000ad000007947 */ /* 0x000fea0003800000 */
.L_x_13:
[----:B------:R-:W2:Y:S02]  /*1920*/  LDG.E.64 R2, [R2.64] ;  /* 0x0000002402027981 */ /* 0x000ea4000c1e1b00 */
[----:B--2---:R0:W1:Y:S01]  /*1930*/  F2I.S64.F64.TRUNC R30, R2 ;  /* 0x00000002001e7311 */ /* 0x004062000030d900 */
[----:B------:R-:W-:Y:S05]  /*1940*/  BRA `(.L_x_8) ;  /* 0x00000aa000007947 */ /* 0x000fea0003800000 */
.L_x_3:
[----:B------:R-:W-:-:S13]  /*1950*/  ISETP.GT.AND P0, PT, R4, 0x18, PT ;  /* 0x000000180400780c */ /* 0x000fda0003f04270 */
[----:B------:R-:W-:Y:S05]  /*1960*/  @P0 BRA `(.L_x_15) ;  /* 0x000003b000000947 */ /* 0x000fea0003800000 */
[----:B------:R-:W-:-:S13]  /*1970*/  ISETP.GT.AND P0, PT, R4, 0xe, PT ;  /* 0x0000000e0400780c */ /* 0x000fda0003f04270 */
[----:B------:R-:W-:Y:S05]  /*1980*/  @P0 BRA `(.L_x_16) ;  /* 0x000000c000000947 */ /* 0x000fea0003800000 */
[----:B------:R-:W-:-:S13]  /*1990*/  ISETP.NE.AND P0, PT, R4, 0xa, PT ;  /* 0x0000000a0400780c */ /* 0x000fda0003f05270 */
[----:B------:R-:W-:Y:S05]  /*19a0*/  @!P0 BRA `(.L_x_17) ;  /* 0x0000007000008947 */ /* 0x000fea0003800000 */
[----:B------:R-:W-:-:S13]  /*19b0*/  ISETP.NE.AND P0, PT, R4, 0xb, PT ;  /* 0x0000000b0400780c */ /* 0x000fda0003f05270 */
[----:B------:R-:W-:Y:S05]  /*19c0*/  @P0 BRA `(.L_x_7) ;  /* 0x0000089000000947 */ /* 0x000fea0003800000 */
[----:B------:R-:W2:Y:S01]  /*19d0*/  LDG.E.U8 R2, [R2.64] ;  /* 0x0000002402027981 */ /* 0x000ea2000c1e1100 */
[----:B------:R-:W-:Y:S01]  /*19e0*/  IMAD.MOV.U32 R31, RZ, RZ, RZ ;  /* 0x000000ffff1f7224 */ /* 0x000fe200078e00ff */
[----:B--2---:R-:W-:-:S04]  /*19f0*/  ISETP.NE.AND P0, PT, R2, RZ, PT ;  /* 0x000000ff0200720c */ /* 0x004fc80003f05270 */
[----:B------:R-:W-:Y:S01]  /*1a00*/  SEL R30, RZ, 0x1, !P0 ;  /* 0x00000001ff1e7807 */ /* 0x000fe20004000000 */
[----:B------:R-:W-:Y:S05]  /*1a10*/  BRA `(.L_x_8) ;  /* 0x000009d000007947 */ /* 0x000fea0003800000 */
.L_x_17:
[----:B------:R-:W2:Y:S02]  /*1a20*/  LDG.E.64 R2, [R2.64] ;  /* 0x0000002402027981 */ /* 0x000ea4000c1e1b00 */
[----:B--2---:R0:W1:Y:S01]  /*1a30*/  F2I.S64.F64.TRUNC R30, R2 ;  /* 0x00000002001e7311 */ /* 0x004062000030d900 */
[----:B------:R-:W-:Y:S05]  /*1a40*/  BRA `(.L_x_8) ;  /* 0x000009a000007947 */ /* 0x000fea0003800000 */
.L_x_16:
[----:B------:R-:W-:-:S13]  /*1a50*/  ISETP.NE.AND P0, PT, R4, 0xf, PT ;  /* 0x0000000f0400780c */ /* 0x000fda0003f05270 */
[----:B------:R-:W-:Y:S05]  /*1a60*/  @!P0 BRA `(.L_x_18) ;  /* 0x0000027000008947 */ /* 0x000fea0003800000 */
[----:B------:R-:W-:-:S13]  /*1a70*/  ISETP.NE.AND P0, PT, R4, 0x17, PT ;  /* 0x000000170400780c */ /* 0x000fda0003f05270 */
[----:B------:R-:W-:Y:S05]  /*1a80*/  @!P0 BRA `(.L_x_19) ;  /* 0x0000017000008947 */ /* 0x000fea0003800000 */
[----:B------:R-:W-:-:S13]  /*1a90*/  ISETP.NE.AND P0, PT, R4, 0x18, PT ;  /* 0x000000180400780c */ /* 0x000fda0003f05270 */
[----:B------:R-:W-:Y:S05]  /*1aa0*/  @P0 BRA `(.L_x_7) ;  /* 0x000007b000000947 */ /* 0x000fea0003800000 */
[----:B------:R-:W2:Y:S01]  /*1ab0*/  LDG.E.U8 R0, [R2.64] ;  /* 0x0000002402007981 */ /* 0x000ea2000c1e1100 */
[----:B------:R-:W-:Y:S02]  /*1ac0*/  IMAD.MOV.U32 R8, RZ, RZ, -0x800000 ;  /* 0xff800000ff087424 */ /* 0x000fe400078e00ff */
[----:B--2---:R-:W-:-:S05]  /*1ad0*/  IMAD.SHL.U32 R0, R0, 0x1000000, RZ ;  /* 0x0100000000007824 */ /* 0x004fca00078e00ff */
[----:B------:R-:W-:-:S04]  /*1ae0*/  LOP3.LUT R4, R0, 0x7f000000, RZ, 0xc0, !PT ;  /* 0x7f00000000047812 */ /* 0x000fc800078ec0ff */
[----:B------:R-:W0:Y:S01]  /*1af0*/  FLO.U32 R5, R4 ;  /* 0x0000000400057300 */ /* 0x000e2200000e0000 */
[C---:B------:R-:W-:Y:S02]  /*1b00*/  IADD3 R6, R4.reuse, 0x1000000, RZ ;  /* 0x0100000004067810 */ /* 0x040fe40007ffe0ff */
[----:B------:R-:W-:Y:S02]  /*1b10*/  IADD3 R2, R4, -0x1, RZ ;  /* 0xffffffff04027810 */ /* 0x000fe40007ffe0ff */
[----:B------:R-:W-:Y:S02]  /*1b20*/  SHF.R.S32.HI R6, RZ, 0x8, R6 ;  /* 0x00000008ff067819 */ /* 0x000fe40000011406 */
[----:B------:R-:W-:Y:S02]  /*1b30*/  SHF.R.S32.HI R2, RZ, 0x1f, R2 ;  /* 0x0000001fff027819 */ /* 0x000fe40000011402 */
[----:B0-----:R-:W-:-:S04]  /*1b40*/  IADD3 R5, -R5, 0x1f, RZ ;  /* 0x0000001f05057810 */ /* 0x001fc80007ffe1ff */
[C---:B------:R-:W-:Y:S02]  /*1b50*/  ISETP.GT.U32.AND P0, PT, R5.reuse, 0x4, PT ;  /* 0x000000040500780c */ /* 0x040fe40003f04070 */
[----:B------:R-:W-:-:S04]  /*1b60*/  IADD3 R5, R5, -0x4, RZ ;  /* 0xfffffffc05057810 */ /* 0x000fc80007ffe0ff */
[----:B------:R-:W-:-:S05]  /*1b70*/  SEL R5, R5, RZ, P0 ;  /* 0x000000ff05057207 */ /* 0x000fca0000000000 */
[----:B------:R-:W-:Y:S01]  /*1b80*/  IMAD R8, R5, R8, 0x3c000000 ;  /* 0x3c00000005087424 */ /* 0x000fe200078e0208 */
[----:B------:R-:W-:-:S04]  /*1b90*/  SHF.L.U32 R5, R4, R5, RZ ;  /* 0x0000000504057219 */ /* 0x000fc800000006ff */
[----:B------:R-:W-:-:S04]  /*1ba0*/  LEA.HI R5, R5, R8, RZ, 0x1c ;  /* 0x0000000805057211 */ /* 0x000fc800078fe0ff */
[----:B------:R-:W-:-:S04]  /*1bb0*/  LOP3.LUT R5, R5, 0x7f800000, R6, 0xf8, !PT ;  /* 0x7f80000005057812 */ /* 0x000fc800078ef806 */
[----:B------:R-:W-:-:S04]  /*1bc0*/  LOP3.LUT R5, R5, R2, RZ, 0x30, !PT ;  /* 0x0000000205057212 */ /* 0x000fc800078e30ff */
[----:B------:R-:W-:-:S04]  /*1bd0*/  LOP3.LUT R5, R5, 0x80000000, R0, 0xf8, !PT ;  /* 0x8000000005057812 */ /* 0x000fc800078ef800 */
[----:B------:R0:W1:Y:S01]  /*1be0*/  F2I.S64.TRUNC R30, R5 ;  /* 0x00000005001e7311 */ /* 0x000062000020d900 */
[----:B------:R-:W-:Y:S05]  /*1bf0*/  BRA `(.L_x_8) ;  /* 0x000007f000007947 */ /* 0x000fea0003800000 */
.L_x_19:
[----:B------:R-:W2:Y:S02]  /*1c00*/  LDG.E.U8 R2, [R2.64] ;  /* 0x0000002402027981 */ /* 0x000ea4000c1e1100 */
[C---:B--2---:R-:W-:Y:S02]  /*1c10*/  IMAD.SHL.U32 R0, R2.reuse, 0x2000000, RZ ;  /* 0x0200000002007824 */ /* 0x044fe400078e00ff */
[----:B------:R-:W-:-:S03]  /*1c20*/  IMAD.SHL.U32 R5, R2, 0x1000000, RZ ;  /* 0x0100000002057824 */ /* 0x000fc600078e00ff */
[----:B------:R-:W-:-:S13]  /*1c30*/  ISETP.GE.U32.AND P0, PT, R0, 0x8000000, PT ;  /* 0x080000000000780c */ /* 0x000fda0003f06070 */
[C---:B------:R-:W-:Y:S02]  /*1c40*/  @!P0 IMAD.SHL.U32 R0, R2.reuse, 0x100, RZ ;  /* 0x0000010002008824 */ /* 0x040fe400078e00ff */
[----:B------:R-:W-:-:S03]  /*1c50*/  @P0 IMAD.SHL.U32 R4, R2, 0x200000, RZ ;  /* 0x0020000002040824 */ /* 0x000fc600078e00ff */
[----:B------:R-:W-:Y:S02]  /*1c60*/  @!P0 LOP3.LUT R0, R0, 0x7f00, RZ, 0xc0, !PT ;  /* 0x00007f0000008812 */ /* 0x000fe400078ec0ff */
[----:B------:R-:W-:Y:S02]  /*1c70*/  @P0 LOP3.LUT R4, R4, 0x70000000, RZ, 0xfc, !PT ;  /* 0x7000000004040812 */ /* 0x000fe400078efcff */
[----:B------:R-:W-:-:S03]  /*1c80*/  @!P0 LOP3.LUT R0, R0, 0x3f000000, RZ, 0xfc, !PT ;  /* 0x3f00000000008812 */ /* 0x000fc600078efcff */
[----:B------:R-:W-:Y:S02]  /*1c90*/  @P0 FMUL.FTZ R4, R4, 1.9259299443872358531e-34 ;  /* 0x0780000004040820 */ /* 0x000fe40000410000 */
[----:B------:R-:W-:-:S05]  /*1ca0*/  @!P0 FADD.FTZ R4, R0, -0.5 ;  /* 0xbf00000000048421 */ /* 0x000fca0000010000 */
[----:B------:R-:W-:-:S04]  /*1cb0*/  LOP3.LUT R4, R4, 0x80000000, R5, 0xf8, !PT ;  /* 0x8000000004047812 */ /* 0x000fc800078ef805 */
[----:B------:R0:W1:Y:S01]  /*1cc0*/  F2I.S64.TRUNC R30, R4 ;  /* 0x00000004001e7311 */ /* 0x000062000020d900 */
[----:B------:R-:W-:Y:S05]  /*1cd0*/  BRA `(.L_x_8) ;  /* 0x0000071000007947 */ /* 0x000fea0003800000 */
.L_x_18:
[----:B------:R-:W2:Y:S02]  /*1ce0*/  LDG.E.U16 R30, [R2.64] ;  /* 0x00000024021e7981 */ /* 0x000ea4000c1e1500 */
[----:B--2---:R-:W-:-:S06]  /*1cf0*/  PRMT R30, RZ, 0x5410, R30 ;  /* 0x00005410ff1e7816 */ /* 0x004fcc000000001e */
[----:B------:R-:W0:Y:S01]  /*1d00*/  F2I.S64.TRUNC R30, R30 ;  /* 0x0000001e001e7311 */ /* 0x000e22000020d900 */
[----:B------:R-:W-:Y:S05]  /*1d10*/  BRA `(.L_x_8) ;  /* 0x000006d000007947 */ /* 0x000fea0003800000 */
.L_x_15:
[----:B------:R-:W-:-:S13]  /*1d20*/  ISETP.GT.AND P0, PT, R4, 0x1b, PT ;  /* 0x0000001b0400780c */ /* 0x000fda0003f04270 */
[----:B------:R-:W-:Y:S05]  /*1d30*/  @P0 BRA `(.L_x_20) ;  /* 0x0000041000000947 */ /* 0x000fea0003800000 */
[----:B------:R-:W-:-:S13]  /*1d40*/  ISETP.NE.AND P0, PT, R4, 0x19, PT ;  /* 0x000000190400780c */ /* 0x000fda0003f05270 */
[----:B------:R-:W-:Y:S05]  /*1d50*/  @!P0 BRA `(.L_x_21) ;  /* 0x0000023000008947 */ /* 0x000fea0003800000 */
[----:B------:R-:W-:-:S13]  /*1d60*/  ISETP.NE.AND P0, PT, R4, 0x1a, PT ;  /* 0x0000001a0400780c */ /* 0x000fda0003f05270 */
[----:B------:R-:W-:Y:S05]  /*1d70*/  @!P0 BRA `(.L_x_22) ;  /* 0x0000005000008947 */ /* 0x000fea0003800000 */
[----:B------:R-:W-:-:S13]  /*1d80*/  ISETP.NE.AND P0, PT, R4, 0x1b, PT ;  /* 0x0000001b0400780c */ /* 0x000fda0003f05270 */
[----:B------:R-:W-:Y:S05]  /*1d90*/  @P0 BRA `(.L_x_7) ;  /* 0x000004c000000947 */ /* 0x000fea0003800000 */
[----:B------:R0:W5:Y:S01]  /*1da0*/  LDG.E.U16 R30, [R2.64] ;  /* 0x00000024021e7981 */ /* 0x000162000c1e1500 */
[----:B------:R-:W-:Y:S01]  /*1db0*/  IMAD.MOV.U32 R31, RZ, RZ, RZ ;  /* 0x000000ffff1f7224 */ /* 0x000fe200078e00ff */
[----:B------:R-:W-:Y:S05]  /*1dc0*/  BRA `(.L_x_8) ;  /* 0x0000062000007947 */ /* 0x000fea0003800000 */
.L_x_22:
[----:B------:R-:W2:Y:S01]  /*1dd0*/  LDG.E.U8 R2, [R2.64] ;  /* 0x0000002402027981 */ /* 0x000ea2000c1e1100 */
[----:B------:R-:W-:Y:S01]  /*1de0*/  BSSY B0, `(.L_x_23) ;  /* 0x0000018000007945 */ /* 0x000fe20003800000 */
[----:B------:R-:W-:Y:S01]  /*1df0*/  IMAD.MOV.U32 R30, RZ, RZ, RZ ;  /* 0x000000ffff1e7224 */ /* 0x000fe200078e00ff */
[----:B--2---:R-:W-:-:S13]  /*1e00*/  ISETP.NE.AND P0, PT, R2, RZ, PT ;  /* 0x000000ff0200720c */ /* 0x004fda0003f05270 */
[----:B------:R-:W-:Y:S05]  /*1e10*/  @!P0 BRA `(.L_x_24) ;  /* 0x0000014000008947 */ /* 0x000fea0003800000 */
[----:B------:R-:W-:-:S13]  /*1e20*/  ISETP.NE.AND P0, PT, R2, 0x80, PT ;  /* 0x000000800200780c */ /* 0x000fda0003f05270 */
[----:B------:R-:W-:Y:S01]  /*1e30*/  @!P0 IMAD.MOV.U32 R30, RZ, RZ, 0x7f800001 ;  /* 0x7f800001ff1e8424 */ /* 0x000fe200078e00ff */
[----:B------:R-:W-:Y:S05]  /*1e40*/  @!P0 BRA `(.L_x_24) ;  /* 0x0000011000008947 */ /* 0x000fea0003800000 */
[C---:B------:R-:W-:Y:S01]  /*1e50*/  LOP3.LUT P0, R0, R2.reuse, 0x78, RZ, 0xc0, !PT ;  /* 0x0000007802007812 */ /* 0x040fe2000780c0ff */
[----:B------:R-:W-:Y:S01]  /*1e60*/  BSSY B1, `(.L_x_25) ;  /* 0x000000c000017945 */ /* 0x000fe20003800000 */
[----:B------:R-:W-:Y:S02]  /*1e70*/  SHF.R.U32.HI R3, RZ, 0x7, R2 ;  /* 0x00000007ff037819 */ /* 0x000fe40000011602 */
[----:B------:R-:W-:Y:S02]  /*1e80*/  LOP3.LUT R2, R2, 0x7, RZ, 0xc0, !PT ;  /* 0x0000000702027812 */ /* 0x000fe400078ec0ff */
[----:B------:R-:W-:Y:S01]  /*1e90*/  SHF.R.U32.HI R0, RZ, 0x3, R0 ;  /* 0x00000003ff007819 */ /* 0x000fe20000011600 */
[----:B------:R-:W-:-:S06]  /*1ea0*/  IMAD.U32 R30, R3, -0x80000000, RZ ;  /* 0x80000000031e7824 */ /* 0x000fcc00078e00ff */
[----:B------:R-:W-:Y:S05]  /*1eb0*/  @P0 BRA `(.L_x_26) ;  /* 0x0000006000000947 */ /* 0x000fea0003800000 */
[----:B------:R-:W0:Y:S02]  /*1ec0*/  FLO.U32 R3, R2 ;  /* 0x0000000200037300 */ /* 0x000e2400000e0000 */
[----:B0-----:R-:W-:-:S04]  /*1ed0*/  IADD3 R3, -R3, 0x1f, RZ ;  /* 0x0000001f03037810 */ /* 0x001fc80007ffe1ff */
[----:B------:R-:W-:Y:S02]  /*1ee0*/  IADD3 R5, R3, -0x1c, RZ ;  /* 0xffffffe403057810 */ /* 0x000fe40007ffe0ff */
[----:B------:R-:W-:Y:S02]  /*1ef0*/  IADD3 R0, R0, 0x1d, -R3 ;  /* 0x0000001d00007810 */ /* 0x000fe40007ffe803 */
[----:B------:R-:W-:-:S04]  /*1f00*/  SHF.L.U32 R5, R2, R5, RZ ;  /* 0x0000000502057219 */ /* 0x000fc800000006ff */
[----:B------:R-:W-:Y:S02]  /*1f10*/  LOP3.LUT R2, R5, 0x7, RZ, 0xc0, !PT ;  /* 0x0000000705027812 */ /* 0x000fe400078ec0ff */
.L_x_26:
[----:B------:R-:W-:Y:S05]  /*1f20*/  BSYNC B1 ;  /* 0x0000000000017941 */ /* 0x000fea0003800000 */
.L_x_25:
[----:B------:R-:W-:Y:S01]  /*1f30*/  IMAD.SHL.U32 R2, R2, 0x100000, RZ ;  /* 0x0010000002027824 */ /* 0x000fe200078e00ff */
[----:B------:R-:W-:-:S04]  /*1f40*/  LEA R3, R0, 0x3b800000, 0x17 ;  /* 0x3b80000000037811 */ /* 0x000fc800078eb8ff */
[----:B------:R-:W-:Y:S02]  /*1f50*/  LOP3.LUT R30, R3, R2, R30, 0xfe, !PT ;  /* 0x00000002031e7212 */ /* 0x000fe400078efe1e */
.L_x_24:
[----:B------:R-:W-:Y:S05]  /*1f60*/  BSYNC B0 ;  /* 0x0000000000007941 */ /* 0x000fea0003800000 */
.L_x_23:
[----:B------:R-:W0:Y:S01]  /*1f70*/  F2I.S64.TRUNC R30, R30 ;  /* 0x0000001e001e7311 */ /* 0x000e22000020d900 */
[----:B------:R-:W-:Y:S05]  /*1f80*/  BRA `(.L_x_8) ;  /* 0x0000046000007947 */ /* 0x000fea0003800000 */
.L_x_21:
        /* <DEDUP_REMOVED lines=21> */
.L_x_30:
[----:B------:R-:W-:Y:S05]  /*20e0*/  BSYNC B1 ;  /* 0x0000000000017941 */ /* 0x000fea0003800000 */
.L_x_29:
[----:B------:R-:W-:Y:S01]  /*20f0*/  IMAD.SHL.U32 R2, R2, 0x200000, RZ ;  /* 0x0020000002027824 */ /* 0x000fe200078e00ff */
[----:B------:R-:W-:-:S04]  /*2100*/  LEA R3, R0, 0x37800000, 0x17 ;  /* 0x3780000000037811 */ /* 0x000fc800078eb8ff */
[----:B------:R-:W-:Y:S02]  /*2110*/  LOP3.LUT R30, R3, R2, R30, 0xfe, !PT ;  /* 0x00000002031e7212 */ /* 0x000fe400078efe1e */
.L_x_28:
[----:B------:R-:W-:Y:S05]  /*2120*/  BSYNC B0 ;  /* 0x0000000000007941 */ /* 0x000fea0003800000 */
.L_x_27:
[----:B------:R-:W0:Y:S01]  /*2130*/  F2I.S64.TRUNC R30, R30 ;  /* 0x0000001e001e7311 */ /* 0x000e22000020d900 */
[----:B------:R-:W-:Y:S05]  /*2140*/  BRA `(.L_x_8) ;  /* 0x000002a000007947 */ /* 0x000fea0003800000 */
.L_x_20:
[----:B------:R-:W-:-:S13]  /*2150*/  ISETP.NE.AND P0, PT, R4, 0x1c, PT ;  /* 0x0000001c0400780c */ /* 0x000fda0003f05270 */
[----:B------:R-:W-:Y:S05]  /*2160*/  @!P0 BRA `(.L_x_31) ;  /* 0x0000026000008947 */ /* 0x000fea0003800000 */
[----:B------:R-:W-:-:S13]  /*2170*/  ISETP.NE.AND P0, PT, R4, 0x1d, PT ;  /* 0x0000001d0400780c */ /* 0x000fda0003f05270 */
[----:B------:R-:W-:Y:S05]  /*2180*/  @!P0 BRA `(.L_x_32) ;  /* 0x0000022000008947 */ /* 0x000fea0003800000 */
[----:B------:R-:W-:-:S13]  /*2190*/  ISETP.NE.AND P0, PT, R4, 0x2c, PT ;  /* 0x0000002c0400780c */ /* 0x000fda0003f05270 */
[----:B------:R-:W-:Y:S05]  /*21a0*/  @P0 BRA `(.L_x_7) ;  /* 0x000000b000000947 */ /* 0x000fea0003800000 */
[----:B------:R-:W2:Y:S01]  /*21b0*/  LDG.E.U8 R2, [R2.64] ;  /* 0x0000002402027981 */ /* 0x000ea2000c1e1100 */
[----:B------:R-:W-:Y:S01]  /*21c0*/  BSSY B0, `(.L_x_33) ;  /* 0x0000007000007945 */ /* 0x000fe20003800000 */
[----:B------:R-:W-:Y:S01]  /*21d0*/  IMAD.MOV.U32 R30, RZ, RZ, 0x400000 ;  /* 0x00400000ff1e7424 */ /* 0x000fe200078e00ff */
[----:B--2---:R-:W-:-:S13]  /*21e0*/  ISETP.NE.AND P0, PT, R2, RZ, PT ;  /* 0x000000ff0200720c */ /* 0x004fda0003f05270 */
[----:B------:R-:W-:Y:S05]  /*21f0*/  @!P0 BRA `(.L_x_34) ;  /* 0x0000003000008947 */ /* 0x000fea0003800000 */
[----:B------:R-:W-:-:S13]  /*2200*/  ISETP.NE.AND P0, PT, R2, 0xff, PT ;  /* 0x000000ff0200780c */ /* 0x000fda0003f05270 */
[----:B------:R-:W-:Y:S02]  /*2210*/  @!P0 IMAD.MOV.U32 R30, RZ, RZ, 0x7f800001 ;  /* 0x7f800001ff1e8424 */ /* 0x000fe400078e00ff */
[----:B------:R-:W-:Y:S02]  /*2220*/  @P0 IMAD.SHL.U32 R30, R2, 0x800000, RZ ;  /* 0x00800000021e0824 */ /* 0x000fe400078e00ff */
.L_x_34:
[----:B------:R-:W-:Y:S05]  /*2230*/  BSYNC B0 ;  /* 0x0000000000007941 */ /* 0x000fea0003800000 */
.L_x_33:
[----:B------:R-:W0:Y:S01]  /*2240*/  F2I.S64.TRUNC R30, R30 ;  /* 0x0000001e001e7311 */ /* 0x000e22000020d900 */
[----:B------:R-:W-:Y:S05]  /*2250*/  BRA `(.L_x_8) ;  /* 0x0000019000007947 */ /* 0x000fea0003800000 */
.L_x_7:
[----:B------:R-:W-:Y:S01]  /*2260*/  MOV R2, 0x0 ;  /* 0x0000000000027802 */ /* 0x000fe20000000f00 */
[----:B------:R-:W-:Y:S02]  /*2270*/  IMAD.MOV.U32 R4, RZ, RZ, c[0x4][0x118] ;  /* 0x01004600ff047624 */ /* 0x000fe400078e00ff */
[----:B------:R-:W-:Y:S02]  /*2280*/  IMAD.MOV.U32 R5, RZ, RZ, c[0x4][0x11c] ;  /* 0x01004700ff057624 */ /* 0x000fe400078e00ff */
[----:B------:R-:W-:Y:S01]  /*2290*/  IMAD.MOV.U32 R6, RZ, RZ, c[0x4][0x120] ;  /* 0x01004800ff067624 */ /* 0x000fe200078e00ff */
[----:B------:R-:W0:Y:S01]  /*22a0*/  LDC.64 R2, c[0x4][R2] ;  /* 0x0100000002027b82 */ /* 0x000e220000000a00 */
[----:B------:R-:W-:-:S02]  /*22b0*/  IMAD.MOV.U32 R7, RZ, RZ, c[0x4][0x124] ;  /* 0x01004900ff077624 */ /* 0x000fc400078e00ff */
[----:B------:R-:W-:Y:S02]  /*22c0*/  IMAD.MOV.U32 R8, RZ, RZ, 0x4e ;  /* 0x0000004eff087424 */ /* 0x000fe400078e00ff */
[----:B------:R-:W-:Y:S02]  /*22d0*/  IMAD.MOV.U32 R10, RZ, RZ, c[0x4][0x20] ;  /* 0x01000800ff0a7624 */ /* 0x000fe400078e00ff */
[----:B------:R-:W-:Y:S02]  /*22e0*/  IMAD.MOV.U32 R11, RZ, RZ, c[0x4][0x24] ;  /* 0x01000900ff0b7624 */ /* 0x000fe400078e00ff */
[----:B------:R-:W-:Y:S02]  /*22f0*/  IMAD.MOV.U32 R12, RZ, RZ, 0x1 ;  /* 0x00000001ff0c7424 */ /* 0x000fe400078e00ff */
[----:B------:R-:W-:Y:S02]  /*2300*/  IMAD.MOV.U32 R13, RZ, RZ, RZ ;  /* 0x000000ffff0d7224 */ /* 0x000fe400078e00ff */
[----:B------:R-:W-:Y:S01]  /*2310*/  LEPC R14 ;  /* 0x00000000000e734e */ /* 0x000fe20000000000 */
[----:B------:R-:W-:Y:S02]  /*2320*/  MOV R9, 0x2390 ;  /* 0x0000239000097802 */ /* 0x000fe40000000f00 */
[----:B------:R-:W-:-:S02]  /*2330*/  MOV R20, 0x2310 ;  /* 0x0000231000147802 */ /* 0x000fc40000000f00 */
[----:B------:R-:W-:Y:S02]  /*2340*/  MOV R21, 0x0 ;  /* 0x0000000000157802 */ /* 0x000fe40000000f00 */
[----:B------:R-:W-:Y:S02]  /*2350*/  MOV R0, 0x0 ;  /* 0x0000000000007802 */ /* 0x000fe40000000f00 */
[----:B------:R-:W-:-:S04]  /*2360*/  IADD3 R20, P0, P1, -R20, R9, R14 ;  /* 0x0000000914147210 */ /* 0x000fc8000791e10e */
[----:B------:R-:W-:-:S04]  /*2370*/  IADD3.X R21, ~R0, R21, R15, P0, P1 ;  /* 0x0000001500157210 */ /* 0x000fc800007e250f */
[----:B0-----:R-:W-:Y:S05]  /*2380*/  CALL.ABS.NOINC R2 ;  /* 0x0000000002007343 */ /* 0x001fea0003c00000 */
[----:B------:R-:W-:Y:S01]  /*2390*/  CS2R R30, SRZ ;  /* 0x00000000001e7805 */ /* 0x000fe2000001ff00 */
[----:B------:R-:W-:Y:S05]  /*23a0*/  BRA `(.L_x_8) ;  /* 0x0000004000007947 */ /* 0x000fea0003800000 */
.L_x_32:
[----:B------:R0:W5:Y:S01]  /*23b0*/  LDG.E.64 R30, [R2.64] ;  /* 0x00000024021e7981 */ /* 0x000162000c1e1b00 */
[----:B------:R-:W-:Y:S05]  /*23c0*/  BRA `(.L_x_8) ;  /* 0x0000002000007947 */ /* 0x000fea0003800000 */
.L_x_31:
[----:B------:R0:W5:Y:S01]  /*23d0*/  LDG.E R30, [R2.64] ;  /* 0x00000024021e7981 */ /* 0x000162000c1e1900 */
[----:B------:R-:W-:-:S03]  /*23e0*/  IMAD.MOV.U32 R31, RZ, RZ, RZ ;  /* 0x000000ffff1f7224 */ /* 0x000fc600078e00ff */
.L_x_8:
[----:B0-----:R-:W0:Y:S01]  /*23f0*/  LDC.U8 R4, c[0x0][0x562] ;  /* 0x00015880ff047b82 */ /* 0x001e220000000000 */
[----:B------:R-:W-:-:S05]  /*2400*/  IADD3 R2, P1, R19, c[0x0][0x500], RZ ;  /* 0x0001400013027a10 */ /* 0x000fca0007f3e0ff */
        /* <DEDUP_REMOVED lines=15> */
.L_x_38:
[----:B------:R0:W5:Y:S01]  /*2500*/  LDG.E.U8 R28, [R2.64] ;  /* 0x00000024021c7981 */ /* 0x000162000c1e1100 */
[----:B------:R-:W-:Y:S01]  /*2510*/  IMAD.MOV.U32 R29, RZ, RZ, RZ ;  /* 0x000000ffff1d7224 */ /* 0x000fe200078e00ff */
[----:B------:R-:W-:Y:S05]  /*2520*/  BRA `(.L_x_40) ;  /* 0x00000d5000007947 */ /* 0x000fea0003800000 */
.L_x_37:
        /* <DEDUP_REMOVED lines=8> */
.L_x_42:
[----:B------:R-:W2:Y:S02]  /*25b0*/  LDG.E R28, [R2.64] ;  /* 0x00000024021c7981 */ /* 0x000ea4000c1e1900 */
[----:B--2---:R-:W-:Y:S01]  /*25c0*/  SHF.R.S32.HI R29, RZ, 0x1f, R28 ;  /* 0x0000001fff1d7819 */ /* 0x004fe2000001141c */
[----:B------:R-:W-:Y:S05]  /*25d0*/  BRA `(.L_x_40) ;  /* 0x00000ca000007947 */ /* 0x000fea0003800000 */
.L_x_41:
[----:B------:R-:W2:Y:S02]  /*25e0*/  LDG.E.S16 R28, [R2.64] ;  /* 0x00000024021c7981 */ /* 0x000ea4000c1e1700 */
[----:B--2---:R-:W-:Y:S01]  /*25f0*/  SHF.R.S32.HI R29, RZ, 0x1f, R28 ;  /* 0x0000001fff1d7819 */ /* 0x004fe2000001141c */
[----:B------:R-:W-:Y:S05]  /*2600*/  BRA `(.L_x_40) ;  /* 0x00000c7000007947 */ /* 0x000fea0003800000 */
.L_x_36:
[----:B------:R-:W-:-:S13]  /*2610*/  ISETP.GT.AND P0, PT, R0, 0x6, PT ;  /* 0x000000060000780c */ /* 0x000fda0003f04270 */
[----:B------:R-:W-:Y:S05]  /*2620*/  @P0 BRA `(.L_x_43) ;  /* 0x000000b000000947 */ /* 0x000fea0003800000 */
[----:B------:R-:W-:-:S13]  /*2630*/  ISETP.NE.AND P0, PT, R0, 0x5, PT ;  /* 0x000000050000780c */ /* 0x000fda0003f05270 */
[----:B------:R-:W-:Y:S05]  /*2640*/  @!P0 BRA `(.L_x_44) ;  /* 0x0000005000008947 */ /* 0x000fea0003800000 */
[----:B------:R-:W-:-:S13]  /*2650*/  ISETP.NE.AND P0, PT, R0, 0x6, PT ;  /* 0x000000060000780c */ /* 0x000fda0003f05270 */
[----:B------:R-:W-:Y:S05]  /*2660*/  @P0 BRA `(.L_x_39) ;  /* 0x00000a8000000947 */ /* 0x000fea0003800000 */
[----:B------:R-:W2:Y:S02]  /*2670*/  LDG.E R2, [R2.64] ;  /* 0x0000002402027981 */ /* 0x000ea4000c1e1900 */
[----:B--2---:R0:W2:Y:S01]  /*2680*/  F2I.S64.TRUNC R28, R2 ;  /* 0x00000002001c7311 */ /* 0x0040a2000020d900 */
[----:B------:R-:W-:Y:S05]  /*2690*/  BRA `(.L_x_40) ;  /* 0x00000be000007947 */ /* 0x000fea0003800000 */
.L_x_44:
[----:B------:R-:W2:Y:S02]  /*26a0*/  LDG.E.U16 R2, [R2.64] ;  /* 0x0000002402027981 */ /* 0x000ea4000c1e1500 */
[----:B--2---:R-:W-:-:S06]  /*26b0*/  HADD2.F32 R28, -RZ, R2.H0_H0 ;  /* 0x20000002ff1c7230 */ /* 0x004fcc0000004100 */
[----:B------:R-:W0:Y:S01]  /*26c0*/  F2I.S64.TRUNC R28, R28 ;  /* 0x0000001c001c7311 */ /* 0x000e22000020d900 */
[----:B------:R-:W-:Y:S05]  /*26d0*/  BRA `(.L_x_40) ;  /* 0x00000ba000007947 */ /* 0x000fea0003800000 */
.L_x_43:
[----:B------:R-:W-:-:S13]  /*26e0*/  ISETP.NE.AND P0, PT, R0, 0x7, PT ;  /* 0x000000070000780c */ /* 0x000fda0003f05270 */
[----:B------:R-:W-:Y:S05]  /*26f0*/  @!P0 BRA `(.L_x_45) ;  /* 0x000000b000008947 */ /* 0x000fea0003800000 */
[----:B------:R-:W-:-:S13]  /*2700*/  ISETP.NE.AND P0, PT, R0, 0x8, PT ;  /* 0x000000080000780c */ /* 0x000fda0003f05270 */
[----:B------:R-:W-:Y:S05]  /*2710*/  @!P0 BRA `(.L_x_46) ;  /* 0x0000005000008947 */ /* 0x000fea0003800000 */
[----:B------:R-:W-:-:S13]  /*2720*/  ISETP.NE.AND P0, PT, R0, 0x9, PT ;  /* 0x000000090000780c */ /* 0x000fda0003f05270 */
[----:B------:R-:W-:Y:S05]  /*2730*/  @P0 BRA `(.L_x_39) ;  /* 0x000009b000000947 */ /* 0x000fea0003800000 */
[----:B------:R-:W2:Y:S02]  /*2740*/  LDG.E R2, [R2.64] ;  /* 0x0000002402027981 */ /* 0x000ea4000c1e1900 */
[----:B--2---:R0:W2:Y:S01]  /*2750*/  F2I.S64.TRUNC R28, R2 ;  /* 0x00000002001c7311 */ /* 0x0040a2000020d900 */
[----:B------:R-:W-:Y:S05]  /*2760*/  BRA `(.L_x_40) ;  /* 0x00000b1000007947 */ /* 0x000fea0003800000 */
.L_x_46:
[----:B------:R-:W2:Y:S02]  /*2770*/  LDG.E.U16 R2, [R2.64] ;  /* 0x0000002402027981 */ /* 0x000ea4000c1e1500 */
[----:B--2---:R-:W-:-:S06]  /*2780*/  HADD2.F32 R28, -RZ, R2.H0_H0 ;  /* 0x20000002ff1c7230 */ /* 0x004fcc0000004100 */
[----:B------:R-:W0:Y:S01]  /*2790*/  F2I.S64.TRUNC R28, R28 ;  /* 0x0000001c001c7311 */ /* 0x000e22000020d900 */
[----:B------:R-:W-:Y:S05]  /*27a0*/  BRA `(.L_x_40) ;  /* 0x00000ad000007947 */ /* 0x000fea0003800000 */
.L_x_45:
[----:B------:R-:W2:Y:S02]  /*27b0*/  LDG.E.64 R2, [R2.64] ;  /* 0x0000002402027981 */ /* 0x000ea4000c1e1b00 */
[----:B--2---:R0:W2:Y:S01]  /*27c0*/  F2I.S64.F64.TRUNC R28, R2 ;  /* 0x00000002001c7311 */ /* 0x0040a2000030d900 */
[----:B------:R-:W-:Y:S05]  /*27d0*/  BRA `(.L_x_40) ;  /* 0x00000aa000007947 */ /* 0x000fea0003800000 */
.L_x_35:
        /* <DEDUP_REMOVED lines=13> */
.L_x_49:
[----:B------:R-:W2:Y:S02]  /*28b0*/  LDG.E.64 R2, [R2.64] ;  /* 0x0000002402027981 */ /* 0x000ea4000c1e1b00 */
[----:B--2---:R0:W2:Y:S01]  /*28c0*/  F2I.S64.F64.TRUNC R28, R2 ;  /* 0x00000002001c7311 */ /* 0x0040a2000030d900 */
[----:B------:R-:W-:Y:S05]  /*28d0*/  BRA `(.L_x_40) ;  /* 0x000009a000007947 */ /* 0x000fea0003800000 */
.L_x_48:
        /* <DEDUP_REMOVED lines=25> */
[----:B------:R0:W2:Y:S01]  /*2a70*/  F2I.S64.TRUNC R28, R5 ;  /* 0x00000005001c7311 */ /* 0x0000a2000020d900 */
[----:B------:R-:W-:Y:S05]  /*2a80*/  BRA `(.L_x_40) ;  /* 0x000007f000007947 */ /* 0x000fea0003800000 */
.L_x_51:
        /* <DEDUP_REMOVED lines=12> */
[----:B------:R0:W2:Y:S01]  /*2b50*/  F2I.S64.TRUNC R28, R4 ;  /* 0x00000004001c7311 */ /* 0x0000a2000020d900 */
[----:B------:R-:W-:Y:S05]  /*2b60*/  BRA `(.L_x_40) ;  /* 0x0000071000007947 */ /* 0x000fea0003800000 */
.L_x_50:
[----:B------:R-:W2:Y:S02]  /*2b70*/  LDG.E.U16 R28, [R2.64] ;  /* 0x00000024021c7981 */ /* 0x000ea4000c1e1500 */
[----:B--2---:R-:W-:-:S06]  /*2b80*/  PRMT R28, RZ, 0x5410, R28 ;  /* 0x00005410ff1c7816 */ /* 0x004fcc000000001c */
[----:B------:R-:W0:Y:S01]  /*2b90*/  F2I.S64.TRUNC R28, R28 ;  /* 0x0000001c001c7311 */ /* 0x000e22000020d900 */
[----:B------:R-:W-:Y:S05]  /*2ba0*/  BRA `(.L_x_40) ;  /* 0x000006d000007947 */ /* 0x000fea0003800000 */
.L_x_47:
        /* <DEDUP_REMOVED lines=11> */
.L_x_54:
        /* <DEDUP_REMOVED lines=21> */
.L_x_58:
[----:B------:R-:W-:Y:S05]  /*2db0*/  BSYNC B1 ;  /* 0x0000000000017941 */ /* 0x000fea0003800000 */
.L_x_57:
[----:B------:R-:W-:Y:S01]  /*2dc0*/  IMAD.SHL.U32 R2, R2, 0x100000, RZ ;  /* 0x0010000002027824 */ /* 0x000fe200078e00ff */
[----:B------:R-:W-:-:S04]  /*2dd0*/  LEA R3, R0, 0x3b800000, 0x17 ;  /* 0x3b80000000037811 */ /* 0x000fc800078eb8ff */
[----:B------:R-:W-:Y:S02]  /*2de0*/  LOP3.LUT R28, R3, R2, R28, 0xfe, !PT ;  /* 0x00000002031c7212 */ /* 0x000fe400078efe1c */
.L_x_56:
[----:B------:R-:W-:Y:S05]  /*2df0*/  BSYNC B0 ;  /* 0x0000000000007941 */ /* 0x000fea0003800000 */
.L_x_55:
[----:B------:R-:W0:Y:S01]  /*2e00*/  F2I.S64.TRUNC R28, R28 ;  /* 0x0000001c001c7311 */ /* 0x000e22000020d900 */
[----:B------:R-:W-:Y:S05]  /*2e10*/  BRA `(.L_x_40) ;  /* 0x0000046000007947 */ /* 0x000fea0003800000 */
.L_x_53:
        /* <DEDUP_REMOVED lines=21> */
.L_x_62:
[----:B------:R-:W-:Y:S05]  /*2f70*/  BSYNC B1 ;  /* 0x0000000000017941 */ /* 0x000fea0003800000 */
.L_x_61:
[----:B------:R-:W-:Y:S01]  /*2f80*/  IMAD.SHL.U32 R2, R2, 0x200000, RZ ;  /* 0x0020000002027824 */ /* 0x000fe200078e00ff */
[----:B------:R-:W-:-:S04]  /*2f90*/  LEA R3, R0, 0x37800000, 0x17 ;  /* 0x3780000000037811 */ /* 0x000fc800078eb8ff */
[----:B------:R-:W-:Y:S02]  /*2fa0*/  LOP3.LUT R28, R3, R2, R28, 0xfe, !PT ;  /* 0x00000002031c7212 */ /* 0x000fe400078efe1c */
.L_x_60:
[----:B------:R-:W-:Y:S05]  /*2fb0*/  BSYNC B0 ;  /* 0x0000000000007941 */ /* 0x000fea0003800000 */
.L_x_59:
[----:B------:R-:W0:Y:S01]  /*2fc0*/  F2I.S64.TRUNC R28, R28 ;  /* 0x0000001c001c7311 */ /* 0x000e22000020d900 */
[----:B------:R-:W-:Y:S05]  /*2fd0*/  BRA `(.L_x_40) ;  /* 0x000002a000007947 */ /* 0x000fea0003800000 */
.L_x_52:
        /* <DEDUP_REMOVED lines=14> */
.L_x_66:
[----:B------:R-:W-:Y:S05]  /*30c0*/  BSYNC B0 ;  /* 0x0000000000007941 */ /* 0x000fea0003800000 */
.L_x_65:
[----:B------:R-:W0:Y:S01]  /*30d0*/  F2I.S64.TRUNC R28, R28 ;  /* 0x0000001c001c7311 */ /* 0x000e22000020d900 */
[----:B------:R-:W-:Y:S05]  /*30e0*/  BRA `(.L_x_40) ;  /* 0x0000019000007947 */ /* 0x000fea0003800000 */
.L_x_39:
        /* <DEDUP_REMOVED lines=18> */
[----:B01---5:R-:W-:Y:S05]  /*3210*/  CALL.ABS.NOINC R2 ;  /* 0x0000000002007343 */ /* 0x023fea0003c00000 */
[----:B------:R-:W-:Y:S01]  /*3220*/  CS2R R28, SRZ ;  /* 0x00000000001c7805 */ /* 0x000fe2000001ff00 */
[----:B------:R-:W-:Y:S05]  /*3230*/  BRA `(.L_x_40) ;  /* 0x0000004000007947 */ /* 0x000fea0003800000 */
.L_x_64:
[----:B------:R0:W5:Y:S01]  /*3240*/  LDG.E.64 R28, [R2.64] ;  /* 0x00000024021c7981 */ /* 0x000162000c1e1b00 */
[----:B------:R-:W-:Y:S05]  /*3250*/  BRA `(.L_x_40) ;  /* 0x0000002000007947 */ /* 0x000fea0003800000 */
.L_x_63:
[----:B------:R0:W5:Y:S01]  /*3260*/  LDG.E R28, [R2.64] ;  /* 0x00000024021c7981 */ /* 0x000162000c1e1900 */
[----:B------:R-:W-:-:S03]  /*3270*/  IMAD.MOV.U32 R29, RZ, RZ, RZ ;  /* 0x000000ffff1d7224 */ /* 0x000fc600078e00ff */
.L_x_40:
        /* <DEDUP_REMOVED lines=14> */
[----:B------:R-:W3:Y:S02]  /*3360*/  LDG.E.S8 R18, [R2.64] ;  /* 0x0000002402127981 */ /* 0x000ee4000c1e1300 */
[----:B---3--:R-:W-:Y:S01]  /*3370*/  SHF.R.S32.HI R19, RZ, 0x1f, R18 ;  /* 0x0000001fff137819 */ /* 0x008fe20000011412 */
[----:B------:R-:W-:Y:S05]  /*3380*/  BRA `(.L_x_72) ;  /* 0x00000d8000007947 */ /* 0x000fea0003800000 */
.L_x_70:
[----:B------:R0:W5:Y:S01]  /*3390*/  LDG.E.U8 R18, [R2.64] ;  /* 0x0000002402127981 */ /* 0x000162000c1e1100 */
[----:B------:R-:W-:Y:S01]  /*33a0*/  IMAD.MOV.U32 R19, RZ, RZ, RZ ;  /* 0x000000ffff137224 */ /* 0x000fe200078e00ff */
[----:B------:R-:W-:Y:S05]  /*33b0*/  BRA `(.L_x_72) ;  /* 0x00000d5000007947 */ /* 0x000fea0003800000 */
.L_x_69:
        /* <DEDUP_REMOVED lines=8> */
.L_x_74:
[----:B------:R-:W3:Y:S02]  /*3440*/  LDG.E R18, [R2.64] ;  /* 0x0000002402127981 */ /* 0x000ee4000c1e1900 */
[----:B---3--:R-:W-:Y:S01]  /*3450*/  SHF.R.S32.HI R19, RZ, 0x1f, R18 ;  /* 0x0000001fff137819 */ /* 0x008fe20000011412 */
[----:B------:R-:W-:Y:S05]  /*3460*/  BRA `(.L_x_72) ;  /* 0x00000ca000007947 */ /* 0x000fea0003800000 */
.L_x_73:
[----:B------:R-:W3:Y:S02]  /*3470*/  LDG.E.S16 R18, [R2.64] ;  /* 0x0000002402127981 */ /* 0x000ee4000c1e1700 */
[----:B---3--:R-:W-:Y:S01]  /*3480*/  SHF.R.S32.HI R19, RZ, 0x1f, R18 ;  /* 0x0000001fff137819 */ /* 0x008fe20000011412 */
[----:B------:R-:W-:Y:S05]  /*3490*/  BRA `(.L_x_72) ;  /* 0x00000c7000007947 */ /* 0x000fea0003800000 */
.L_x_68:
[----:B------:R-:W-:-:S13]  /*34a0*/  ISETP.GT.AND P0, PT, R0, 0x6, PT ;  /* 0x000000060000780c */ /* 0x000fda0003f04270 */
[----:B------:R-:W-:Y:S05]  /*34b0*/  @P0 BRA `(.L_x_75) ;  /* 0x000000b000000947 */ /* 0x000fea0003800000 */
[----:B------:R-:W-:-:S13]  /*34c0*/  ISETP.NE.AND P0, PT, R0, 0x5, PT ;  /* 0x000000050000780c */ /* 0x000fda0003f05270 */
[----:B------:R-:W-:Y:S05]  /*34d0*/  @!P0 BRA `(.L_x_76) ;  /* 0x0000005000008947 */ /* 0x000fea0003800000 */
[----:B------:R-:W-:-:S13]  /*34e0*/  ISETP.NE.AND P0, PT, R0, 0x6, PT ;  /* 0x000000060000780c */ /* 0x000fda0003f05270 */
[----:B------:R-:W-:Y:S05]  /*34f0*/  @P0 BRA `(.L_x_71) ;  /* 0x00000a8000000947 */ /* 0x000fea0003800000 */
[----:B------:R-:W3:Y:S02]  /*3500*/  LDG.E R2, [R2.64] ;  /* 0x0000002402027981 */ /* 0x000ee4000c1e1900 */
[----:B---3--:R0:W3:Y:S01]  /*3510*/  F2I.S64.TRUNC R18, R2 ;  /* 0x0000000200127311 */ /* 0x0080e2000020d900 */
[----:B------:R-:W-:Y:S05]  /*3520*/  BRA `(.L_x_72) ;  /* 0x00000be000007947 */ /* 0x000fea0003800000 */
.L_x_76:
[----:B------:R-:W3:Y:S02]  /*3530*/  LDG.E.U16 R2, [R2.64] ;  /* 0x0000002402027981 */ /* 0x000ee4000c1e1500 */
[----:B---3--:R-:W-:-:S06]  /*3540*/  HADD2.F32 R18, -RZ, R2.H0_H0 ;  /* 0x20000002ff127230 */ /* 0x008fcc0000004100 */
[----:B------:R-:W0:Y:S01]  /*3550*/  F2I.S64.TRUNC R18, R18 ;  /* 0x0000001200127311 */ /* 0x000e22000020d900 */
[----:B------:R-:W-:Y:S05]  /*3560*/  BRA `(.L_x_72) ;  /* 0x00000ba000007947 */ /* 0x000fea0003800000 */
.L_x_75:
[----:B------:R-:W-:-:S13]  /*3570*/  ISETP.NE.AND P0, PT, R0, 0x7, PT ;  /* 0x000000070000780c */ /* 0x000fda0003f05270 */
[----:B------:R-:W-:Y:S05]  /*3580*/  @!P0 BRA `(.L_x_77) ;  /* 0x000000b000008947 */ /* 0x000fea0003800000 */
[----:B------:R-:W-:-:S13]  /*3590*/  ISETP.NE.AND P0, PT, R0, 0x8, PT ;  /* 0x000000080000780c */ /* 0x000fda0003f05270 */
[----:B------:R-:W-:Y:S05]  /*35a0*/  @!P0 BRA `(.L_x_78) ;  /* 0x0000005000008947 */ /* 0x000fea0003800000 */
[----:B------:R-:W-:-:S13]  /*35b0*/  ISETP.NE.AND P0, PT, R0, 0x9, PT ;  /* 0x000000090000780c */ /* 0x000fda0003f05270 */
[----:B------:R-:W-:Y:S05]  /*35c0*/  @P0 BRA `(.L_x_71) ;  /* 0x000009b000000947 */ /* 0x000fea0003800000 */
[----:B------:R-:W3:Y:S02]  /*35d0*/  LDG.E R2, [R2.64] ;  /* 0x0000002402027981 */ /* 0x000ee4000c1e1900 */
[----:B---3--:R0:W3:Y:S01]  /*35e0*/  F2I.S64.TRUNC R18, R2 ;  /* 0x0000000200127311 */ /* 0x0080e2000020d900 */
[----:B------:R-:W-:Y:S05]  /*35f0*/  BRA `(.L_x_72) ;  /* 0x00000b1000007947 */ /* 0x000fea0003800000 */
.L_x_78:
[----:B------:R-:W3:Y:S02]  /*3600*/  LDG.E.U16 R2, [R2.64] ;  /* 0x0000002402027981 */ /* 0x000ee4000c1e1500 */
[----:B---3--:R-:W-:-:S06]  /*3610*/  HADD2.F32 R18, -RZ, R2.H0_H0 ;  /* 0x20000002ff127230 */ /* 0x008fcc0000004100 */
[----:B------:R-:W0:Y:S01]  /*3620*/  F2I.S64.TRUNC R18, R18 ;  /* 0x0000001200127311 */ /* 0x000e22000020d900 */
[----:B------:R-:W-:Y:S05]  /*3630*/  BRA `(.L_x_72) ;  /* 0x00000ad000007947 */ /* 0x000fea0003800000 */
.L_x_77:
[----:B------:R-:W3:Y:S02]  /*3640*/  LDG.E.64 R2, [R2.64] ;  /* 0x0000002402027981 */ /* 0x000ee4000c1e1b00 */
[----:B---3--:R0:W3:Y:S01]  /*3650*/  F2I.S64.F64.TRUNC R18, R2 ;  /* 0x0000000200127311 */ /* 0x0080e2000030d900 */
[----:B------:R-:W-:Y:S05]  /*3660*/  BRA `(.L_x_72) ;  /* 0x00000aa000007947 */ /* 0x000fea0003800000 */
.L_x_67:
        /* <DEDUP_REMOVED lines=8> */
[----:B------:R-:W3:Y:S01]  /*36f0*/  LDG.E.U8 R2, [R2.64] ;  /* 0x0000002402027981 */ /* 0x000ee2000c1e1100 */
[----:B------:R-:W-:Y:S01]  /*3700*/  IMAD.MOV.U32 R19, RZ, RZ, RZ ;  /* 0x000000ffff137224 */ /* 0x000fe200078e00ff */
[----:B---3--:R-:W-:-:S04]  /*3710*/  ISETP.NE.AND P0, PT, R2, RZ, PT ;  /* 0x000000ff0200720c */ /* 0x008fc80003f05270 */
[----:B------:R-:W-:Y:S01]  /*3720*/  SEL R18, RZ, 0x1, !P0 ;  /* 0x00000001ff127807 */ /* 0x000fe20004000000 */
[----:B------:R-:W-:Y:S05]  /*3730*/  BRA `(.L_x_72) ;  /* 0x000009d000007947 */ /* 0x000fea0003800000 */
.L_x_81:
[----:B------:R-:W3:Y:S02]  /*3740*/  LDG.E.64 R2, [R2.64] ;  /* 0x0000002402027981 */ /* 0x000ee4000c1e1b00 */
[----:B---3--:R0:W3:Y:S01]  /*3750*/  F2I.S64.F64.TRUNC R18, R2 ;  /* 0x0000000200127311 */ /* 0x0080e2000030d900 */
[----:B------:R-:W-:Y:S05]  /*3760*/  BRA `(.L_x_72) ;  /* 0x000009a000007947 */ /* 0x000fea0003800000 */
.L_x_80:
[----:B------:R-:W-:-:S13]  /*3770*/  ISETP.NE.AND P0, PT, R0, 0xf, PT ;  /* 0x0000000f0000780c */ /* 0x000fda0003f05270 */
[----:B------:R-:W-:Y:S05]  /*3780*/  @!P0 BRA `(.L_x_82) ;  /* 0x0000027000008947 */ /* 0x000fea0003800000 */
[----:B------:R-:W-:-:S13]  /*3790*/  ISETP.NE.AND P0, PT, R0, 0x17, PT ;  /* 0x000000170000780c */ /* 0x000fda0003f05270 */
[----:B------:R-:W-:Y:S05]  /*37a0*/  @!P0 BRA `(.L_x_83) ;  /* 0x0000017000008947 */ /* 0x000fea0003800000 */
[----:B------:R-:W-:-:S13]  /*37b0*/  ISETP.NE.AND P0, PT, R0, 0x18, PT ;  /* 0x000000180000780c */ /* 0x000fda0003f05270 */
[----:B------:R-:W-:Y:S05]  /*37c0*/  @P0 BRA `(.L_x_71) ;  /* 0x000007b000000947 */ /* 0x000fea0003800000 */
[----:B------:R-:W3:Y:S01]  /*37d0*/  LDG.E.U8 R0, [R2.64] ;  /* 0x0000002402007981 */ /* 0x000ee2000c1e1100 */
[----:B------:R-:W-:Y:S02]  /*37e0*/  IMAD.MOV.U32 R8, RZ, RZ, -0x800000 ;  /* 0xff800000ff087424 */ /* 0x000fe400078e00ff */
[----:B---3--:R-:W-:-:S05]  /*37f0*/  IMAD.SHL.U32 R0, R0, 0x1000000, RZ ;  /* 0x0100000000007824 */ /* 0x008fca00078e00ff */
        /* <DEDUP_REMOVED lines=16> */
[----:B------:R0:W3:Y:S01]  /*3900*/  F2I.S64.TRUNC R18, R5 ;  /* 0x0000000500127311 */ /* 0x0000e2000020d900 */
[----:B------:R-:W-:Y:S05]  /*3910*/  BRA `(.L_x_72) ;  /* 0x000007f000007947 */ /* 0x000fea0003800000 */
.L_x_83:
[----:B------:R-:W3:Y:S02]  /*3920*/  LDG.E.U8 R2, [R2.64] ;  /* 0x0000002402027981 */ /* 0x000ee4000c1e1100 */
[C---:B---3--:R-:W-:Y:S02]  /*3930*/  IMAD.SHL.U32 R0, R2.reuse, 0x2000000, RZ ;  /* 0x0200000002007824 */ /* 0x048fe400078e00ff */
        /* <DEDUP_REMOVED lines=10> */
[----:B------:R0:W3:Y:S01]  /*39e0*/  F2I.S64.TRUNC R18, R4 ;  /* 0x0000000400127311 */ /* 0x0000e2000020d900 */
[----:B------:R-:W-:Y:S05]  /*39f0*/  BRA `(.L_x_72) ;  /* 0x0000071000007947 */ /* 0x000fea0003800000 */
.L_x_82:
[----:B------:R-:W3:Y:S02]  /*3a00*/  LDG.E.U16 R18, [R2.64] ;  /* 0x0000002402127981 */ /* 0x000ee4000c1e1500 */
[----:B---3--:R-:W-:-:S06]  /*3a10*/  PRMT R18, RZ, 0x5410, R18 ;  /* 0x00005410ff127816 */ /* 0x008fcc0000000012 */
[----:B------:R-:W0:Y:S01]  /*3a20*/  F2I.S64.TRUNC R18, R18 ;  /* 0x0000001200127311 */ /* 0x000e22000020d900 */
[----:B------:R-:W-:Y:S05]  /*3a30*/  BRA `(.L_x_72) ;  /* 0x000006d000007947 */ /* 0x000fea0003800000 */
.L_x_79:
        /* <DEDUP_REMOVED lines=11> */
.L_x_86:
[----:B------:R-:W3:Y:S01]  /*3af0*/  LDG.E.U8 R2, [R2.64] ;  /* 0x0000002402027981 */ /* 0x000ee2000c1e1100 */
[----:B------:R-:W-:Y:S01]  /*3b00*/  BSSY B0, `(.L_x_87) ;  /* 0x0000018000007945 */ /* 0x000fe20003800000 */
[----:B------:R-:W-:Y:S01]  /*3b10*/  IMAD.MOV.U32 R18, RZ, RZ, RZ ;  /* 0x000000ffff127224 */ /* 0x000fe200078e00ff */
[----:B---3--:R-:W-:-:S13]  /*3b20*/  ISETP.NE.AND P0, PT, R2, RZ, PT ;  /* 0x000000ff0200720c */ /* 0x008fda0003f05270 */
        /* <DEDUP_REMOVED lines=17> */
.L_x_90:
[----:B------:R-:W-:Y:S05]  /*3c40*/  BSYNC B1 ;  /* 0x0000000000017941 */ /* 0x000fea0003800000 */
.L_x_89:
[----:B------:R-:W-:Y:S01]  /*3c50*/  IMAD.SHL.U32 R2, R2, 0x100000, RZ ;  /* 0x0010000002027824 */ /* 0x000fe200078e00ff */
[----:B------:R-:W-:-:S04]  /*3c60*/  LEA R3, R0, 0x3b800000, 0x17 ;  /* 0x3b80000000037811 */ /* 0x000fc800078eb8ff */
[----:B------:R-:W-:Y:S02]  /*3c70*/  LOP3.LUT R18, R3, R2, R18, 0xfe, !PT ;  /* 0x0000000203127212 */ /* 0x000fe400078efe12 */
.L_x_88:
[----:B------:R-:W-:Y:S05]  /*3c80*/  BSYNC B0 ;  /* 0x0000000000007941 */ /* 0x000fea0003800000 */
.L_x_87:
[----:B------:R-:W0:Y:S01]  /*3c90*/  F2I.S64.TRUNC R18, R18 ;  /* 0x0000001200127311 */ /* 0x000e22000020d900 */
[----:B------:R-:W-:Y:S05]  /*3ca0*/  BRA `(.L_x_72) ;  /* 0x0000046000007947 */ /* 0x000fea0003800000 */
.L_x_85:
        /* <DEDUP_REMOVED lines=21> */
.L_x_94:
[----:B------:R-:W-:Y:S05]  /*3e00*/  BSYNC B1 ;  /* 0x0000000000017941 */ /* 0x000fea0003800000 */
.L_x_93:
[----:B------:R-:W-:Y:S01]  /*3e10*/  IMAD.SHL.U32 R2, R2, 0x200000, RZ ;  /* 0x0020000002027824 */ /* 0x000fe200078e00ff */
[----:B------:R-:W-:-:S04]  /*3e20*/  LEA R3, R0, 0x37800000, 0x17 ;  /* 0x3780000000037811 */ /* 0x000fc800078eb8ff */
[----:B------:R-:W-:Y:S02]  /*3e30*/  LOP3.LUT R18, R3, R2, R18, 0xfe, !PT ;  /* 0x0000000203127212 */ /* 0x000fe400078efe12 */
.L_x_92:
[----:B------:R-:W-:Y:S05]  /*3e40*/  BSYNC B0 ;  /* 0x0000000000007941 */ /* 0x000fea0003800000 */
.L_x_91:
[----:B------:R-:W0:Y:S01]  /*3e50*/  F2I.S64.TRUNC R18, R18 ;  /* 0x0000001200127311 */ /* 0x000e22000020d900 */
[----:B------:R-:W-:Y:S05]  /*3e60*/  BRA `(.L_x_72) ;  /* 0x000002a000007947 */ /* 0x000fea0003800000 */
.L_x_84:
[----:B------:R-:W-:-:S13]  /*3e70*/  ISETP.NE.AND P0, PT, R0, 0x1c, PT ;  /* 0x0000001c0000780c */ /* 0x000fda0003f05270 */
[----:B------:R-:W-:Y:S05]  /*3e80*/  @!P0 BRA `(.L_x_95) ;  /* 0x0000026000008947 */ /* 0x000fea0003800000 */
[----:B------:R-:W-:-:S13]  /*3e90*/  ISETP.NE.AND P0, PT, R0, 0x1d, PT ;  /* 0x0000001d0000780c */ /* 0x000fda0003f05270 */
[----:B------:R-:W-:Y:S05]  /*3ea0*/  @!P0 BRA `(.L_x_96) ;  /* 0x0000022000008947 */ /* 0x000fea0003800000 */
[----:B------:R-:W-:-:S13]  /*3eb0*/  ISETP.NE.AND P0, PT, R0, 0x2c, PT ;  /* 0x0000002c0000780c */ /* 0x000fda0003f05270 */
[----:B------:R-:W-:Y:S05]  /*3ec0*/  @P0 BRA `(.L_x_71) ;  /* 0x000000b000000947 */ /* 0x000fea0003800000 */
[----:B------:R-:W3:Y:S01]  /*3ed0*/  LDG.E.U8 R2, [R2.64] ;  /* 0x0000002402027981 */ /* 0x000ee2000c1e1100 */
[----:B------:R-:W-:Y:S01]  /*3ee0*/  BSSY B0, `(.L_x_97) ;  /* 0x0000007000007945 */ /* 0x000fe20003800000 */
[----:B------:R-:W-:Y:S01]  /*3ef0*/  IMAD.MOV.U32 R18, RZ, RZ, 0x400000 ;  /* 0x00400000ff127424 */ /* 0x000fe200078e00ff */
[----:B---3--:R-:W-:-:S13]  /*3f00*/  ISETP.NE.AND P0, PT, R2, RZ, PT ;  /* 0x000000ff0200720c */ /* 0x008fda0003f05270 */
[----:B------:R-:W-:Y:S05]  /*3f10*/  @!P0 BRA `(.L_x_98) ;  /* 0x0000003000008947 */ /* 0x000fea0003800000 */
[----:B------:R-:W-:-:S13]  /*3f20*/  ISETP.NE.AND P0, PT, R2, 0xff, PT ;  /* 0x000000ff0200780c */ /* 0x000fda0003f05270 */
[----:B------:R-:W-:Y:S02]  /*3f30*/  @!P0 IMAD.MOV.U32 R18, RZ, RZ, 0x7f800001 ;  /* 0x7f800001ff128424 */ /* 0x000fe400078e00ff */
[----:B------:R-:W-:Y:S02]  /*3f40*/  @P0 IMAD.SHL.U32 R18, R2, 0x800000, RZ ;  /* 0x0080000002120824 */ /* 0x000fe400078e00ff */
.L_x_98:
[----:B------:R-:W-:Y:S05]  /*3f50*/  BSYNC B0 ;  /* 0x0000000000007941 */ /* 0x000fea0003800000 */
.L_x_97:
[----:B------:R-:W0:Y:S01]  /*3f60*/  F2I.S64.TRUNC R18, R18 ;  /* 0x0000001200127311 */ /* 0x000e22000020d900 */
[----:B------:R-:W-:Y:S05]  /*3f70*/  BRA `(.L_x_72) ;  /* 0x0000019000007947 */ /* 0x000fea0003800000 */
.L_x_71:
        /* <DEDUP_REMOVED lines=18> */
[----:B012--5:R-:W-:Y:S05]  /*40a0*/  CALL.ABS.NOINC R2 ;  /* 0x0000000002007343 */ /* 0x027fea0003c00000 */
[----:B------:R-:W-:Y:S01]  /*40b0*/  CS2R R18, SRZ ;  /* 0x0000000000127805 */ /* 0x000fe2000001ff00 */
[----:B------:R-:W-:Y:S05]  /*40c0*/  BRA `(.L_x_72) ;  /* 0x0000004000007947 */ /* 0x000fea0003800000 */
.L_x_96:
[----:B------:R0:W5:Y:S01]  /*40d0*/  LDG.E.64 R18, [R2.64] ;  /* 0x0000002402127981 */ /* 0x000162000c1e1b00 */
[----:B------:R-:W-:Y:S05]  /*40e0*/  BRA `(.L_x_72) ;  /* 0x0000002000007947 */ /* 0x000fea0003800000 */
.L_x_95:
[----:B------:R0:W5:Y:S01]  /*40f0*/  LDG.E R18, [R2.64] ;  /* 0x0000002402127981 */ /* 0x000162000c1e1900 */
[----:B------:R-:W-:-:S03]  /*4100*/  IMAD.MOV.U32 R19, RZ, RZ, RZ ;  /* 0x000000ffff137224 */ /* 0x000fc600078e00ff */
.L_x_72:
        /* <DEDUP_REMOVED lines=14> */
[----:B------:R-:W4:Y:S02]  /*41f0*/  LDG.E.S8 R16, [R2.64] ;  /* 0x0000002402107981 */ /* 0x000f24000c1e1300 */
[----:B----4-:R-:W-:Y:S01]  /*4200*/  SHF.R.S32.HI R17, RZ, 0x1f, R16 ;  /* 0x0000001fff117819 */ /* 0x010fe20000011410 */
[----:B------:R-:W-:Y:S05]  /*4210*/  BRA `(.L_x_104) ;  /* 0x00000d8000007947 */ /* 0x000fea0003800000 */
.L_x_102:
[----:B------:R0:W5:Y:S01]  /*4220*/  LDG.E.U8 R16, [R2.64] ;  /* 0x0000002402107981 */ /* 0x000162000c1e1100 */
[----:B------:R-:W-:Y:S01]  /*4230*/  IMAD.MOV.U32 R17, RZ, RZ, RZ ;  /* 0x000000ffff117224 */ /* 0x000fe200078e00ff */
[----:B------:R-:W-:Y:S05]  /*4240*/  BRA `(.L_x_104) ;  /* 0x00000d5000007947 */ /* 0x000fea0003800000 */
.L_x_101:
        /* <DEDUP_REMOVED lines=8> */
.L_x_106:
[----:B------:R-:W4:Y:S02]  /*42d0*/  LDG.E R16, [R2.64] ;  /* 0x0000002402107981 */ /* 0x000f24000c1e1900 */
[----:B----4-:R-:W-:Y:S01]  /*42e0*/  SHF.R.S32.HI R17, RZ, 0x1f, R16 ;  /* 0x0000001fff117819 */ /* 0x010fe20000011410 */
[----:B------:R-:W-:Y:S05]  /*42f0*/  BRA `(.L_x_104) ;  /* 0x00000ca000007947 */ /* 0x000fea0003800000 */
.L_x_105:
[----:B------:R-:W4:Y:S02]  /*4300*/  LDG.E.S16 R16, [R2.64] ;  /* 0x0000002402107981 */ /* 0x000f24000c1e1700 */
[----:B----4-:R-:W-:Y:S01]  /*4310*/  SHF.R.S32.HI R17, RZ, 0x1f, R16 ;  /* 0x0000001fff117819 */ /* 0x010fe20000011410 */
[----:B------:R-:W-:Y:S05]  /*4320*/  BRA `(.L_x_104) ;  /* 0x00000c7000007947 */ /* 0x000fea0003800000 */
.L_x_100:
[----:B------:R-:W-:-:S13]  /*4330*/  ISETP.GT.AND P0, PT, R0, 0x6, PT ;  /* 0x000000060000780c */ /* 0x000fda0003f04270 */
[----:B------:R-:W-:Y:S05]  /*4340*/  @P0 BRA `(.L_x_107) ;  /* 0x000000b000000947 */ /* 0x000fea0003800000 */
[----:B------:R-:W-:-:S13]  /*4350*/  ISETP.NE.AND P0, PT, R0, 0x5, PT ;  /* 0x000000050000780c */ /* 0x000fda0003f05270 */
[----:B------:R-:W-:Y:S05]  /*4360*/  @!P0 BRA `(.L_x_108) ;  /* 0x0000005000008947 */ /* 0x000fea0003800000 */
[----:B------:R-:W-:-:S13]  /*4370*/  ISETP.NE.AND P0, PT, R0, 0x6, PT ;  /* 0x000000060000780c */ /* 0x000fda0003f05270 */
[----:B------:R-:W-:Y:S05]  /*4380*/  @P0 BRA `(.L_x_103) ;  /* 0x00000a8000000947 */ /* 0x000fea0003800000 */
[----:B------:R-:W4:Y:S02]  /*4390*/  LDG.E R2, [R2.64] ;  /* 0x0000002402027981 */ /* 0x000f24000c1e1900 */
[----:B----4-:R0:W4:Y:S01]  /*43a0*/  F2I.S64.TRUNC R16, R2 ;  /* 0x0000000200107311 */ /* 0x010122000020d900 */
[----:B------:R-:W-:Y:S05]  /*43b0*/  BRA `(.L_x_104) ;  /* 0x00000be000007947 */ /* 0x000fea0003800000 */
.L_x_108:
[----:B------:R-:W4:Y:S02]  /*43c0*/  LDG.E.U16 R2, [R2.64] ;  /* 0x0000002402027981 */ /* 0x000f24000c1e1500 */
[----:B----4-:R-:W-:-:S06]  /*43d0*/  HADD2.F32 R16, -RZ, R2.H0_H0 ;  /* 0x20000002ff107230 */ /* 0x010fcc0000004100 */
[----:B------:R-:W0:Y:S01]  /*43e0*/  F2I.S64.TRUNC R16, R16 ;  /* 0x0000001000107311 */ /* 0x000e22000020d900 */
[----:B------:R-:W-:Y:S05]  /*43f0*/  BRA `(.L_x_104) ;  /* 0x00000ba000007947 */ /* 0x000fea0003800000 */
.L_x_107:
[----:B------:R-:W-:-:S13]  /*4400*/  ISETP.NE.AND P0, PT, R0, 0x7, PT ;  /* 0x000000070000780c */ /* 0x000fda0003f05270 */
[----:B------:R-:W-:Y:S05]  /*4410*/  @!P0 BRA `(.L_x_109) ;  /* 0x000000b000008947 */ /* 0x000fea0003800000 */
[----:B------:R-:W-:-:S13]  /*4420*/  ISETP.NE.AND P0, PT, R0, 0x8, PT ;  /* 0x000000080000780c */ /* 0x000fda0003f05270 */
[----:B------:R-:W-:Y:S05]  /*4430*/  @!P0 BRA `(.L_x_110) ;  /* 0x0000005000008947 */ /* 0x000fea0003800000 */
[----:B------:R-:W-:-:S13]  /*4440*/  ISETP.NE.AND P0, PT, R0, 0x9, PT ;  /* 0x000000090000780c */ /* 0x000fda0003f05270 */
[----:B------:R-:W-:Y:S05]  /*4450*/  @P0 BRA `(.L_x_103) ;  /* 0x000009b000000947 */ /* 0x000fea0003800000 */
[----:B------:R-:W4:Y:S02]  /*4460*/  LDG.E R2, [R2.64] ;  /* 0x0000002402027981 */ /* 0x000f24000c1e1900 */
[----:B----4-:R0:W4:Y:S01]  /*4470*/  F2I.S64.TRUNC R16, R2 ;  /* 0x0000000200107311 */ /* 0x010122000020d900 */
[----:B------:R-:W-:Y:S05]  /*4480*/  BRA `(.L_x_104) ;  /* 0x00000b1000007947 */ /* 0x000fea0003800000 */
.L_x_110:
[----:B------:R-:W4:Y:S02]  /*4490*/  LDG.E.U16 R2, [R2.64] ;  /* 0x0000002402027981 */ /* 0x000f24000c1e1500 */
[----:B----4-:R-:W-:-:S06]  /*44a0*/  HADD2.F32 R16, -RZ, R2.H0_H0 ;  /* 0x20000002ff107230 */ /* 0x010fcc0000004100 */
[----:B------:R-:W0:Y:S01]  /*44b0*/  F2I.S64.TRUNC R16, R16 ;  /* 0x0000001000107311 */ /* 0x000e22000020d900 */
[----:B------:R-:W-:Y:S05]  /*44c0*/  BRA `(.L_x_104) ;  /* 0x00000ad000007947 */ /* 0x000fea0003800000 */
.L_x_109:
[----:B------:R-:W4:Y:S02]  /*44d0*/  LDG.E.64 R2, [R2.64] ;  /* 0x0000002402027981 */ /* 0x000f24000c1e1b00 */
[----:B----4-:R0:W4:Y:S01]  /*44e0*/  F2I.S64.F64.TRUNC R16, R2 ;  /* 0x0000000200107311 */ /* 0x010122000030d900 */
[----:B------:R-:W-:Y:S05]  /*44f0*/  BRA `(.L_x_104) ;  /* 0x00000aa000007947 */ /* 0x000fea0003800000 */
.L_x_99:
        /* <DEDUP_REMOVED lines=8> */
[----:B------:R-:W4:Y:S01]  /*4580*/  LDG.E.U8 R2, [R2.64] ;  /* 0x0000002402027981 */ /* 0x000f22000c1e1100 */
[----:B------:R-:W-:Y:S01]  /*4590*/  IMAD.MOV.U32 R17, RZ, RZ, RZ ;  /* 0x000000ffff117224 */ /* 0x000fe200078e00ff */
[----:B----4-:R-:W-:-:S04]  /*45a0*/  ISETP.NE.AND P0, PT, R2, RZ, PT ;  /* 0x000000ff0200720c */ /* 0x010fc80003f05270 */
[----:B------:R-:W-:Y:S01]  /*45b0*/  SEL R16, RZ, 0x1, !P0 ;  /* 0x00000001ff107807 */ /* 0x000fe20004000000 */
[----:B------:R-:W-:Y:S05]  /*45c0*/  BRA `(.L_x_104) ;  /* 0x000009d000007947 */ /* 0x000fea0003800000 */
.L_x_113:
[----:B------:R-:W4:Y:S02]  /*45d0*/  LDG.E.64 R2, [R2.64] ;  /* 0x0000002402027981 */ /* 0x000f24000c1e1b00 */
[----:B----4-:R0:W4:Y:S01]  /*45e0*/  F2I.S64.F64.TRUNC R16, R2 ;  /* 0x0000000200107311 */ /* 0x010122000030d900 */
[----:B------:R-:W-:Y:S05]  /*45f0*/  BRA `(.L_x_104) ;  /* 0x000009a000007947 */ /* 0x000fea0003800000 */
.L_x_112:
[----:B------:R-:W-:-:S13]  /*4600*/  ISETP.NE.AND P0, PT, R0, 0xf, PT ;  /* 0x0000000f0000780c */ /* 0x000fda0003f05270 */
[----:B------:R-:W-:Y:S05]  /*4610*/  @!P0 BRA `(.L_x_114) ;  /* 0x0000027000008947 */ /* 0x000fea0003800000 */
[----:B------:R-:W-:-:S13]  /*4620*/  ISETP.NE.AND P0, PT, R0, 0x17, PT ;  /* 0x000000170000780c */ /* 0x000fda0003f05270 */
[----:B------:R-:W-:Y:S05]  /*4630*/  @!P0 BRA `(.L_x_115) ;  /* 0x0000017000008947 */ /* 0x000fea0003800000 */
[----:B------:R-:W-:-:S13]  /*4640*/  ISETP.NE.AND P0, PT, R0, 0x18, PT ;  /* 0x000000180000780c */ /* 0x000fda0003f05270 */
[----:B------:R-:W-:Y:S05]  /*4650*/  @P0 BRA `(.L_x_103) ;  /* 0x000007b000000947 */ /* 0x000fea0003800000 */
[----:B------:R-:W4:Y:S01]  /*4660*/  LDG.E.U8 R0, [R2.64] ;  /* 0x0000002402007981 */ /* 0x000f22000c1e1100 */
[----:B------:R-:W-:Y:S02]  /*4670*/  IMAD.MOV.U32 R8, RZ, RZ, -0x800000 ;  /* 0xff800000ff087424 */ /* 0x000fe400078e00ff */
[----:B----4-:R-:W-:-:S05]  /*4680*/  IMAD.SHL.U32 R0, R0, 0x1000000, RZ ;  /* 0x0100000000007824 */ /* 0x010fca00078e00ff */
        /* <DEDUP_REMOVED lines=16> */
[----:B------:R0:W4:Y:S01]  /*4790*/  F2I.S64.TRUNC R16, R5 ;  /* 0x0000000500107311 */ /* 0x000122000020d900 */
[----:B------:R-:W-:Y:S05]  /*47a0*/  BRA `(.L_x_104) ;  /* 0x000007f000007947 */ /* 0x000fea0003800000 */
.L_x_115:
[----:B------:R-:W4:Y:S02]  /*47b0*/  LDG.E.U8 R2, [R2.64] ;  /* 0x0000002402027981 */ /* 0x000f24000c1e1100 */
[C---:B----4-:R-:W-:Y:S02]  /*47c0*/  IMAD.SHL.U32 R0, R2.reuse, 0x2000000, RZ ;  /* 0x0200000002007824 */ /* 0x050fe400078e00ff */
        /* <DEDUP_REMOVED lines=10> */
[----:B------:R0:W4:Y:S01]  /*4870*/  F2I.S64.TRUNC R16, R4 ;  /* 0x0000000400107311 */ /* 0x000122000020d900 */
[----:B------:R-:W-:Y:S05]  /*4880*/  BRA `(.L_x_104) ;  /* 0x0000071000007947 */ /* 0x000fea0003800000 */
.L_x_114:
[----:B------:R-:W4:Y:S02]  /*4890*/  LDG.E.U16 R16, [R2.64] ;  /* 0x0000002402107981 */ /* 0x000f24000c1e1500 */
[----:B----4-:R-:W-:-:S06]  /*48a0*/  PRMT R16, RZ, 0x5410, R16 ;  /* 0x00005410ff107816 */ /* 0x010fcc0000000010 */
[----:B------:R-:W0:Y:S01]  /*48b0*/  F2I.S64.TRUNC R16, R16 ;  /* 0x0000001000107311 */ /* 0x000e22000020d900 */
[----:B------:R-:W-:Y:S05]  /*48c0*/  BRA `(.L_x_104) ;  /* 0x000006d000007947 */ /* 0x000fea0003800000 */
.L_x_111:
        /* <DEDUP_REMOVED lines=11> */
.L_x_118:
[----:B------:R-:W4:Y:S01]  /*4980*/  LDG.E.U8 R2, [R2.64] ;  /* 0x0000002402027981 */ /* 0x000f22000c1e1100 */
[----:B------:R-:W-:Y:S01]  /*4990*/  BSSY B0, `(.L_x_119) ;  /* 0x0000018000007945 */ /* 0x000fe20003800000 */
[----:B------:R-:W-:Y:S01]  /*49a0*/  IMAD.MOV.U32 R16, RZ, RZ, RZ ;  /* 0x000000ffff107224 */ /* 0x000fe200078e00ff */
[----:B----4-:R-:W-:-:S13]  /*49b0*/  ISETP.NE.AND P0, PT, R2, RZ, PT ;  /* 0x000000ff0200720c */ /* 0x010fda0003f05270 */
        /* <DEDUP_REMOVED lines=17> */
.L_x_122:
[----:B------:R-:W-:Y:S05]  /*4ad0*/  BSYNC B1 ;  /* 0x0000000000017941 */ /* 0x000fea0003800000 */
.L_x_121:
[----:B------:R-:W-:Y:S01]  /*4ae0*/  IMAD.SHL.U32 R2, R2, 0x100000, RZ ;  /* 0x0010000002027824 */ /* 0x000fe200078e00ff */
[----:B------:R-:W-:-:S04]  /*4af0*/  LEA R3, R0, 0x3b800000, 0x17 ;  /* 0x3b80000000037811 */ /* 0x000fc800078eb8ff */
[----:B------:R-:W-:Y:S02]  /*4b00*/  LOP3.LUT R16, R3, R2, R16, 0xfe, !PT ;  /* 0x0000000203107212 */ /* 0x000fe400078efe10 */
.L_x_120:
[----:B------:R-:W-:Y:S05]  /*4b10*/  BSYNC B0 ;  /* 0x0000000000007941 */ /* 0x000fea0003800000 */
.L_x_119:
[----:B------:R-:W0:Y:S01]  /*4b20*/  F2I.S64.TRUNC R16, R16 ;  /* 0x0000001000107311 */ /* 0x000e22000020d900 */
[----:B------:R-:W-:Y:S05]  /*4b30*/  BRA `(.L_x_104) ;  /* 0x0000046000007947 */ /* 0x000fea0003800000 */
.L_x_117:
        /* <DEDUP_REMOVED lines=21> */
.L_x_126:
[----:B------:R-:W-:Y:S05]  /*4c90*/  BSYNC B1 ;  /* 0x0000000000017941 */ /* 0x000fea0003800000 */
.L_x_125:
[----:B------:R-:W-:Y:S01]  /*4ca0*/  IMAD.SHL.U32 R2, R2, 0x200000, RZ ;  /* 0x0020000002027824 */ /* 0x000fe200078e00ff */
[----:B------:R-:W-:-:S04]  /*4cb0*/  LEA R3, R0, 0x37800000, 0x17 ;  /* 0x3780000000037811 */ /* 0x000fc800078eb8ff */
[----:B------:R-:W-:Y:S02]  /*4cc0*/  LOP3.LUT R16, R3, R2, R16, 0xfe, !PT ;  /* 0x0000000203107212 */ /* 0x000fe400078efe10 */
.L_x_124:
[----:B------:R-:W-:Y:S05]  /*4cd0*/  BSYNC B0 ;  /* 0x0000000000007941 */ /* 0x000fea0003800000 */
.L_x_123:
[----:B------:R-:W0:Y:S01]  /*4ce0*/  F2I.S64.TRUNC R16, R16 ;  /* 0x0000001000107311 */ /* 0x000e22000020d900 */
[----:B------:R-:W-:Y:S05]  /*4cf0*/  BRA `(.L_x_104) ;  /* 0x000002a000007947 */ /* 0x000fea0003800000 */
.L_x_116:
[----:B------:R-:W-:-:S13]  /*4d00*/  ISETP.NE.AND P0, PT, R0, 0x1c, PT ;  /* 0x0000001c0000780c */ /* 0x000fda0003f05270 */
[----:B------:R-:W-:Y:S05]  /*4d10*/  @!P0 BRA `(.L_x_127) ;  /* 0x0000026000008947 */ /* 0x000fea0003800000 */
[----:B------:R-:W-:-:S13]  /*4d20*/  ISETP.NE.AND P0, PT, R0, 0x1d, PT ;  /* 0x0000001d0000780c */ /* 0x000fda0003f05270 */
[----:B------:R-:W-:Y:S05]  /*4d30*/  @!P0 BRA `(.L_x_128) ;  /* 0x0000022000008947 */ /* 0x000fea0003800000 */
[----:B------:R-:W-:-:S13]  /*4d40*/  ISETP.NE.AND P0, PT, R0, 0x2c, PT ;  /* 0x0000002c0000780c */ /* 0x000fda0003f05270 */
[----:B------:R-:W-:Y:S05]  /*4d50*/  @P0 BRA `(.L_x_103) ;  /* 0x000000b000000947 */ /* 0x000fea0003800000 */
[----:B------:R-:W4:Y:S01]  /*4d60*/  LDG.E.U8 R2, [R2.64] ;  /* 0x0000002402027981 */ /* 0x000f22000c1e1100 */
[----:B------:R-:W-:Y:S01]  /*4d70*/  BSSY B0, `(.L_x_129) ;  /* 0x0000007000007945 */ /* 0x000fe20003800000 */
[----:B------:R-:W-:Y:S01]  /*4d80*/  IMAD.MOV.U32 R16, RZ, RZ, 0x400000 ;  /* 0x00400000ff107424 */ /* 0x000fe200078e00ff */
[----:B----4-:R-:W-:-:S13]  /*4d90*/  ISETP.NE.AND P0, PT, R2, RZ, PT ;  /* 0x000000ff0200720c */ /* 0x010fda0003f05270 */
[----:B------:R-:W-:Y:S05]  /*4da0*/  @!P0 BRA `(.L_x_130) ;  /* 0x0000003000008947 */ /* 0x000fea0003800000 */
[----:B------:R-:W-:-:S13]  /*4db0*/  ISETP.NE.AND P0, PT, R2, 0xff, PT ;  /* 0x000000ff0200780c */ /* 0x000fda0003f05270 */
[----:B------:R-:W-:Y:S02]  /*4dc0*/  @!P0 IMAD.MOV.U32 R16, RZ, RZ, 0x7f800001 ;  /* 0x7f800001ff108424 */ /* 0x000fe400078e00ff */
[----:B------:R-:W-:Y:S02]  /*4dd0*/  @P0 IMAD.SHL.U32 R16, R2, 0x800000, RZ ;  /* 0x0080000002100824 */ /* 0x000fe400078e00ff */
.L_x_130:
[----:B------:R-:W-:Y:S05]  /*4de0*/  BSYNC B0 ;  /* 0x0000000000007941 */ /* 0x000fea0003800000 */
.L_x_129:
[----:B------:R-:W0:Y:S01]  /*4df0*/  F2I.S64.TRUNC R16, R16 ;  /* 0x0000001000107311 */ /* 0x000e22000020d900 */
[----:B------:R-:W-:Y:S05]  /*4e00*/  BRA `(.L_x_104) ;  /* 0x0000019000007947 */ /* 0x000fea0003800000 */
.L_x_103:
        /* <DEDUP_REMOVED lines=18> */
[----:B0123-5:R-:W-:Y:S05]  /*4f30*/  CALL.ABS.NOINC R2 ;  /* 0x0000000002007343 */ /* 0x02ffea0003c00000 */
[----:B------:R-:W-:Y:S01]  /*4f40*/  CS2R R16, SRZ ;  /* 0x0000000000107805 */ /* 0x000fe2000001ff00 */
[----:B------:R-:W-:Y:S05]  /*4f50*/  BRA `(.L_x_104) ;  /* 0x0000004000007947 */ /* 0x000fea0003800000 */
.L_x_128:
[----:B------:R0:W5:Y:S01]  /*4f60*/  LDG.E.64 R16, [R2.64] ;  /* 0x0000002402107981 */ /* 0x000162000c1e1b00 */
[----:B------:R-:W-:Y:S05]  /*4f70*/  BRA `(.L_x_104) ;  /* 0x0000002000007947 */ /* 0x000fea0003800000 */
.L_x_127:
[----:B------:R0:W5:Y:S01]  /*4f80*/  LDG.E R16, [R2.64] ;  /* 0x0000002402107981 */ /* 0x000162000c1e1900 */
[----:B------:R-:W-:-:S03]  /*4f90*/  IMAD.MOV.U32 R17, RZ, RZ, RZ ;  /* 0x000000ffff117224 */ /* 0x000fc600078e00ff */
.L_x_104:
        /* <DEDUP_REMOVED lines=14> */
[----:B----4-:R-:W4:Y:S02]  /*5080*/  LDG.E.S8 R26, [R2.64] ;  /* 0x00000024021a7981 */ /* 0x010f24000c1e1300 */
[----:B----4-:R-:W-:Y:S01]  /*5090*/  SHF.R.S32.HI R27, RZ, 0x1f, R26 ;  /* 0x0000001fff1b7819 */ /* 0x010fe2000001141a */
[----:B------:R-:W-:Y:S05]  /*50a0*/  BRA `(.L_x_136) ;  /* 0x00000d8000007947 */ /* 0x000fea0003800000 */
.L_x_134:
[----:B------:R0:W5:Y:S01]  /*50b0*/  LDG.E.U8 R26, [R2.64] ;  /* 0x00000024021a7981 */ /* 0x000162000c1e1100 */
[----:B------:R-:W-:Y:S01]  /*50c0*/  IMAD.MOV.U32 R27, RZ, RZ, RZ ;  /* 0x000000ffff1b7224 */ /* 0x000fe200078e00ff */
[----:B------:R-:W-:Y:S05]  /*50d0*/  BRA `(.L_x_136) ;  /* 0x00000d5000007947 */ /* 0x000fea0003800000 */
.L_x_133:
        /* <DEDUP_REMOVED lines=8> */
.L_x_138:
[----:B----4-:R-:W4:Y:S02]  /*5160*/  LDG.E R26, [R2.64] ;  /* 0x00000024021a7981 */ /* 0x010f24000c1e1900 */
[----:B----4-:R-:W-:Y:S01]  /*5170*/  SHF.R.S32.HI R27, RZ, 0x1f, R26 ;  /* 0x0000001fff1b7819 */ /* 0x010fe2000001141a */
[----:B------:R-:W-:Y:S05]  /*5180*/  BRA `(.L_x_136) ;  /* 0x00000ca000007947 */ /* 0x000fea0003800000 */
.L_x_137:
[----:B----4-:R-:W4:Y:S02]  /*5190*/  LDG.E.S16 R26, [R2.64] ;  /* 0x00000024021a7981 */ /* 0x010f24000c1e1700 */
[----:B----4-:R-:W-:Y:S01]  /*51a0*/  SHF.R.S32.HI R27, RZ, 0x1f, R26 ;  /* 0x0000001fff1b7819 */ /* 0x010fe2000001141a */
[----:B------:R-:W-:Y:S05]  /*51b0*/  BRA `(.L_x_136) ;  /* 0x00000c7000007947 */ /* 0x000fea0003800000 */
.L_x_132:
[----:B------:R-:W-:-:S13]  /*51c0*/  ISETP.GT.AND P0, PT, R0, 0x6, PT ;  /* 0x000000060000780c */ /* 0x000fda0003f04270 */
[----:B------:R-:W-:Y:S05]  /*51d0*/  @P0 BRA `(.L_x_139) ;  /* 0x000000b000000947 */ /* 0x000fea0003800000 */
[----:B------:R-:W-:-:S13]  /*51e0*/  ISETP.NE.AND P0, PT, R0, 0x5, PT ;  /* 0x000000050000780c */ /* 0x000fda0003f05270 */
[----:B------:R-:W-:Y:S05]  /*51f0*/  @!P0 BRA `(.L_x_140) ;  /* 0x0000005000008947 */ /* 0x000fea0003800000 */
[----:B------:R-:W-:-:S13]  /*5200*/  ISETP.NE.AND P0, PT, R0, 0x6, PT ;  /* 0x000000060000780c */ /* 0x000fda0003f05270 */
[----:B------:R-:W-:Y:S05]  /*5210*/  @P0 BRA `(.L_x_135) ;  /* 0x00000a8000000947 */ /* 0x000fea0003800000 */
[----:B----4-:R-:W4:Y:S02]  /*5220*/  LDG.E R2, [R2.64] ;  /* 0x0000002402027981 */ /* 0x010f24000c1e1900 */
[----:B----4-:R0:W4:Y:S01]  /*5230*/  F2I.S64.TRUNC R26, R2 ;  /* 0x00000002001a7311 */ /* 0x010122000020d900 */
[----:B------:R-:W-:Y:S05]  /*5240*/  BRA `(.L_x_136) ;  /* 0x00000be000007947 */ /* 0x000fea0003800000 */
.L_x_140:
[----:B----4-:R-:W4:Y:S02]  /*5250*/  LDG.E.U16 R2, [R2.64] ;  /* 0x0000002402027981 */ /* 0x010f24000c1e1500 */
[----:B----4-:R-:W-:-:S06]  /*5260*/  HADD2.F32 R26, -RZ, R2.H0_H0 ;  /* 0x20000002ff1a7230 */ /* 0x010fcc0000004100 */
[----:B------:R-:W0:Y:S01]  /*5270*/  F2I.S64.TRUNC R26, R26 ;  /* 0x0000001a001a7311 */ /* 0x000e22000020d900 */
[----:B------:R-:W-:Y:S05]  /*5280*/  BRA `(.L_x_136) ;  /* 0x00000ba000007947 */ /* 0x000fea0003800000 */
.L_x_139:
[----:B------:R-:W-:-:S13]  /*5290*/  ISETP.NE.AND P0, PT, R0, 0x7, PT ;  /* 0x000000070000780c */ /* 0x000fda0003f05270 */
[----:B------:R-:W-:Y:S05]  /*52a0*/  @!P0 BRA `(.L_x_141) ;  /* 0x000000b000008947 */ /* 0x000fea0003800000 */
[----:B------:R-:W-:-:S13]  /*52b0*/  ISETP.NE.AND P0, PT, R0, 0x8, PT ;  /* 0x000000080000780c */ /* 0x000fda0003f05270 */
[----:B------:R-:W-:Y:S05]  /*52c0*/  @!P0 BRA `(.L_x_142) ;  /* 0x0000005000008947 */ /* 0x000fea0003800000 */
[----:B------:R-:W-:-:S13]  /*52d0*/  ISETP.NE.AND P0, PT, R0, 0x9, PT ;  /* 0x000000090000780c */ /* 0x000fda0003f05270 */
[----:B------:R-:W-:Y:S05]  /*52e0*/  @P0 BRA `(.L_x_135) ;  /* 0x000009b000000947 */ /* 0x000fea0003800000 */
[----:B----4-:R-:W4:Y:S02]  /*52f0*/  LDG.E R2, [R2.64] ;  /* 0x0000002402027981 */ /* 0x010f24000c1e1900 */
[----:B----4-:R0:W4:Y:S01]  /*5300*/  F2I.S64.TRUNC R26, R2 ;  /* 0x00000002001a7311 */ /* 0x010122000020d900 */
[----:B------:R-:W-:Y:S05]  /*5310*/  BRA `(.L_x_136) ;  /* 0x00000b1000007947 */ /* 0x000fea0003800000 */
.L_x_142:
[----:B----4-:R-:W4:Y:S02]  /*5320*/  LDG.E.U16 R2, [R2.64] ;  /* 0x0000002402027981 */ /* 0x010f24000c1e1500 */
[----:B----4-:R-:W-:-:S06]  /*5330*/  HADD2.F32 R26, -RZ, R2.H0_H0 ;  /* 0x20000002ff1a7230 */ /* 0x010fcc0000004100 */
[----:B------:R-:W0:Y:S01]  /*5340*/  F2I.S64.TRUNC R26, R26 ;  /* 0x0000001a001a7311 */ /* 0x000e22000020d900 */
[----:B------:R-:W-:Y:S05]  /*5350*/  BRA `(.L_x_136) ;  /* 0x00000ad000007947 */ /* 0x000fea0003800000 */
.L_x_141:
[----:B----4-:R-:W4:Y:S02]  /*5360*/  LDG.E.64 R2, [R2.64] ;  /* 0x0000002402027981 */ /* 0x010f24000c1e1b00 */
[----:B----4-:R0:W4:Y:S01]  /*5370*/  F2I.S64.F64.TRUNC R26, R2 ;  /* 0x00000002001a7311 */ /* 0x010122000030d900 */
[----:B------:R-:W-:Y:S05]  /*5380*/  BRA `(.L_x_136) ;  /* 0x00000aa000007947 */ /* 0x000fea0003800000 */
.L_x_131:
        /* <DEDUP_REMOVED lines=8> */
[----:B----4-:R-:W4:Y:S01]  /*5410*/  LDG.E.U8 R2, [R2.64] ;  /* 0x0000002402027981 */ /* 0x010f22000c1e1100 */
[----:B------:R-:W-:Y:S01]  /*5420*/  IMAD.MOV.U32 R27, RZ, RZ, RZ ;  /* 0x000000ffff1b7224 */ /* 0x000fe200078e00ff */
[----:B----4-:R-:W-:-:S04]  /*5430*/  ISETP.NE.AND P0, PT, R2, RZ, PT ;  /* 0x000000ff0200720c */ /* 0x010fc80003f05270 */
[----:B------:R-:W-:Y:S01]  /*5440*/  SEL R26, RZ, 0x1, !P0 ;  /* 0x00000001ff1a7807 */ /* 0x000fe20004000000 */
[----:B------:R-:W-:Y:S05]  /*5450*/  BRA `(.L_x_136) ;  /* 0x000009d000007947 */ /* 0x000fea0003800000 */
.L_x_145:
[----:B----4-:R-:W4:Y:S02]  /*5460*/  LDG.E.64 R2, [R2.64] ;  /* 0x0000002402027981 */ /* 0x010f24000c1e1b00 */
[----:B----4-:R0:W4:Y:S01]  /*5470*/  F2I.S64.F64.TRUNC R26, R2 ;  /* 0x00000002001a7311 */ /* 0x010122000030d900 */
[----:B------:R-:W-:Y:S05]  /*5480*/  BRA `(.L_x_136) ;  /* 0x000009a000007947 */ /* 0x000fea0003800000 */
.L_x_144:
[----:B------:R-:W-:-:S13]  /*5490*/  ISETP.NE.AND P0, PT, R0, 0xf, PT ;  /* 0x0000000f0000780c */ /* 0x000fda0003f05270 */
[----:B------:R-:W-:Y:S05]  /*54a0*/  @!P0 BRA `(.L_x_146) ;  /* 0x0000027000008947 */ /* 0x000fea0003800000 */
[----:B------:R-:W-:-:S13]  /*54b0*/  ISETP.NE.AND P0, PT, R0, 0x17, PT ;  /* 0x000000170000780c */ /* 0x000fda0003f05270 */
[----:B------:R-:W-:Y:S05]  /*54c0*/  @!P0 BRA `(.L_x_147) ;  /* 0x0000017000008947 */ /* 0x000fea0003800000 */
[----:B------:R-:W-:-:S13]  /*54d0*/  ISETP.NE.AND P0, PT, R0, 0x18, PT ;  /* 0x000000180000780c */ /* 0x000fda0003f05270 */
[----:B------:R-:W-:Y:S05]  /*54e0*/  @P0 BRA `(.L_x_135) ;  /* 0x000007b000000947 */ /* 0x000fea0003800000 */
[----:B----4-:R-:W4:Y:S01]  /*54f0*/  LDG.E.U8 R0, [R2.64] ;  /* 0x0000002402007981 */ /* 0x010f22000c1e1100 */
        /* <DEDUP_REMOVED lines=20> */
.L_x_147:
[----:B----4-:R-:W4:Y:S02]  /*5640*/  LDG.E.U8 R2, [R2.64] ;  /* 0x0000002402027981 */ /* 0x010f24000c1e1100 */
        /* <DEDUP_REMOVED lines=13> */
.L_x_146:
[----:B----4-:R-:W4:Y:S02]  /*5720*/  LDG.E.U16 R26, [R2.64] ;  /* 0x00000024021a7981 */ /* 0x010f24000c1e1500 */
[----:B----4-:R-:W-:-:S06]  /*5730*/  PRMT R26, RZ, 0x5410, R26 ;  /* 0x00005410ff1a7816 */ /* 0x010fcc000000001a */
[----:B------:R-:W0:Y:S01]  /*5740*/  F2I.S64.TRUNC R26, R26 ;  /* 0x0000001a001a7311 */ /* 0x000e22000020d900 */
[----:B------:R-:W-:Y:S05]  /*5750*/  BRA `(.L_x_136) ;  /* 0x000006d000007947 */ /* 0x000fea0003800000 */
.L_x_143:
        /* <DEDUP_REMOVED lines=11> */
.L_x_150:
[----:B----4-:R-:W4:Y:S01]  /*5810*/  LDG.E.U8 R2, [R2.64] ;  /* 0x0000002402027981 */ /* 0x010f22000c1e1100 */
        /* <DEDUP_REMOVED lines=20> */
.L_x_154:
[----:B------:R-:W-:Y:S05]  /*5960*/  BSYNC B1 ;  /* 0x0000000000017941 */ /* 0x000fea0003800000 */
.L_x_153:
[----:B------:R-:W-:Y:S01]  /*5970*/  IMAD.SHL.U32 R2, R2, 0x100000, RZ ;  /* 0x0010000002027824 */ /* 0x000fe200078e00ff */
[----:B------:R-:W-:-:S04]  /*5980*/  LEA R3, R0, 0x3b800000, 0x17 ;  /* 0x3b80000000037811 */ /* 0x000fc800078eb8ff */
[----:B------:R-:W-:Y:S02]  /*5990*/  LOP3.LUT R26, R3, R2, R26, 0xfe, !PT ;  /* 0x00000002031a7212 */ /* 0x000fe400078efe1a */
.L_x_152:
[----:B------:R-:W-:Y:S05]  /*59a0*/  BSYNC B0 ;  /* 0x0000000000007941 */ /* 0x000fea0003800000 */
.L_x_151:
[----:B------:R-:W0:Y:S01]  /*59b0*/  F2I.S64.TRUNC R26, R26 ;  /* 0x0000001a001a7311 */ /* 0x000e22000020d900 */
[----:B------:R-:W-:Y:S05]  /*59c0*/  BRA `(.L_x_136) ;  /* 0x0000046000007947 */ /* 0x000fea0003800000 */
.L_x_149:
        /* <DEDUP_REMOVED lines=21> */
.L_x_158:
[----:B------:R-:W-:Y:S05]  /*5b20*/  BSYNC B1 ;  /* 0x0000000000017941 */ /* 0x000fea0003800000 */
.L_x_157:
[----:B------:R-:W-:Y:S01]  /*5b30*/  IMAD.SHL.U32 R2, R2, 0x200000, RZ ;  /* 0x0020000002027824 */ /* 0x000fe200078e00ff */
[----:B------:R-:W-:-:S04]  /*5b40*/  LEA R3, R0, 0x37800000, 0x17 ;  /* 0x3780000000037811 */ /* 0x000fc800078eb8ff */
[----:B------:R-:W-:Y:S02]  /*5b50*/  LOP3.LUT R26, R3, R2, R26, 0xfe, !PT ;  /* 0x00000002031a7212 */ /* 0x000fe400078efe1a */
.L_x_156:
[----:B------:R-:W-:Y:S05]  /*5b60*/  BSYNC B0 ;  /* 0x0000000000007941 */ /* 0x000fea0003800000 */
.L_x_155:
[----:B------:R-:W0:Y:S01]  /*5b70*/  F2I.S64.TRUNC R26, R26 ;  /* 0x0000001a001a7311 */ /* 0x000e22000020d900 */
[----:B------:R-:W-:Y:S05]  /*5b80*/  BRA `(.L_x_136) ;  /* 0x000002a000007947 */ /* 0x000fea0003800000 */
.L_x_148:
[----:B------:R-:W-:-:S13]  /*5b90*/  ISETP.NE.AND P0, PT, R0, 0x1c, PT ;  /* 0x0000001c0000780c */ /* 0x000fda0003f05270 */
[----:B------:R-:W-:Y:S05]  /*5ba0*/  @!P0 BRA `(.L_x_159) ;  /* 0x0000026000008947 */ /* 0x000fea0003800000 */
[----:B------:R-:W-:-:S13]  /*5bb0*/  ISETP.NE.AND P0, PT, R0, 0x1d, PT ;  /* 0x0000001d0000780c */ /* 0x000fda0003f05270 */
[----:B------:R-:W-:Y:S05]  /*5bc0*/  @!P0 BRA `(.L_x_160) ;  /* 0x0000022000008947 */ /* 0x000fea0003800000 */
[----:B------:R-:W-:-:S13]  /*5bd0*/  ISETP.NE.AND P0, PT, R0, 0x2c, PT ;  /* 0x0000002c0000780c */ /* 0x000fda0003f05270 */
[----:B------:R-:W-:Y:S05]  /*5be0*/  @P0 BRA `(.L_x_135) ;  /* 0x000000b000000947 */ /* 0x000fea0003800000 */
[----:B----4-:R-:W4:Y:S01]  /*5bf0*/  LDG.E.U8 R2, [R2.64] ;  /* 0x0000002402027981 */ /* 0x010f22000c1e1100 */
[----:B------:R-:W-:Y:S01]  /*5c00*/  BSSY B0, `(.L_x_161) ;  /* 0x0000007000007945 */ /* 0x000fe20003800000 */
[----:B------:R-:W-:Y:S01]  /*5c10*/  IMAD.MOV.U32 R26, RZ, RZ, 0x400000 ;  /* 0x00400000ff1a7424 */ /* 0x000fe200078e00ff */
[----:B----4-:R-:W-:-:S13]  /*5c20*/  ISETP.NE.AND P0, PT, R2, RZ, PT ;  /* 0x000000ff0200720c */ /* 0x010fda0003f05270 */
[----:B------:R-:W-:Y:S05]  /*5c30*/  @!P0 BRA `(.L_x_162) ;  /* 0x0000003000008947 */ /* 0x000fea0003800000 */
[----:B------:R-:W-:-:S13]  /*5c40*/  ISETP.NE.AND P0, PT, R2, 0xff, PT ;  /* 0x000000ff0200780c */ /* 0x000fda0003f05270 */
[----:B------:R-:W-:Y:S02]  /*5c50*/  @!P0 IMAD.MOV.U32 R26, RZ, RZ, 0x7f800001 ;  /* 0x7f800001ff1a8424 */ /* 0x000fe400078e00ff */
[----:B------:R-:W-:Y:S02]  /*5c60*/  @P0 IMAD.SHL.U32 R26, R2, 0x800000, RZ ;  /* 0x00800000021a0824 */ /* 0x000fe400078e00ff */
.L_x_162:
[----:B------:R-:W-:Y:S05]  /*5c70*/  BSYNC B0 ;  /* 0x0000000000007941 */ /* 0x000fea0003800000 */
.L_x_161:
[----:B------:R-:W0:Y:S01]  /*5c80*/  F2I.S64.TRUNC R26, R26 ;  /* 0x0000001a001a7311 */ /* 0x000e22000020d900 */
[----:B------:R-:W-:Y:S05]  /*5c90*/  BRA `(.L_x_136) ;  /* 0x0000019000007947 */ /* 0x000fea0003800000 */
.L_x_135:
        /* <DEDUP_REMOVED lines=18> */
[----:B012345:R-:W-:Y:S05]  /*5dc0*/  CALL.ABS.NOINC R2 ;  /* 0x0000000002007343 */ /* 0x03ffea0003c00000 */
[----:B------:R-:W-:Y:S01]  /*5dd0*/  CS2R R26, SRZ ;  /* 0x00000000001a7805 */ /* 0x000fe2000001ff00 */
[----:B------:R-:W-:Y:S05]  /*5de0*/  BRA `(.L_x_136) ;  /* 0x0000004000007947 */ /* 0x000fea0003800000 */
.L_x_160:
[----:B------:R0:W5:Y:S01]  /*5df0*/  LDG.E.64 R26, [R2.64] ;  /* 0x00000024021a7981 */ /* 0x000162000c1e1b00 */
[----:B------:R-:W-:Y:S05]  /*5e00*/  BRA `(.L_x_136) ;  /* 0x0000002000007947 */ /* 0x000fea0003800000 */
.L_x_159:
[----:B------:R0:W5:Y:S01]  /*5e10*/  LDG.E R26, [R2.64] ;  /* 0x00000024021a7981 */ /* 0x000162000c1e1900 */
[----:B------:R-:W-:-:S03]  /*5e20*/  IMAD.MOV.U32 R27, RZ, RZ, RZ ;  /* 0x000000ffff1b7224 */ /* 0x000fc600078e00ff */
.L_x_136:
[----:B-1---5:R-:W-:Y:S01]  /*5e30*/  ISETP.EQ.U32.AND P1, PT, R30, c[0x0][0x520], PT ;  /* 0x000148001e007a0c */ /* 0x022fe20003f22070 */
[----:B------:R-:W-:Y:S01]  /*5e40*/  BSSY B7, `(.L_x_163) ;  /* 0x0000018000077945 */ /* 0x000fe20003800000 */
[----:B------:R-:W-:Y:S02]  /*5e50*/  ISETP.NE.U32.AND P0, PT, RZ, c[0x4][0x148], PT ;  /* 0x01005200ff007a0c */ /* 0x000fe40003f05070 */
[----:B------:R-:W-:Y:S02]  /*5e60*/  ISETP.EQ.AND.EX P1, PT, R31, c[0x0][0x524], PT, P1 ;  /* 0x000149001f007a0c */ /* 0x000fe40003f22310 */
[----:B------:R-:W-:-:S13]  /*5e70*/  ISETP.NE.AND.EX P0, PT, RZ, c[0x4][0x14c], PT, P0 ;  /* 0x01005300ff007a0c */ /* 0x000fda0003f05300 */
[----:B------:R-:W-:Y:S05]  /*5e80*/  @P0 BRA P1, `(.L_x_164) ;  /* 0x0000013000000947 */ /* 0x000fea0000800000 */
[----:B0-----:R-:W-:Y:S01]  /*5e90*/  MOV R2, 0x0 ;  /* 0x0000000000027802 */ /* 0x001fe20000000f00 */
[----:B------:R-:W-:Y:S02]  /*5ea0*/  IMAD.MOV.U32 R4, RZ, RZ, c[0x4][0x128] ;  /* 0x01004a00ff047624 */ /* 0x000fe400078e00ff */
[----:B------:R-:W-:Y:S02]  /*5eb0*/  IMAD.MOV.U32 R5, RZ, RZ, c[0x4][0x12c] ;  /* 0x01004b00ff057624 */ /* 0x000fe400078e00ff */
[----:B------:R-:W-:Y:S01]  /*5ec0*/  IMAD.MOV.U32 R6, RZ, RZ, c[0x4][0x110] ;  /* 0x01004400ff067624 */ /* 0x000fe200078e00ff */
[----:B------:R-:W0:Y:S01]  /*5ed0*/  LDC.64 R2, c[0x4][R2] ;  /* 0x0100000002027b82 */ /* 0x000e220000000a00 */
[----:B------:R-:W-:Y:S02]  /*5ee0*/  IMAD.MOV.U32 R7, RZ, RZ, c[0x4][0x114] ;  /* 0x01004500ff077624 */ /* 0x000fe400078e00ff */
[----:B------:R-:W-:Y:S02]  /*5ef0*/  IMAD.MOV.U32 R8, RZ, RZ, 0x2c ;  /* 0x0000002cff087424 */ /* 0x000fe400078e00ff */
[----:B------:R-:W-:-:S02]  /*5f00*/  IMAD.MOV.U32 R10, RZ, RZ, c[0x4][0x8] ;  /* 0x01000200ff0a7624 */ /* 0x000fc400078e00ff */
[----:B------:R-:W-:Y:S02]  /*5f10*/  IMAD.MOV.U32 R11, RZ, RZ, c[0x4][0xc] ;  /* 0x01000300ff0b7624 */ /* 0x000fe400078e00ff */
[----:B------:R-:W-:Y:S02]  /*5f20*/  IMAD.MOV.U32 R12, RZ, RZ, 0x1 ;  /* 0x00000001ff0c7424 */ /* 0x000fe400078e00ff */
[----:B------:R-:W-:Y:S02]  /*5f30*/  IMAD.MOV.U32 R13, RZ, RZ, RZ ;  /* 0x000000ffff0d7224 */ /* 0x000fe400078e00ff */
[----:B------:R-:W-:Y:S01]  /*5f40*/  LEPC R14 ;  /* 0x00000000000e734e */ /* 0x000fe20000000000 */
[----:B------:R-:W-:Y:S02]  /*5f50*/  MOV R9, 0x5fc0 ;  /* 0x00005fc000097802 */ /* 0x000fe40000000f00 */
[----:B------:R-:W-:Y:S02]  /*5f60*/  MOV R20, 0x5f40 ;  /* 0x00005f4000147802 */ /* 0x000fe40000000f00 */
[----:B------:R-:W-:Y:S02]  /*5f70*/  MOV R21, 0x0 ;  /* 0x0000000000157802 */ /* 0x000fe40000000f00 */
[----:B------:R-:W-:-:S02]  /*5f80*/  MOV R0, 0x0 ;  /* 0x0000000000007802 */ /* 0x000fc40000000f00 */
[----:B------:R-:W-:-:S04]  /*5f90*/  IADD3 R20, P0, P1, -R20, R9, R14 ;  /* 0x0000000914147210 */ /* 0x000fc8000791e10e */
[----:B------:R-:W-:-:S04]  /*5fa0*/  IADD3.X R21, ~R0, R21, R15, P0, P1 ;  /* 0x0000001500157210 */ /* 0x000fc800007e250f */
[----:B0-234-:R-:W-:Y:S05]  /*5fb0*/  CALL.ABS.NOINC R2 ;  /* 0x0000000002007343 */ /* 0x01dfea0003c00000 */
.L_x_164:
[----:B------:R-:W-:Y:S05]  /*5fc0*/  BSYNC B7 ;  /* 0x0000000000077941 */ /* 0x000fea0003800000 */
.L_x_163:
[----:B--2---:R-:W-:Y:S01]  /*5fd0*/  ISETP.EQ.U32.AND P1, PT, R28, c[0x0][0x530], PT ;  /* 0x00014c001c007a0c */ /* 0x004fe20003f22070 */
        /* <DEDUP_REMOVED lines=23> */
[----:B0--34-:R-:W-:Y:S05]  /*6150*/  CALL.ABS.NOINC R2 ;  /* 0x0000000002007343 */ /* 0x019fea0003c00000 */
.L_x_166:
[----:B------:R-:W-:Y:S05]  /*6160*/  BSYNC B7 ;  /* 0x0000000000077941 */ /* 0x000fea0003800000 */
.L_x_165:
[----:B---34-:R-:W-:Y:S01]  /*6170*/  IADD3 R0, P1, -R18, R16, RZ ;  /* 0x0000001012007210 */ /* 0x018fe20007f3e1ff */
[----:B------:R-:W-:Y:S01]  /*6180*/  BSSY B7, `(.L_x_167) ;  /* 0x000001c000077945 */ /* 0x000fe20003800000 */
[----:B------:R-:W-:Y:S02]  /*6190*/  ISETP.NE.U32.AND P2, PT, RZ, c[0x4][0x168], PT ;  /* 0x01005a00ff007a0c */ /* 0x000fe40003f45070 */
[C---:B------:R-:W-:Y:S01]  /*61a0*/  ISETP.GT.U32.AND P0, PT, R0.reuse, c[0x0][0x528], PT ;  /* 0x00014a0000007a0c */ /* 0x040fe20003f04070 */
[----:B0-----:R-:W-:Y:S01]  /*61b0*/  IMAD.X R2, R17, 0x1, ~R19, P1 ;  /* 0x0000000111027824 */ /* 0x001fe200008e0e13 */
[----:B------:R-:W-:Y:S02]  /*61c0*/  ISETP.GE.U32.AND P1, PT, R0, c[0x0][0x520], PT ;  /* 0x0001480000007a0c */ /* 0x000fe40003f26070 */
[----:B------:R-:W-:Y:S02]  /*61d0*/  ISETP.NE.AND.EX P2, PT, RZ, c[0x4][0x16c], PT, P2 ;  /* 0x01005b00ff007a0c */ /* 0x000fe40003f45320 */
[----:B------:R-:W-:-:S04]  /*61e0*/  ISETP.GT.AND.EX P0, PT, R2, c[0x0][0x52c], PT, P0 ;  /* 0x00014b0002007a0c */ /* 0x000fc80003f04300 */
[----:B------:R-:W-:-:S13]  /*61f0*/  ISETP.GE.AND.EX P0, PT, R2, c[0x0][0x524], !P0, P1 ;  /* 0x0001490002007a0c */ /* 0x000fda0004706310 */
[----:B------:R-:W-:Y:S05]  /*6200*/  @P0 BRA P2, `(.L_x_168) ;  /* 0x0000013000000947 */ /* 0x000fea0001000000 */
[----:B------:R-:W-:Y:S01]  /*6210*/  MOV R2, 0x0 ;  /* 0x0000000000027802 */ /* 0x000fe20000000f00 */
        /* <DEDUP_REMOVED lines=17> */
[----:B0-----:R-:W-:Y:S05]  /*6330*/  CALL.ABS.NOINC R2 ;  /* 0x0000000002007343 */ /* 0x001fea0003c00000 */
.L_x_168:
[----:B------:R-:W-:Y:S05]  /*6340*/  BSYNC B7 ;  /* 0x0000000000077941 */ /* 0x000fea0003800000 */
.L_x_167:
[----:B------:R-:W-:Y:S01]  /*6350*/  IMAD.MOV.U32 R0, RZ, RZ, 0x1 ;  /* 0x00000001ff007424 */ /* 0x000fe200078e00ff */
[----:B------:R-:W-:Y:S01]  /*6360*/  UMOV UR4, 0x1 ;  /* 0x0000000100047882 */ /* 0x000fe20000000000 */
[----:B------:R-:W-:Y:S01]  /*6370*/  IMAD R3, R27, c[0x0][0x530], RZ ;  /* 0x00014c001b037a24 */ /* 0x000fe200078e02ff */
[----:B------:R-:W-:Y:S01]  /*6380*/  ULDC UR5, c[0x0][0x538] ;  /* 0x00014e0000057ab9 */ /* 0x000fe20000000800 */
[----:B------:R-:W-:Y:S01]  /*6390*/  IMAD.MOV.U32 R15, RZ, RZ, RZ ;  /* 0x000000ffff0f7224 */ /* 0x000fe200078e00ff */
[----:B------:R-:W-:Y:S01]  /*63a0*/  ISETP.LE.U32.AND P0, PT, R0, c[0x0][0x530], PT ;  /* 0x00014c0000007a0c */ /* 0x000fe20003f03070 */
[----:B------:R-:W-:Y:S01]  /*63b0*/  IMAD.MOV.U32 R0, RZ, RZ, c[0x0][0x534] ;  /* 0x00014d00ff007624 */ /* 0x000fe200078e00ff */
[----:B------:R-:W-:Y:S01]  /*63c0*/  UIADD3 UR4, -UR4, UR5, URZ ;  /* 0x0000000504047290 */ /* 0x000fe2000fffe13f */
[----:B------:R-:W-:Y:S02]  /*63d0*/  IMAD.MOV.U32 R21, RZ, RZ, RZ ;  /* 0x000000ffff157224 */ /* 0x000fe400078e00ff */
[----:B------:R-:W-:Y:S01]  /*63e0*/  IMAD R3, R26, c[0x0][0x534], R3 ;  /* 0x00014d001a037a24 */ /* 0x000fe200078e0203 */
[----:B------:R-:W-:-:S04]  /*63f0*/  ISETP.GE.AND.EX P0, PT, R0, RZ, PT, P0 ;  /* 0x000000ff0000720c */ /* 0x000fc80003f06300 */
[----:B------:R-:W-:-:S13]  /*6400*/  ISETP.GT.OR P0, PT, RZ, UR4, !P0 ;  /* 0x00000004ff007c0c */ /* 0x000fda000c704670 */
[----:B------:R-:W-:Y:S05]  /*6410*/  @P0 BRA `(.L_x_169) ;  /* 0x000003e000000947 */ /* 0x000fea0003800000 */
[----:B------:R-:W-:Y:S01]  /*6420*/  IMAD.WIDE.U32 R26, R26, c[0x0][0x530], RZ ;  /* 0x00014c001a1a7a25 */ /* 0x000fe200078e00ff */
[----:B------:R-:W-:Y:S03]  /*6430*/  BSSY B0, `(.L_x_169) ;  /* 0x000003c000007945 */ /* 0x000fe60003800000 */
[----:B------:R-:W-:Y:S02]  /*6440*/  IMAD.U32 R20, RZ, RZ, UR4 ;  /* 0x00000004ff147e24 */ /* 0x000fe4000f8e00ff */
[----:B------:R-:W-:Y:S02]  /*6450*/  IMAD.IADD R4, R27, 0x1, R3 ;  /* 0x000000011b047824 */ /* 0x000fe400078e0203 */
[----:B------:R-:W-:Y:S02]  /*6460*/  IMAD.MOV.U32 R15, RZ, RZ, RZ ;  /* 0x000000ffff0f7224 */ /* 0x000fe400078e00ff */
[----:B------:R-:W-:-:S02]  /*6470*/  IMAD.MOV.U32 R21, RZ, RZ, RZ ;  /* 0x000000ffff157224 */ /* 0x000fc400078e00ff */
.L_x_173:
[----:B------:R-:W-:-:S04]  /*6480*/  IMAD.MOV.U32 R29, RZ, RZ, 0x8 ;  /* 0x00000008ff1d7424 */ /* 0x000fc800078e00ff */
[----:B------:R-:W-:-:S06]  /*6490*/  IMAD.WIDE R28, R20, R29, c[0x0][0x540] ;  /* 0x00015000141c7625 */ /* 0x000fcc00078e021d */
[----:B------:R-:W2:Y:S01]  /*64a0*/  LDG.E.64 R28, [R28.64] ;  /* 0x000000241c1c7981 */ /* 0x000ea2000c1e1b00 */
[----:B------:R-:W-:Y:S01]  /*64b0*/  BSSY B1, `(.L_x_170) ;  /* 0x000001d000017945 */ /* 0x000fe20003800000 */
[----:B------:R-:W-:Y:S02]  /*64c0*/  SHF.R.S32.HI R27, RZ, 0x1f, R20 ;  /* 0x0000001fff1b7819 */ /* 0x000fe40000011414 */
[----:B--2---:R-:W-:-:S04]  /*64d0*/  LOP3.LUT R0, R4, R29, RZ, 0xfc, !PT ;  /* 0x0000001d04007212 */ /* 0x004fc800078efcff */
[----:B------:R-:W-:-:S13]  /*64e0*/  ISETP.NE.U32.AND P0, PT, R0, RZ, PT ;  /* 0x000000ff0000720c */ /* 0x000fda0003f05070 */
[----:B------:R-:W-:Y:S05]  /*64f0*/  @!P0 BRA `(.L_x_171) ;  /* 0x0000005000008947 */ /* 0x000fea0003800000 */
[----:B------:R-:W-:Y:S01]  /*6500*/  IMAD.MOV.U32 R2, RZ, RZ, R28 ;  /* 0x000000ffff027224 */ /* 0x000fe200078e001c */
[----:B------:R-:W-:Y:S01]  /*6510*/  MOV R0, 0x6540 ;  /* 0x0000654000007802 */ /* 0x000fe20000000f00 */
[----:B------:R-:W-:Y:S02]  /*6520*/  IMAD.MOV.U32 R3, RZ, RZ, R29 ;  /* 0x000000ffff037224 */ /* 0x000fe400078e001d */
[----:B------:R-:W-:Y:S05]  /*6530*/  CALL.REL.NOINC `($__internal_0_$__cuda_sm20_div_s64) ;  /* 0x000163f000007944 */ /* 0x000fea0003c00000 */
[----:B------:R-:W-:Y:S05]  /*6540*/  BRA `(.L_x_172) ;  /* 0x0000013000007947 */ /* 0x000fea0003800000 */
.L_x_171:
[----:B------:R-:W0:Y:S01]  /*6550*/  I2F.U32.RP R0, R28 ;  /* 0x0000001c00007306 */ /* 0x000e220000209000 */
[----:B------:R-:W-:Y:S01]  /*6560*/  IMAD.MOV R5, RZ, RZ, -R28 ;  /* 0x000000ffff057224 */ /* 0x000fe200078e0a1c */
[----:B------:R-:W-:Y:S01]  /*6570*/  ISETP.NE.U32.AND P2, PT, R28, RZ, PT ;  /* 0x000000ff1c00720c */ /* 0x000fe20003f45070 */
[----:B------:R-:W-:-:S05]  /*6580*/  IMAD.MOV.U32 R7, RZ, RZ, RZ ;  /* 0x000000ffff077224 */ /* 0x000fca00078e00ff */
[----:B0-----:R-:W0:Y:S02]  /*6590*/  MUFU.RCP R0, R0 ;  /* 0x0000000000007308 */ /* 0x001e240000001000 */
[----:B0-----:R-:W-:-:S06]  /*65a0*/  IADD3 R2, R0, 0xffffffe, RZ ;  /* 0x0ffffffe00027810 */ /* 0x001fcc0007ffe0ff */
[----:B------:R0:W1:Y:S02]  /*65b0*/  F2I.FTZ.U32.TRUNC.NTZ R3, R2 ;  /* 0x0000000200037305 */ /* 0x000064000021f000 */
[----:B0-----:R-:W-:Y:S02]  /*65c0*/  IMAD.MOV.U32 R2, RZ, RZ, RZ ;  /* 0x000000ffff027224 */ /* 0x001fe400078e00ff */
[----:B-1----:R-:W-:-:S04]  /*65d0*/  IMAD R5, R5, R3, RZ ;  /* 0x0000000305057224 */ /* 0x002fc800078e02ff */
[----:B------:R-:W-:-:S06]  /*65e0*/  IMAD.HI.U32 R3, R3, R5, R2 ;  /* 0x0000000503037227 */ /* 0x000fcc00078e0002 */
[----:B------:R-:W-:-:S04]  /*65f0*/  IMAD.HI.U32 R6, R3, R26, RZ ;  /* 0x0000001a03067227 */ /* 0x000fc800078e00ff */
[----:B------:R-:W-:-:S04]  /*6600*/  IMAD.MOV R3, RZ, RZ, -R6 ;  /* 0x000000ffff037224 */ /* 0x000fc800078e0a06 */
[----:B------:R-:W-:-:S05]  /*6610*/  IMAD R3, R28, R3, R26 ;  /* 0x000000031c037224 */ /* 0x000fca00078e021a */
[----:B------:R-:W-:-:S13]  /*6620*/  ISETP.GE.U32.AND P0, PT, R3, R28, PT ;  /* 0x0000001c0300720c */ /* 0x000fda0003f06070 */
[----:B------:R-:W-:Y:S01]  /*6630*/  @P0 IMAD.IADD R3, R3, 0x1, -R28 ;  /* 0x0000000103030824 */ /* 0x000fe200078e0a1c */
[----:B------:R-:W-:-:S04]  /*6640*/  @P0 IADD3 R6, R6, 0x1, RZ ;  /* 0x0000000106060810 */ /* 0x000fc80007ffe0ff */
[----:B------:R-:W-:-:S13]  /*6650*/  ISETP.GE.U32.AND P1, PT, R3, R28, PT ;  /* 0x0000001c0300720c */ /* 0x000fda0003f26070 */
[----:B------:R-:W-:Y:S02]  /*6660*/  @P1 IADD3 R6, R6, 0x1, RZ ;  /* 0x0000000106061810 */ /* 0x000fe40007ffe0ff */
[----:B------:R-:W-:Y:S02]  /*6670*/  @!P2 LOP3.LUT R6, RZ, R28, RZ, 0x33, !PT ;  /* 0x0000001cff06a212 */ /* 0x000fe400078e33ff */
.L_x_172:
[----:B------:R-:W-:Y:S05]  /*6680*/  BSYNC B1 ;  /* 0x0000000000017941 */ /* 0x000fea0003800000 */
.L_x_170:
[----:B------:R-:W-:-:S04]  /*6690*/  LEA R2, P0, R20, c[0x0][0x548], 0x3 ;  /* 0x0001520014027a11 */ /* 0x000fc800078018ff */
[----:B------:R-:W-:-:S06]  /*66a0*/  LEA.HI.X R3, R20, c[0x0][0x54c], R27, 0x3, P0 ;  /* 0x0001530014037a11 */ /* 0x000fcc00000f1c1b */
[----:B------:R-:W2:Y:S01]  /*66b0*/  LDG.E.64 R2, [R2.64] ;  /* 0x0000002402027981 */ /* 0x000ea2000c1e1b00 */
[----:B------:R-:W-:Y:S01]  /*66c0*/  IADD3 R11, P0, RZ, -R6, RZ ;  /* 0x80000006ff0b7210 */ /* 0x000fe20007f1e0ff */
[----:B------:R-:W-:Y:S01]  /*66d0*/  IMAD.MOV.U32 R27, RZ, RZ, R4 ;  /* 0x000000ffff1b7224 */ /* 0x000fe200078e0004 */
[----:B------:R-:W-:Y:S01]  /*66e0*/  IADD3 R20, R20, -0x1, RZ ;  /* 0xffffffff14147810 */ /* 0x000fe20007ffe0ff */
[----:B------:R-:W-:Y:S02]  /*66f0*/  IMAD.MOV.U32 R8, RZ, RZ, R15 ;  /* 0x000000ffff087224 */ /* 0x000fe400078e000f */
[----:B------:R-:W-:Y:S01]  /*6700*/  IMAD.X R9, RZ, RZ, ~R7, P0 ;  /* 0x000000ffff097224 */ /* 0x000fe200000e0e07 */
[----:B------:R-:W-:Y:S01]  /*6710*/  ISETP.GT.AND P0, PT, R20, -0x1, PT ;  /* 0xffffffff1400780c */ /* 0x000fe20003f04270 */
[----:B------:R-:W-:-:S04]  /*6720*/  IMAD.WIDE.U32 R4, R28, R11, R26 ;  /* 0x0000000b1c047225 */ /* 0x000fc800078e001a */
[----:B------:R-:W-:Y:S02]  /*6730*/  IMAD R9, R9, R28, RZ ;  /* 0x0000001c09097224 */ /* 0x000fe400078e02ff */
[----:B------:R-:W-:Y:S02]  /*6740*/  IMAD.MOV.U32 R26, RZ, RZ, R6 ;  /* 0x000000ffff1a7224 */ /* 0x000fe400078e0006 */
[----:B------:R-:W-:-:S04]  /*6750*/  IMAD R9, R29, R11, R9 ;  /* 0x0000000b1d097224 */ /* 0x000fc800078e0209 */
[----:B------:R-:W-:Y:S02]  /*6760*/  IMAD.IADD R5, R5, 0x1, R9 ;  /* 0x0000000105057824 */ /* 0x000fe400078e0209 */
[----:B------:R-:W-:Y:S02]  /*6770*/  IMAD.MOV.U32 R9, RZ, RZ, R21 ;  /* 0x000000ffff097224 */ /* 0x000fe400078e0015 */
[----:B--2---:R-:W-:Y:S02]  /*6780*/  IMAD R5, R5, R2, RZ ;  /* 0x0000000205057224 */ /* 0x004fe400078e02ff */
[----:B------:R-:W-:-:S04]  /*6790*/  IMAD.WIDE.U32 R8, R2, R4, R8 ;  /* 0x0000000402087225 */ /* 0x000fc800078e0008 */
[----:B------:R-:W-:Y:S02]  /*67a0*/  IMAD R5, R3, R4, R5 ;  /* 0x0000000403057224 */ /* 0x000fe400078e0205 */
[----:B------:R-:W-:Y:S02]  /*67b0*/  IMAD.MOV.U32 R4, RZ, RZ, R7 ;  /* 0x000000ffff047224 */ /* 0x000fe400078e0007 */
[----:B------:R-:W-:Y:S02]  /*67c0*/  IMAD.MOV.U32 R15, RZ, RZ, R8 ;  /* 0x000000ffff0f7224 */ /* 0x000fe400078e0008 */
[----:B------:R-:W-:Y:S01]  /*67d0*/  IMAD.IADD R21, R9, 0x1, R5 ;  /* 0x0000000109157824 */ /* 0x000fe200078e0205 */
[----:B------:R-:W-:Y:S05]  /*67e0*/  @P0 BRA `(.L_x_173) ;  /* 0xfffffc9000000947 */ /* 0x000fea000383ffff */
[----:B------:R-:W-:Y:S05]  /*67f0*/  BSYNC B0 ;  /* 0x0000000000007941 */ /* 0x000fea0003800000 */
.L_x_169:
[-C--:B------:R-:W-:Y:S01]  /*6800*/  IADD3 R2, P0, R18, R15.reuse, RZ ;  /* 0x0000000f12027210 */ /* 0x080fe20007f1e0ff */
[----:B------:R-:W-:Y:S01]  /*6810*/  BSSY B7, `(.L_x_174) ;  /* 0x0000032000077945 */ /* 0x000fe20003800000 */
[----:B------:R-:W-:Y:S02]  /*6820*/  IADD3 R15, P1, R16, R15, RZ ;  /* 0x0000000f100f7210 */ /* 0x000fe40007f3e0ff */
[----:B------:R-:W-:Y:S01]  /*6830*/  IADD3 R0, P2, R2, 0x1, RZ ;  /* 0x0000000102007810 */ /* 0x000fe20007f5e0ff */
[----:B------:R-:W-:-:S02]  /*6840*/  IMAD.X R3, R19, 0x1, R21, P0 ;  /* 0x0000000113037824 */ /* 0x000fc400000e0615 */
[----:B------:R-:W-:Y:S01]  /*6850*/  IMAD.X R21, R17, 0x1, R21, P1 ;  /* 0x0000000111157824 */ /* 0x000fe200008e0615 */
[----:B------:R-:W-:Y:S01]  /*6860*/  ISETP.GE.U32.AND P0, PT, R0, R15, PT ;  /* 0x0000000f0000720c */ /* 0x000fe20003f06070 */
[----:B------:R-:W-:Y:S01]  /*6870*/  IMAD.X R0, RZ, RZ, R3, P2 ;  /* 0x000000ffff007224 */ /* 0x000fe200010e0603 */
[----:B------:R-:W-:-:S04]  /*6880*/  ISETP.LE.U32.AND P1, PT, R16, R18, PT ;  /* 0x000000121000720c */ /* 0x000fc80003f23070 */
[----:B------:R-:W-:-:S04]  /*6890*/  ISETP.GE.AND.EX P0, PT, R0, R21, PT, P0 ;  /* 0x000000150000720c */ /* 0x000fc80003f06300 */
[----:B------:R-:W-:-:S13]  /*68a0*/  ISETP.LE.OR.EX P0, PT, R17, R19, P0, P1 ;  /* 0x000000131100720c */ /* 0x000fda0000703710 */
[----:B------:R-:W-:Y:S05]  /*68b0*/  @P0 BRA `(.L_x_175) ;  /* 0x0000027000000947 */ /* 0x000fea0003800000 */
[----:B------:R-:W-:Y:S02]  /*68c0*/  LEA R16, P0, R2, c[0x0][0x550], 0x3 ;  /* 0x0001540002107a11 */ /* 0x000fe400078018ff */
[C---:B------:R-:W-:Y:S02]  /*68d0*/  LEA R19, P2, R15.reuse, c[0x0][0x550], 0x3 ;  /* 0x000154000f137a11 */ /* 0x040fe400078418ff */
[----:B------:R-:W-:Y:S02]  /*68e0*/  IADD3 R16, P1, R16, 0x8, RZ ;  /* 0x0000000810107810 */ /* 0x000fe40007f3e0ff */
[----:B------:R-:W-:Y:S02]  /*68f0*/  LEA.HI.X R17, R2, c[0x0][0x554], R3, 0x3, P0 ;  /* 0x0001550002117a11 */ /* 0x000fe400000f1c03 */
[----:B------:R-:W-:-:S03]  /*6900*/  LEA.HI.X R18, R15, c[0x0][0x554], R21, 0x3, P2 ;  /* 0x000155000f127a11 */ /* 0x000fc600010f1c15 */
[----:B------:R-:W-:-:S05]  /*6910*/  IMAD.X R17, RZ, RZ, R17, P1 ;  /* 0x000000ffff117224 */ /* 0x000fca00008e0611 */
.L_x_178:
[----:B------:R-:W2:Y:S04]  /*6920*/  LDG.E.64 R2, [R16.64] ;  /* 0x0000002410027981 */ /* 0x000ea8000c1e1b00 */
[----:B------:R-:W2:Y:S01]  /*6930*/  LDG.E.64 R4, [R16.64+-0x8] ;  /* 0xfffff82410047981 */ /* 0x000ea2000c1e1b00 */
[----:B------:R-:W-:Y:S01]  /*6940*/  ISETP.NE.U32.AND P0, PT, RZ, c[0x4][0x178], PT ;  /* 0x01005e00ff007a0c */ /* 0x000fe20003f05070 */
[----:B------:R-:W-:Y:S03]  /*6950*/  BSSY B8, `(.L_x_176) ;  /* 0x0000018000087945 */ /* 0x000fe60003800000 */
[----:B------:R-:W-:Y:S02]  /*6960*/  ISETP.NE.AND.EX P0, PT, RZ, c[0x4][0x17c], PT, P0 ;  /* 0x01005f00ff007a0c */ /* 0x000fe40003f05300 */
[----:B--2---:R-:W-:-:S04]  /*6970*/  ISETP.LT.U32.AND P1, PT, R4, R2, PT ;  /* 0x000000020400720c */ /* 0x004fc80003f21070 */
[----:B------:R-:W-:-:S13]  /*6980*/  ISETP.LT.AND.EX P1, PT, R5, R3, PT, P1 ;  /* 0x000000030500720c */ /* 0x000fda0003f21310 */
        /* <DEDUP_REMOVED lines=20> */
.L_x_177:
[----:B------:R-:W-:Y:S05]  /*6ad0*/  BSYNC B8 ;  /* 0x0000000000087941 */ /* 0x000fea0003800000 */
.L_x_176:
[----:B------:R-:W-:-:S05]  /*6ae0*/  IADD3 R16, P0, R16, 0x8, RZ ;  /* 0x0000000810107810 */ /* 0x000fca0007f1e0ff */
[----:B------:R-:W-:Y:S01]  /*6af0*/  IMAD.X R17, RZ, RZ, R17, P0 ;  /* 0x000000ffff117224 */ /* 0x000fe200000e0611 */
[----:B------:R-:W-:-:S04]  /*6b00*/  ISETP.GE.U32.AND P0, PT, R16, R19, PT ;  /* 0x000000131000720c */ /* 0x000fc80003f06070 */
[----:B------:R-:W-:-:S13]  /*6b10*/  ISETP.GE.U32.AND.EX P0, PT, R17, R18, PT, P0 ;  /* 0x000000121100720c */ /* 0x000fda0003f06100 */
[----:B------:R-:W-:Y:S05]  /*6b20*/  @!P0 BRA `(.L_x_178) ;  /* 0xfffffdf000008947 */ /* 0x000fea000383ffff */
.L_x_175:
[----:B------:R-:W-:Y:S05]  /*6b30*/  BSYNC B7 ;  /* 0x0000000000077941 */ /* 0x000fea0003800000 */
.L_x_174:
[----:B------:R-:W0:Y:S02]  /*6b40*/  LDC.U8 R2, c[0x0][0x560] ;  /* 0x00015800ff027b82 */ /* 0x000e240000000000 */
        /* <DEDUP_REMOVED lines=11> */
[----:B------:R0:W-:Y:S01]  /*6c00*/  STG.E.U8 [R22.64], RZ ;  /* 0x000000ff16007986 */ /* 0x0001e2000c101124 */
[----:B------:R-:W-:Y:S05]  /*6c10*/  BRA `(.L_x_184) ;  /* 0x0000068000007947 */ /* 0x000fea0003800000 */
.L_x_182:
[----:B------:R0:W-:Y:S01]  /*6c20*/  STG.E.U8 [R22.64], RZ ;  /* 0x000000ff16007986 */ /* 0x0001e2000c101124 */
[----:B------:R-:W-:Y:S05]  /*6c30*/  BRA `(.L_x_184) ;  /* 0x0000066000007947 */ /* 0x000fea0003800000 */
.L_x_181:
[----:B------:R-:W-:-:S13]  /*6c40*/  ISETP.NE.AND P0, PT, R0, 0x2, PT ;  /* 0x000000020000780c */ /* 0x000fda0003f05270 */
[----:B------:R-:W-:Y:S05]  /*6c50*/  @!P0 BRA `(.L_x_185) ;  /* 0x0000008000008947 */ /* 0x000fea0003800000 */
[----:B------:R-:W-:-:S13]  /*6c60*/  ISETP.NE.AND P0, PT, R0, 0x3, PT ;  /* 0x000000030000780c */ /* 0x000fda0003f05270 */
[----:B------:R-:W-:Y:S05]  /*6c70*/  @!P0 BRA `(.L_x_186) ;  /* 0x0000004000008947 */ /* 0x000fea0003800000 */
[----:B------:R-:W-:-:S13]  /*6c80*/  ISETP.NE.AND P0, PT, R0, 0x4, PT ;  /* 0x000000040000780c */ /* 0x000fda0003f05270 */
[----:B------:R-:W-:Y:S05]  /*6c90*/  @P0 BRA `(.L_x_183) ;  /* 0x0000049000000947 */ /* 0x000fea0003800000 */
[----:B------:R0:W-:Y:S01]  /*6ca0*/  STG.E.64 [R22.64], RZ ;  /* 0x000000ff16007986 */ /* 0x0001e2000c101b24 */
[----:B------:R-:W-:Y:S05]  /*6cb0*/  BRA `(.L_x_184) ;  /* 0x000005e000007947 */ /* 0x000fea0003800000 */
.L_x_186:
[----:B------:R0:W-:Y:S01]  /*6cc0*/  STG.E [R22.64], RZ ;  /* 0x000000ff16007986 */ /* 0x0001e2000c101924 */
[----:B------:R-:W-:Y:S05]  /*6cd0*/  BRA `(.L_x_184) ;  /* 0x000005c000007947 */ /* 0x000fea0003800000 */
.L_x_185:
[----:B------:R0:W-:Y:S01]  /*6ce0*/  STG.E.U16 [R22.64], RZ ;  /* 0x000000ff16007986 */ /* 0x0001e2000c101524 */
[----:B------:R-:W-:Y:S05]  /*6cf0*/  BRA `(.L_x_184) ;  /* 0x000005a000007947 */ /* 0x000fea0003800000 */
.L_x_180:
[----:B------:R-:W-:-:S13]  /*6d00*/  ISETP.GT.AND P0, PT, R0, 0x6, PT ;  /* 0x000000060000780c */ /* 0x000fda0003f04270 */
[----:B------:R-:W-:Y:S05]  /*6d10*/  @P0 BRA `(.L_x_187) ;  /* 0x0000008000000947 */ /* 0x000fea0003800000 */
[----:B------:R-:W-:-:S13]  /*6d20*/  ISETP.NE.AND P0, PT, R0, 0x5, PT ;  /* 0x000000050000780c */ /* 0x000fda0003f05270 */
[----:B------:R-:W-:Y:S05]  /*6d30*/  @!P0 BRA `(.L_x_188) ;  /* 0x0000004000008947 */ /* 0x000fea0003800000 */
[----:B------:R-:W-:-:S13]  /*6d40*/  ISETP.NE.AND P0, PT, R0, 0x6, PT ;  /* 0x000000060000780c */ /* 0x000fda0003f05270 */
[----:B------:R-:W-:Y:S05]  /*6d50*/  @P0 BRA `(.L_x_183) ;  /* 0x000003d000000947 */ /* 0x000fea0003800000 */
[----:B------:R0:W-:Y:S01]  /*6d60*/  STG.E [R22.64], RZ ;  /* 0x000000ff16007986 */ /* 0x0001e2000c101924 */
[----:B------:R-:W-:Y:S05]  /*6d70*/  BRA `(.L_x_184) ;  /* 0x0000052000007947 */ /* 0x000fea0003800000 */
.L_x_188:
[----:B------:R0:W-:Y:S01]  /*6d80*/  STG.E.U16 [R22.64], RZ ;  /* 0x000000ff16007986 */ /* 0x0001e2000c101524 */
[----:B------:R-:W-:Y:S05]  /*6d90*/  BRA `(.L_x_184) ;  /* 0x0000050000007947 */ /* 0x000fea0003800000 */
.L_x_187:
        /* <DEDUP_REMOVED lines=8> */
.L_x_190:
[----:B------:R0:W-:Y:S01]  /*6e20*/  STG.E [R22.64], RZ ;  /* 0x000000ff16007986 */ /* 0x0001e2000c101924 */
[----:B------:R-:W-:Y:S05]  /*6e30*/  BRA `(.L_x_184) ;  /* 0x0000046000007947 */ /* 0x000fea0003800000 */
.L_x_189:
[----:B------:R0:W-:Y:S01]  /*6e40*/  STG.E.64 [R22.64], RZ ;  /* 0x000000ff16007986 */ /* 0x0001e2000c101b24 */
[----:B------:R-:W-:Y:S05]  /*6e50*/  BRA `(.L_x_184) ;  /* 0x0000044000007947 */ /* 0x000fea0003800000 */
.L_x_179:
        /* <DEDUP_REMOVED lines=8> */
[----:B------:R0:W-:Y:S01]  /*6ee0*/  STG.E.U8 [R22.64], RZ ;  /* 0x000000ff16007986 */ /* 0x0001e2000c101124 */
[----:B------:R-:W-:Y:S05]  /*6ef0*/  BRA `(.L_x_184) ;  /* 0x000003a000007947 */ /* 0x000fea0003800000 */
.L_x_193:
[----:B------:R0:W-:Y:S01]  /*6f00*/  STG.E.128 [R22.64], RZ ;  /* 0x000000ff16007986 */ /* 0x0001e2000c101d24 */
[----:B------:R-:W-:Y:S05]  /*6f10*/  BRA `(.L_x_184) ;  /* 0x0000038000007947 */ /* 0x000fea0003800000 */
.L_x_192:
[----:B------:R-:W-:-:S13]  /*6f20*/  ISETP.NE.AND P0, PT, R0, 0xf, PT ;  /* 0x0000000f0000780c */ /* 0x000fda0003f05270 */
[----:B------:R-:W-:Y:S05]  /*6f30*/  @!P0 BRA `(.L_x_194) ;  /* 0x0000008000008947 */ /* 0x000fea0003800000 */
[----:B------:R-:W-:-:S13]  /*6f40*/  ISETP.NE.AND P0, PT, R0, 0x17, PT ;  /* 0x000000170000780c */ /* 0x000fda0003f05270 */
[----:B------:R-:W-:Y:S05]  /*6f50*/  @!P0 BRA `(.L_x_195) ;  /* 0x0000004000008947 */ /* 0x000fea0003800000 */
[----:B------:R-:W-:-:S13]  /*6f60*/  ISETP.NE.AND P0, PT, R0, 0x18, PT ;  /* 0x000000180000780c */ /* 0x000fda0003f05270 */
[----:B------:R-:W-:Y:S05]  /*6f70*/  @P0 BRA `(.L_x_183) ;  /* 0x000001b000000947 */ /* 0x000fea0003800000 */
[----:B------:R0:W-:Y:S01]  /*6f80*/  STG.E.U8 [R22.64], RZ ;  /* 0x000000ff16007986 */ /* 0x0001e2000c101124 */
[----:B------:R-:W-:Y:S05]  /*6f90*/  BRA `(.L_x_184) ;  /* 0x0000030000007947 */ /* 0x000fea0003800000 */
.L_x_195:
[----:B------:R0:W-:Y:S01]  /*6fa0*/  STG.E.U8 [R22.64], RZ ;  /* 0x000000ff16007986 */ /* 0x0001e2000c101124 */
[----:B------:R-:W-:Y:S05]  /*6fb0*/  BRA `(.L_x_184) ;  /* 0x000002e000007947 */ /* 0x000fea0003800000 */
.L_x_194:
[----:B------:R0:W-:Y:S01]  /*6fc0*/  STG.E.U16 [R22.64], RZ ;  /* 0x000000ff16007986 */ /* 0x0001e2000c101524 */
[----:B------:R-:W-:Y:S05]  /*6fd0*/  BRA `(.L_x_184) ;  /* 0x000002c000007947 */ /* 0x000fea0003800000 */
.L_x_191:
        /* <DEDUP_REMOVED lines=8> */
[----:B------:R0:W-:Y:S01]  /*7060*/  STG.E.U16 [R22.64], RZ ;  /* 0x000000ff16007986 */ /* 0x0001e2000c101524 */
[----:B------:R-:W-:Y:S05]  /*7070*/  BRA `(.L_x_184) ;  /* 0x0000022000007947 */ /* 0x000fea0003800000 */
.L_x_198:
[----:B------:R0:W-:Y:S01]  /*7080*/  STG.E.U8 [R22.64], RZ ;  /* 0x000000ff16007986 */ /* 0x0001e2000c101124 */
[----:B------:R-:W-:Y:S05]  /*7090*/  BRA `(.L_x_184) ;  /* 0x0000020000007947 */ /* 0x000fea0003800000 */
.L_x_197:
[----:B------:R0:W-:Y:S01]  /*70a0*/  STG.E.U8 [R22.64], RZ ;  /* 0x000000ff16007986 */ /* 0x0001e2000c101124 */
[----:B------:R-:W-:Y:S05]  /*70b0*/  BRA `(.L_x_184) ;  /* 0x000001e000007947 */ /* 0x000fea0003800000 */
.L_x_196:
[----:B------:R-:W-:-:S13]  /*70c0*/  ISETP.NE.AND P0, PT, R0, 0x1c, PT ;  /* 0x0000001c0000780c */ /* 0x000fda0003f05270 */
[----:B------:R-:W-:Y:S05]  /*70d0*/  @!P0 BRA `(.L_x_199) ;  /* 0x000001b000008947 */ /* 0x000fea0003800000 */
[----:B------:R-:W-:-:S13]  /*70e0*/  ISETP.NE.AND P0, PT, R0, 0x1d, PT ;  /* 0x0000001d0000780c */ /* 0x000fda0003f05270 */
[----:B------:R-:W-:Y:S05]  /*70f0*/  @!P0 BRA `(.L_x_200) ;  /* 0x0000017000008947 */ /* 0x000fea0003800000 */
[----:B------:R-:W-:-:S13]  /*7100*/  ISETP.NE.AND P0, PT, R0, 0x2c, PT ;  /* 0x0000002c0000780c */ /* 0x000fda0003f05270 */
[----:B------:R0:W-:Y:S01]  /*7110*/  @!P0 STG.E.U8 [R22.64], RZ ;  /* 0x000000ff16008986 */ /* 0x0001e2000c101124 */
[----:B------:R-:W-:Y:S05]  /*7120*/  @!P0 BRA `(.L_x_184) ;  /* 0x0000017000008947 */ /* 0x000fea0003800000 */
.L_x_183:
[----:B------:R-:W-:Y:S01]  /*7130*/  MOV R0, 0x0 ;  /* 0x0000000000007802 */ /* 0x000fe20000000f00 */
[----:B------:R-:W-:Y:S02]  /*7140*/  IMAD.MOV.U32 R4, RZ, RZ, c[0x4][0x118] ;  /* 0x01004600ff047624 */ /* 0x000fe400078e00ff */
[----:B------:R-:W-:Y:S01]  /*7150*/  IMAD.MOV.U32 R5, RZ, RZ, c[0x4][0x11c] ;  /* 0x01004700ff057624 */ /* 0x000fe200078e00ff */
[----:B------:R1:W2:Y:S01]  /*7160*/  LDC.64 R2, c[0x4][R0] ;  /* 0x0100000000027b82 */ /* 0x0002a20000000a00 */
[----:B------:R-:W-:Y:S02]  /*7170*/  IMAD.MOV.U32 R6, RZ, RZ, c[0x4][0x120] ;  /* 0x01004800ff067624 */ /* 0x000fe400078e00ff */
[----:B------:R-:W-:Y:S02]  /*7180*/  IMAD.MOV.U32 R7, RZ, RZ, c[0x4][0x124] ;  /* 0x01004900ff077624 */ /* 0x000fe400078e00ff */
[----:B------:R-:W-:-:S02]  /*7190*/  IMAD.MOV.U32 R8, RZ, RZ, 0x65 ;  /* 0x00000065ff087424 */ /* 0x000fc400078e00ff */
[----:B------:R-:W-:Y:S02]  /*71a0*/  IMAD.MOV.U32 R10, RZ, RZ, c[0x4][0x28] ;  /* 0x01000a00ff0a7624 */ /* 0x000fe400078e00ff */
[----:B------:R-:W-:Y:S02]  /*71b0*/  IMAD.MOV.U32 R11, RZ, RZ, c[0x4][0x2c] ;  /* 0x01000b00ff0b7624 */ /* 0x000fe400078e00ff */
[----:B------:R-:W-:Y:S02]  /*71c0*/  IMAD.MOV.U32 R12, RZ, RZ, 0x1 ;  /* 0x00000001ff0c7424 */ /* 0x000fe400078e00ff */
[----:B------:R-:W-:Y:S02]  /*71d0*/  IMAD.MOV.U32 R13, RZ, RZ, RZ ;  /* 0x000000ffff0d7224 */ /* 0x000fe400078e00ff */
[----:B-1----:R-:W-:Y:S01]  /*71e0*/  LEPC R14 ;  /* 0x00000000000e734e */ /* 0x002fe20000000000 */
[----:B------:R-:W-:Y:S02]  /*71f0*/  MOV R9, 0x7260 ;  /* 0x0000726000097802 */ /* 0x000fe40000000f00 */
[----:B------:R-:W-:Y:S02]  /*7200*/  MOV R20, 0x71e0 ;  /* 0x000071e000147802 */ /* 0x000fe40000000f00 */
[----:B------:R-:W-:-:S02]  /*7210*/  MOV R21, 0x0 ;  /* 0x0000000000157802 */ /* 0x000fc40000000f00 */
[----:B------:R-:W-:Y:S02]  /*7220*/  MOV R0, 0x0 ;  /* 0x0000000000007802 */ /* 0x000fe40000000f00 */
[----:B------:R-:W-:-:S04]  /*7230*/  IADD3 R20, P0, P1, -R20, R9, R14 ;  /* 0x0000000914147210 */ /* 0x000fc8000791e10e */
[----:B------:R-:W-:-:S04]  /*7240*/  IADD3.X R21, ~R0, R21, R15, P0, P1 ;  /* 0x0000001500157210 */ /* 0x000fc800007e250f */
[----:B0-2---:R-:W-:Y:S05]  /*7250*/  CALL.ABS.NOINC R2 ;  /* 0x0000000002007343 */ /* 0x005fea0003c00000 */
[----:B------:R-:W-:Y:S05]  /*7260*/  BRA `(.L_x_184) ;  /* 0x0000003000007947 */ /* 0x000fea0003800000 */
.L_x_200:
[----:B------:R0:W-:Y:S01]  /*7270*/  STG.E.64 [R22.64], RZ ;  /* 0x000000ff16007986 */ /* 0x0001e2000c101b24 */
[----:B------:R-:W-:Y:S05]  /*7280*/  BRA `(.L_x_184) ;  /* 0x0000001000007947 */ /* 0x000fea0003800000 */
.L_x_199:
[----:B------:R0:W-:Y:S02]  /*7290*/  STG.E [R22.64], RZ ;  /* 0x000000ff16007986 */ /* 0x0001e4000c101924 */
.L_x_184:
[----:B------:R-:W-:-:S05]  /*72a0*/  IMAD R17, R24, 0x200, R25 ;  /* 0x0000020018117824 */ /* 0x000fca00078e0219 */
[----:B------:R-:W-:Y:S02]  /*72b0*/  IADD3 R17, R17, 0x80, RZ ;  /* 0x0000008011117810 */ /* 0x000fe40007ffe0ff */
.L_x_1:
[----:B------:R-:W-:Y:S05]  /*72c0*/  BSYNC B6 ;  /* 0x0000000000067941 */ /* 0x000fea0003800000 */
.L_x_0:
[----:B------:R-:W-:Y:S01]  /*72d0*/  ISETP.GE.AND P0, PT, R17, c[0x0][0x160], PT ;  /* 0x0000580011007a0c */ /* 0x000fe20003f06270 */
[----:B------:R-:W-:-:S12]  /*72e0*/  BSSY B6, `(.L_x_201) ;  /* 0x0000e44000067945 */ /* 0x000fd80003800000 */
[----:B------:R-:W-:Y:S05]  /*72f0*/  @P0 BRA `(.L_x_202) ;  /* 0x0000e42000000947 */ /* 0x000fea0003800000 */
[----:B------:R-:W-:Y:S01]  /*7300*/  ISETP.NE.AND P0, PT, RZ, c[0x0][0x168], PT ;  /* 0x00005a00ff007a0c */ /* 0x000fe20003f05270 */
[----:B------:R-:W-:Y:S01]  /*7310*/  IMAD.MOV.U32 R16, RZ, RZ, RZ ;  /* 0x000000ffff107224 */ /* 0x000fe200078e00ff */
[----:B0-----:R-:W-:Y:S01]  /*7320*/  CS2R R22, SRZ ;  /* 0x0000000000167805 */ /* 0x001fe2000001ff00 */
[----:B------:R-:W-:Y:S02]  /*7330*/  IMAD.MOV.U32 R24, RZ, RZ, RZ ;  /* 0x000000ffff187224 */ /* 0x000fe400078e00ff */
[----:B------:R-:W-:Y:S02]  /*7340*/  IMAD.MOV.U32 R0, RZ, RZ, RZ ;  /* 0x000000ffff007224 */ /* 0x000fe400078e00ff */
[----:B------:R-:W-:-:S06]  /*7350*/  IMAD.MOV.U32 R18, RZ, RZ, RZ ;  /* 0x000000ffff127224 */ /* 0x000fcc00078e00ff */
[----:B------:R-:W-:Y:S05]  /*7360*/  @!P0 BRA `(.L_x_203) ;  /* 0x0000145000008947 */ /* 0x000fea0003800000 */
[----:B------:R-:W-:Y:S02]  /*7370*/  IMAD.MOV.U32 R16, RZ, RZ, RZ ;  /* 0x000000ffff107224 */ /* 0x000fe400078e00ff */
[----:B------:R-:W-:Y:S02]  /*7380*/  IMAD.MOV.U32 R0, RZ, RZ, 0x1 ;  /* 0x00000001ff007424 */ /* 0x000fe400078e00ff */
[----:B------:R-:W-:-:S03]  /*7390*/  IMAD.HI.U32 R2, R17, c[0x0][0x170], R16 ;  /* 0x00005c0011027a27 */ /* 0x000fc600078e0010 */
[----:B------:R-:W-:Y:S02]  /*73a0*/  ISETP.NE.AND P0, PT, R0, c[0x0][0x168], PT ;  /* 0x00005a0000007a0c */ /* 0x000fe40003f05270 */
        /* <DEDUP_REMOVED lines=10> */
[----:B------:R-:W-:Y:S02]  /*7450*/  IMAD.MOV.U32 R2, RZ, RZ, RZ ;  /* 0x000000ffff027224 */ /* 0x000fe400078e00ff */
[----:B------:R-:W-:-:S02]  /*7460*/  IMAD.MOV.U32 R6, RZ, RZ, c[0x0][0x168] ;  /* 0x00005a00ff067624 */ /* 0x000fc400078e00ff */
[----:B------:R-:W-:-:S03]  /*7470*/  IMAD.HI.U32 R4, R3, c[0x0][0x17c], R2 ;  /* 0x00005f0003047a27 */ /* 0x000fc600078e0002 */
[----:B------:R-:W-:Y:S02]  /*7480*/  ISETP.NE.AND P0, PT, R6, 0x2, PT ;  /* 0x000000020600780c */ /* 0x000fe40003f05270 */
        /* <DEDUP_REMOVED lines=307> */
.L_x_203:
        /* <DEDUP_REMOVED lines=19> */
.L_x_207:
[----:B------:R0:W5:Y:S01]  /*88f0*/  LDG.E.U8 R30, [R2.64] ;  /* 0x00000024021e7981 */ /* 0x000162000c1e1100 */
[----:B------:R-:W-:Y:S01]  /*8900*/  IMAD.MOV.U32 R31, RZ, RZ, RZ ;  /* 0x000000ffff1f7224 */ /* 0x000fe200078e00ff */
[----:B------:R-:W-:Y:S05]  /*8910*/  BRA `(.L_x_209) ;  /* 0x00000d5000007947 */ /* 0x000fea0003800000 */
.L_x_206:
        /* <DEDUP_REMOVED lines=8> */
.L_x_211:
[----:B------:R-:W2:Y:S02]  /*89a0*/  LDG.E R30, [R2.64] ;  /* 0x00000024021e7981 */ /* 0x000ea4000c1e1900 */
[----:B--2---:R-:W-:Y:S01]  /*89b0*/  SHF.R.S32.HI R31, RZ, 0x1f, R30 ;  /* 0x0000001fff1f7819 */ /* 0x004fe2000001141e */
[----:B------:R-:W-:Y:S05]  /*89c0*/  BRA `(.L_x_209) ;  /* 0x00000ca000007947 */ /* 0x000fea0003800000 */
.L_x_210:
[----:B------:R-:W2:Y:S02]  /*89d0*/  LDG.E.S16 R30, [R2.64] ;  /* 0x00000024021e7981 */ /* 0x000ea4000c1e1700 */
[----:B--2---:R-:W-:Y:S01]  /*89e0*/  SHF.R.S32.HI R31, RZ, 0x1f, R30 ;  /* 0x0000001fff1f7819 */ /* 0x004fe2000001141e */
[----:B------:R-:W-:Y:S05]  /*89f0*/  BRA `(.L_x_209) ;  /* 0x00000c7000007947 */ /* 0x000fea0003800000 */
.L_x_205:
        /* <DEDUP_REMOVED lines=9> */
.L_x_213:
[----:B------:R-:W2:Y:S02]  /*8a90*/  LDG.E.U16 R2, [R2.64] ;  /* 0x0000002402027981 */ /* 0x000ea4000c1e1500 */
[----:B--2---:R-:W-:-:S06]  /*8aa0*/  HADD2.F32 R30, -RZ, R2.H0_H0 ;  /* 0x20000002ff1e7230 */ /* 0x004fcc0000004100 */
[----:B------:R-:W0:Y:S01]  /*8ab0*/  F2I.S64.TRUNC R30, R30 ;  /* 0x0000001e001e7311 */ /* 0x000e22000020d900 */
[----:B------:R-:W-:Y:S05]  /*8ac0*/  BRA `(.L_x_209) ;  /* 0x00000ba000007947 */ /* 0x000fea0003800000 */
.L_x_212:
        /* <DEDUP_REMOVED lines=9> */
.L_x_215:
[----:B------:R-:W2:Y:S02]  /*8b60*/  LDG.E.U16 R2, [R2.64] ;  /* 0x0000002402027981 */ /* 0x000ea4000c1e1500 */
[----:B--2---:R-:W-:-:S06]  /*8b70*/  HADD2.F32 R30, -RZ, R2.H0_H0 ;  /* 0x20000002ff1e7230 */ /* 0x004fcc0000004100 */
[----:B------:R-:W0:Y:S01]  /*8b80*/  F2I.S64.TRUNC R30, R30 ;  /* 0x0000001e001e7311 */ /* 0x000e22000020d900 */
[----:B------:R-:W-:Y:S05]  /*8b90*/  BRA `(.L_x_209) ;  /* 0x00000ad000007947 */ /* 0x000fea0003800000 */
.L_x_214:
[----:B------:R-:W2:Y:S02]  /*8ba0*/  LDG.E.64 R2, [R2.64] ;  /* 0x0000002402027981 */ /* 0x000ea4000c1e1b00 */
[----:B--2---:R0:W1:Y:S01]  /*8bb0*/  F2I.S64.F64.TRUNC R30, R2 ;  /* 0x00000002001e7311 */ /* 0x004062000030d900 */
[----:B------:R-:W-:Y:S05]  /*8bc0*/  BRA `(.L_x_209) ;  /* 0x00000aa000007947 */ /* 0x000fea0003800000 */
.L_x_204:
        /* <DEDUP_REMOVED lines=13> */
.L_x_218:
[----:B------:R-:W2:Y:S02]  /*8ca0*/  LDG.E.64 R2, [R2.64] ;  /* 0x0000002402027981 */ /* 0x000ea4000c1e1b00 */
[----:B--2---:R0:W1:Y:S01]  /*8cb0*/  F2I.S64.F64.TRUNC R30, R2 ;  /* 0x00000002001e7311 */ /* 0x004062000030d900 */
[----:B------:R-:W-:Y:S05]  /*8cc0*/  BRA `(.L_x_209) ;  /* 0x000009a000007947 */ /* 0x000fea0003800000 */
.L_x_217:
        /* <DEDUP_REMOVED lines=27> */
.L_x_220:
        /* <DEDUP_REMOVED lines=14> */
.L_x_219:
[----:B------:R-:W2:Y:S02]  /*8f60*/  LDG.E.U16 R30, [R2.64] ;  /* 0x00000024021e7981 */ /* 0x000ea4000c1e1500 */
[----:B--2---:R-:W-:-:S06]  /*8f70*/  PRMT R30, RZ, 0x5410, R30 ;  /* 0x00005410ff1e7816 */ /* 0x004fcc000000001e */
[----:B------:R-:W0:Y:S01]  /*8f80*/  F2I.S64.TRUNC R30, R30 ;  /* 0x0000001e001e7311 */ /* 0x000e22000020d900 */
[----:B------:R-:W-:Y:S05]  /*8f90*/  BRA `(.L_x_209) ;  /* 0x000006d000007947 */ /* 0x000fea0003800000 */
.L_x_216:
        /* <DEDUP_REMOVED lines=11> */
.L_x_223:
        /* <DEDUP_REMOVED lines=21> */
.L_x_227:
[----:B------:R-:W-:Y:S05]  /*91a0*/  BSYNC B1 ;  /* 0x0000000000017941 */ /* 0x000fea0003800000 */
.L_x_226:
[----:B------:R-:W-:Y:S01]  /*91b0*/  IMAD.SHL.U32 R2, R2, 0x100000, RZ ;  /* 0x0010000002027824 */ /* 0x000fe200078e00ff */
[----:B------:R-:W-:-:S04]  /*91c0*/  LEA R3, R0, 0x3b800000, 0x17 ;  /* 0x3b80000000037811 */ /* 0x000fc800078eb8ff */
[----:B------:R-:W-:Y:S02]  /*91d0*/  LOP3.LUT R30, R3, R2, R30, 0xfe, !PT ;  /* 0x00000002031e7212 */ /* 0x000fe400078efe1e */
.L_x_225:
[----:B------:R-:W-:Y:S05]  /*91e0*/  BSYNC B0 ;  /* 0x0000000000007941 */ /* 0x000fea0003800000 */
.L_x_224:
[----:B------:R-:W0:Y:S01]  /*91f0*/  F2I.S64.TRUNC R30, R30 ;  /* 0x0000001e001e7311 */ /* 0x000e22000020d900 */
[----:B------:R-:W-:Y:S05]  /*9200*/  BRA `(.L_x_209) ;  /* 0x0000046000007947 */ /* 0x000fea0003800000 */
.L_x_222:
        /* <DEDUP_REMOVED lines=21> */
.L_x_231:
[----:B------:R-:W-:Y:S05]  /*9360*/  BSYNC B1 ;  /* 0x0000000000017941 */ /* 0x000fea0003800000 */
.L_x_230:
[----:B------:R-:W-:Y:S01]  /*9370*/  IMAD.SHL.U32 R2, R2, 0x200000, RZ ;  /* 0x0020000002027824 */ /* 0x000fe200078e00ff */
[----:B------:R-:W-:-:S04]  /*9380*/  LEA R3, R0, 0x37800000, 0x17 ;  /* 0x3780000000037811 */ /* 0x000fc800078eb8ff */
[----:B------:R-:W-:Y:S02]  /*9390*/  LOP3.LUT R30, R3, R2, R30, 0xfe, !PT ;  /* 0x00000002031e7212 */ /* 0x000fe400078efe1e */
.L_x_229:
[----:B------:R-:W-:Y:S05]  /*93a0*/  BSYNC B0 ;  /* 0x0000000000007941 */ /* 0x000fea0003800000 */
.L_x_228:
[----:B------:R-:W0:Y:S01]  /*93b0*/  F2I.S64.TRUNC R30, R30 ;  /* 0x0000001e001e7311 */ /* 0x000e22000020d900 */
[----:B------:R-:W-:Y:S05]  /*93c0*/  BRA `(.L_x_209) ;  /* 0x000002a000007947 */ /* 0x000fea0003800000 */
.L_x_221:
        /* <DEDUP_REMOVED lines=14> */
.L_x_235:
[----:B------:R-:W-:Y:S05]  /*94b0*/  BSYNC B0 ;  /* 0x0000000000007941 */ /* 0x000fea0003800000 */
.L_x_234:
[----:B------:R-:W0:Y:S01]  /*94c0*/  F2I.S64.TRUNC R30, R30 ;  /* 0x0000001e001e7311 */ /* 0x000e22000020d900 */
[----:B------:R-:W-:Y:S05]  /*94d0*/  BRA `(.L_x_209) ;  /* 0x0000019000007947 */ /* 0x000fea0003800000 */
.L_x_208:
        /* <DEDUP_REMOVED lines=21> */
.L_x_233:
[----:B------:R0:W5:Y:S01]  /*9630*/  LDG.E.64 R30, [R2.64] ;  /* 0x00000024021e7981 */ /* 0x000162000c1e1b00 */
[----:B------:R-:W-:Y:S05]  /*9640*/  BRA `(.L_x_209) ;  /* 0x0000002000007947 */ /* 0x000fea0003800000 */
.L_x_232:
[----:B------:R0:W5:Y:S01]  /*9650*/  LDG.E R30, [R2.64] ;  /* 0x00000024021e7981 */ /* 0x000162000c1e1900 */
[----:B------:R-:W-:-:S03]  /*9660*/  IMAD.MOV.U32 R31, RZ, RZ, RZ ;  /* 0x000000ffff1f7224 */ /* 0x000fc600078e00ff */
.L_x_209:
        /* <DEDUP_REMOVED lines=17> */
.L_x_239:
[----:B------:R0:W5:Y:S01]  /*9780*/  LDG.E.U8 R28, [R2.64] ;  /* 0x00000024021c7981 */ /* 0x000162000c1e1100 */
[----:B------:R-:W-:Y:S01]  /*9790*/  IMAD.MOV.U32 R29, RZ, RZ, RZ ;  /* 0x000000ffff1d7224 */ /* 0x000fe200078e00ff */
[----:B------:R-:W-:Y:S05]  /*97a0*/  BRA `(.L_x_241) ;  /* 0x00000d5000007947 */ /* 0x000fea0003800000 */
.L_x_238:
        /* <DEDUP_REMOVED lines=8> */
.L_x_243:
[----:B------:R-:W2:Y:S02]  /*9830*/  LDG.E R28, [R2.64] ;  /* 0x00000024021c7981 */ /* 0x000ea4000c1e1900 */
[----:B--2---:R-:W-:Y:S01]  /*9840*/  SHF.R.S32.HI R29, RZ, 0x1f, R28 ;  /* 0x0000001fff1d7819 */ /* 0x004fe2000001141c */
[----:B------:R-:W-:Y:S05]  /*9850*/  BRA `(.L_x_241) ;  /* 0x00000ca000007947 */ /* 0x000fea0003800000 */
.L_x_242:
[----:B------:R-:W2:Y:S02]  /*9860*/  LDG.E.S16 R28, [R2.64] ;  /* 0x00000024021c7981 */ /* 0x000ea4000c1e1700 */
[----:B--2---:R-:W-:Y:S01]  /*9870*/  SHF.R.S32.HI R29, RZ, 0x1f, R28 ;  /* 0x0000001fff1d7819 */ /* 0x004fe2000001141c */
[----:B------:R-:W-:Y:S05]  /*9880*/  BRA `(.L_x_241) ;  /* 0x00000c7000007947 */ /* 0x000fea0003800000 */
.L_x_237:
        /* <DEDUP_REMOVED lines=9> */
.L_x_245:
[----:B------:R-:W2:Y:S02]  /*9920*/  LDG.E.U16 R2, [R2.64] ;  /* 0x0000002402027981 */ /* 0x000ea4000c1e1500 */
[----:B--2---:R-:W-:-:S06]  /*9930*/  HADD2.F32 R28, -RZ, R2.H0_H0 ;  /* 0x20000002ff1c7230 */ /* 0x004fcc0000004100 */
[----:B------:R-:W0:Y:S01]  /*9940*/  F2I.S64.TRUNC R28, R28 ;  /* 0x0000001c001c7311 */ /* 0x000e22000020d900 */
[----:B------:R-:W-:Y:S05]  /*9950*/  BRA `(.L_x_241) ;  /* 0x00000ba000007947 */ /* 0x000fea0003800000 */
.L_x_244:
        /* <DEDUP_REMOVED lines=9> */
.L_x_247:
[----:B------:R-:W2:Y:S02]  /*99f0*/  LDG.E.U16 R2, [R2.64] ;  /* 0x0000002402027981 */ /* 0x000ea4000c1e1500 */
[----:B--2---:R-:W-:-:S06]  /*9a00*/  HADD2.F32 R28, -RZ, R2.H0_H0 ;  /* 0x20000002ff1c7230 */ /* 0x004fcc0000004100 */
[----:B------:R-:W0:Y:S01]  /*9a10*/  F2I.S64.TRUNC R28, R28 ;  /* 0x0000001c001c7311 */ /* 0x000e22000020d900 */
[----:B------:R-:W-:Y:S05]  /*9a20*/  BRA `(.L_x_241) ;  /* 0x00000ad000007947 */ /* 0x000fea0003800000 */
.L_x_246:
[----:B------:R-:W2:Y:S02]  /*9a30*/  LDG.E.64 R2, [R2.64] ;  /* 0x0000002402027981 */ /* 0x000ea4000c1e1b00 */
[----:B--2---:R0:W2:Y:S01]  /*9a40*/  F2I.S64.F64.TRUNC R28, R2 ;  /* 0x00000002001c7311 */ /* 0x0040a2000030d900 */
[----:B------:R-:W-:Y:S05]  /*9a50*/  BRA `(.L_x_241) ;  /* 0x00000aa000007947 */ /* 0x000fea0003800000 */
.L_x_236:
        /* <DEDUP_REMOVED lines=13> */
.L_x_250:
[----:B------:R-:W2:Y:S02]  /*9b30*/  LDG.E.64 R2, [R2.64] ;  /* 0x0000002402027981 */ /* 0x000ea4000c1e1b00 */
[----:B--2---:R0:W2:Y:S01]  /*9b40*/  F2I.S64.F64.TRUNC R28, R2 ;  /* 0x00000002001c7311 */ /* 0x0040a2000030d900 */
[----:B------:R-:W-:Y:S05]  /*9b50*/  BRA `(.L_x_241) ;  /* 0x000009a000007947 */ /* 0x000fea0003800000 */
.L_x_249:
        /* <DEDUP_REMOVED lines=27> */
.L_x_252:
        /* <DEDUP_REMOVED lines=14> */
.L_x_251:
[----:B------:R-:W2:Y:S02]  /*9df0*/  LDG.E.U16 R28, [R2.64] ;  /* 0x00000024021c7981 */ /* 0x000ea4000c1e1500 */
[----:B--2---:R-:W-:-:S06]  /*9e00*/  PRMT R28, RZ, 0x5410, R28 ;  /* 0x00005410ff1c7816 */ /* 0x004fcc000000001c */
[----:B------:R-:W0:Y:S01]  /*9e10*/  F2I.S64.TRUNC R28, R28 ;  /* 0x0000001c001c7311 */ /* 0x000e22000020d900 */
[----:B------:R-:W-:Y:S05]  /*9e20*/  BRA `(.L_x_241) ;  /* 0x000006d000007947 */ /* 0x000fea0003800000 */
.L_x_248:
        /* <DEDUP_REMOVED lines=11> */
.L_x_255:
        /* <DEDUP_REMOVED lines=21> */
.L_x_259:
[----:B------:R-:W-:Y:S05]  /*a030*/  BSYNC B1 ;  /* 0x0000000000017941 */ /* 0x000fea0003800000 */
.L_x_258:
[----:B------:R-:W-:Y:S01]  /*a040*/  IMAD.SHL.U32 R2, R2, 0x100000, RZ ;  /* 0x0010000002027824 */ /* 0x000fe200078e00ff */
[----:B------:R-:W-:-:S04]  /*a050*/  LEA R3, R0, 0x3b800000, 0x17 ;  /* 0x3b80000000037811 */ /* 0x000fc800078eb8ff */
[----:B------:R-:W-:Y:S02]  /*a060*/  LOP3.LUT R28, R3, R2, R28, 0xfe, !PT ;  /* 0x00000002031c7212 */ /* 0x000fe400078efe1c */
.L_x_257:
[----:B------:R-:W-:Y:S05]  /*a070*/  BSYNC B0 ;  /* 0x0000000000007941 */ /* 0x000fea0003800000 */
.L_x_256:
[----:B------:R-:W0:Y:S01]  /*a080*/  F2I.S64.TRUNC R28, R28 ;  /* 0x0000001c001c7311 */ /* 0x000e22000020d900 */
[----:B------:R-:W-:Y:S05]  /*a090*/  BRA `(.L_x_241) ;  /* 0x0000046000007947 */ /* 0x000fea0003800000 */
.L_x_254:
        /* <DEDUP_REMOVED lines=21> */
.L_x_263:
[----:B------:R-:W-:Y:S05]  /*a1f0*/  BSYNC B1 ;  /* 0x0000000000017941 */ /* 0x000fea0003800000 */
.L_x_262:
[----:B------:R-:W-:Y:S01]  /*a200*/  IMAD.SHL.U32 R2, R2, 0x200000, RZ ;  /* 0x0020000002027824 */ /* 0x000fe200078e00ff */
[----:B------:R-:W-:-:S04]  /*a210*/  LEA R3, R0, 0x37800000, 0x17 ;  /* 0x3780000000037811 */ /* 0x000fc800078eb8ff */
[----:B------:R-:W-:Y:S02]  /*a220*/  LOP3.LUT R28, R3, R2, R28, 0xfe, !PT ;  /* 0x00000002031c7212 */ /* 0x000fe400078efe1c */
.L_x_261:
[----:B------:R-:W-:Y:S05]  /*a230*/  BSYNC B0 ;  /* 0x0000000000007941 */ /* 0x000fea0003800000 */
.L_x_260:
[----:B------:R-:W0:Y:S01]  /*a240*/  F2I.S64.TRUNC R28, R28 ;  /* 0x0000001c001c7311 */ /* 0x000e22000020d900 */
[----:B------:R-:W-:Y:S05]  /*a250*/  BRA `(.L_x_241) ;  /* 0x000002a000007947 */ /* 0x000fea0003800000 */
.L_x_253:
        /* <DEDUP_REMOVED lines=14> */
.L_x_267:
[----:B------:R-:W-:Y:S05]  /*a340*/  BSYNC B0 ;  /* 0x0000000000007941 */ /* 0x000fea0003800000 */
.L_x_266:
[----:B------:R-:W0:Y:S01]  /*a350*/  F2I.S64.TRUNC R28, R28 ;  /* 0x0000001c001c7311 */ /* 0x000e22000020d900 */
[----:B------:R-:W-:Y:S05]  /*a360*/  BRA `(.L_x_241) ;  /* 0x0000019000007947 */ /* 0x000fea0003800000 */
.L_x_240:
        /* <DEDUP_REMOVED lines=21> */
.L_x_265:
[----:B------:R0:W5:Y:S01]  /*a4c0*/  LDG.E.64 R28, [R2.64] ;  /* 0x00000024021c7981 */ /* 0x000162000c1e1b00 */
[----:B------:R-:W-:Y:S05]  /*a4d0*/  BRA `(.L_x_241) ;  /* 0x0000002000007947 */ /* 0x000fea0003800000 */
.L_x_264:
[----:B------:R0:W5:Y:S01]  /*a4e0*/  LDG.E R28, [R2.64] ;  /* 0x00000024021c7981 */ /* 0x000162000c1e1900 */
[----:B------:R-:W-:-:S03]  /*a4f0*/  IMAD.MOV.U32 R29, RZ, RZ, RZ ;  /* 0x000000ffff1d7224 */ /* 0x000fc600078e00ff */
.L_x_241:
        /* <DEDUP_REMOVED lines=17> */
.L_x_271:
[----:B------:R0:W5:Y:S01]  /*a610*/  LDG.E.U8 R22, [R2.64] ;  /* 0x0000002402167981 */ /* 0x000162000c1e1100 */
[----:B------:R-:W-:Y:S01]  /*a620*/  IMAD.MOV.U32 R23, RZ, RZ, RZ ;  /* 0x000000ffff177224 */ /* 0x000fe200078e00ff */
[----:B------:R-:W-:Y:S05]  /*a630*/  BRA `(.L_x_273) ;  /* 0x00000d5000007947 */ /* 0x000fea0003800000 */
.L_x_270:
        /* <DEDUP_REMOVED lines=8> */
.L_x_275:
[----:B------:R-:W3:Y:S02]  /*a6c0*/  LDG.E R22, [R2.64] ;  /* 0x0000002402167981 */ /* 0x000ee4000c1e1900 */
[----:B---3--:R-:W-:Y:S01]  /*a6d0*/  SHF.R.S32.HI R23, RZ, 0x1f, R22 ;  /* 0x0000001fff177819 */ /* 0x008fe20000011416 */
[----:B------:R-:W-:Y:S05]  /*a6e0*/  BRA `(.L_x_273) ;  /* 0x00000ca000007947 */ /* 0x000fea0003800000 */
.L_x_274:
[----:B------:R-:W3:Y:S02]  /*a6f0*/  LDG.E.S16 R22, [R2.64] ;  /* 0x0000002402167981 */ /* 0x000ee4000c1e1700 */
[----:B---3--:R-:W-:Y:S01]  /*a700*/  SHF.R.S32.HI R23, RZ, 0x1f, R22 ;  /* 0x0000001fff177819 */ /* 0x008fe20000011416 */
[----:B------:R-:W-:Y:S05]  /*a710*/  BRA `(.L_x_273) ;  /* 0x00000c7000007947 */ /* 0x000fea0003800000 */
.L_x_269:
        /* <DEDUP_REMOVED lines=9> */
.L_x_277:
[----:B------:R-:W3:Y:S02]  /*a7b0*/  LDG.E.U16 R2, [R2.64] ;  /* 0x0000002402027981 */ /* 0x000ee4000c1e1500 */
[----:B---3--:R-:W-:-:S06]  /*a7c0*/  HADD2.F32 R22, -RZ, R2.H0_H0 ;  /* 0x20000002ff167230 */ /* 0x008fcc0000004100 */
[----:B------:R-:W0:Y:S01]  /*a7d0*/  F2I.S64.TRUNC R22, R22 ;  /* 0x0000001600167311 */ /* 0x000e22000020d900 */
[----:B------:R-:W-:Y:S05]  /*a7e0*/  BRA `(.L_x_273) ;  /* 0x00000ba000007947 */ /* 0x000fea0003800000 */
.L_x_276:
        /* <DEDUP_REMOVED lines=9> */
.L_x_279:
[----:B------:R-:W3:Y:S02]  /*a880*/  LDG.E.U16 R2, [R2.64] ;  /* 0x0000002402027981 */ /* 0x000ee4000c1e1500 */
[----:B---3--:R-:W-:-:S06]  /*a890*/  HADD2.F32 R22, -RZ, R2.H0_H0 ;  /* 0x20000002ff167230 */ /* 0x008fcc0000004100 */
[----:B------:R-:W0:Y:S01]  /*a8a0*/  F2I.S64.TRUNC R22, R22 ;  /* 0x0000001600167311 */ /* 0x000e22000020d900 */
[----:B------:R-:W-:Y:S05]  /*a8b0*/  BRA `(.L_x_273) ;  /* 0x00000ad000007947 */ /* 0x000fea0003800000 */
.L_x_278:
[----:B------:R-:W3:Y:S02]  /*a8c0*/  LDG.E.64 R2, [R2.64] ;  /* 0x0000002402027981 */ /* 0x000ee4000c1e1b00 */
[----:B---3--:R0:W3:Y:S01]  /*a8d0*/  F2I.S64.F64.TRUNC R22, R2 ;  /* 0x0000000200167311 */ /* 0x0080e2000030d900 */
[----:B------:R-:W-:Y:S05]  /*a8e0*/  BRA `(.L_x_273) ;  /* 0x00000aa000007947 */ /* 0x000fea0003800000 */
.L_x_268:
        /* <DEDUP_REMOVED lines=13> */
.L_x_282:
[----:B------:R-:W3:Y:S02]  /*a9c0*/  LDG.E.64 R2, [R2.64] ;  /* 0x0000002402027981 */ /* 0x000ee4000c1e1b00 */
[----:B---3--:R0:W3:Y:S01]  /*a9d0*/  F2I.S64.F64.TRUNC R22, R2 ;  /* 0x0000000200167311 */ /* 0x0080e2000030d900 */
[----:B------:R-:W-:Y:S05]  /*a9e0*/  BRA `(.L_x_273) ;  /* 0x000009a000007947 */ /* 0x000fea0003800000 */
.L_x_281:
        /* <DEDUP_REMOVED lines=27> */
.L_x_284:
        /* <DEDUP_REMOVED lines=14> */
.L_x_283:
[----:B------:R-:W3:Y:S02]  /*ac80*/  LDG.E.U16 R22, [R2.64] ;  /* 0x0000002402167981 */ /* 0x000ee4000c1e1500 */
[----:B---3--:R-:W-:-:S06]  /*ac90*/  PRMT R22, RZ, 0x5410, R22 ;  /* 0x00005410ff167816 */ /* 0x008fcc0000000016 */
[----:B------:R-:W0:Y:S01]  /*aca0*/  F2I.S64.TRUNC R22, R22 ;  /* 0x0000001600167311 */ /* 0x000e22000020d900 */
[----:B------:R-:W-:Y:S05]  /*acb0*/  BRA `(.L_x_273) ;  /* 0x000006d000007947 */ /* 0x000fea0003800000 */
.L_x_280:
        /* <DEDUP_REMOVED lines=11> */
.L_x_287:
        /* <DEDUP_REMOVED lines=21> */
.L_x_291:
[----:B------:R-:W-:Y:S05]  /*aec0*/  BSYNC B1 ;  /* 0x0000000000017941 */ /* 0x000fea0003800000 */
.L_x_290:
[----:B------:R-:W-:Y:S01]  /*aed0*/  IMAD.SHL.U32 R2, R2, 0x100000, RZ ;  /* 0x0010000002027824 */ /* 0x000fe200078e00ff */
[----:B------:R-:W-:-:S04]  /*aee0*/  LEA R3, R0, 0x3b800000, 0x17 ;  /* 0x3b80000000037811 */ /* 0x000fc800078eb8ff */
[----:B------:R-:W-:Y:S02]  /*aef0*/  LOP3.LUT R22, R3, R2, R22, 0xfe, !PT ;  /* 0x0000000203167212 */ /* 0x000fe400078efe16 */
.L_x_289:
[----:B------:R-:W-:Y:S05]  /*af00*/  BSYNC B0 ;  /* 0x0000000000007941 */ /* 0x000fea0003800000 */
.L_x_288:
[----:B------:R-:W0:Y:S01]  /*af10*/  F2I.S64.TRUNC R22, R22 ;  /* 0x0000001600167311 */ /* 0x000e22000020d900 */
[----:B------:R-:W-:Y:S05]  /*af20*/  BRA `(.L_x_273) ;  /* 0x0000046000007947 */ /* 0x000fea0003800000 */
.L_x_286:
        /* <DEDUP_REMOVED lines=21> */
.L_x_295:
[----:B------:R-:W-:Y:S05]  /*b080*/  BSYNC B1 ;  /* 0x0000000000017941 */ /* 0x000fea0003800000 */
.L_x_294:
[----:B------:R-:W-:Y:S01]  /*b090*/  IMAD.SHL.U32 R2, R2, 0x200000, RZ ;  /* 0x0020000002027824 */ /* 0x000fe200078e00ff */
[----:B------:R-:W-:-:S04]  /*b0a0*/  LEA R3, R0, 0x37800000, 0x17 ;  /* 0x3780000000037811 */ /* 0x000fc800078eb8ff */
[----:B------:R-:W-:Y:S02]  /*b0b0*/  LOP3.LUT R22, R3, R2, R22, 0xfe, !PT ;  /* 0x0000000203167212 */ /* 0x000fe400078efe16 */
.L_x_293:
[----:B------:R-:W-:Y:S05]  /*b0c0*/  BSYNC B0 ;  /* 0x0000000000007941 */ /* 0x000fea0003800000 */
.L_x_292:
[----:B------:R-:W0:Y:S01]  /*b0d0*/  F2I.S64.TRUNC R22, R22 ;  /* 0x0000001600167311 */ /* 0x000e22000020d900 */
[----:B------:R-:W-:Y:S05]  /*b0e0*/  BRA `(.L_x_273) ;  /* 0x000002a000007947 */ /* 0x000fea0003800000 */
.L_x_285:
        /* <DEDUP_REMOVED lines=14> */
.L_x_299:
[----:B------:R-:W-:Y:S05]  /*b1d0*/  BSYNC B0 ;  /* 0x0000000000007941 */ /* 0x000fea0003800000 */
.L_x_298:
[----:B------:R-:W0:Y:S01]  /*b1e0*/  F2I.S64.TRUNC R22, R22 ;  /* 0x0000001600167311 */ /* 0x000e22000020d900 */
[----:B------:R-:W-:Y:S05]  /*b1f0*/  BRA `(.L_x_273) ;  /* 0x0000019000007947 */ /* 0x000fea0003800000 */
.L_x_272:
        /* <DEDUP_REMOVED lines=21> */
.L_x_297:
[----:B------:R0:W5:Y:S01]  /*b350*/  LDG.E.64 R22, [R2.64] ;  /* 0x0000002402167981 */ /* 0x000162000c1e1b00 */
[----:B------:R-:W-:Y:S05]  /*b360*/  BRA `(.L_x_273) ;  /* 0x0000002000007947 */ /* 0x000fea0003800000 */
.L_x_296:
[----:B------:R0:W5:Y:S01]  /*b370*/  LDG.E R22, [R2.64] ;  /* 0x0000002402167981 */ /* 0x000162000c1e1900 */
[----:B------:R-:W-:-:S03]  /*b380*/  IMAD.MOV.U32 R23, RZ, RZ, RZ ;  /* 0x000000ffff177224 */ /* 0x000fc600078e00ff */
.L_x_273:
        /* <DEDUP_REMOVED lines=17> */
.L_x_303:
[----:B------:R0:W5:Y:S01]  /*b4a0*/  LDG.E.U8 R24, [R2.64] ;  /* 0x0000002402187981 */ /* 0x000162000c1e1100 */
[----:B------:R-:W-:Y:S01]  /*b4b0*/  IMAD.MOV.U32 R25, RZ, RZ, RZ ;  /* 0x000000ffff197224 */ /* 0x000fe200078e00ff */
[----:B------:R-:W-:Y:S05]  /*b4c0*/  BRA `(.L_x_305) ;  /* 0x00000d5000007947 */ /* 0x000fea0003800000 */
.L_x_302:
        /* <DEDUP_REMOVED lines=8> */
.L_x_307:
[----:B------:R-:W4:Y:S02]  /*b550*/  LDG.E R24, [R2.64] ;  /* 0x0000002402187981 */ /* 0x000f24000c1e1900 */
[----:B----4-:R-:W-:Y:S01]  /*b560*/  SHF.R.S32.HI R25, RZ, 0x1f, R24 ;  /* 0x0000001fff197819 */ /* 0x010fe20000011418 */
[----:B------:R-:W-:Y:S05]  /*b570*/  BRA `(.L_x_305) ;  /* 0x00000ca000007947 */ /* 0x000fea0003800000 */
.L_x_306:
[----:B------:R-:W4:Y:S02]  /*b580*/  LDG.E.S16 R24, [R2.64] ;  /* 0x0000002402187981 */ /* 0x000f24000c1e1700 */
[----:B----4-:R-:W-:Y:S01]  /*b590*/  SHF.R.S32.HI R25, RZ, 0x1f, R24 ;  /* 0x0000001fff197819 */ /* 0x010fe20000011418 */
[----:B------:R-:W-:Y:S05]  /*b5a0*/  BRA `(.L_x_305) ;  /* 0x00000c7000007947 */ /* 0x000fea0003800000 */
.L_x_301:
        /* <DEDUP_REMOVED lines=9> */
.L_x_309:
[----:B------:R-:W4:Y:S02]  /*b640*/  LDG.E.U16 R2, [R2.64] ;  /* 0x0000002402027981 */ /* 0x000f24000c1e1500 */
[----:B----4-:R-:W-:-:S06]  /*b650*/  HADD2.F32 R24, -RZ, R2.H0_H0 ;  /* 0x20000002ff187230 */ /* 0x010fcc0000004100 */
[----:B------:R-:W0:Y:S01]  /*b660*/  F2I.S64.TRUNC R24, R24 ;  /* 0x0000001800187311 */ /* 0x000e22000020d900 */
[----:B------:R-:W-:Y:S05]  /*b670*/  BRA `(.L_x_305) ;  /* 0x00000ba000007947 */ /* 0x000fea0003800000 */
.L_x_308:
        /* <DEDUP_REMOVED lines=9> */
.L_x_311:
[----:B------:R-:W4:Y:S02]  /*b710*/  LDG.E.U16 R2, [R2.64] ;  /* 0x0000002402027981 */ /* 0x000f24000c1e1500 */
[----:B----4-:R-:W-:-:S06]  /*b720*/  HADD2.F32 R24, -RZ, R2.H0_H0 ;  /* 0x20000002ff187230 */ /* 0x010fcc0000004100 */
[----:B------:R-:W0:Y:S01]  /*b730*/  F2I.S64.TRUNC R24, R24 ;  /* 0x0000001800187311 */ /* 0x000e22000020d900 */
[----:B------:R-:W-:Y:S05]  /*b740*/  BRA `(.L_x_305) ;  /* 0x00000ad000007947 */ /* 0x000fea0003800000 */
.L_x_310:
[----:B------:R-:W4:Y:S02]  /*b750*/  LDG.E.64 R2, [R2.64] ;  /* 0x0000002402027981 */ /* 0x000f24000c1e1b00 */
[----:B----4-:R0:W4:Y:S01]  /*b760*/  F2I.S64.F64.TRUNC R24, R2 ;  /* 0x0000000200187311 */ /* 0x010122000030d900 */
[----:B------:R-:W-:Y:S05]  /*b770*/  BRA `(.L_x_305) ;  /* 0x00000aa000007947 */ /* 0x000fea0003800000 */
.L_x_300:
        /* <DEDUP_REMOVED lines=13> */
.L_x_314:
[----:B------:R-:W4:Y:S02]  /*b850*/  LDG.E.64 R2, [R2.64] ;  /* 0x0000002402027981 */ /* 0x000f24000c1e1b00 */
[----:B----4-:R0:W4:Y:S01]  /*b860*/  F2I.S64.F64.TRUNC R24, R2 ;  /* 0x0000000200187311 */ /* 0x010122000030d900 */
[----:B------:R-:W-:Y:S05]  /*b870*/  BRA `(.L_x_305) ;  /* 0x000009a000007947 */ /* 0x000fea0003800000 */
.L_x_313:
        /* <DEDUP_REMOVED lines=27> */
.L_x_316:
        /* <DEDUP_REMOVED lines=14> */
.L_x_315:
[----:B------:R-:W4:Y:S02]  /*bb10*/  LDG.E.U16 R24, [R2.64] ;  /* 0x0000002402187981 */ /* 0x000f24000c1e1500 */
[----:B----4-:R-:W-:-:S06]  /*bb20*/  PRMT R24, RZ, 0x5410, R24 ;  /* 0x00005410ff187816 */ /* 0x010fcc0000000018 */
[----:B------:R-:W0:Y:S01]  /*bb30*/  F2I.S64.TRUNC R24, R24 ;  /* 0x0000001800187311 */ /* 0x000e22000020d900 */
[----:B------:R-:W-:Y:S05]  /*bb40*/  BRA `(.L_x_305) ;  /* 0x000006d000007947 */ /* 0x000fea0003800000 */
.L_x_312:
        /* <DEDUP_REMOVED lines=11> */
.L_x_319:
        /* <DEDUP_REMOVED lines=21> */
.L_x_323:
[----:B------:R-:W-:Y:S05]  /*bd50*/  BSYNC B1 ;  /* 0x0000000000017941 */ /* 0x000fea0003800000 */
.L_x_322:
[----:B------:R-:W-:Y:S01]  /*bd60*/  IMAD.SHL.U32 R2, R2, 0x100000, RZ ;  /* 0x0010000002027824 */ /* 0x000fe200078e00ff */
[----:B------:R-:W-:-:S04]  /*bd70*/  LEA R3, R0, 0x3b800000, 0x17 ;  /* 0x3b80000000037811 */ /* 0x000fc800078eb8ff */
[----:B------:R-:W-:Y:S02]  /*bd80*/  LOP3.LUT R24, R3, R2, R24, 0xfe, !PT ;  /* 0x0000000203187212 */ /* 0x000fe400078efe18 */
.L_x_321:
[----:B------:R-:W-:Y:S05]  /*bd90*/  BSYNC B0 ;  /* 0x0000000000007941 */ /* 0x000fea0003800000 */
.L_x_320:
[----:B------:R-:W0:Y:S01]  /*bda0*/  F2I.S64.TRUNC R24, R24 ;  /* 0x0000001800187311 */ /* 0x000e22000020d900 */
[----:B------:R-:W-:Y:S05]  /*bdb0*/  BRA `(.L_x_305) ;  /* 0x0000046000007947 */ /* 0x000fea0003800000 */
.L_x_318:
        /* <DEDUP_REMOVED lines=21> */
.L_x_327:
[----:B------:R-:W-:Y:S05]  /*bf10*/  BSYNC B1 ;  /* 0x0000000000017941 */ /* 0x000fea0003800000 */
.L_x_326:
[----:B------:R-:W-:Y:S01]  /*bf20*/  IMAD.SHL.U32 R2, R2, 0x200000, RZ ;  /* 0x0020000002027824 */ /* 0x000fe200078e00ff */
[----:B------:R-:W-:-:S04]  /*bf30*/  LEA R3, R0, 0x37800000, 0x17 ;  /* 0x3780000000037811 */ /* 0x000fc800078eb8ff */
[----:B------:R-:W-:Y:S02]  /*bf40*/  LOP3.LUT R24, R3, R2, R24, 0xfe, !PT ;  /* 0x0000000203187212 */ /* 0x000fe400078efe18 */
.L_x_325:
[----:B------:R-:W-:Y:S05]  /*bf50*/  BSYNC B0 ;  /* 0x0000000000007941 */ /* 0x000fea0003800000 */
.L_x_324:
[----:B------:R-:W0:Y:S01]  /*bf60*/  F2I.S64.TRUNC R24, R24 ;  /* 0x0000001800187311 */ /* 0x000e22000020d900 */
[----:B------:R-:W-:Y:S05]  /*bf70*/  BRA `(.L_x_305) ;  /* 0x000002a000007947 */ /* 0x000fea0003800000 */
.L_x_317:
        /* <DEDUP_REMOVED lines=14> */
.L_x_331:
[----:B------:R-:W-:Y:S05]  /*c060*/  BSYNC B0 ;  /* 0x0000000000007941 */ /* 0x000fea0003800000 */
.L_x_330:
[----:B------:R-:W0:Y:S01]  /*c070*/  F2I.S64.TRUNC R24, R24 ;  /* 0x0000001800187311 */ /* 0x000e22000020d900 */
[----:B------:R-:W-:Y:S05]  /*c080*/  BRA `(.L_x_305) ;  /* 0x0000019000007947 */ /* 0x000fea0003800000 */
.L_x_304:
        /* <DEDUP_REMOVED lines=21> */
.L_x_329:
[----:B------:R0:W5:Y:S01]  /*c1e0*/  LDG.E.64 R24, [R2.64] ;  /* 0x0000002402187981 */ /* 0x000162000c1e1b00 */
[----:B------:R-:W-:Y:S05]  /*c1f0*/  BRA `(.L_x_305) ;  /* 0x0000002000007947 */ /* 0x000fea0003800000 */
.L_x_328:
[----:B------:R0:W5:Y:S01]  /*c200*/  LDG.E R24, [R2.64] ;  /* 0x0000002402187981 */ /* 0x000162000c1e1900 */
[----:B------:R-:W-:-:S03]  /*c210*/  IMAD.MOV.U32 R25, RZ, RZ, RZ ;  /* 0x000000ffff197224 */ /* 0x000fc600078e00ff */
.L_x_305:
        /* <DEDUP_REMOVED lines=17> */
.L_x_335:
[----:B------:R0:W5:Y:S01]  /*c330*/  LDG.E.U8 R26, [R2.64] ;  /* 0x00000024021a7981 */ /* 0x000162000c1e1100 */
[----:B------:R-:W-:Y:S01]  /*c340*/  IMAD.MOV.U32 R27, RZ, RZ, RZ ;  /* 0x000000ffff1b7224 */ /* 0x000fe200078e00ff */
[----:B------:R-:W-:Y:S05]  /*c350*/  BRA `(.L_x_337) ;  /* 0x00000d5000007947 */ /* 0x000fea0003800000 */
.L_x_334:
        /* <DEDUP_REMOVED lines=8> */
.L_x_339:
[----:B----4-:R-:W4:Y:S02]  /*c3e0*/  LDG.E R26, [R2.64] ;  /* 0x00000024021a7981 */ /* 0x010f24000c1e1900 */
[----:B----4-:R-:W-:Y:S01]  /*c3f0*/  SHF.R.S32.HI R27, RZ, 0x1f, R26 ;  /* 0x0000001fff1b7819 */ /* 0x010fe2000001141a */
[----:B------:R-:W-:Y:S05]  /*c400*/  BRA `(.L_x_337) ;  /* 0x00000ca000007947 */ /* 0x000fea0003800000 */
.L_x_338:
[----:B----4-:R-:W4:Y:S02]  /*c410*/  LDG.E.S16 R26, [R2.64] ;  /* 0x00000024021a7981 */ /* 0x010f24000c1e1700 */
[----:B----4-:R-:W-:Y:S01]  /*c420*/  SHF.R.S32.HI R27, RZ, 0x1f, R26 ;  /* 0x0000001fff1b7819 */ /* 0x010fe2000001141a */
[----:B------:R-:W-:Y:S05]  /*c430*/  BRA `(.L_x_337) ;  /* 0x00000c7000007947 */ /* 0x000fea0003800000 */
.L_x_333:
        /* <DEDUP_REMOVED lines=9> */
.L_x_341:
[----:B----4-:R-:W4:Y:S02]  /*c4d0*/  LDG.E.U16 R2, [R2.64] ;  /* 0x0000002402027981 */ /* 0x010f24000c1e1500 */
[----:B----4-:R-:W-:-:S06]  /*c4e0*/  HADD2.F32 R26, -RZ, R2.H0_H0 ;  /* 0x20000002ff1a7230 */ /* 0x010fcc0000004100 */
[----:B------:R-:W0:Y:S01]  /*c4f0*/  F2I.S64.TRUNC R26, R26 ;  /* 0x0000001a001a7311 */ /* 0x000e22000020d900 */
[----:B------:R-:W-:Y:S05]  /*c500*/  BRA `(.L_x_337) ;  /* 0x00000ba000007947 */ /* 0x000fea0003800000 */
.L_x_340:
        /* <DEDUP_REMOVED lines=9> */
.L_x_343:
[----:B----4-:R-:W4:Y:S02]  /*c5a0*/  LDG.E.U16 R2, [R2.64] ;  /* 0x0000002402027981 */ /* 0x010f24000c1e1500 */
[----:B----4-:R-:W-:-:S06]  /*c5b0*/  HADD2.F32 R26, -RZ, R2.H0_H0 ;  /* 0x20000002ff1a7230 */ /* 0x010fcc0000004100 */
[----:B------:R-:W0:Y:S01]  /*c5c0*/  F2I.S64.TRUNC R26, R26 ;  /* 0x0000001a001a7311 */ /* 0x000e22000020d900 */
[----:B------:R-:W-:Y:S05]  /*c5d0*/  BRA `(.L_x_337) ;  /* 0x00000ad000007947 */ /* 0x000fea0003800000 */
.L_x_342:
[----:B----4-:R-:W4:Y:S02]  /*c5e0*/  LDG.E.64 R2, [R2.64] ;  /* 0x0000002402027981 */ /* 0x010f24000c1e1b00 */
[----:B----4-:R0:W4:Y:S01]  /*c5f0*/  F2I.S64.F64.TRUNC R26, R2 ;  /* 0x00000002001a7311 */ /* 0x010122000030d900 */
[----:B------:R-:W-:Y:S05]  /*c600*/  BRA `(.L_x_337) ;  /* 0x00000aa000007947 */ /* 0x000fea0003800000 */
.L_x_332:
        /* <DEDUP_REMOVED lines=13> */
.L_x_346:
[----:B----4-:R-:W4:Y:S02]  /*c6e0*/  LDG.E.64 R2, [R2.64] ;  /* 0x0000002402027981 */ /* 0x010f24000c1e1b00 */
[----:B----4-:R0:W4:Y:S01]  /*c6f0*/  F2I.S64.F64.TRUNC R26, R2 ;  /* 0x00000002001a7311 */ /* 0x010122000030d900 */
[----:B------:R-:W-:Y:S05]  /*c700*/  BRA `(.L_x_337) ;  /* 0x000009a000007947 */ /* 0x000fea0003800000 */
.L_x_345:
        /* <DEDUP_REMOVED lines=27> */
.L_x_348:
        /* <DEDUP_REMOVED lines=14> */
.L_x_347:
[----:B----4-:R-:W4:Y:S02]  /*c9a0*/  LDG.E.U16 R26, [R2.64] ;  /* 0x00000024021a7981 */ /* 0x010f24000c1e1500 */
[----:B----4-:R-:W-:-:S06]  /*c9b0*/  PRMT R26, RZ, 0x5410, R26 ;  /* 0x00005410ff1a7816 */ /* 0x010fcc000000001a */
[----:B------:R-:W0:Y:S01]  /*c9c0*/  F2I.S64.TRUNC R26, R26 ;  /* 0x0000001a001a7311 */ /* 0x000e22000020d900 */
[----:B------:R-:W-:Y:S05]  /*c9d0*/  BRA `(.L_x_337) ;  /* 0x000006d000007947 */ /* 0x000fea0003800000 */
.L_x_344:
        /* <DEDUP_REMOVED lines=11> */
.L_x_351:
        /* <DEDUP_REMOVED lines=21> */
.L_x_355:
[----:B------:R-:W-:Y:S05]  /*cbe0*/  BSYNC B1 ;  /* 0x0000000000017941 */ /* 0x000fea0003800000 */
.L_x_354:
[----:B------:R-:W-:Y:S01]  /*cbf0*/  IMAD.SHL.U32 R2, R2, 0x100000, RZ ;  /* 0x0010000002027824 */ /* 0x000fe200078e00ff */
[----:B------:R-:W-:-:S04]  /*cc00*/  LEA R3, R0, 0x3b800000, 0x17 ;  /* 0x3b80000000037811 */ /* 0x000fc800078eb8ff */
[----:B------:R-:W-:Y:S02]  /*cc10*/  LOP3.LUT R26, R3, R2, R26, 0xfe, !PT ;  /* 0x00000002031a7212 */ /* 0x000fe400078efe1a */
.L_x_353:
[----:B------:R-:W-:Y:S05]  /*cc20*/  BSYNC B0 ;  /* 0x0000000000007941 */ /* 0x000fea0003800000 */
.L_x_352:
[----:B------:R-:W0:Y:S01]  /*cc30*/  F2I.S64.TRUNC R26, R26 ;  /* 0x0000001a001a7311 */ /* 0x000e22000020d900 */
[----:B------:R-:W-:Y:S05]  /*cc40*/  BRA `(.L_x_337) ;  /* 0x0000046000007947 */ /* 0x000fea0003800000 */
.L_x_350:
        /* <DEDUP_REMOVED lines=21> */
.L_x_359:
[----:B------:R-:W-:Y:S05]  /*cda0*/  BSYNC B1 ;  /* 0x0000000000017941 */ /* 0x000fea0003800000 */
.L_x_358:
[----:B------:R-:W-:Y:S01]  /*cdb0*/  IMAD.SHL.U32 R2, R2, 0x200000, RZ ;  /* 0x0020000002027824 */ /* 0x000fe200078e00ff */
[----:B------:R-:W-:-:S04]  /*cdc0*/  LEA R3, R0, 0x37800000, 0x17 ;  /* 0x3780000000037811 */ /* 0x000fc800078eb8ff */
[----:B------:R-:W-:Y:S02]  /*cdd0*/  LOP3.LUT R26, R3, R2, R26, 0xfe, !PT ;  /* 0x00000002031a7212 */ /* 0x000fe400078efe1a */
.L_x_357:
[----:B------:R-:W-:Y:S05]  /*cde0*/  BSYNC B0 ;  /* 0x0000000000007941 */ /* 0x000fea0003800000 */
.L_x_356:
[----:B------:R-:W0:Y:S01]  /*cdf0*/  F2I.S64.TRUNC R26, R26 ;  /* 0x0000001a001a7311 */ /* 0x000e22000020d900 */
[----:B------:R-:W-:Y:S05]  /*ce00*/  BRA `(.L_x_337) ;  /* 0x000002a000007947 */ /* 0x000fea0003800000 */
.L_x_349:
        /* <DEDUP_REMOVED lines=14> */
.L_x_363:
[----:B------:R-:W-:Y:S05]  /*cef0*/  BSYNC B0 ;  /* 0x0000000000007941 */ /* 0x000fea0003800000 */
.L_x_362:
[----:B------:R-:W0:Y:S01]  /*cf00*/  F2I.S64.TRUNC R26, R26 ;  /* 0x0000001a001a7311 */ /* 0x000e22000020d900 */
[----:B------:R-:W-:Y:S05]  /*cf10*/  BRA `(.L_x_337) ;  /* 0x0000019000007947 */ /* 0x000fea0003800000 */
.L_x_336:
        /* <DEDUP_REMOVED lines=21> */
.L_x_361:
[----:B------:R0:W5:Y:S01]  /*d070*/  LDG.E.64 R26, [R2.64] ;  /* 0x00000024021a7981 */ /* 0x000162000c1e1b00 */
[----:B------:R-:W-:Y:S05]  /*d080*/  BRA `(.L_x_337) ;  /* 0x0000002000007947 */ /* 0x000fea0003800000 */
.L_x_360:
[----:B------:R0:W5:Y:S01]  /*d090*/  LDG.E R26, [R2.64] ;  /* 0x00000024021a7981 */ /* 0x000162000c1e1900 */
[----:B------:R-:W-:-:S03]  /*d0a0*/  IMAD.MOV.U32 R27, RZ, RZ, RZ ;  /* 0x000000ffff1b7224 */ /* 0x000fc600078e00ff */
.L_x_337:
        /* <DEDUP_REMOVED lines=25> */
.L_x_365:
[----:B------:R-:W-:Y:S05]  /*d240*/  BSYNC B7 ;  /* 0x0000000000077941 */ /* 0x000fea0003800000 */
.L_x_364:
[----:B--2---:R-:W-:Y:S01]  /*d250*/  ISETP.EQ.U32.AND P0, PT, R28, c[0x0][0x530], PT ;  /* 0x00014c001c007a0c */ /* 0x004fe20003f02070 */
[----:B------:R-:W-:Y:S01]  /*d260*/  BSSY B7, `(.L_x_366) ;  /* 0x0000018000077945 */ /* 0x000fe20003800000 */
[----:B------:R-:W-:Y:S02]  /*d270*/  ISETP.NE.U32.AND P1, PT, RZ, c[0x4][0x158], PT ;  /* 0x01005600ff007a0c */ /* 0x000fe40003f25070 */
[----:B------:R-:W-:Y:S02]  /*d280*/  ISETP.EQ.AND.EX P0, PT, R29, c[0x0][0x534], PT, P0 ;  /* 0x00014d001d007a0c */ /* 0x000fe40003f02300 */
[----:B------:R-:W-:-:S13]  /*d290*/  ISETP.NE.AND.EX P1, PT, RZ, c[0x4][0x15c], PT, P1 ;  /* 0x01005700ff007a0c */ /* 0x000fda0003f25310 */
[----:B------:R-:W-:Y:S05]  /*d2a0*/  @P1 BRA P0, `(.L_x_367) ;  /* 0x0000013000001947 */ /* 0x000fea0000000000 */
[----:B------:R-:W-:Y:S01]  /*d2b0*/  MOV R0, 0x0 ;  /* 0x0000000000007802 */ /* 0x000fe20000000f00 */
[----:B0-----:R-:W-:Y:S02]  /*d2c0*/  IMAD.MOV.U32 R4, RZ, RZ, c[0x4][0x128] ;  /* 0x01004a00ff047624 */ /* 0x001fe400078e00ff */
[----:B------:R-:W-:Y:S01]  /*d2d0*/  IMAD.MOV.U32 R5, RZ, RZ, c[0x4][0x12c] ;  /* 0x01004b00ff057624 */ /* 0x000fe200078e00ff */
[----:B------:R0:W1:Y:S01]  /*d2e0*/  LDC.64 R2, c[0x4][R0] ;  /* 0x0100000000027b82 */ /* 0x0000620000000a00 */
[----:B------:R-:W-:Y:S02]  /*d2f0*/  IMAD.MOV.U32 R6, RZ, RZ, c[0x4][0x110] ;  /* 0x01004400ff067624 */ /* 0x000fe400078e00ff */
[----:B------:R-:W-:Y:S02]  /*d300*/  IMAD.MOV.U32 R7, RZ, RZ, c[0x4][0x114] ;  /* 0x01004500ff077624 */ /* 0x000fe400078e00ff */
[----:B------:R-:W-:Y:S02]  /*d310*/  IMAD.MOV.U32 R8, RZ, RZ, 0x2c ;  /* 0x0000002cff087424 */ /* 0x000fe400078e00ff */
[----:B------:R-:W-:-:S02]  /*d320*/  IMAD.MOV.U32 R10, RZ, RZ, c[0x4][0x8] ;  /* 0x01000200ff0a7624 */ /* 0x000fc400078e00ff */
[----:B------:R-:W-:Y:S02]  /*d330*/  IMAD.MOV.U32 R11, RZ, RZ, c[0x4][0xc] ;  /* 0x01000300ff0b7624 */ /* 0x000fe400078e00ff */
[----:B------:R-:W-:Y:S02]  /*d340*/  IMAD.MOV.U32 R12, RZ, RZ, 0x1 ;  /* 0x00000001ff0c7424 */ /* 0x000fe400078e00ff */
[----:B------:R-:W-:Y:S02]  /*d350*/  IMAD.MOV.U32 R13, RZ, RZ, RZ ;  /* 0x000000ffff0d7224 */ /* 0x000fe400078e00ff */
[----:B0-----:R-:W-:Y:S01]  /*d360*/  LEPC R14 ;  /* 0x00000000000e734e */ /* 0x001fe20000000000 */
[----:B------:R-:W-:Y:S02]  /*d370*/  MOV R9, 0xd3e0 ;  /* 0x0000d3e000097802 */ /* 0x000fe40000000f00 */
[----:B------:R-:W-:Y:S02]  /*d380*/  MOV R20, 0xd360 ;  /* 0x0000d36000147802 */ /* 0x000fe40000000f00 */
[----:B------:R-:W-:Y:S02]  /*d390*/  MOV R21, 0x0 ;  /* 0x0000000000157802 */ /* 0x000fe40000000f00 */
[----:B------:R-:W-:-:S02]  /*d3a0*/  MOV R0, 0x0 ;  /* 0x0000000000007802 */ /* 0x000fc40000000f00 */
[----:B------:R-:W-:-:S04]  /*d3b0*/  IADD3 R20, P0, P1, -R20, R9, R14 ;  /* 0x0000000914147210 */ /* 0x000fc8000791e10e */
[----:B------:R-:W-:-:S04]  /*d3c0*/  IADD3.X R21, ~R0, R21, R15, P0, P1 ;  /* 0x0000001500157210 */ /* 0x000fc800007e250f */
[----:B-1-34-:R-:W-:Y:S05]  /*d3d0*/  CALL.ABS.NOINC R2 ;  /* 0x0000000002007343 */ /* 0x01afea0003c00000 */
.L_x_367:
[----:B------:R-:W-:Y:S05]  /*d3e0*/  BSYNC B7 ;  /* 0x0000000000077941 */ /* 0x000fea0003800000 */
.L_x_366:
        /* <DEDUP_REMOVED lines=28> */
[----:B-1----:R-:W-:Y:S05]  /*d5b0*/  CALL.ABS.NOINC R2 ;  /* 0x0000000002007343 */ /* 0x002fea0003c00000 */
.L_x_369:
[----:B------:R-:W-:Y:S05]  /*d5c0*/  BSYNC B7 ;  /* 0x0000000000077941 */ /* 0x000fea0003800000 */
.L_x_368:
        /* <DEDUP_REMOVED lines=19> */
.L_x_374:
        /* <DEDUP_REMOVED lines=13> */
.L_x_372:
        /* <DEDUP_REMOVED lines=19> */
.L_x_373:
[----:B------:R-:W-:Y:S05]  /*d900*/  BSYNC B1 ;  /* 0x0000000000017941 */ /* 0x000fea0003800000 */
.L_x_371:
        /* <DEDUP_REMOVED lines=13> */
[----:B------:R-:W-:-:S04]  /*d9e0*/  IMAD.IADD R5, R5, 0x1, R9 ;  /* 0x0000000105057824 */ /* 0x000fc800078e0209 */
        /* <DEDUP_REMOVED lines=8> */
.L_x_370:
        /* <DEDUP_REMOVED lines=18> */
.L_x_379:
        /* <DEDUP_REMOVED lines=27> */
.L_x_378:
[----:B------:R-:W-:Y:S05]  /*dd40*/  BSYNC B8 ;  /* 0x0000000000087941 */ /* 0x000fea0003800000 */
.L_x_377:
[----:B------:R-:W-:-:S05]  /*dd50*/  IADD3 R22, P0, R22, 0x8, RZ ;  /* 0x0000000816167810 */ /* 0x000fca0007f1e0ff */
[----:B------:R-:W-:Y:S01]  /*dd60*/  IMAD.X R23, RZ, RZ, R23, P0 ;  /* 0x000000ffff177224 */ /* 0x000fe200000e0617 */
[----:B------:R-:W-:-:S04]  /*dd70*/  ISETP.GE.U32.AND P0, PT, R22, R25, PT ;  /* 0x000000191600720c */ /* 0x000fc80003f06070 */
[----:B------:R-:W-:-:S13]  /*dd80*/  ISETP.GE.U32.AND.EX P0, PT, R23, R16, PT, P0 ;  /* 0x000000101700720c */ /* 0x000fda0003f06100 */
[----:B------:R-:W-:Y:S05]  /*dd90*/  @!P0 BRA `(.L_x_379) ;  /* 0xfffffdf000008947 */ /* 0x000fea000383ffff */
.L_x_376:
[----:B------:R-:W-:Y:S05]  /*dda0*/  BSYNC B7 ;  /* 0x0000000000077941 */ /* 0x000fea0003800000 */
.L_x_375:
        /* <DEDUP_REMOVED lines=14> */
.L_x_383:
[----:B------:R0:W-:Y:S01]  /*de90*/  STG.E.U8 [R18.64], RZ ;  /* 0x000000ff12007986 */ /* 0x0001e2000c101124 */
[----:B------:R-:W-:Y:S05]  /*dea0*/  BRA `(.L_x_385) ;  /* 0x0000066000007947 */ /* 0x000fea0003800000 */
.L_x_382:
        /* <DEDUP_REMOVED lines=8> */
.L_x_387:
[----:B------:R0:W-:Y:S01]  /*df30*/  STG.E [R18.64], RZ ;  /* 0x000000ff12007986 */ /* 0x0001e2000c101924 */
[----:B------:R-:W-:Y:S05]  /*df40*/  BRA `(.L_x_385) ;  /* 0x000005c000007947 */ /* 0x000fea0003800000 */
.L_x_386:
[----:B------:R0:W-:Y:S01]  /*df50*/  STG.E.U16 [R18.64], RZ ;  /* 0x000000ff12007986 */ /* 0x0001e2000c101524 */
[----:B------:R-:W-:Y:S05]  /*df60*/  BRA `(.L_x_385) ;  /* 0x000005a000007947 */ /* 0x000fea0003800000 */
.L_x_381:
        /* <DEDUP_REMOVED lines=8> */
.L_x_389:
[----:B------:R0:W-:Y:S01]  /*dff0*/  STG.E.U16 [R18.64], RZ ;  /* 0x000000ff12007986 */ /* 0x0001e2000c101524 */
[----:B------:R-:W-:Y:S05]  /*e000*/  BRA `(.L_x_385) ;  /* 0x0000050000007947 */ /* 0x000fea0003800000 */
.L_x_388:
        /* <DEDUP_REMOVED lines=8> */
.L_x_391:
[----:B------:R0:W-:Y:S01]  /*e090*/  STG.E [R18.64], RZ ;  /* 0x000000ff12007986 */ /* 0x0001e2000c101924 */
[----:B------:R-:W-:Y:S05]  /*e0a0*/  BRA `(.L_x_385) ;  /* 0x0000046000007947 */ /* 0x000fea0003800000 */
.L_x_390:
[----:B------:R0:W-:Y:S01]  /*e0b0*/  STG.E.64 [R18.64], RZ ;  /* 0x000000ff12007986 */ /* 0x0001e2000c101b24 */
[----:B------:R-:W-:Y:S05]  /*e0c0*/  BRA `(.L_x_385) ;  /* 0x0000044000007947 */ /* 0x000fea0003800000 */
.L_x_380:
        /* <DEDUP_REMOVED lines=10> */
.L_x_394:
[----:B------:R0:W-:Y:S01]  /*e170*/  STG.E.128 [R18.64], RZ ;  /* 0x000000ff12007986 */ /* 0x0001e2000c101d24 */
[----:B------:R-:W-:Y:S05]  /*e180*/  BRA `(.L_x_385) ;  /* 0x0000038000007947 */ /* 0x000fea0003800000 */
.L_x_393:
        /* <DEDUP_REMOVED lines=8> */
.L_x_396:
[----:B------:R0:W-:Y:S01]  /*e210*/  STG.E.U8 [R18.64], RZ ;  /* 0x000000ff12007986 */ /* 0x0001e2000c101124 */
[----:B------:R-:W-:Y:S05]  /*e220*/  BRA `(.L_x_385) ;  /* 0x000002e000007947 */ /* 0x000fea0003800000 */
.L_x_395:
[----:B------:R0:W-:Y:S01]  /*e230*/  STG.E.U16 [R18.64], RZ ;  /* 0x000000ff12007986 */ /* 0x0001e2000c101524 */
[----:B------:R-:W-:Y:S05]  /*e240*/  BRA `(.L_x_385) ;  /* 0x000002c000007947 */ /* 0x000fea0003800000 */
.L_x_392:
        /* <DEDUP_REMOVED lines=10> */
.L_x_399:
[----:B------:R0:W-:Y:S01]  /*e2f0*/  STG.E.U8 [R18.64], RZ ;  /* 0x000000ff12007986 */ /* 0x0001e2000c101124 */
[----:B------:R-:W-:Y:S05]  /*e300*/  BRA `(.L_x_385) ;  /* 0x0000020000007947 */ /* 0x000fea0003800000 */
.L_x_398:
[----:B------:R0:W-:Y:S01]  /*e310*/  STG.E.U8 [R18.64], RZ ;  /* 0x000000ff12007986 */ /* 0x0001e2000c101124 */
[----:B------:R-:W-:Y:S05]  /*e320*/  BRA `(.L_x_385) ;  /* 0x000001e000007947 */ /* 0x000fea0003800000 */
.L_x_397:
[----:B------:R-:W-:-:S13]  /*e330*/  ISETP.NE.AND P0, PT, R0, 0x1c, PT ;  /* 0x0000001c0000780c */ /* 0x000fda0003f05270 */
[----:B------:R-:W-:Y:S05]  /*e340*/  @!P0 BRA `(.L_x_400) ;  /* 0x000001b000008947 */ /* 0x000fea0003800000 */
[----:B------:R-:W-:-:S13]  /*e350*/  ISETP.NE.AND P0, PT, R0, 0x1d, PT ;  /* 0x0000001d0000780c */ /* 0x000fda0003f05270 */
[----:B------:R-:W-:Y:S05]  /*e360*/  @!P0 BRA `(.L_x_401) ;  /* 0x0000017000008947 */ /* 0x000fea0003800000 */
[----:B------:R-:W-:-:S13]  /*e370*/  ISETP.NE.AND P0, PT, R0, 0x2c, PT ;  /* 0x0000002c0000780c */ /* 0x000fda0003f05270 */
[----:B------:R0:W-:Y:S01]  /*e380*/  @!P0 STG.E.U8 [R18.64], RZ ;  /* 0x000000ff12008986 */ /* 0x0001e2000c101124 */
[----:B------:R-:W-:Y:S05]  /*e390*/  @!P0 BRA `(.L_x_385) ;  /* 0x0000017000008947 */ /* 0x000fea0003800000 */
.L_x_384:
        /* <DEDUP_REMOVED lines=20> */
.L_x_401:
[----:B------:R0:W-:Y:S01]  /*e4e0*/  STG.E.64 [R18.64], RZ ;  /* 0x000000ff12007986 */ /* 0x0001e2000c101b24 */
[----:B------:R-:W-:Y:S05]  /*e4f0*/  BRA `(.L_x_385) ;  /* 0x0000001000007947 */ /* 0x000fea0003800000 */
.L_x_400:
[----:B------:R0:W-:Y:S02]  /*e500*/  STG.E [R18.64], RZ ;  /* 0x000000ff12007986 */ /* 0x0001e4000c101924 */
.L_x_385:
[----:B------:R-:W-:-:S04]  /*e510*/  IADD3 R17, R17, 0x80, RZ ;  /* 0x0000008011117810 */ /* 0x000fc80007ffe0ff */
[----:B------:R-:W-:-:S13]  /*e520*/  ISETP.GE.AND P0, PT, R17, c[0x0][0x160], PT ;  /* 0x0000580011007a0c */ /* 0x000fda0003f06270 */
[----:B------:R-:W-:Y:S05]  /*e530*/  @P0 BRA `(.L_x_202) ;  /* 0x000071e000000947 */ /* 0x000fea0003800000 */
[----:B------:R-:W-:Y:S01]  /*e540*/  ISETP.NE.AND P0, PT, RZ, c[0x0][0x168], PT ;  /* 0x00005a00ff007a0c */ /* 0x000fe20003f05270 */
[----:B------:R-:W-:Y:S01]  /*e550*/  IMAD.MOV.U32 R16, RZ, RZ, RZ ;  /* 0x000000ffff107224 */ /* 0x000fe200078e00ff */
[----:B------:R-:W-:Y:S01]  /*e560*/  CS2R R22, SRZ ;  /* 0x0000000000167805 */ /* 0x000fe2000001ff00 */
[----:B------:R-:W-:Y:S02]  /*e570*/  IMAD.MOV.U32 R24, RZ, RZ, RZ ;  /* 0x000000ffff187224 */ /* 0x000fe400078e00ff */
[----:B------:R-:W-:Y:S02]  /*e580*/  IMAD.MOV.U32 R0, RZ, RZ, RZ ;  /* 0x000000ffff007224 */ /* 0x000fe400078e00ff */
[----:B0-----:R-:W-:-:S06]  /*e590*/  IMAD.MOV.U32 R18, RZ, RZ, RZ ;  /* 0x000000ffff127224 */ /* 0x001fcc00078e00ff */
        /* <DEDUP_REMOVED lines=326> */
.L_x_402:
        /* <DEDUP_REMOVED lines=19> */
.L_x_406:
[----:B------:R0:W5:Y:S01]  /*fb30*/  LDG.E.U8 R30, [R2.64] ;  /* 0x00000024021e7981 */ /* 0x000162000c1e1100 */
[----:B------:R-:W-:Y:S01]  /*fb40*/  IMAD.MOV.U32 R31, RZ, RZ, RZ ;  /* 0x000000ffff1f7224 */ /* 0x000fe200078e00ff */
[----:B------:R-:W-:Y:S05]  /*fb50*/  BRA `(.L_x_408) ;  /* 0x00000d5000007947 */ /* 0x000fea0003800000 */
.L_x_405:
        /* <DEDUP_REMOVED lines=8> */
.L_x_410:
[----:B------:R-:W2:Y:S02]  /*fbe0*/  LDG.E R30, [R2.64] ;  /* 0x00000024021e7981 */ /* 0x000ea4000c1e1900 */
[----:B--2---:R-:W-:Y:S01]  /*fbf0*/  SHF.R.S32.HI R31, RZ, 0x1f, R30 ;  /* 0x0000001fff1f7819 */ /* 0x004fe2000001141e */
[----:B------:R-:W-:Y:S05]  /*fc00*/  BRA `(.L_x_408) ;  /* 0x00000ca000007947 */ /* 0x000fea0003800000 */
.L_x_409:
[----:B------:R-:W2:Y:S02]  /*fc10*/  LDG.E.S16 R30, [R2.64] ;  /* 0x00000024021e7981 */ /* 0x000ea4000c1e1700 */
[----:B--2---:R-:W-:Y:S01]  /*fc20*/  SHF.R.S32.HI R31, RZ, 0x1f, R30 ;  /* 0x0000001fff1f7819 */ /* 0x004fe2000001141e */
[----:B------:R-:W-:Y:S05]  /*fc30*/  BRA `(.L_x_408) ;  /* 0x00000c7000007947 */ /* 0x000fea0003800000 */
.L_x_404:
        /* <DEDUP_REMOVED lines=9> */
.L_x_412:
[----:B------:R-:W2:Y:S02]  /*fcd0*/  LDG.E.U16 R2, [R2.64] ;  /* 0x0000002402027981 */ /* 0x000ea4000c1e1500 */
[----:B--2---:R-:W-:-:S06]  /*fce0*/  HADD2.F32 R30, -RZ, R2.H0_H0 ;  /* 0x20000002ff1e7230 */ /* 0x004fcc0000004100 */
[----:B------:R-:W0:Y:S01]  /*fcf0*/  F2I.S64.TRUNC R30, R30 ;  /* 0x0000001e001e7311 */ /* 0x000e22000020d900 */
[----:B------:R-:W-:Y:S05]  /*fd00*/  BRA `(.L_x_408) ;  /* 0x00000ba000007947 */ /* 0x000fea0003800000 */
.L_x_411:
        /* <DEDUP_REMOVED lines=9> */
.L_x_414:
[----:B------:R-:W2:Y:S02]  /*fda0*/  LDG.E.U16 R2, [R2.64] ;  /* 0x0000002402027981 */ /* 0x000ea4000c1e1500 */
[----:B--2---:R-:W-:-:S06]  /*fdb0*/  HADD2.F32 R30, -RZ, R2.H0_H0 ;  /* 0x20000002ff1e7230 */ /* 0x004fcc0000004100 */
[----:B------:R-:W0:Y:S01]  /*fdc0*/  F2I.S64.TRUNC R30, R30 ;  /* 0x0000001e001e7311 */ /* 0x000e22000020d900 */
[----:B------:R-:W-:Y:S05]  /*fdd0*/  BRA `(.L_x_408) ;  /* 0x00000ad000007947 */ /* 0x000fea0003800000 */
.L_x_413:
[----:B------:R-:W2:Y:S02]  /*fde0*/  LDG.E.64 R2, [R2.64] ;  /* 0x0000002402027981 */ /* 0x000ea4000c1e1b00 */
[----:B--2---:R0:W1:Y:S01]  /*fdf0*/  F2I.S64.F64.TRUNC R30, R2 ;  /* 0x00000002001e7311 */ /* 0x004062000030d900 */
[----:B------:R-:W-:Y:S05]  /*fe00*/  BRA `(.L_x_408) ;  /* 0x00000aa000007947 */ /* 0x000fea0003800000 */
.L_x_403:
        /* <DEDUP_REMOVED lines=13> */
.L_x_417:
[----:B------:R-:W2:Y:S02]  /*fee0*/  LDG.E.64 R2, [R2.64] ;  /* 0x0000002402027981 */ /* 0x000ea4000c1e1b00 */
[----:B--2---:R0:W1:Y:S01]  /*fef0*/  F2I.S64.F64.TRUNC R30, R2 ;  /* 0x00000002001e7311 */ /* 0x004062000030d900 */
[----:B------:R-:W-:Y:S05]  /*ff00*/  BRA `(.L_x_408) ;  /* 0x000009a000007947 */ /* 0x000fea0003800000 */
.L_x_416:
        /* <DEDUP_REMOVED lines=27> */
.L_x_419:
        /* <DEDUP_REMOVED lines=14> */
.L_x_418:
[----:B------:R-:W2:Y:S02]  /*101a0*/  LDG.E.U16 R30, [R2.64] ;  /* 0x00000024021e7981 */ /* 0x000ea4000c1e1500 */
[----:B--2---:R-:W-:-:S06]  /*101b0*/  PRMT R30, RZ, 0x5410, R30 ;  /* 0x00005410ff1e7816 */ /* 0x004fcc000000001e */
[----:B------:R-:W0:Y:S01]  /*101c0*/  F2I.S64.TRUNC R30, R30 ;  /* 0x0000001e001e7311 */ /* 0x000e22000020d900 */
[----:B------:R-:W-:Y:S05]  /*101d0*/  BRA `(.L_x_408) ;  /* 0x000006d000007947 */ /* 0x000fea0003800000 */
.L_x_415:
        /* <DEDUP_REMOVED lines=11> */
.L_x_422:
        /* <DEDUP_REMOVED lines=21> */
.L_x_426:
[----:B------:R-:W-:Y:S05]  /*103e0*/  BSYNC B1 ;  /* 0x0000000000017941 */ /* 0x000fea0003800000 */
.L_x_425:
[----:B------:R-:W-:Y:S01]  /*103f0*/  IMAD.SHL.U32 R2, R2, 0x100000, RZ ;  /* 0x0010000002027824 */ /* 0x000fe200078e00ff */
[----:B------:R-:W-:-:S04]  /*10400*/  LEA R3, R0, 0x3b800000, 0x17 ;  /* 0x3b80000000037811 */ /* 0x000fc800078eb8ff */
[----:B------:R-:W-:Y:S02]  /*10410*/  LOP3.LUT R30, R3, R2, R30, 0xfe, !PT ;  /* 0x00000002031e7212 */ /* 0x000fe400078efe1e */
.L_x_424:
[----:B------:R-:W-:Y:S05]  /*10420*/  BSYNC B0 ;  /* 0x0000000000007941 */ /* 0x000fea0003800000 */
.L_x_423:
[----:B------:R-:W0:Y:S01]  /*10430*/  F2I.S64.TRUNC R30, R30 ;  /* 0x0000001e001e7311 */ /* 0x000e22000020d900 */
[----:B------:R-:W-:Y:S05]  /*10440*/  BRA `(.L_x_408) ;  /* 0x0000046000007947 */ /* 0x000fea0003800000 */
.L_x_421:
        /* <DEDUP_REMOVED lines=21> */
.L_x_430:
[----:B------:R-:W-:Y:S05]  /*105a0*/  BSYNC B1 ;  /* 0x0000000000017941 */ /* 0x000fea0003800000 */
.L_x_429:
[----:B------:R-:W-:Y:S01]  /*105b0*/  IMAD.SHL.U32 R2, R2, 0x200000, RZ ;  /* 0x0020000002027824 */ /* 0x000fe200078e00ff */
[----:B------:R-:W-:-:S04]  /*105c0*/  LEA R3, R0, 0x37800000, 0x17 ;  /* 0x3780000000037811 */ /* 0x000fc800078eb8ff */
[----:B------:R-:W-:Y:S02]  /*105d0*/  LOP3.LUT R30, R3, R2, R30, 0xfe, !PT ;  /* 0x00000002031e7212 */ /* 0x000fe400078efe1e */
.L_x_428:
[----:B------:R-:W-:Y:S05]  /*105e0*/  BSYNC B0 ;  /* 0x0000000000007941 */ /* 0x000fea0003800000 */
.L_x_427:
[----:B------:R-:W0:Y:S01]  /*105f0*/  F2I.S64.TRUNC R30, R30 ;  /* 0x0000001e001e7311 */ /* 0x000e22000020d900 */
[----:B------:R-:W-:Y:S05]  /*10600*/  BRA `(.L_x_408) ;  /* 0x000002a000007947 */ /* 0x000fea0003800000 */
.L_x_420:
        /* <DEDUP_REMOVED lines=14> */
.L_x_434:
[----:B------:R-:W-:Y:S05]  /*106f0*/  BSYNC B0 ;  /* 0x0000000000007941 */ /* 0x000fea0003800000 */
.L_x_433:
[----:B------:R-:W0:Y:S01]  /*10700*/  F2I.S64.TRUNC R30, R30 ;  /* 0x0000001e001e7311 */ /* 0x000e22000020d900 */
[----:B------:R-:W-:Y:S05]  /*10710*/  BRA `(.L_x_408) ;  /* 0x0000019000007947 */ /* 0x000fea0003800000 */
.L_x_407:
        /* <DEDUP_REMOVED lines=21> */
.L_x_432:
[----:B------:R0:W5:Y:S01]  /*10870*/  LDG.E.64 R30, [R2.64] ;  /* 0x00000024021e7981 */ /* 0x000162000c1e1b00 */
[----:B------:R-:W-:Y:S05]  /*10880*/  BRA `(.L_x_408) ;  /* 0x0000002000007947 */ /* 0x000fea0003800000 */
.L_x_431:
[----:B------:R0:W5:Y:S01]  /*10890*/  LDG.E R30, [R2.64] ;  /* 0x00000024021e7981 */ /* 0x000162000c1e1900 */
[----:B------:R-:W-:-:S03]  /*108a0*/  IMAD.MOV.U32 R31, RZ, RZ, RZ ;  /* 0x000000ffff1f7224 */ /* 0x000fc600078e00ff */
.L_x_408:
        /* <DEDUP_REMOVED lines=17> */
.L_x_438:
[----:B------:R0:W5:Y:S01]  /*109c0*/  LDG.E.U8 R28, [R2.64] ;  /* 0x00000024021c7981 */ /* 0x000162000c1e1100 */
[----:B------:R-:W-:Y:S01]  /*109d0*/  IMAD.MOV.U32 R29, RZ, RZ, RZ ;  /* 0x000000ffff1d7224 */ /* 0x000fe200078e00ff */
[----:B------:R-:W-:Y:S05]  /*109e0*/  BRA `(.L_x_440) ;  /* 0x00000d5000007947 */ /* 0x000fea0003800000 */
.L_x_437:
        /* <DEDUP_REMOVED lines=8> */
.L_x_442:
[----:B------:R-:W2:Y:S02]  /*10a70*/  LDG.E R28, [R2.64] ;  /* 0x00000024021c7981 */ /* 0x000ea4000c1e1900 */
[----:B--2---:R-:W-:Y:S01]  /*10a80*/  SHF.R.S32.HI R29, RZ, 0x1f, R28 ;  /* 0x0000001fff1d7819 */ /* 0x004fe2000001141c */
[----:B------:R-:W-:Y:S05]  /*10a90*/  BRA `(.L_x_440) ;  /* 0x00000ca000007947 */ /* 0x000fea0003800000 */
.L_x_441:
[----:B------:R-:W2:Y:S02]  /*10aa0*/  LDG.E.S16 R28, [R2.64] ;  /* 0x00000024021c7981 */ /* 0x000ea4000c1e1700 */
[----:B--2---:R-:W-:Y:S01]  /*10ab0*/  SHF.R.S32.HI R29, RZ, 0x1f, R28 ;  /* 0x0000001fff1d7819 */ /* 0x004fe2000001141c */
[----:B------:R-:W-:Y:S05]  /*10ac0*/  BRA `(.L_x_440) ;  /* 0x00000c7000007947 */ /* 0x000fea0003800000 */
.L_x_436:
        /* <DEDUP_REMOVED lines=9> */
.L_x_444:
[----:B------:R-:W2:Y:S02]  /*10b60*/  LDG.E.U16 R2, [R2.64] ;  /* 0x0000002402027981 */ /* 0x000ea4000c1e1500 */
[----:B--2---:R-:W-:-:S06]  /*10b70*/  HADD2.F32 R28, -RZ, R2.H0_H0 ;  /* 0x20000002ff1c7230 */ /* 0x004fcc0000004100 */
[----:B------:R-:W0:Y:S01]  /*10b80*/  F2I.S64.TRUNC R28, R28 ;  /* 0x0000001c001c7311 */ /* 0x000e22000020d900 */
[----:B------:R-:W-:Y:S05]  /*10b90*/  BRA `(.L_x_440) ;  /* 0x00000ba000007947 */ /* 0x000fea0003800000 */
.L_x_443:
        /* <DEDUP_REMOVED lines=9> */
.L_x_446:
[----:B------:R-:W2:Y:S02]  /*10c30*/  LDG.E.U16 R2, [R2.64] ;  /* 0x0000002402027981 */ /* 0x000ea4000c1e1500 */
[----:B--2---:R-:W-:-:S06]  /*10c40*/  HADD2.F32 R28, -RZ, R2.H0_H0 ;  /* 0x20000002ff1c7230 */ /* 0x004fcc0000004100 */
[----:B------:R-:W0:Y:S01]  /*10c50*/  F2I.S64.TRUNC R28, R28 ;  /* 0x0000001c001c7311 */ /* 0x000e22000020d900 */
[----:B------:R-:W-:Y:S05]  /*10c60*/  BRA `(.L_x_440) ;  /* 0x00000ad000007947 */ /* 0x000fea0003800000 */
.L_x_445:
[----:B------:R-:W2:Y:S02]  /*10c70*/  LDG.E.64 R2, [R2.64] ;  /* 0x0000002402027981 */ /* 0x000ea4000c1e1b00 */
[----:B--2---:R0:W2:Y:S01]  /*10c80*/  F2I.S64.F64.TRUNC R28, R2 ;  /* 0x00000002001c7311 */ /* 0x0040a2000030d900 */
[----:B------:R-:W-:Y:S05]  /*10c90*/  BRA `(.L_x_440) ;  /* 0x00000aa000007947 */ /* 0x000fea0003800000 */
.L_x_435:
        /* <DEDUP_REMOVED lines=13> */
.L_x_449:
[----:B------:R-:W2:Y:S02]  /*10d70*/  LDG.E.64 R2, [R2.64] ;  /* 0x0000002402027981 */ /* 0x000ea4000c1e1b00 */
[----:B--2---:R0:W2:Y:S01]  /*10d80*/  F2I.S64.F64.TRUNC R28, R2 ;  /* 0x00000002001c7311 */ /* 0x0040a2000030d900 */
[----:B------:R-:W-:Y:S05]  /*10d90*/  BRA `(.L_x_440) ;  /* 0x000009a000007947 */ /* 0x000fea0003800000 */
.L_x_448:
        /* <DEDUP_REMOVED lines=27> */
.L_x_451:
        /* <DEDUP_REMOVED lines=14> */
.L_x_450:
[----:B------:R-:W2:Y:S02]  /*11030*/  LDG.E.U16 R28, [R2.64] ;  /* 0x00000024021c7981 */ /* 0x000ea4000c1e1500 */
[----:B--2---:R-:W-:-:S06]  /*11040*/  PRMT R28, RZ, 0x5410, R28 ;  /* 0x00005410ff1c7816 */ /* 0x004fcc000000001c */
[----:B------:R-:W0:Y:S01]  /*11050*/  F2I.S64.TRUNC R28, R28 ;  /* 0x0000001c001c7311 */ /* 0x000e22000020d900 */
[----:B------:R-:W-:Y:S05]  /*11060*/  BRA `(.L_x_440) ;  /* 0x000006d000007947 */ /* 0x000fea0003800000 */
.L_x_447:
        /* <DEDUP_REMOVED lines=11> */
.L_x_454:
        /* <DEDUP_REMOVED lines=21> */
.L_x_458:
[----:B------:R-:W-:Y:S05]  /*11270*/  BSYNC B1 ;  /* 0x0000000000017941 */ /* 0x000fea0003800000 */
.L_x_457:
[----:B------:R-:W-:Y:S01]  /*11280*/  IMAD.SHL.U32 R2, R2, 0x100000, RZ ;  /* 0x0010000002027824 */ /* 0x000fe200078e00ff */
[----:B------:R-:W-:-:S04]  /*11290*/  LEA R3, R0, 0x3b800000, 0x17 ;  /* 0x3b80000000037811 */ /* 0x000fc800078eb8ff */
[----:B------:R-:W-:Y:S02]  /*112a0*/  LOP3.LUT R28, R3, R2, R28, 0xfe, !PT ;  /* 0x00000002031c7212 */ /* 0x000fe400078efe1c */
.L_x_456:
[----:B------:R-:W-:Y:S05]  /*112b0*/  BSYNC B0 ;  /* 0x0000000000007941 */ /* 0x000fea0003800000 */
.L_x_455:
[----:B------:R-:W0:Y:S01]  /*112c0*/  F2I.S64.TRUNC R28, R28 ;  /* 0x0000001c001c7311 */ /* 0x000e22000020d900 */
[----:B------:R-:W-:Y:S05]  /*112d0*/  BRA `(.L_x_440) ;  /* 0x0000046000007947 */ /* 0x000fea0003800000 */
.L_x_453:
        /* <DEDUP_REMOVED lines=21> */
.L_x_462:
[----:B------:R-:W-:Y:S05]  /*11430*/  BSYNC B1 ;  /* 0x0000000000017941 */ /* 0x000fea0003800000 */
.L_x_461:
[----:B------:R-:W-:Y:S01]  /*11440*/  IMAD.SHL.U32 R2, R2, 0x200000, RZ ;  /* 0x0020000002027824 */ /* 0x000fe200078e00ff */
[----:B------:R-:W-:-:S04]  /*11450*/  LEA R3, R0, 0x37800000, 0x17 ;  /* 0x3780000000037811 */ /* 0x000fc800078eb8ff */
[----:B------:R-:W-:Y:S02]  /*11460*/  LOP3.LUT R28, R3, R2, R28, 0xfe, !PT ;  /* 0x00000002031c7212 */ /* 0x000fe400078efe1c */
.L_x_460:
[----:B------:R-:W-:Y:S05]  /*11470*/  BSYNC B0 ;  /* 0x0000000000007941 */ /* 0x000fea0003800000 */
.L_x_459:
[----:B------:R-:W0:Y:S01]  /*11480*/  F2I.S64.TRUNC R28, R28 ;  /* 0x0000001c001c7311 */ /* 0x000e22000020d900 */
[----:B------:R-:W-:Y:S05]  /*11490*/  BRA `(.L_x_440) ;  /* 0x000002a000007947 */ /* 0x000fea0003800000 */
.L_x_452:
        /* <DEDUP_REMOVED lines=14> */
.L_x_466:
[----:B------:R-:W-:Y:S05]  /*11580*/  BSYNC B0 ;  /* 0x0000000000007941 */ /* 0x000fea0003800000 */
.L_x_465:
[----:B------:R-:W0:Y:S01]  /*11590*/  F2I.S64.TRUNC R28, R28 ;  /* 0x0000001c001c7311 */ /* 0x000e22000020d900 */
[----:B------:R-:W-:Y:S05]  /*115a0*/  BRA `(.L_x_440) ;  /* 0x0000019000007947 */ /* 0x000fea0003800000 */
.L_x_439:
        /* <DEDUP_REMOVED lines=21> */
.L_x_464:
[----:B------:R0:W5:Y:S01]  /*11700*/  LDG.E.64 R28, [R2.64] ;  /* 0x00000024021c7981 */ /* 0x000162000c1e1b00 */
[----:B------:R-:W-:Y:S05]  /*11710*/  BRA `(.L_x_440) ;  /* 0x0000002000007947 */ /* 0x000fea0003800000 */
.L_x_463:
[----:B------:R0:W5:Y:S01]  /*11720*/  LDG.E R28, [R2.64] ;  /* 0x00000024021c7981 */ /* 0x000162000c1e1900 */
[----:B------:R-:W-:-:S03]  /*11730*/  IMAD.MOV.U32 R29, RZ, RZ, RZ ;  /* 0x000000ffff1d7224 */ /* 0x000fc600078e00ff */
.L_x_440:
        /* <DEDUP_REMOVED lines=17> */
.L_x_470:
[----:B------:R0:W5:Y:S01]  /*11850*/  LDG.E.U8 R22, [R2.64] ;  /* 0x0000002402167981 */ /* 0x000162000c1e1100 */
[----:B------:R-:W-:Y:S01]  /*11860*/  IMAD.MOV.U32 R23, RZ, RZ, RZ ;  /* 0x000000ffff177224 */ /* 0x000fe200078e00ff */
[----:B------:R-:W-:Y:S05]  /*11870*/  BRA `(.L_x_472) ;  /* 0x00000d5000007947 */ /* 0x000fea0003800000 */
.L_x_469:
        /* <DEDUP_REMOVED lines=8> */
.L_x_474:
[----:B------:R-:W3:Y:S02]  /*11900*/  LDG.E R22, [R2.64] ;  /* 0x0000002402167981 */ /* 0x000ee4000c1e1900 */
[----:B---3--:R-:W-:Y:S01]  /*11910*/  SHF.R.S32.HI R23, RZ, 0x1f, R22 ;  /* 0x0000001fff177819 */ /* 0x008fe20000011416 */
[----:B------:R-:W-:Y:S05]  /*11920*/  BRA `(.L_x_472) ;  /* 0x00000ca000007947 */ /* 0x000fea0003800000 */
.L_x_473:
[----:B------:R-:W3:Y:S02]  /*11930*/  LDG.E.S16 R22, [R2.64] ;  /* 0x0000002402167981 */ /* 0x000ee4000c1e1700 */
[----:B---3--:R-:W-:Y:S01]  /*11940*/  SHF.R.S32.HI R23, RZ, 0x1f, R22 ;  /* 0x0000001fff177819 */ /* 0x008fe20000011416 */
[----:B------:R-:W-:Y:S05]  /*11950*/  BRA `(.L_x_472) ;  /* 0x00000c7000007947 */ /* 0x000fea0003800000 */
.L_x_468:
        /* <DEDUP_REMOVED lines=9> */
.L_x_476:
[----:B------:R-:W3:Y:S02]  /*119f0*/  LDG.E.U16 R2, [R2.64] ;  /* 0x0000002402027981 */ /* 0x000ee4000c1e1500 */
[----:B---3--:R-:W-:-:S06]  /*11a00*/  HADD2.F32 R22, -RZ, R2.H0_H0 ;  /* 0x20000002ff167230 */ /* 0x008fcc0000004100 */
[----:B------:R-:W0:Y:S01]  /*11a10*/  F2I.S64.TRUNC R22, R22 ;  /* 0x0000001600167311 */ /* 0x000e22000020d900 */
[----:B------:R-:W-:Y:S05]  /*11a20*/  BRA `(.L_x_472) ;  /* 0x00000ba000007947 */ /* 0x000fea0003800000 */
.L_x_475:
        /* <DEDUP_REMOVED lines=9> */
.L_x_478:
[----:B------:R-:W3:Y:S02]  /*11ac0*/  LDG.E.U16 R2, [R2.64] ;  /* 0x0000002402027981 */ /* 0x000ee4000c1e1500 */
[----:B---3--:R-:W-:-:S06]  /*11ad0*/  HADD2.F32 R22, -RZ, R2.H0_H0 ;  /* 0x20000002ff167230 */ /* 0x008fcc0000004100 */
[----:B------:R-:W0:Y:S01]  /*11ae0*/  F2I.S64.TRUNC R22, R22 ;  /* 0x0000001600167311 */ /* 0x000e22000020d900 */
[----:B------:R-:W-:Y:S05]  /*11af0*/  BRA `(.L_x_472) ;  /* 0x00000ad000007947 */ /* 0x000fea0003800000 */
.L_x_477:
[----:B------:R-:W3:Y:S02]  /*11b00*/  LDG.E.64 R2, [R2.64] ;  /* 0x0000002402027981 */ /* 0x000ee4000c1e1b00 */
[----:B---3--:R0:W3:Y:S01]  /*11b10*/  F2I.S64.F64.TRUNC R22, R2 ;  /* 0x0000000200167311 */ /* 0x0080e2000030d900 */
[----:B------:R-:W-:Y:S05]  /*11b20*/  BRA `(.L_x_472) ;  /* 0x00000aa000007947 */ /* 0x000fea0003800000 */
.L_x_467:
        /* <DEDUP_REMOVED lines=13> */
.L_x_481:
[----:B------:R-:W3:Y:S02]  /*11c00*/  LDG.E.64 R2, [R2.64] ;  /* 0x0000002402027981 */ /* 0x000ee4000c1e1b00 */
[----:B---3--:R0:W3:Y:S01]  /*11c10*/  F2I.S64.F64.TRUNC R22, R2 ;  /* 0x0000000200167311 */ /* 0x0080e2000030d900 */
[----:B------:R-:W-:Y:S05]  /*11c20*/  BRA `(.L_x_472) ;  /* 0x000009a000007947 */ /* 0x000fea0003800000 */
.L_x_480:
        /* <DEDUP_REMOVED lines=27> */
.L_x_483:
        /* <DEDUP_REMOVED lines=14> */
.L_x_482:
[----:B------:R-:W3:Y:S02]  /*11ec0*/  LDG.E.U16 R22, [R2.64] ;  /* 0x0000002402167981 */ /* 0x000ee4000c1e1500 */
[----:B---3--:R-:W-:-:S06]  /*11ed0*/  PRMT R22, RZ, 0x5410, R22 ;  /* 0x00005410ff167816 */ /* 0x008fcc0000000016 */
[----:B------:R-:W0:Y:S01]  /*11ee0*/  F2I.S64.TRUNC R22, R22 ;  /* 0x0000001600167311 */ /* 0x000e22000020d900 */
[----:B------:R-:W-:Y:S05]  /*11ef0*/  BRA `(.L_x_472) ;  /* 0x000006d000007947 */ /* 0x000fea0003800000 */
.L_x_479:
        /* <DEDUP_REMOVED lines=11> */
.L_x_486:
        /* <DEDUP_REMOVED lines=21> */
.L_x_490:
[----:B------:R-:W-:Y:S05]  /*12100*/  BSYNC B1 ;  /* 0x0000000000017941 */ /* 0x000fea0003800000 */
.L_x_489:
[----:B------:R-:W-:Y:S01]  /*12110*/  IMAD.SHL.U32 R2, R2, 0x100000, RZ ;  /* 0x0010000002027824 */ /* 0x000fe200078e00ff */
[----:B------:R-:W-:-:S04]  /*12120*/  LEA R3, R0, 0x3b800000, 0x17 ;  /* 0x3b80000000037811 */ /* 0x000fc800078eb8ff */
[----:B------:R-:W-:Y:S02]  /*12130*/  LOP3.LUT R22, R3, R2, R22, 0xfe, !PT ;  /* 0x0000000203167212 */ /* 0x000fe400078efe16 */
.L_x_488:
[----:B------:R-:W-:Y:S05]  /*12140*/  BSYNC B0 ;  /* 0x0000000000007941 */ /* 0x000fea0003800000 */
.L_x_487:
[----:B------:R-:W0:Y:S01]  /*12150*/  F2I.S64.TRUNC R22, R22 ;  /* 0x0000001600167311 */ /* 0x000e22000020d900 */
[----:B------:R-:W-:Y:S05]  /*12160*/  BRA `(.L_x_472) ;  /* 0x0000046000007947 */ /* 0x000fea0003800000 */
.L_x_485:
        /* <DEDUP_REMOVED lines=21> */
.L_x_494:
[----:B------:R-:W-:Y:S05]  /*122c0*/  BSYNC B1 ;  /* 0x0000000000017941 */ /* 0x000fea0003800000 */
.L_x_493:
[----:B------:R-:W-:Y:S01]  /*122d0*/  IMAD.SHL.U32 R2, R2, 0x200000, RZ ;  /* 0x0020000002027824 */ /* 0x000fe200078e00ff */
[----:B------:R-:W-:-:S04]  /*122e0*/  LEA R3, R0, 0x37800000, 0x17 ;  /* 0x3780000000037811 */ /* 0x000fc800078eb8ff */
[----:B------:R-:W-:Y:S02]  /*122f0*/  LOP3.LUT R22, R3, R2, R22, 0xfe, !PT ;  /* 0x0000000203167212 */ /* 0x000fe400078efe16 */
.L_x_492:
[----:B------:R-:W-:Y:S05]  /*12300*/  BSYNC B0 ;  /* 0x0000000000007941 */ /* 0x000fea0003800000 */
.L_x_491:
[----:B------:R-:W0:Y:S01]  /*12310*/  F2I.S64.TRUNC R22, R22 ;  /* 0x0000001600167311 */ /* 0x000e22000020d900 */
[----:B------:R-:W-:Y:S05]  /*12320*/  BRA `(.L_x_472) ;  /* 0x000002a000007947 */ /* 0x000fea0003800000 */
.L_x_484:
        /* <DEDUP_REMOVED lines=14> */
.L_x_498:
[----:B------:R-:W-:Y:S05]  /*12410*/  BSYNC B0 ;  /* 0x0000000000007941 */ /* 0x000fea0003800000 */
.L_x_497:
[----:B------:R-:W0:Y:S01]  /*12420*/  F2I.S64.TRUNC R22, R22 ;  /* 0x0000001600167311 */ /* 0x000e22000020d900 */
[----:B------:R-:W-:Y:S05]  /*12430*/  BRA `(.L_x_472) ;  /* 0x0000019000007947 */ /* 0x000fea0003800000 */
.L_x_471:
        /* <DEDUP_REMOVED lines=21> */
.L_x_496:
[----:B------:R0:W5:Y:S01]  /*12590*/  LDG.E.64 R22, [R2.64] ;  /* 0x0000002402167981 */ /* 0x000162000c1e1b00 */
[----:B------:R-:W-:Y:S05]  /*125a0*/  BRA `(.L_x_472) ;  /* 0x0000002000007947 */ /* 0x000fea0003800000 */
.L_x_495:
[----:B------:R0:W5:Y:S01]  /*125b0*/  LDG.E R22, [R2.64] ;  /* 0x0000002402167981 */ /* 0x000162000c1e1900 */
[----:B------:R-:W-:-:S03]  /*125c0*/  IMAD.MOV.U32 R23, RZ, RZ, RZ ;  /* 0x000000ffff177224 */ /* 0x000fc600078e00ff */
.L_x_472:
        /* <DEDUP_REMOVED lines=17> */
.L_x_502:
[----:B------:R0:W5:Y:S01]  /*126e0*/  LDG.E.U8 R24, [R2.64] ;  /* 0x0000002402187981 */ /* 0x000162000c1e1100 */
[----:B------:R-:W-:Y:S01]  /*126f0*/  IMAD.MOV.U32 R25, RZ, RZ, RZ ;  /* 0x000000ffff197224 */ /* 0x000fe200078e00ff */
[----:B------:R-:W-:Y:S05]  /*12700*/  BRA `(.L_x_504) ;  /* 0x00000d5000007947 */ /* 0x000fea0003800000 */
.L_x_501:
        /* <DEDUP_REMOVED lines=8> */
.L_x_506:
[----:B------:R-:W4:Y:S02]  /*12790*/  LDG.E R24, [R2.64] ;  /* 0x0000002402187981 */ /* 0x000f24000c1e1900 */
[----:B----4-:R-:W-:Y:S01]  /*127a0*/  SHF.R.S32.HI R25, RZ, 0x1f, R24 ;  /* 0x0000001fff197819 */ /* 0x010fe20000011418 */
[----:B------:R-:W-:Y:S05]  /*127b0*/  BRA `(.L_x_504) ;  /* 0x00000ca000007947 */ /* 0x000fea0003800000 */
.L_x_505:
[----:B------:R-:W4:Y:S02]  /*127c0*/  LDG.E.S16 R24, [R2.64] ;  /* 0x0000002402187981 */ /* 0x000f24000c1e1700 */
[----:B----4-:R-:W-:Y:S01]  /*127d0*/  SHF.R.S32.HI R25, RZ, 0x1f, R24 ;  /* 0x0000001fff197819 */ /* 0x010fe20000011418 */
[----:B------:R-:W-:Y:S05]  /*127e0*/  BRA `(.L_x_504) ;  /* 0x00000c7000007947 */ /* 0x000fea0003800000 */
.L_x_500:
        /* <DEDUP_REMOVED lines=9> */
.L_x_508:
[----:B------:R-:W4:Y:S02]  /*12880*/  LDG.E.U16 R2, [R2.64] ;  /* 0x0000002402027981 */ /* 0x000f24000c1e1500 */
[----:B----4-:R-:W-:-:S06]  /*12890*/  HADD2.F32 R24, -RZ, R2.H0_H0 ;  /* 0x20000002ff187230 */ /* 0x010fcc0000004100 */
[----:B------:R-:W0:Y:S01]  /*128a0*/  F2I.S64.TRUNC R24, R24 ;  /* 0x0000001800187311 */ /* 0x000e22000020d900 */
[----:B------:R-:W-:Y:S05]  /*128b0*/  BRA `(.L_x_504) ;  /* 0x00000ba000007947 */ /* 0x000fea0003800000 */
.L_x_507:
        /* <DEDUP_REMOVED lines=9> */
.L_x_510:
[----:B------:R-:W4:Y:S02]  /*12950*/  LDG.E.U16 R2, [R2.64] ;  /* 0x0000002402027981 */ /* 0x000f24000c1e1500 */
[----:B----4-:R-:W-:-:S06]  /*12960*/  HADD2.F32 R24, -RZ, R2.H0_H0 ;  /* 0x20000002ff187230 */ /* 0x010fcc0000004100 */
[----:B------:R-:W0:Y:S01]  /*12970*/  F2I.S64.TRUNC R24, R24 ;  /* 0x0000001800187311 */ /* 0x000e22000020d900 */
[----:B------:R-:W-:Y:S05]  /*12980*/  BRA `(.L_x_504) ;  /* 0x00000ad000007947 */ /* 0x000fea0003800000 */
.L_x_509:
[----:B------:R-:W4:Y:S02]  /*12990*/  LDG.E.64 R2, [R2.64] ;  /* 0x0000002402027981 */ /* 0x000f24000c1e1b00 */
[----:B----4-:R0:W4:Y:S01]  /*129a0*/  F2I.S64.F64.TRUNC R24, R2 ;  /* 0x0000000200187311 */ /* 0x010122000030d900 */
[----:B------:R-:W-:Y:S05]  /*129b0*/  BRA `(.L_x_504) ;  /* 0x00000aa000007947 */ /* 0x000fea0003800000 */
.L_x_499:
        /* <DEDUP_REMOVED lines=13> */
.L_x_513:
[----:B------:R-:W4:Y:S02]  /*12a90*/  LDG.E.64 R2, [R2.64] ;  /* 0x0000002402027981 */ /* 0x000f24000c1e1b00 */
[----:B----4-:R0:W4:Y:S01]  /*12aa0*/  F2I.S64.F64.TRUNC R24, R2 ;  /* 0x0000000200187311 */ /* 0x010122000030d900 */
[----:B------:R-:W-:Y:S05]  /*12ab0*/  BRA `(.L_x_504) ;  /* 0x000009a000007947 */ /* 0x000fea0003800000 */
.L_x_512:
        /* <DEDUP_REMOVED lines=27> */
.L_x_515:
        /* <DEDUP_REMOVED lines=14> */
.L_x_514:
[----:B------:R-:W4:Y:S02]  /*12d50*/  LDG.E.U16 R24, [R2.64] ;  /* 0x0000002402187981 */ /* 0x000f24000c1e1500 */
[----:B----4-:R-:W-:-:S06]  /*12d60*/  PRMT R24, RZ, 0x5410, R24 ;  /* 0x00005410ff187816 */ /* 0x010fcc0000000018 */
[----:B------:R-:W0:Y:S01]  /*12d70*/  F2I.S64.TRUNC R24, R24 ;  /* 0x0000001800187311 */ /* 0x000e22000020d900 */
[----:B------:R-:W-:Y:S05]  /*12d80*/  BRA `(.L_x_504) ;  /* 0x000006d000007947 */ /* 0x000fea0003800000 */
.L_x_511:
        /* <DEDUP_REMOVED lines=11> */
.L_x_518:
        /* <DEDUP_REMOVED lines=21> */
.L_x_522:
[----:B------:R-:W-:Y:S05]  /*12f90*/  BSYNC B1 ;  /* 0x0000000000017941 */ /* 0x000fea0003800000 */
.L_x_521:
[----:B------:R-:W-:Y:S01]  /*12fa0*/  IMAD.SHL.U32 R2, R2, 0x100000, RZ ;  /* 0x0010000002027824 */ /* 0x000fe200078e00ff */
[----:B------:R-:W-:-:S04]  /*12fb0*/  LEA R3, R0, 0x3b800000, 0x17 ;  /* 0x3b80000000037811 */ /* 0x000fc800078eb8ff */
[----:B------:R-:W-:Y:S02]  /*12fc0*/  LOP3.LUT R24, R3, R2, R24, 0xfe, !PT ;  /* 0x0000000203187212 */ /* 0x000fe400078efe18 */
.L_x_520:
[----:B------:R-:W-:Y:S05]  /*12fd0*/  BSYNC B0 ;  /* 0x0000000000007941 */ /* 0x000fea0003800000 */
.L_x_519:
[----:B------:R-:W0:Y:S01]  /*12fe0*/  F2I.S64.TRUNC R24, R24 ;  /* 0x0000001800187311 */ /* 0x000e22000020d900 */
[----:B------:R-:W-:Y:S05]  /*12ff0*/  BRA `(.L_x_504) ;  /* 0x0000046000007947 */ /* 0x000fea0003800000 */
.L_x_517:
        /* <DEDUP_REMOVED lines=21> */
.L_x_526:
[----:B------:R-:W-:Y:S05]  /*13150*/  BSYNC B1 ;  /* 0x0000000000017941 */ /* 0x000fea0003800000 */
.L_x_525:
[----:B------:R-:W-:Y:S01]  /*13160*/  IMAD.SHL.U32 R2, R2, 0x200000, RZ ;  /* 0x0020000002027824 */ /* 0x000fe200078e00ff */
[----:B------:R-:W-:-:S04]  /*13170*/  LEA R3, R0, 0x37800000, 0x17 ;  /* 0x3780000000037811 */ /* 0x000fc800078eb8ff */
[----:B------:R-:W-:Y:S02]  /*13180*/  LOP3.LUT R24, R3, R2, R24, 0xfe, !PT ;  /* 0x0000000203187212 */ /* 0x000fe400078efe18 */
.L_x_524:
[----:B------:R-:W-:Y:S05]  /*13190*/  BSYNC B0 ;  /* 0x0000000000007941 */ /* 0x000fea0003800000 */
.L_x_523:
[----:B------:R-:W0:Y:S01]  /*131a0*/  F2I.S64.TRUNC R24, R24 ;  /* 0x0000001800187311 */ /* 0x000e22000020d900 */
[----:B------:R-:W-:Y:S05]  /*131b0*/  BRA `(.L_x_504) ;  /* 0x000002a000007947 */ /* 0x000fea0003800000 */
.L_x_516:
        /* <DEDUP_REMOVED lines=14> */
.L_x_530:
[----:B------:R-:W-:Y:S05]  /*132a0*/  BSYNC B0 ;  /* 0x0000000000007941 */ /* 0x000fea0003800000 */
.L_x_529:
[----:B------:R-:W0:Y:S01]  /*132b0*/  F2I.S64.TRUNC R24, R24 ;  /* 0x0000001800187311 */ /* 0x000e22000020d900 */
[----:B------:R-:W-:Y:S05]  /*132c0*/  BRA `(.L_x_504) ;  /* 0x0000019000007947 */ /* 0x000fea0003800000 */
.L_x_503:
        /* <DEDUP_REMOVED lines=21> */
.L_x_528:
[----:B------:R0:W5:Y:S01]  /*13420*/  LDG.E.64 R24, [R2.64] ;  /* 0x0000002402187981 */ /* 0x000162000c1e1b00 */
[----:B------:R-:W-:Y:S05]  /*13430*/  BRA `(.L_x_504) ;  /* 0x0000002000007947 */ /* 0x000fea0003800000 */
.L_x_527:
[----:B------:R0:W5:Y:S01]  /*13440*/  LDG.E R24, [R2.64] ;  /* 0x0000002402187981 */ /* 0x000162000c1e1900 */
[----:B------:R-:W-:-:S03]  /*13450*/  IMAD.MOV.U32 R25, RZ, RZ, RZ ;  /* 0x000000ffff197224 */ /* 0x000fc600078e00ff */
.L_x_504:
        /* <DEDUP_REMOVED lines=17> */
.L_x_534:
[----:B------:R0:W5:Y:S01]  /*13570*/  LDG.E.U8 R26, [R2.64] ;  /* 0x00000024021a7981 */ /* 0x000162000c1e1100 */
[----:B------:R-:W-:Y:S01]  /*13580*/  IMAD.MOV.U32 R27, RZ, RZ, RZ ;  /* 0x000000ffff1b7224 */ /* 0x000fe200078e00ff */
[----:B------:R-:W-:Y:S05]  /*13590*/  BRA `(.L_x_536) ;  /* 0x00000d5000007947 */ /* 0x000fea0003800000 */
.L_x_533:
        /* <DEDUP_REMOVED lines=8> */
.L_x_538:
[----:B----4-:R-:W4:Y:S02]  /*13620*/  LDG.E R26, [R2.64] ;  /* 0x00000024021a7981 */ /* 0x010f24000c1e1900 */
[----:B----4-:R-:W-:Y:S01]  /*13630*/  SHF.R.S32.HI R27, RZ, 0x1f, R26 ;  /* 0x0000001fff1b7819 */ /* 0x010fe2000001141a */
[----:B------:R-:W-:Y:S05]  /*13640*/  BRA `(.L_x_536) ;  /* 0x00000ca000007947 */ /* 0x000fea0003800000 */
.L_x_537:
[----:B----4-:R-:W4:Y:S02]  /*13650*/  LDG.E.S16 R26, [R2.64] ;  /* 0x00000024021a7981 */ /* 0x010f24000c1e1700 */
[----:B----4-:R-:W-:Y:S01]  /*13660*/  SHF.R.S32.HI R27, RZ, 0x1f, R26 ;  /* 0x0000001fff1b7819 */ /* 0x010fe2000001141a */
[----:B------:R-:W-:Y:S05]  /*13670*/  BRA `(.L_x_536) ;  /* 0x00000c7000007947 */ /* 0x000fea0003800000 */
.L_x_532:
        /* <DEDUP_REMOVED lines=9> */
.L_x_540:
[----:B----4-:R-:W4:Y:S02]  /*13710*/  LDG.E.U16 R2, [R2.64] ;  /* 0x0000002402027981 */ /* 0x010f24000c1e1500 */
[----:B----4-:R-:W-:-:S06]  /*13720*/  HADD2.F32 R26, -RZ, R2.H0_H0 ;  /* 0x20000002ff1a7230 */ /* 0x010fcc0000004100 */
[----:B------:R-:W0:Y:S01]  /*13730*/  F2I.S64.TRUNC R26, R26 ;  /* 0x0000001a001a7311 */ /* 0x000e22000020d900 */
[----:B------:R-:W-:Y:S05]  /*13740*/  BRA `(.L_x_536) ;  /* 0x00000ba000007947 */ /* 0x000fea0003800000 */
.L_x_539:
        /* <DEDUP_REMOVED lines=9> */
.L_x_542:
[----:B----4-:R-:W4:Y:S02]  /*137e0*/  LDG.E.U16 R2, [R2.64] ;  /* 0x0000002402027981 */ /* 0x010f24000c1e1500 */
[----:B----4-:R-:W-:-:S06]  /*137f0*/  HADD2.F32 R26, -RZ, R2.H0_H0 ;  /* 0x20000002ff1a7230 */ /* 0x010fcc0000004100 */
[----:B------:R-:W0:Y:S01]  /*13800*/  F2I.S64.TRUNC R26, R26 ;  /* 0x0000001a001a7311 */ /* 0x000e22000020d900 */
[----:B------:R-:W-:Y:S05]  /*13810*/  BRA `(.L_x_536) ;  /* 0x00000ad000007947 */ /* 0x000fea0003800000 */
.L_x_541:
[----:B----4-:R-:W4:Y:S02]  /*13820*/  LDG.E.64 R2, [R2.64] ;  /* 0x0000002402027981 */ /* 0x010f24000c1e1b00 */
[----:B----4-:R0:W4:Y:S01]  /*13830*/  F2I.S64.F64.TRUNC R26, R2 ;  /* 0x00000002001a7311 */ /* 0x010122000030d900 */
[----:B------:R-:W-:Y:S05]  /*13840*/  BRA `(.L_x_536) ;  /* 0x00000aa000007947 */ /* 0x000fea0003800000 */
.L_x_531:
        /* <DEDUP_REMOVED lines=13> */
.L_x_545:
[----:B----4-:R-:W4:Y:S02]  /*13920*/  LDG.E.64 R2, [R2.64] ;  /* 0x0000002402027981 */ /* 0x010f24000c1e1b00 */
[----:B----4-:R0:W4:Y:S01]  /*13930*/  F2I.S64.F64.TRUNC R26, R2 ;  /* 0x00000002001a7311 */ /* 0x010122000030d900 */
[----:B------:R-:W-:Y:S05]  /*13940*/  BRA `(.L_x_536) ;  /* 0x000009a000007947 */ /* 0x000fea0003800000 */
.L_x_544:
        /* <DEDUP_REMOVED lines=27> */
.L_x_547:
        /* <DEDUP_REMOVED lines=14> */
.L_x_546:
[----:B----4-:R-:W4:Y:S02]  /*13be0*/  LDG.E.U16 R26, [R2.64] ;  /* 0x00000024021a7981 */ /* 0x010f24000c1e1500 */
[----:B----4-:R-:W-:-:S06]  /*13bf0*/  PRMT R26, RZ, 0x5410, R26 ;  /* 0x00005410ff1a7816 */ /* 0x010fcc000000001a */
[----:B------:R-:W0:Y:S01]  /*13c00*/  F2I.S64.TRUNC R26, R26 ;  /* 0x0000001a001a7311 */ /* 0x000e22000020d900 */
[----:B------:R-:W-:Y:S05]  /*13c10*/  BRA `(.L_x_536) ;  /* 0x000006d000007947 */ /* 0x000fea0003800000 */
.L_x_543:
        /* <DEDUP_REMOVED lines=11> */
.L_x_550:
        /* <DEDUP_REMOVED lines=21> */
.L_x_554:
[----:B------:R-:W-:Y:S05]  /*13e20*/  BSYNC B1 ;  /* 0x0000000000017941 */ /* 0x000fea0003800000 */
.L_x_553:
[----:B------:R-:W-:Y:S01]  /*13e30*/  IMAD.SHL.U32 R2, R2, 0x100000, RZ ;  /* 0x0010000002027824 */ /* 0x000fe200078e00ff */
[----:B------:R-:W-:-:S04]  /*13e40*/  LEA R3, R0, 0x3b800000, 0x17 ;  /* 0x3b80000000037811 */ /* 0x000fc800078eb8ff */
[----:B------:R-:W-:Y:S02]  /*13e50*/  LOP3.LUT R26, R3, R2, R26, 0xfe, !PT ;  /* 0x00000002031a7212 */ /* 0x000fe400078efe1a */
.L_x_552:
[----:B------:R-:W-:Y:S05]  /*13e60*/  BSYNC B0 ;  /* 0x0000000000007941 */ /* 0x000fea0003800000 */
.L_x_551:
[----:B------:R-:W0:Y:S01]  /*13e70*/  F2I.S64.TRUNC R26, R26 ;  /* 0x0000001a001a7311 */ /* 0x000e22000020d900 */
[----:B------:R-:W-:Y:S05]  /*13e80*/  BRA `(.L_x_536) ;  /* 0x0000046000007947 */ /* 0x000fea0003800000 */
.L_x_549:
        /* <DEDUP_REMOVED lines=21> */
.L_x_558:
[----:B------:R-:W-:Y:S05]  /*13fe0*/  BSYNC B1 ;  /* 0x0000000000017941 */ /* 0x000fea0003800000 */
.L_x_557:
[----:B------:R-:W-:Y:S01]  /*13ff0*/  IMAD.SHL.U32 R2, R2, 0x200000, RZ ;  /* 0x0020000002027824 */ /* 0x000fe200078e00ff */
[----:B------:R-:W-:-:S04]  /*14000*/  LEA R3, R0, 0x37800000, 0x17 ;  /* 0x3780000000037811 */ /* 0x000fc800078eb8ff */
[----:B------:R-:W-:Y:S02]  /*14010*/  LOP3.LUT R26, R3, R2, R26, 0xfe, !PT ;  /* 0x00000002031a7212 */ /* 0x000fe400078efe1a */
.L_x_556:
[----:B------:R-:W-:Y:S05]  /*14020*/  BSYNC B0 ;  /* 0x0000000000007941 */ /* 0x000fea0003800000 */
.L_x_555:
[----:B------:R-:W0:Y:S01]  /*14030*/  F2I.S64.TRUNC R26, R26 ;  /* 0x0000001a001a7311 */ /* 0x000e22000020d900 */
[----:B------:R-:W-:Y:S05]  /*14040*/  BRA `(.L_x_536) ;  /* 0x000002a000007947 */ /* 0x000fea0003800000 */
.L_x_548:
        /* <DEDUP_REMOVED lines=14> */
.L_x_562:
[----:B------:R-:W-:Y:S05]  /*14130*/  BSYNC B0 ;  /* 0x0000000000007941 */ /* 0x000fea0003800000 */
.L_x_561:
[----:B------:R-:W0:Y:S01]  /*14140*/  F2I.S64.TRUNC R26, R26 ;  /* 0x0000001a001a7311 */ /* 0x000e22000020d900 */
[----:B------:R-:W-:Y:S05]  /*14150*/  BRA `(.L_x_536) ;  /* 0x0000019000007947 */ /* 0x000fea0003800000 */
.L_x_535:
        /* <DEDUP_REMOVED lines=21> */
.L_x_560:
[----:B------:R0:W5:Y:S01]  /*142b0*/  LDG.E.64 R26, [R2.64] ;  /* 0x00000024021a7981 */ /* 0x000162000c1e1b00 */
[----:B------:R-:W-:Y:S05]  /*142c0*/  BRA `(.L_x_536) ;  /* 0x0000002000007947 */ /* 0x000fea0003800000 */
.L_x_559:
[----:B------:R0:W5:Y:S01]  /*142d0*/  LDG.E R26, [R2.64] ;  /* 0x00000024021a7981 */ /* 0x000162000c1e1900 */
[----:B------:R-:W-:-:S03]  /*142e0*/  IMAD.MOV.U32 R27, RZ, RZ, RZ ;  /* 0x000000ffff1b7224 */ /* 0x000fc600078e00ff */
.L_x_536:
        /* <DEDUP_REMOVED lines=25> */
.L_x_564:
[----:B------:R-:W-:Y:S05]  /*14480*/  BSYNC B7 ;  /* 0x0000000000077941 */ /* 0x000fea0003800000 */
.L_x_563:
        /* <DEDUP_REMOVED lines=25> */
.L_x_566:
[----:B------:R-:W-:Y:S05]  /*14620*/  BSYNC B7 ;  /* 0x0000000000077941 */ /* 0x000fea0003800000 */
.L_x_565:
        /* <DEDUP_REMOVED lines=29> */
.L_x_568:
[----:B------:R-:W-:Y:S05]  /*14800*/  BSYNC B7 ;  /* 0x0000000000077941 */ /* 0x000fea0003800000 */
.L_x_567:
[----:B------:R-:W-:Y:S01]  /*14810*/  IMAD.MOV.U32 R0, RZ, RZ, 0x1 ;  /* 0x00000001ff007424 */ /* 0x000fe200078e00ff */
[----:B------:R-:W-:Y:S01]  /*14820*/  UMOV UR4, 0x1 ;  /* 0x0000000100047882 */ /* 0x000fe20000000000 */
[----:B------:R-:W-:Y:S01]  /*14830*/  IMAD R3, R27, c[0x0][0x530], RZ ;  /* 0x00014c001b037a24 */ /* 0x000fe200078e02ff */
[----:B------:R-:W-:Y:S01]  /*14840*/  ULDC UR5, c[0x0][0x538] ;  /* 0x00014e0000057ab9 */ /* 0x000fe20000000800 */
[----:B------:R-:W-:Y:S01]  /*14850*/  CS2R R20, SRZ ;  /* 0x0000000000147805 */ /* 0x000fe2000001ff00 */
[----:B------:R-:W-:Y:S01]  /*14860*/  ISETP.LE.U32.AND P0, PT, R0, c[0x0][0x530], PT ;  /* 0x00014c0000007a0c */ /* 0x000fe20003f03070 */
[----:B------:R-:W-:Y:S01]  /*14870*/  IMAD.MOV.U32 R0, RZ, RZ, c[0x0][0x534] ;  /* 0x00014d00ff007624 */ /* 0x000fe200078e00ff */
[----:B------:R-:W-:Y:S01]  /*14880*/  UIADD3 UR4, -UR4, UR5, URZ ;  /* 0x0000000504047290 */ /* 0x000fe2000fffe13f */
[----:B------:R-:W-:-:S03]  /*14890*/  IMAD R3, R26, c[0x0][0x534], R3 ;  /* 0x00014d001a037a24 */ /* 0x000fc600078e0203 */
[----:B------:R-:W-:-:S04]  /*148a0*/  ISETP.GE.AND.EX P0, PT, R0, RZ, PT, P0 ;  /* 0x000000ff0000720c */ /* 0x000fc80003f06300 */
[----:B------:R-:W-:-:S13]  /*148b0*/  ISETP.GT.OR P0, PT, RZ, UR4, !P0 ;  /* 0x00000004ff007c0c */ /* 0x000fda000c704670 */
[----:B------:R-:W-:Y:S05]  /*148c0*/  @P0 BRA `(.L_x_569) ;  /* 0x000003a000000947 */ /* 0x000fea0003800000 */
[----:B------:R-:W-:Y:S01]  /*148d0*/  IMAD.WIDE.U32 R26, R26, c[0x0][0x530], RZ ;  /* 0x00014c001a1a7a25 */ /* 0x000fe200078e00ff */
[----:B------:R-:W-:Y:S01]  /*148e0*/  BSSY B0, `(.L_x_569) ;  /* 0x0000038000007945 */ /* 0x000fe20003800000 */
[----:B------:R-:W-:Y:S02]  /*148f0*/  CS2R R20, SRZ ;  /* 0x0000000000147805 */ /* 0x000fe4000001ff00 */
[----:B------:R-:W-:Y:S02]  /*14900*/  IMAD.U32 R16, RZ, RZ, UR4 ;  /* 0x00000004ff107e24 */ /* 0x000fe4000f8e00ff */
[----:B------:R-:W-:Y:S02]  /*14910*/  IMAD.IADD R4, R27, 0x1, R3 ;  /* 0x000000011b047824 */ /* 0x000fe400078e0203 */
.L_x_573:
        /* <DEDUP_REMOVED lines=13> */
.L_x_571:
        /* <DEDUP_REMOVED lines=19> */
.L_x_572:
[----:B------:R-:W-:Y:S05]  /*14b20*/  BSYNC B1 ;  /* 0x0000000000017941 */ /* 0x000fea0003800000 */
.L_x_570:
[----:B------:R-:W-:-:S04]  /*14b30*/  LEA R2, P0, R16, c[0x0][0x548], 0x3 ;  /* 0x0001520010027a11 */ /* 0x000fc800078018ff */
[----:B------:R-:W-:-:S06]  /*14b40*/  LEA.HI.X R3, R16, c[0x0][0x54c], R15, 0x3, P0 ;  /* 0x0001530010037a11 */ /* 0x000fcc00000f1c0f */
[----:B------:R-:W2:Y:S01]  /*14b50*/  LDG.E.64 R2, [R2.64] ;  /* 0x0000002402027981 */ /* 0x000ea2000c1e1b00 */
[----:B------:R-:W-:Y:S01]  /*14b60*/  IADD3 R11, P0, RZ, -R6, RZ ;  /* 0x80000006ff0b7210 */ /* 0x000fe20007f1e0ff */
[----:B------:R-:W-:Y:S01]  /*14b70*/  IMAD.MOV.U32 R27, RZ, RZ, R4 ;  /* 0x000000ffff1b7224 */ /* 0x000fe200078e0004 */
[----:B------:R-:W-:-:S03]  /*14b80*/  IADD3 R16, R16, -0x1, RZ ;  /* 0xffffffff10107810 */ /* 0x000fc60007ffe0ff */
        /* <DEDUP_REMOVED lines=11> */
[----:B------:R-:W-:Y:S01]  /*14c40*/  IMAD.IADD R21, R21, 0x1, R5 ;  /* 0x0000000115157824 */ /* 0x000fe200078e0205 */
[----:B------:R-:W-:Y:S05]  /*14c50*/  @P0 BRA `(.L_x_573) ;  /* 0xfffffcc000000947 */ /* 0x000fea000383ffff */
[----:B------:R-:W-:Y:S05]  /*14c60*/  BSYNC B0 ;  /* 0x0000000000007941 */ /* 0x000fea0003800000 */
.L_x_569:
        /* <DEDUP_REMOVED lines=18> */
.L_x_578:
        /* <DEDUP_REMOVED lines=27> */
.L_x_577:
[----:B------:R-:W-:Y:S05]  /*14f40*/  BSYNC B8 ;  /* 0x0000000000087941 */ /* 0x000fea0003800000 */
.L_x_576:
[----:B------:R-:W-:-:S05]  /*14f50*/  IADD3 R22, P0, R22, 0x8, RZ ;  /* 0x0000000816167810 */ /* 0x000fca0007f1e0ff */
[----:B------:R-:W-:Y:S01]  /*14f60*/  IMAD.X R23, RZ, RZ, R23, P0 ;  /* 0x000000ffff177224 */ /* 0x000fe200000e0617 */
[----:B------:R-:W-:-:S04]  /*14f70*/  ISETP.GE.U32.AND P0, PT, R22, R25, PT ;  /* 0x000000191600720c */ /* 0x000fc80003f06070 */
[----:B------:R-:W-:-:S13]  /*14f80*/  ISETP.GE.U32.AND.EX P0, PT, R23, R16, PT, P0 ;  /* 0x000000101700720c */ /* 0x000fda0003f06100 */
[----:B------:R-:W-:Y:S05]  /*14f90*/  @!P0 BRA `(.L_x_578) ;  /* 0xfffffdf000008947 */ /* 0x000fea000383ffff */
.L_x_575:
[----:B------:R-:W-:Y:S05]  /*14fa0*/  BSYNC B7 ;  /* 0x0000000000077941 */ /* 0x000fea0003800000 */
.L_x_574:
        /* <DEDUP_REMOVED lines=14> */
.L_x_582:
[----:B------:R0:W-:Y:S01]  /*15090*/  STG.E.U8 [R18.64], RZ ;  /* 0x000000ff12007986 */ /* 0x0001e2000c101124 */
[----:B------:R-:W-:Y:S05]  /*150a0*/  BRA `(.L_x_584) ;  /* 0x0000066000007947 */ /* 0x000fea0003800000 */
.L_x_581:
        /* <DEDUP_REMOVED lines=8> */
.L_x_586:
[----:B------:R0:W-:Y:S01]  /*15130*/  STG.E [R18.64], RZ ;  /* 0x000000ff12007986 */ /* 0x0001e2000c101924 */
[----:B------:R-:W-:Y:S05]  /*15140*/  BRA `(.L_x_584) ;  /* 0x000005c000007947 */ /* 0x000fea0003800000 */
.L_x_585:
[----:B------:R0:W-:Y:S01]  /*15150*/  STG.E.U16 [R18.64], RZ ;  /* 0x000000ff12007986 */ /* 0x0001e2000c101524 */
[----:B------:R-:W-:Y:S05]  /*15160*/  BRA `(.L_x_584) ;  /* 0x000005a000007947 */ /* 0x000fea0003800000 */
.L_x_580:
        /* <DEDUP_REMOVED lines=8> */
.L_x_588:
[----:B------:R0:W-:Y:S01]  /*151f0*/  STG.E.U16 [R18.64], RZ ;  /* 0x000000ff12007986 */ /* 0x0001e2000c101524 */
[----:B------:R-:W-:Y:S05]  /*15200*/  BRA `(.L_x_584) ;  /* 0x0000050000007947 */ /* 0x000fea0003800000 */
.L_x_587:
        /* <DEDUP_REMOVED lines=8> */
.L_x_590:
[----:B------:R0:W-:Y:S01]  /*15290*/  STG.E [R18.64], RZ ;  /* 0x000000ff12007986 */ /* 0x0001e2000c101924 */
[----:B------:R-:W-:Y:S05]  /*152a0*/  BRA `(.L_x_584) ;  /* 0x0000046000007947 */ /* 0x000fea0003800000 */
.L_x_589:
[----:B------:R0:W-:Y:S01]  /*152b0*/  STG.E.64 [R18.64], RZ ;  /* 0x000000ff12007986 */ /* 0x0001e2000c101b24 */
[----:B------:R-:W-:Y:S05]  /*152c0*/  BRA `(.L_x_584) ;  /* 0x0000044000007947 */ /* 0x000fea0003800000 */
.L_x_579:
        /* <DEDUP_REMOVED lines=10> */
.L_x_593:
[----:B------:R0:W-:Y:S01]  /*15370*/  STG.E.128 [R18.64], RZ ;  /* 0x000000ff12007986 */ /* 0x0001e2000c101d24 */
[----:B------:R-:W-:Y:S05]  /*15380*/  BRA `(.L_x_584) ;  /* 0x0000038000007947 */ /* 0x000fea0003800000 */
.L_x_592:
        /* <DEDUP_REMOVED lines=8> */
.L_x_595:
[----:B------:R0:W-:Y:S01]  /*15410*/  STG.E.U8 [R18.64], RZ ;  /* 0x000000ff12007986 */ /* 0x0001e2000c101124 */
[----:B------:R-:W-:Y:S05]  /*15420*/  BRA `(.L_x_584) ;  /* 0x000002e000007947 */ /* 0x000fea0003800000 */
.L_x_594:
[----:B------:R0:W-:Y:S01]  /*15430*/  STG.E.U16 [R18.64], RZ ;  /* 0x000000ff12007986 */ /* 0x0001e2000c101524 */
[----:B------:R-:W-:Y:S05]  /*15440*/  BRA `(.L_x_584) ;  /* 0x000002c000007947 */ /* 0x000fea0003800000 */
.L_x_591:
        /* <DEDUP_REMOVED lines=10> */
.L_x_598:
[----:B------:R0:W-:Y:S01]  /*154f0*/  STG.E.U8 [R18.64], RZ ;  /* 0x000000ff12007986 */ /* 0x0001e2000c101124 */
[----:B------:R-:W-:Y:S05]  /*15500*/  BRA `(.L_x_584) ;  /* 0x0000020000007947 */ /* 0x000fea0003800000 */
.L_x_597:
[----:B------:R0:W-:Y:S01]  /*15510*/  STG.E.U8 [R18.64], RZ ;  /* 0x000000ff12007986 */ /* 0x0001e2000c101124 */
[----:B------:R-:W-:Y:S05]  /*15520*/  BRA `(.L_x_584) ;  /* 0x000001e000007947 */ /* 0x000fea0003800000 */
.L_x_596:
[----:B------:R-:W-:-:S13]  /*15530*/  ISETP.NE.AND P0, PT, R0, 0x1c, PT ;  /* 0x0000001c0000780c */ /* 0x000fda0003f05270 */
[----:B------:R-:W-:Y:S05]  /*15540*/  @!P0 BRA `(.L_x_599) ;  /* 0x000001b000008947 */ /* 0x000fea0003800000 */
[----:B------:R-:W-:-:S13]  /*15550*/  ISETP.NE.AND P0, PT, R0, 0x1d, PT ;  /* 0x0000001d0000780c */ /* 0x000fda0003f05270 */
[----:B------:R-:W-:Y:S05]  /*15560*/  @!P0 BRA `(.L_x_600) ;  /* 0x0000017000008947 */ /* 0x000fea0003800000 */
[----:B------:R-:W-:-:S13]  /*15570*/  ISETP.NE.AND P0, PT, R0, 0x2c, PT ;  /* 0x0000002c0000780c */ /* 0x000fda0003f05270 */
[----:B------:R0:W-:Y:S01]  /*15580*/  @!P0 STG.E.U8 [R18.64], RZ ;  /* 0x000000ff12008986 */ /* 0x0001e2000c101124 */
[----:B------:R-:W-:Y:S05]  /*15590*/  @!P0 BRA `(.L_x_584) ;  /* 0x0000017000008947 */ /* 0x000fea0003800000 */
.L_x_583:
        /* <DEDUP_REMOVED lines=20> */
.L_x_600:
[----:B------:R0:W-:Y:S01]  /*156e0*/  STG.E.64 [R18.64], RZ ;  /* 0x000000ff12007986 */ /* 0x0001e2000c101b24 */
[----:B------:R-:W-:Y:S05]  /*156f0*/  BRA `(.L_x_584) ;  /* 0x0000001000007947 */ /* 0x000fea0003800000 */
.L_x_599:
[----:B------:R0:W-:Y:S02]  /*15700*/  STG.E [R18.64], RZ ;  /* 0x000000ff12007986 */ /* 0x0001e4000c101924 */
.L_x_584:
[----:B------:R-:W-:Y:S02]  /*15710*/  IADD3 R17, R17, 0x80, RZ ;  /* 0x0000008011117810 */ /* 0x000fe40007ffe0ff */
.L_x_202:
[----:B------:R-:W-:Y:S05]  /*15720*/  BSYNC B6 ;  /* 0x0000000000067941 */ /* 0x000fea0003800000 */
.L_x_201:
[----:B------:R-:W-:-:S13]  /*15730*/  ISETP.GE.AND P0, PT, R17, c[0x0][0x160], PT ;  /* 0x0000580011007a0c */ /* 0x000fda0003f06270 */
[----:B------:R-:W-:Y:S05]  /*15740*/  @P0 EXIT ;  /* 0x000000000000094d */ /* 0x000fea0003800000 */
        /* <DEDUP_REMOVED lines=332> */
.L_x_601:
        /* <DEDUP_REMOVED lines=19> */
.L_x_605:
[----:B------:R0:W5:Y:S01]  /*16d40*/  LDG.E.U8 R26, [R2.64] ;  /* 0x00000024021a7981 */ /* 0x000162000c1e1100 */
[----:B------:R-:W-:Y:S01]  /*16d50*/  IMAD.MOV.U32 R27, RZ, RZ, RZ ;  /* 0x000000ffff1b7224 */ /* 0x000fe200078e00ff */
[----:B------:R-:W-:Y:S05]  /*16d60*/  BRA `(.L_x_607) ;  /* 0x00000d5000007947 */ /* 0x000fea0003800000 */
.L_x_604:
        /* <DEDUP_REMOVED lines=8> */
.L_x_609:
[----:B------:R-:W2:Y:S02]  /*16df0*/  LDG.E R26, [R2.64] ;  /* 0x00000024021a7981 */ /* 0x000ea4000c1e1900 */
[----:B--2---:R-:W-:Y:S01]  /*16e00*/  SHF.R.S32.HI R27, RZ, 0x1f, R26 ;  /* 0x0000001fff1b7819 */ /* 0x004fe2000001141a */
[----:B------:R-:W-:Y:S05]  /*16e10*/  BRA `(.L_x_607) ;  /* 0x00000ca000007947 */ /* 0x000fea0003800000 */
.L_x_608:
[----:B------:R-:W2:Y:S02]  /*16e20*/  LDG.E.S16 R26, [R2.64] ;  /* 0x00000024021a7981 */ /* 0x000ea4000c1e1700 */
[----:B--2---:R-:W-:Y:S01]  /*16e30*/  SHF.R.S32.HI R27, RZ, 0x1f, R26 ;  /* 0x0000001fff1b7819 */ /* 0x004fe2000001141a */
[----:B------:R-:W-:Y:S05]  /*16e40*/  BRA `(.L_x_607) ;  /* 0x00000c7000007947 */ /* 0x000fea0003800000 */
.L_x_603:
        /* <DEDUP_REMOVED lines=9> */
.L_x_611:
[----:B------:R-:W2:Y:S02]  /*16ee0*/  LDG.E.U16 R2, [R2.64] ;  /* 0x0000002402027981 */ /* 0x000ea4000c1e1500 */
[----:B--2---:R-:W-:-:S06]  /*16ef0*/  HADD2.F32 R26, -RZ, R2.H0_H0 ;  /* 0x20000002ff1a7230 */ /* 0x004fcc0000004100 */
[----:B------:R-:W0:Y:S01]  /*16f00*/  F2I.S64.TRUNC R26, R26 ;  /* 0x0000001a001a7311 */ /* 0x000e22000020d900 */
[----:B------:R-:W-:Y:S05]  /*16f10*/  BRA `(.L_x_607) ;  /* 0x00000ba000007947 */ /* 0x000fea0003800000 */
.L_x_610:
        /* <DEDUP_REMOVED lines=9> */
.L_x_613:
[----:B------:R-:W2:Y:S02]  /*16fb0*/  LDG.E.U16 R2, [R2.64] ;  /* 0x0000002402027981 */ /* 0x000ea4000c1e1500 */
[----:B--2---:R-:W-:-:S06]  /*16fc0*/  HADD2.F32 R26, -RZ, R2.H0_H0 ;  /* 0x20000002ff1a7230 */ /* 0x004fcc0000004100 */
[----:B------:R-:W0:Y:S01]  /*16fd0*/  F2I.S64.TRUNC R26, R26 ;  /* 0x0000001a001a7311 */ /* 0x000e22000020d900 */
[----:B------:R-:W-:Y:S05]  /*16fe0*/  BRA `(.L_x_607) ;  /* 0x00000ad000007947 */ /* 0x000fea0003800000 */
.L_x_612:
[----:B------:R-:W2:Y:S02]  /*16ff0*/  LDG.E.64 R2, [R2.64] ;  /* 0x0000002402027981 */ /* 0x000ea4000c1e1b00 */
[----:B--2---:R0:W1:Y:S01]  /*17000*/  F2I.S64.F64.TRUNC R26, R2 ;  /* 0x00000002001a7311 */ /* 0x004062000030d900 */
[----:B------:R-:W-:Y:S05]  /*17010*/  BRA `(.L_x_607) ;  /* 0x00000aa000007947 */ /* 0x000fea0003800000 */
.L_x_602:
        /* <DEDUP_REMOVED lines=13> */
.L_x_616:
[----:B------:R-:W2:Y:S02]  /*170f0*/  LDG.E.64 R2, [R2.64] ;  /* 0x0000002402027981 */ /* 0x000ea4000c1e1b00 */
[----:B--2---:R0:W1:Y:S01]  /*17100*/  F2I.S64.F64.TRUNC R26, R2 ;  /* 0x00000002001a7311 */ /* 0x004062000030d900 */
[----:B------:R-:W-:Y:S05]  /*17110*/  BRA `(.L_x_607) ;  /* 0x000009a000007947 */ /* 0x000fea0003800000 */
.L_x_615:
        /* <DEDUP_REMOVED lines=27> */
.L_x_618:
        /* <DEDUP_REMOVED lines=14> */
.L_x_617:
[----:B------:R-:W2:Y:S02]  /*173b0*/  LDG.E.U16 R26, [R2.64] ;  /* 0x00000024021a7981 */ /* 0x000ea4000c1e1500 */
[----:B--2---:R-:W-:-:S06]  /*173c0*/  PRMT R26, RZ, 0x5410, R26 ;  /* 0x00005410ff1a7816 */ /* 0x004fcc000000001a */
[----:B------:R-:W0:Y:S01]  /*173d0*/  F2I.S64.TRUNC R26, R26 ;  /* 0x0000001a001a7311 */ /* 0x000e22000020d900 */
[----:B------:R-:W-:Y:S05]  /*173e0*/  BRA `(.L_x_607) ;  /* 0x000006d000007947 */ /* 0x000fea0003800000 */
.L_x_614:
        /* <DEDUP_REMOVED lines=11> */
.L_x_621:
        /* <DEDUP_REMOVED lines=21> */
.L_x_625:
[----:B------:R-:W-:Y:S05]  /*175f0*/  BSYNC B1 ;  /* 0x0000000000017941 */ /* 0x000fea0003800000 */
.L_x_624:
[----:B------:R-:W-:Y:S01]  /*17600*/  IMAD.SHL.U32 R2, R2, 0x100000, RZ ;  /* 0x0010000002027824 */ /* 0x000fe200078e00ff */
[----:B------:R-:W-:-:S04]  /*17610*/  LEA R3, R0, 0x3b800000, 0x17 ;  /* 0x3b80000000037811 */ /* 0x000fc800078eb8ff */
[----:B------:R-:W-:Y:S02]  /*17620*/  LOP3.LUT R26, R3, R2, R26, 0xfe, !PT ;  /* 0x00000002031a7212 */ /* 0x000fe400078efe1a */
.L_x_623:
[----:B------:R-:W-:Y:S05]  /*17630*/  BSYNC B0 ;  /* 0x0000000000007941 */ /* 0x000fea0003800000 */
.L_x_622:
[----:B------:R-:W0:Y:S01]  /*17640*/  F2I.S64.TRUNC R26, R26 ;  /* 0x0000001a001a7311 */ /* 0x000e22000020d900 */
[----:B------:R-:W-:Y:S05]  /*17650*/  BRA `(.L_x_607) ;  /* 0x0000046000007947 */ /* 0x000fea0003800000 */
.L_x_620:
        /* <DEDUP_REMOVED lines=21> */
.L_x_629:
[----:B------:R-:W-:Y:S05]  /*177b0*/  BSYNC B1 ;  /* 0x0000000000017941 */ /* 0x000fea0003800000 */
.L_x_628:
[----:B------:R-:W-:Y:S01]  /*177c0*/  IMAD.SHL.U32 R2, R2, 0x200000, RZ ;  /* 0x0020000002027824 */ /* 0x000fe200078e00ff */
[----:B------:R-:W-:-:S04]  /*177d0*/  LEA R3, R0, 0x37800000, 0x17 ;  /* 0x3780000000037811 */ /* 0x000fc800078eb8ff */
[----:B------:R-:W-:Y:S02]  /*177e0*/  LOP3.LUT R26, R3, R2, R26, 0xfe, !PT ;  /* 0x00000002031a7212 */ /* 0x000fe400078efe1a */
.L_x_627:
[----:B------:R-:W-:Y:S05]  /*177f0*/  BSYNC B0 ;  /* 0x0000000000007941 */ /* 0x000fea0003800000 */
.L_x_626:
[----:B------:R-:W0:Y:S01]  /*17800*/  F2I.S64.TRUNC R26, R26 ;  /* 0x0000001a001a7311 */ /* 0x000e22000020d900 */
[----:B------:R-:W-:Y:S05]  /*17810*/  BRA `(.L_x_607) ;  /* 0x000002a000007947 */ /* 0x000fea0003800000 */
.L_x_619:
        /* <DEDUP_REMOVED lines=14> */
.L_x_633:
[----:B------:R-:W-:Y:S05]  /*17900*/  BSYNC B0 ;  /* 0x0000000000007941 */ /* 0x000fea0003800000 */
.L_x_632:
[----:B------:R-:W0:Y:S01]  /*17910*/  F2I.S64.TRUNC R26, R26 ;  /* 0x0000001a001a7311 */ /* 0x000e22000020d900 */
[----:B------:R-:W-:Y:S05]  /*17920*/  BRA `(.L_x_607) ;  /* 0x0000019000007947 */ /* 0x000fea0003800000 */
.L_x_606:
[----:B------:R-:W-:Y:S01]  /*17930*/  MOV R0, 0x0 ;  /* 0x0000000000007802 */ /* 0x000fe20000000f00 */
[----:B------:R-:W-:Y:S02]  /*17940*/  IMAD.MOV.U32 R4, RZ, RZ, c[0x4][0x118] ;  /* 0x01004600ff047624 */ /* 0x000fe400078e00ff */
[----:B------:R-:W-:Y:S01]  /*17950*/  IMAD.MOV.U32 R5, RZ, RZ, c[0x4][0x11c] ;  /* 0x01004700ff057624 */ /* 0x000fe200078e00ff */
[----:B------:R0:W1:Y:S01]  /*17960*/  LDC.64 R2, c[0x4][R0] ;  /* 0x0100000000027b82 */ /* 0x0000620000000a00 */
[----:B------:R-:W-:Y:S02]  /*17970*/  IMAD.MOV.U32 R6, RZ, RZ, c[0x4][0x120] ;  /* 0x01004800ff067624 */ /* 0x000fe400078e00ff */
[----:B------:R-:W-:-:S02]  /*17980*/  IMAD.MOV.U32 R7, RZ, RZ, c[0x4][0x124] ;  /* 0x01004900ff077624 */ /* 0x000fc400078e00ff */
[----:B------:R-:W-:Y:S02]  /*17990*/  IMAD.MOV.U32 R8, RZ, RZ, 0x4e ;  /* 0x0000004eff087424 */ /* 0x000fe400078e00ff */
[----:B------:R-:W-:Y:S02]  /*179a0*/  IMAD.MOV.U32 R10, RZ, RZ, c[0x4][0x20] ;  /* 0x01000800ff0a7624 */ /* 0x000fe400078e00ff */
[----:B------:R-:W-:Y:S02]  /*179b0*/  IMAD.MOV.U32 R11, RZ, RZ, c[0x4][0x24] ;  /* 0x01000900ff0b7624 */ /* 0x000fe400078e00ff */
[----:B------:R-:W-:Y:S02]  /*179c0*/  IMAD.MOV.U32 R12, RZ, RZ, 0x1 ;  /* 0x00000001ff0c7424 */ /* 0x000fe400078e00ff */
[----:B------:R-:W-:Y:S02]  /*179d0*/  IMAD.MOV.U32 R13, RZ, RZ, RZ ;  /* 0x000000ffff0d7224 */ /* 0x000fe400078e00ff */
[----:B0-----:R-:W-:Y:S01]  /*179e0*/  LEPC R14 ;  /* 0x00000000000e734e */ /* 0x001fe20000000000 */
[----:B------:R-:W-:Y:S02]  /*179f0*/  MOV R9, 0x17a60 ;  /* 0x00017a6000097802 */ /* 0x000fe40000000f00 */
[----:B------:R-:W-:-:S02]  /*17a00*/  MOV R20, 0x179e0 ;  /* 0x000179e000147802 */ /* 0x000fc40000000f00 */
[----:B------:R-:W-:Y:S02]  /*17a10*/  MOV R21, 0x0 ;  /* 0x0000000000157802 */ /* 0x000fe40000000f00 */
[----:B------:R-:W-:Y:S02]  /*17a20*/  MOV R0, 0x0 ;  /* 0x0000000000007802 */ /* 0x000fe40000000f00 */
[----:B------:R-:W-:-:S04]  /*17a30*/  IADD3 R20, P0, P1, -R20, R9, R14 ;  /* 0x0000000914147210 */ /* 0x000fc8000791e10e */
[----:B------:R-:W-:-:S04]  /*17a40*/  IADD3.X R21, ~R0, R21, R15, P0, P1 ;  /* 0x0000001500157210 */ /* 0x000fc800007e250f */
[----:B-1----:R-:W-:Y:S05]  /*17a50*/  CALL.ABS.NOINC R2 ;  /* 0x0000000002007343 */ /* 0x002fea0003c00000 */
[----:B------:R-:W-:Y:S01]  /*17a60*/  CS2R R26, SRZ ;  /* 0x00000000001a7805 */ /* 0x000fe2000001ff00 */
[----:B------:R-:W-:Y:S05]  /*17a70*/  BRA `(.L_x_607) ;  /* 0x0000004000007947 */ /* 0x000fea0003800000 */
.L_x_631:
[----:B------:R0:W5:Y:S01]  /*17a80*/  LDG.E.64 R26, [R2.64] ;  /* 0x00000024021a7981 */ /* 0x000162000c1e1b00 */
[----:B------:R-:W-:Y:S05]  /*17a90*/  BRA `(.L_x_607) ;  /* 0x0000002000007947 */ /* 0x000fea0003800000 */
.L_x_630:
[----:B------:R0:W5:Y:S01]  /*17aa0*/  LDG.E R26, [R2.64] ;  /* 0x00000024021a7981 */ /* 0x000162000c1e1900 */
[----:B------:R-:W-:-:S03]  /*17ab0*/  IMAD.MOV.U32 R27, RZ, RZ, RZ ;  /* 0x000000ffff1b7224 */ /* 0x000fc600078e00ff */
.L_x_607:
        /* <DEDUP_REMOVED lines=17> */
.L_x_637:
[----:B------:R0:W5:Y:S01]  /*17bd0*/  LDG.E.U8 R28, [R2.64] ;  /* 0x00000024021c7981 */ /* 0x000162000c1e1100 */
[----:B------:R-:W-:Y:S01]  /*17be0*/  IMAD.MOV.U32 R29, RZ, RZ, RZ ;  /* 0x000000ffff1d7224 */ /* 0x000fe200078e00ff */
[----:B------:R-:W-:Y:S05]  /*17bf0*/  BRA `(.L_x_639) ;  /* 0x00000d5000007947 */ /* 0x000fea0003800000 */
.L_x_636:
        /* <DEDUP_REMOVED lines=8> */
.L_x_641:
[----:B------:R-:W2:Y:S02]  /*17c80*/  LDG.E R28, [R2.64] ;  /* 0x00000024021c7981 */ /* 0x000ea4000c1e1900 */
[----:B--2---:R-:W-:Y:S01]  /*17c90*/  SHF.R.S32.HI R29, RZ, 0x1f, R28 ;  /* 0x0000001fff1d7819 */ /* 0x004fe2000001141c */
[----:B------:R-:W-:Y:S05]  /*17ca0*/  BRA `(.L_x_639) ;  /* 0x00000ca000007947 */ /* 0x000fea0003800000 */
.L_x_640:
[----:B------:R-:W2:Y:S02]  /*17cb0*/  LDG.E.S16 R28, [R2.64] ;  /* 0x00000024021c7981 */ /* 0x000ea4000c1e1700 */
[----:B--2---:R-:W-:Y:S01]  /*17cc0*/  SHF.R.S32.HI R29, RZ, 0x1f, R28 ;  /* 0x0000001fff1d7819 */ /* 0x004fe2000001141c */
[----:B------:R-:W-:Y:S05]  /*17cd0*/  BRA `(.L_x_639) ;  /* 0x00000c7000007947 */ /* 0x000fea0003800000 */
.L_x_635:
        /* <DEDUP_REMOVED lines=9> */
.L_x_643:
[----:B------:R-:W2:Y:S02]  /*17d70*/  LDG.E.U16 R2, [R2.64] ;  /* 0x0000002402027981 */ /* 0x000ea4000c1e1500 */
[----:B--2---:R-:W-:-:S06]  /*17d80*/  HADD2.F32 R28, -RZ, R2.H0_H0 ;  /* 0x20000002ff1c7230 */ /* 0x004fcc0000004100 */
[----:B------:R-:W0:Y:S01]  /*17d90*/  F2I.S64.TRUNC R28, R28 ;  /* 0x0000001c001c7311 */ /* 0x000e22000020d900 */
[----:B------:R-:W-:Y:S05]  /*17da0*/  BRA `(.L_x_639) ;  /* 0x00000ba000007947 */ /* 0x000fea0003800000 */
.L_x_642:
        /* <DEDUP_REMOVED lines=9> */
.L_x_645:
[----:B------:R-:W2:Y:S02]  /*17e40*/  LDG.E.U16 R2, [R2.64] ;  /* 0x0000002402027981 */ /* 0x000ea4000c1e1500 */
[----:B--2---:R-:W-:-:S06]  /*17e50*/  HADD2.F32 R28, -RZ, R2.H0_H0 ;  /* 0x20000002ff1c7230 */ /* 0x004fcc0000004100 */
[----:B------:R-:W0:Y:S01]  /*17e60*/  F2I.S64.TRUNC R28, R28 ;  /* 0x0000001c001c7311 */ /* 0x000e22000020d900 */
[----:B------:R-:W-:Y:S05]  /*17e70*/  BRA `(.L_x_639) ;  /* 0x00000ad000007947 */ /* 0x000fea0003800000 */
.L_x_644:
[----:B------:R-:W2:Y:S02]  /*17e80*/  LDG.E.64 R2, [R2.64] ;  /* 0x0000002402027981 */ /* 0x000ea4000c1e1b00 */
[----:B--2---:R0:W2:Y:S01]  /*17e90*/  F2I.S64.F64.TRUNC R28, R2 ;  /* 0x00000002001c7311 */ /* 0x0040a2000030d900 */
[----:B------:R-:W-:Y:S05]  /*17ea0*/  BRA `(.L_x_639) ;  /* 0x00000aa000007947 */ /* 0x000fea0003800000 */
.L_x_634:
        /* <DEDUP_REMOVED lines=13> */
.L_x_648:
[----:B------:R-:W2:Y:S02]  /*17f80*/  LDG.E.64 R2, [R2.64] ;  /* 0x0000002402027981 */ /* 0x000ea4000c1e1b00 */
[----:B--2---:R0:W2:Y:S01]  /*17f90*/  F2I.S64.F64.TRUNC R28, R2 ;  /* 0x00000002001c7311 */ /* 0x0040a2000030d900 */
[----:B------:R-:W-:Y:S05]  /*17fa0*/  BRA `(.L_x_639) ;  /* 0x000009a000007947 */ /* 0x000fea0003800000 */
.L_x_647:
        /* <DEDUP_REMOVED lines=27> */
.L_x_650:
        /* <DEDUP_REMOVED lines=14> */
.L_x_649:
[----:B------:R-:W2:Y:S02]  /*18240*/  LDG.E.U16 R28, [R2.64] ;  /* 0x00000024021c7981 */ /* 0x000ea4000c1e1500 */
[----:B--2---:R-:W-:-:S06]  /*18250*/  PRMT R28, RZ, 0x5410, R28 ;  /* 0x00005410ff1c7816 */ /* 0x004fcc000000001c */
[----:B------:R-:W0:Y:S01]  /*18260*/  F2I.S64.TRUNC R28, R28 ;  /* 0x0000001c001c7311 */ /* 0x000e22000020d900 */
[----:B------:R-:W-:Y:S05]  /*18270*/  BRA `(.L_x_639) ;  /* 0x000006d000007947 */ /* 0x000fea0003800000 */
.L_x_646:
        /* <DEDUP_REMOVED lines=11> */
.L_x_653:
        /* <DEDUP_REMOVED lines=21> */
.L_x_657:
[----:B------:R-:W-:Y:S05]  /*18480*/  BSYNC B1 ;  /* 0x0000000000017941 */ /* 0x000fea0003800000 */
.L_x_656:
[----:B------:R-:W-:Y:S01]  /*18490*/  IMAD.SHL.U32 R2, R2, 0x100000, RZ ;  /* 0x0010000002027824 */ /* 0x000fe200078e00ff */
[----:B------:R-:W-:-:S04]  /*184a0*/  LEA R3, R0, 0x3b800000, 0x17 ;  /* 0x3b80000000037811 */ /* 0x000fc800078eb8ff */
[----:B------:R-:W-:Y:S02]  /*184b0*/  LOP3.LUT R28, R3, R2, R28, 0xfe, !PT ;  /* 0x00000002031c7212 */ /* 0x000fe400078efe1c */
.L_x_655:
[----:B------:R-:W-:Y:S05]  /*184c0*/  BSYNC B0 ;  /* 0x0000000000007941 */ /* 0x000fea0003800000 */
.L_x_654:
[----:B------:R-:W0:Y:S01]  /*184d0*/  F2I.S64.TRUNC R28, R28 ;  /* 0x0000001c001c7311 */ /* 0x000e22000020d900 */
[----:B------:R-:W-:Y:S05]  /*184e0*/  BRA `(.L_x_639) ;  /* 0x0000046000007947 */ /* 0x000fea0003800000 */
.L_x_652:
        /* <DEDUP_REMOVED lines=21> */
.L_x_661:
[----:B------:R-:W-:Y:S05]  /*18640*/  BSYNC B1 ;  /* 0x0000000000017941 */ /* 0x000fea0003800000 */
.L_x_660:
[----:B------:R-:W-:Y:S01]  /*18650*/  IMAD.SHL.U32 R2, R2, 0x200000, RZ ;  /* 0x0020000002027824 */ /* 0x000fe200078e00ff */
[----:B------:R-:W-:-:S04]  /*18660*/  LEA R3, R0, 0x37800000, 0x17 ;  /* 0x3780000000037811 */ /* 0x000fc800078eb8ff */
[----:B------:R-:W-:Y:S02]  /*18670*/  LOP3.LUT R28, R3, R2, R28, 0xfe, !PT ;  /* 0x00000002031c7212 */ /* 0x000fe400078efe1c */
.L_x_659:
[----:B------:R-:W-:Y:S05]  /*18680*/  BSYNC B0 ;  /* 0x0000000000007941 */ /* 0x000fea0003800000 */
.L_x_658:
[----:B------:R-:W0:Y:S01]  /*18690*/  F2I.S64.TRUNC R28, R28 ;  /* 0x0000001c001c7311 */ /* 0x000e22000020d900 */
[----:B------:R-:W-:Y:S05]  /*186a0*/  BRA `(.L_x_639) ;  /* 0x000002a000007947 */ /* 0x000fea0003800000 */
.L_x_651:
        /* <DEDUP_REMOVED lines=14> */
.L_x_665:
[----:B------:R-:W-:Y:S05]  /*18790*/  BSYNC B0 ;  /* 0x0000000000007941 */ /* 0x000fea0003800000 */
.L_x_664:
[----:B------:R-:W0:Y:S01]  /*187a0*/  F2I.S64.TRUNC R28, R28 ;  /* 0x0000001c001c7311 */ /* 0x000e22000020d900 */
[----:B------:R-:W-:Y:S05]  /*187b0*/  BRA `(.L_x_639) ;  /* 0x0000019000007947 */ /* 0x000fea0003800000 */
.L_x_638:
[----:B------:R-:W-:Y:S01]  /*187c0*/  MOV R0, 0x0 ;  /* 0x0000000000007802 */ /* 0x000fe20000000f00 */
[----:B------:R-:W-:Y:S02]  /*187d0*/  IMAD.MOV.U32 R4, RZ, RZ, c[0x4][0x118] ;  /* 0x01004600ff047624 */ /* 0x000fe400078e00ff */
[----:B------:R-:W-:Y:S01]  /*187e0*/  IMAD.MOV.U32 R5, RZ, RZ, c[0x4][0x11c] ;  /* 0x01004700ff057624 */ /* 0x000fe200078e00ff */
[----:B------:R0:W2:Y:S01]  /*187f0*/  LDC.64 R2, c[0x4][R0] ;  /* 0x0100000000027b82 */ /* 0x0000a20000000a00 */
        /* <DEDUP_REMOVED lines=14> */
[----:B-12--5:R-:W-:Y:S05]  /*188e0*/  CALL.ABS.NOINC R2 ;  /* 0x0000000002007343 */ /* 0x026fea0003c00000 */
[----:B------:R-:W-:Y:S01]  /*188f0*/  CS2R R28, SRZ ;  /* 0x00000000001c7805 */ /* 0x000fe2000001ff00 */
[----:B------:R-:W-:Y:S05]  /*18900*/  BRA `(.L_x_639) ;  /* 0x0000004000007947 */ /* 0x000fea0003800000 */
.L_x_663:
[----:B------:R0:W5:Y:S01]  /*18910*/  LDG.E.64 R28, [R2.64] ;  /* 0x00000024021c7981 */ /* 0x000162000c1e1b00 */
[----:B------:R-:W-:Y:S05]  /*18920*/  BRA `(.L_x_639) ;  /* 0x0000002000007947 */ /* 0x000fea0003800000 */
.L_x_662:
[----:B------:R0:W5:Y:S01]  /*18930*/  LDG.E R28, [R2.64] ;  /* 0x00000024021c7981 */ /* 0x000162000c1e1900 */
[----:B------:R-:W-:-:S03]  /*18940*/  IMAD.MOV.U32 R29, RZ, RZ, RZ ;  /* 0x000000ffff1d7224 */ /* 0x000fc600078e00ff */
.L_x_639:
        /* <DEDUP_REMOVED lines=17> */
.L_x_669:
[----:B------:R0:W5:Y:S01]  /*18a60*/  LDG.E.U8 R18, [R2.64] ;  /* 0x0000002402127981 */ /* 0x000162000c1e1100 */
[----:B------:R-:W-:Y:S01]  /*18a70*/  IMAD.MOV.U32 R19, RZ, RZ, RZ ;  /* 0x000000ffff137224 */ /* 0x000fe200078e00ff */
[----:B------:R-:W-:Y:S05]  /*18a80*/  BRA `(.L_x_671) ;  /* 0x00000d5000007947 */ /* 0x000fea0003800000 */
.L_x_668:
        /* <DEDUP_REMOVED lines=8> */
.L_x_673:
[----:B------:R-:W3:Y:S02]  /*18b10*/  LDG.E R18, [R2.64] ;  /* 0x0000002402127981 */ /* 0x000ee4000c1e1900 */
[----:B---3--:R-:W-:Y:S01]  /*18b20*/  SHF.R.S32.HI R19, RZ, 0x1f, R18 ;  /* 0x0000001fff137819 */ /* 0x008fe20000011412 */
[----:B------:R-:W-:Y:S05]  /*18b30*/  BRA `(.L_x_671) ;  /* 0x00000ca000007947 */ /* 0x000fea0003800000 */
.L_x_672:
[----:B------:R-:W3:Y:S02]  /*18b40*/  LDG.E.S16 R18, [R2.64] ;  /* 0x0000002402127981 */ /* 0x000ee4000c1e1700 */
[----:B---3--:R-:W-:Y:S01]  /*18b50*/  SHF.R.S32.HI R19, RZ, 0x1f, R18 ;  /* 0x0000001fff137819 */ /* 0x008fe20000011412 */
[----:B------:R-:W-:Y:S05]  /*18b60*/  BRA `(.L_x_671) ;  /* 0x00000c7000007947 */ /* 0x000fea0003800000 */
.L_x_667:
        /* <DEDUP_REMOVED lines=9> */
.L_x_675:
[----:B------:R-:W3:Y:S02]  /*18c00*/  LDG.E.U16 R2, [R2.64] ;  /* 0x0000002402027981 */ /* 0x000ee4000c1e1500 */
[----:B---3--:R-:W-:-:S06]  /*18c10*/  HADD2.F32 R18, -RZ, R2.H0_H0 ;  /* 0x20000002ff127230 */ /* 0x008fcc0000004100 */
[----:B------:R-:W0:Y:S01]  /*18c20*/  F2I.S64.TRUNC R18, R18 ;  /* 0x0000001200127311 */ /* 0x000e22000020d900 */
[----:B------:R-:W-:Y:S05]  /*18c30*/  BRA `(.L_x_671) ;  /* 0x00000ba000007947 */ /* 0x000fea0003800000 */
.L_x_674:
        /* <DEDUP_REMOVED lines=9> */
.L_x_677:
[----:B------:R-:W3:Y:S02]  /*18cd0*/  LDG.E.U16 R2, [R2.64] ;  /* 0x0000002402027981 */ /* 0x000ee4000c1e1500 */
[----:B---3--:R-:W-:-:S06]  /*18ce0*/  HADD2.F32 R18, -RZ, R2.H0_H0 ;  /* 0x20000002ff127230 */ /* 0x008fcc0000004100 */
[----:B------:R-:W0:Y:S01]  /*18cf0*/  F2I.S64.TRUNC R18, R18 ;  /* 0x0000001200127311 */ /* 0x000e22000020d900 */
[----:B------:R-:W-:Y:S05]  /*18d00*/  BRA `(.L_x_671) ;  /* 0x00000ad000007947 */ /* 0x000fea0003800000 */
.L_x_676:
[----:B------:R-:W3:Y:S02]  /*18d10*/  LDG.E.64 R2, [R2.64] ;  /* 0x0000002402027981 */ /* 0x000ee4000c1e1b00 */
[----:B---3--:R0:W3:Y:S01]  /*18d20*/  F2I.S64.F64.TRUNC R18, R2 ;  /* 0x0000000200127311 */ /* 0x0080e2000030d900 */
[----:B------:R-:W-:Y:S05]  /*18d30*/  BRA `(.L_x_671) ;  /* 0x00000aa000007947 */ /* 0x000fea0003800000 */
.L_x_666:
        /* <DEDUP_REMOVED lines=13> */
.L_x_680:
[----:B------:R-:W3:Y:S02]  /*18e10*/  LDG.E.64 R2, [R2.64] ;  /* 0x0000002402027981 */ /* 0x000ee4000c1e1b00 */
[----:B---3--:R0:W3:Y:S01]  /*18e20*/  F2I.S64.F64.TRUNC R18, R2 ;  /* 0x0000000200127311 */ /* 0x0080e2000030d900 */
[----:B------:R-:W-:Y:S05]  /*18e30*/  BRA `(.L_x_671) ;  /* 0x000009a000007947 */ /* 0x000fea0003800000 */
.L_x_679:
        /* <DEDUP_REMOVED lines=27> */
.L_x_682:
        /* <DEDUP_REMOVED lines=14> */
.L_x_681:
[----:B------:R-:W3:Y:S02]  /*190d0*/  LDG.E.U16 R18, [R2.64] ;  /* 0x0000002402127981 */ /* 0x000ee4000c1e1500 */
[----:B---3--:R-:W-:-:S06]  /*190e0*/  PRMT R18, RZ, 0x5410, R18 ;  /* 0x00005410ff127816 */ /* 0x008fcc0000000012 */
[----:B------:R-:W0:Y:S01]  /*190f0*/  F2I.S64.TRUNC R18, R18 ;  /* 0x0000001200127311 */ /* 0x000e22000020d900 */
[----:B------:R-:W-:Y:S05]  /*19100*/  BRA `(.L_x_671) ;  /* 0x000006d000007947 */ /* 0x000fea0003800000 */
.L_x_678:
        /* <DEDUP_REMOVED lines=11> */
.L_x_685:
        /* <DEDUP_REMOVED lines=21> */
.L_x_689:
[----:B------:R-:W-:Y:S05]  /*19310*/  BSYNC B1 ;  /* 0x0000000000017941 */ /* 0x000fea0003800000 */
.L_x_688:
[----:B------:R-:W-:Y:S01]  /*19320*/  IMAD.SHL.U32 R2, R2, 0x100000, RZ ;  /* 0x0010000002027824 */ /* 0x000fe200078e00ff */
[----:B------:R-:W-:-:S04]  /*19330*/  LEA R3, R0, 0x3b800000, 0x17 ;  /* 0x3b80000000037811 */ /* 0x000fc800078eb8ff */
[----:B------:R-:W-:Y:S02]  /*19340*/  LOP3.LUT R18, R3, R2, R18, 0xfe, !PT ;  /* 0x0000000203127212 */ /* 0x000fe400078efe12 */
.L_x_687:
[----:B------:R-:W-:Y:S05]  /*19350*/  BSYNC B0 ;  /* 0x0000000000007941 */ /* 0x000fea0003800000 */
.L_x_686:
[----:B------:R-:W0:Y:S01]  /*19360*/  F2I.S64.TRUNC R18, R18 ;  /* 0x0000001200127311 */ /* 0x000e22000020d900 */
[----:B------:R-:W-:Y:S05]  /*19370*/  BRA `(.L_x_671) ;  /* 0x0000046000007947 */ /* 0x000fea0003800000 */
.L_x_684:
        /* <DEDUP_REMOVED lines=21> */
.L_x_693:
[----:B------:R-:W-:Y:S05]  /*194d0*/  BSYNC B1 ;  /* 0x0000000000017941 */ /* 0x000fea0003800000 */
.L_x_692:
[----:B------:R-:W-:Y:S01]  /*194e0*/  IMAD.SHL.U32 R2, R2, 0x200000, RZ ;  /* 0x0020000002027824 */ /* 0x000fe200078e00ff */
[----:B------:R-:W-:-:S04]  /*194f0*/  LEA R3, R0, 0x37800000, 0x17 ;  /* 0x3780000000037811 */ /* 0x000fc800078eb8ff */
[----:B------:R-:W-:Y:S02]  /*19500*/  LOP3.LUT R18, R3, R2, R18, 0xfe, !PT ;  /* 0x0000000203127212 */ /* 0x000fe400078efe12 */
.L_x_691:
[----:B------:R-:W-:Y:S05]  /*19510*/  BSYNC B0 ;  /* 0x0000000000007941 */ /* 0x000fea0003800000 */
.L_x_690:
[----:B------:R-:W0:Y:S01]  /*19520*/  F2I.S64.TRUNC R18, R18 ;  /* 0x0000001200127311 */ /* 0x000e22000020d900 */
[----:B------:R-:W-:Y:S05]  /*19530*/  BRA `(.L_x_671) ;  /* 0x000002a000007947 */ /* 0x000fea0003800000 */
.L_x_683:
        /* <DEDUP_REMOVED lines=14> */
.L_x_697:
[----:B------:R-:W-:Y:S05]  /*19620*/  BSYNC B0 ;  /* 0x0000000000007941 */ /* 0x000fea0003800000 */
.L_x_696:
[----:B------:R-:W0:Y:S01]  /*19630*/  F2I.S64.TRUNC R18, R18 ;  /* 0x0000001200127311 */ /* 0x000e22000020d900 */
[----:B------:R-:W-:Y:S05]  /*19640*/  BRA `(.L_x_671) ;  /* 0x0000019000007947 */ /* 0x000fea0003800000 */
.L_x_670:
[----:B------:R-:W-:Y:S01]  /*19650*/  MOV R0, 0x0 ;  /* 0x0000000000007802 */ /* 0x000fe20000000f00 */
[----:B------:R-:W-:Y:S02]  /*19660*/  IMAD.MOV.U32 R4, RZ, RZ, c[0x4][0x118] ;  /* 0x01004600ff047624 */ /* 0x000fe400078e00ff */
[----:B------:R-:W-:Y:S01]  /*19670*/  IMAD.MOV.U32 R5, RZ, RZ, c[0x4][0x11c] ;  /* 0x01004700ff057624 */ /* 0x000fe200078e00ff */
[----:B------:R0:W3:Y:S01]  /*19680*/  LDC.64 R2, c[0x4][R0] ;  /* 0x0100000000027b82 */ /* 0x0000e20000000a00 */
        /* <DEDUP_REMOVED lines=14> */
[----:B-123-5:R-:W-:Y:S05]  /*19770*/  CALL.ABS.NOINC R2 ;  /* 0x0000000002007343 */ /* 0x02efea0003c00000 */
[----:B------:R-:W-:Y:S01]  /*19780*/  CS2R R18, SRZ ;  /* 0x0000000000127805 */ /* 0x000fe2000001ff00 */
[----:B------:R-:W-:Y:S05]  /*19790*/  BRA `(.L_x_671) ;  /* 0x0000004000007947 */ /* 0x000fea0003800000 */
.L_x_695:
[----:B------:R0:W5:Y:S01]  /*197a0*/  LDG.E.64 R18, [R2.64] ;  /* 0x0000002402127981 */ /* 0x000162000c1e1b00 */
[----:B------:R-:W-:Y:S05]  /*197b0*/  BRA `(.L_x_671) ;  /* 0x0000002000007947 */ /* 0x000fea0003800000 */
.L_x_694:
[----:B------:R0:W5:Y:S01]  /*197c0*/  LDG.E R18, [R2.64] ;  /* 0x0000002402127981 */ /* 0x000162000c1e1900 */
[----:B------:R-:W-:-:S03]  /*197d0*/  IMAD.MOV.U32 R19, RZ, RZ, RZ ;  /* 0x000000ffff137224 */ /* 0x000fc600078e00ff */
.L_x_671:
        /* <DEDUP_REMOVED lines=17> */
.L_x_701:
[----:B------:R0:W5:Y:S01]  /*198f0*/  LDG.E.U8 R22, [R2.64] ;  /* 0x0000002402167981 */ /* 0x000162000c1e1100 */
[----:B------:R-:W-:Y:S01]  /*19900*/  IMAD.MOV.U32 R23, RZ, RZ, RZ ;  /* 0x000000ffff177224 */ /* 0x000fe200078e00ff */
[----:B------:R-:W-:Y:S05]  /*19910*/  BRA `(.L_x_703) ;  /* 0x00000d5000007947 */ /* 0x000fea0003800000 */
.L_x_700:
        /* <DEDUP_REMOVED lines=8> */
.L_x_705:
[----:B------:R-:W4:Y:S02]  /*199a0*/  LDG.E R22, [R2.64] ;  /* 0x0000002402167981 */ /* 0x000f24000c1e1900 */
[----:B----4-:R-:W-:Y:S01]  /*199b0*/  SHF.R.S32.HI R23, RZ, 0x1f, R22 ;  /* 0x0000001fff177819 */ /* 0x010fe20000011416 */
[----:B------:R-:W-:Y:S05]  /*199c0*/  BRA `(.L_x_703) ;  /* 0x00000ca000007947 */ /* 0x000fea0003800000 */
.L_x_704:
[----:B------:R-:W4:Y:S02]  /*199d0*/  LDG.E.S16 R22, [R2.64] ;  /* 0x0000002402167981 */ /* 0x000f24000c1e1700 */
[----:B----4-:R-:W-:Y:S01]  /*199e0*/  SHF.R.S32.HI R23, RZ, 0x1f, R22 ;  /* 0x0000001fff177819 */ /* 0x010fe20000011416 */
[----:B------:R-:W-:Y:S05]  /*199f0*/  BRA `(.L_x_703) ;  /* 0x00000c7000007947 */ /* 0x000fea0003800000 */
.L_x_699:
        /* <DEDUP_REMOVED lines=9> */
.L_x_707:
[----:B------:R-:W4:Y:S02]  /*19a90*/  LDG.E.U16 R2, [R2.64] ;  /* 0x0000002402027981 */ /* 0x000f24000c1e1500 */
[----:B----4-:R-:W-:-:S06]  /*19aa0*/  HADD2.F32 R22, -RZ, R2.H0_H0 ;  /* 0x20000002ff167230 */ /* 0x010fcc0000004100 */
[----:B------:R-:W0:Y:S01]  /*19ab0*/  F2I.S64.TRUNC R22, R22 ;  /* 0x0000001600167311 */ /* 0x000e22000020d900 */
[----:B------:R-:W-:Y:S05]  /*19ac0*/  BRA `(.L_x_703) ;  /* 0x00000ba000007947 */ /* 0x000fea0003800000 */
.L_x_706:
        /* <DEDUP_REMOVED lines=9> */
.L_x_709:
[----:B------:R-:W4:Y:S02]  /*19b60*/  LDG.E.U16 R2, [R2.64] ;  /* 0x0000002402027981 */ /* 0x000f24000c1e1500 */
[----:B----4-:R-:W-:-:S06]  /*19b70*/  HADD2.F32 R22, -RZ, R2.H0_H0 ;  /* 0x20000002ff167230 */ /* 0x010fcc0000004100 */
[----:B------:R-:W0:Y:S01]  /*19b80*/  F2I.S64.TRUNC R22, R22 ;  /* 0x0000001600167311 */ /* 0x000e22000020d900 */
[----:B------:R-:W-:Y:S05]  /*19b90*/  BRA `(.L_x_703) ;  /* 0x00000ad000007947 */ /* 0x000fea0003800000 */
.L_x_708:
[----:B------:R-:W4:Y:S02]  /*19ba0*/  LDG.E.64 R2, [R2.64] ;  /* 0x0000002402027981 */ /* 0x000f24000c1e1b00 */
[----:B----4-:R0:W4:Y:S01]  /*19bb0*/  F2I.S64.F64.TRUNC R22, R2 ;  /* 0x0000000200167311 */ /* 0x010122000030d900 */
[----:B------:R-:W-:Y:S05]  /*19bc0*/  BRA `(.L_x_703) ;  /* 0x00000aa000007947 */ /* 0x000fea0003800000 */
.L_x_698:
        /* <DEDUP_REMOVED lines=13> */
.L_x_712:
[----:B------:R-:W4:Y:S02]  /*19ca0*/  LDG.E.64 R2, [R2.64] ;  /* 0x0000002402027981 */ /* 0x000f24000c1e1b00 */
[----:B----4-:R0:W4:Y:S01]  /*19cb0*/  F2I.S64.F64.TRUNC R22, R2 ;  /* 0x0000000200167311 */ /* 0x010122000030d900 */
[----:B------:R-:W-:Y:S05]  /*19cc0*/  BRA `(.L_x_703) ;  /* 0x000009a000007947 */ /* 0x000fea0003800000 */
.L_x_711:
        /* <DEDUP_REMOVED lines=27> */
.L_x_714:
        /* <DEDUP_REMOVED lines=14> */
.L_x_713:
[----:B------:R-:W4:Y:S02]  /*19f60*/  LDG.E.U16 R22, [R2.64] ;  /* 0x0000002402167981 */ /* 0x000f24000c1e1500 */
[----:B----4-:R-:W-:-:S06]  /*19f70*/  PRMT R22, RZ, 0x5410, R22 ;  /* 0x00005410ff167816 */ /* 0x010fcc0000000016 */
[----:B------:R-:W0:Y:S01]  /*19f80*/  F2I.S64.TRUNC R22, R22 ;  /* 0x0000001600167311 */ /* 0x000e22000020d900 */
[----:B------:R-:W-:Y:S05]  /*19f90*/  BRA `(.L_x_703) ;  /* 0x000006d000007947 */ /* 0x000fea0003800000 */
.L_x_710:
        /* <DEDUP_REMOVED lines=11> */
.L_x_717:
        /* <DEDUP_REMOVED lines=21> */
.L_x_721:
[----:B------:R-:W-:Y:S05]  /*1a1a0*/  BSYNC B1 ;  /* 0x0000000000017941 */ /* 0x000fea0003800000 */
.L_x_720:
[----:B------:R-:W-:Y:S01]  /*1a1b0*/  IMAD.SHL.U32 R2, R2, 0x100000, RZ ;  /* 0x0010000002027824 */ /* 0x000fe200078e00ff */
[----:B------:R-:W-:-:S04]  /*1a1c0*/  LEA R3, R0, 0x3b800000, 0x17 ;  /* 0x3b80000000037811 */ /* 0x000fc800078eb8ff */
[----:B------:R-:W-:Y:S02]  /*1a1d0*/  LOP3.LUT R22, R3, R2, R22, 0xfe, !PT ;  /* 0x0000000203167212 */ /* 0x000fe400078efe16 */
.L_x_719:
[----:B------:R-:W-:Y:S05]  /*1a1e0*/  BSYNC B0 ;  /* 0x0000000000007941 */ /* 0x000fea0003800000 */
.L_x_718:
[----:B------:R-:W0:Y:S01]  /*1a1f0*/  F2I.S64.TRUNC R22, R22 ;  /* 0x0000001600167311 */ /* 0x000e22000020d900 */
[----:B------:R-:W-:Y:S05]  /*1a200*/  BRA `(.L_x_703) ;  /* 0x0000046000007947 */ /* 0x000fea0003800000 */
.L_x_716:
        /* <DEDUP_REMOVED lines=21> */
.L_x_725:
[----:B------:R-:W-:Y:S05]  /*1a360*/  BSYNC B1 ;  /* 0x0000000000017941 */ /* 0x000fea0003800000 */
.L_x_724:
[----:B------:R-:W-:Y:S01]  /*1a370*/  IMAD.SHL.U32 R2, R2, 0x200000, RZ ;  /* 0x0020000002027824 */ /* 0x000fe200078e00ff */
[----:B------:R-:W-:-:S04]  /*1a380*/  LEA R3, R0, 0x37800000, 0x17 ;  /* 0x3780000000037811 */ /* 0x000fc800078eb8ff */
[----:B------:R-:W-:Y:S02]  /*1a390*/  LOP3.LUT R22, R3, R2, R22, 0xfe, !PT ;  /* 0x0000000203167212 */ /* 0x000fe400078efe16 */
.L_x_723:
[----:B------:R-:W-:Y:S05]  /*1a3a0*/  BSYNC B0 ;  /* 0x0000000000007941 */ /* 0x000fea0003800000 */
.L_x_722:
[----:B------:R-:W0:Y:S01]  /*1a3b0*/  F2I.S64.TRUNC R22, R22 ;  /* 0x0000001600167311 */ /* 0x000e22000020d900 */
[----:B------:R-:W-:Y:S05]  /*1a3c0*/  BRA `(.L_x_703) ;  /* 0x000002a000007947 */ /* 0x000fea0003800000 */
.L_x_715:
        /* <DEDUP_REMOVED lines=14> */
.L_x_729:
[----:B------:R-:W-:Y:S05]  /*1a4b0*/  BSYNC B0 ;  /* 0x0000000000007941 */ /* 0x000fea0003800000 */
.L_x_728:
[----:B------:R-:W0:Y:S01]  /*1a4c0*/  F2I.S64.TRUNC R22, R22 ;  /* 0x0000001600167311 */ /* 0x000e22000020d900 */
[----:B------:R-:W-:Y:S05]  /*1a4d0*/  BRA `(.L_x_703) ;  /* 0x0000019000007947 */ /* 0x000fea0003800000 */
.L_x_702:
[----:B------:R-:W-:Y:S01]  /*1a4e0*/  MOV R0, 0x0 ;  /* 0x0000000000007802 */ /* 0x000fe20000000f00 */
[----:B------:R-:W-:Y:S02]  /*1a4f0*/  IMAD.MOV.U32 R4, RZ, RZ, c[0x4][0x118] ;  /* 0x01004600ff047624 */ /* 0x000fe400078e00ff */
[----:B------:R-:W-:Y:S01]  /*1a500*/  IMAD.MOV.U32 R5, RZ, RZ, c[0x4][0x11c] ;  /* 0x01004700ff057624 */ /* 0x000fe200078e00ff */
[----:B------:R0:W4:Y:S01]  /*1a510*/  LDC.64 R2, c[0x4][R0] ;  /* 0x0100000000027b82 */ /* 0x0001220000000a00 */
        /* <DEDUP_REMOVED lines=14> */
[----:B-12345:R-:W-:Y:S05]  /*1a600*/  CALL.ABS.NOINC R2 ;  /* 0x0000000002007343 */ /* 0x03efea0003c00000 */
[----:B------:R-:W-:Y:S01]  /*1a610*/  CS2R R22, SRZ ;  /* 0x0000000000167805 */ /* 0x000fe2000001ff00 */
[----:B------:R-:W-:Y:S05]  /*1a620*/  BRA `(.L_x_703) ;  /* 0x0000004000007947 */ /* 0x000fea0003800000 */
.L_x_727:
[----:B------:R0:W5:Y:S01]  /*1a630*/  LDG.E.64 R22, [R2.64] ;  /* 0x0000002402167981 */ /* 0x000162000c1e1b00 */
[----:B------:R-:W-:Y:S05]  /*1a640*/  BRA `(.L_x_703) ;  /* 0x0000002000007947 */ /* 0x000fea0003800000 */
.L_x_726:
[----:B------:R0:W5:Y:S01]  /*1a650*/  LDG.E R22, [R2.64] ;  /* 0x0000002402167981 */ /* 0x000162000c1e1900 */
[----:B------:R-:W-:-:S03]  /*1a660*/  IMAD.MOV.U32 R23, RZ, RZ, RZ ;  /* 0x000000ffff177224 */ /* 0x000fc600078e00ff */
.L_x_703:
        /* <DEDUP_REMOVED lines=17> */
.L_x_733:
[----:B------:R0:W5:Y:S01]  /*1a780*/  LDG.E.U8 R24, [R2.64] ;  /* 0x0000002402187981 */ /* 0x000162000c1e1100 */
[----:B------:R-:W-:Y:S01]  /*1a790*/  IMAD.MOV.U32 R25, RZ, RZ, RZ ;  /* 0x000000ffff197224 */ /* 0x000fe200078e00ff */
[----:B------:R-:W-:Y:S05]  /*1a7a0*/  BRA `(.L_x_735) ;  /* 0x00000d5000007947 */ /* 0x000fea0003800000 */
.L_x_732:
        /* <DEDUP_REMOVED lines=8> */
.L_x_737:
[----:B----4-:R-:W4:Y:S02]  /*1a830*/  LDG.E R24, [R2.64] ;  /* 0x0000002402187981 */ /* 0x010f24000c1e1900 */
[----:B----4-:R-:W-:Y:S01]  /*1a840*/  SHF.R.S32.HI R25, RZ, 0x1f, R24 ;  /* 0x0000001fff197819 */ /* 0x010fe20000011418 */
[----:B------:R-:W-:Y:S05]  /*1a850*/  BRA `(.L_x_735) ;  /* 0x00000ca000007947 */ /* 0x000fea0003800000 */
.L_x_736:
[----:B----4-:R-:W4:Y:S02]  /*1a860*/  LDG.E.S16 R24, [R2.64] ;  /* 0x0000002402187981 */ /* 0x010f24000c1e1700 */
[----:B----4-:R-:W-:Y:S01]  /*1a870*/  SHF.R.S32.HI R25, RZ, 0x1f, R24 ;  /* 0x0000001fff197819 */ /* 0x010fe20000011418 */
[----:B------:R-:W-:Y:S05]  /*1a880*/  BRA `(.L_x_735) ;  /* 0x00000c7000007947 */ /* 0x000fea0003800000 */
.L_x_731:
        /* <DEDUP_REMOVED lines=9> */
.L_x_739:
[----:B----4-:R-:W4:Y:S02]  /*1a920*/  LDG.E.U16 R2, [R2.64] ;  /* 0x0000002402027981 */ /* 0x010f24000c1e1500 */
[----:B----4-:R-:W-:-:S06]  /*1a930*/  HADD2.F32 R24, -RZ, R2.H0_H0 ;  /* 0x20000002ff187230 */ /* 0x010fcc0000004100 */
[----:B------:R-:W0:Y:S01]  /*1a940*/  F2I.S64.TRUNC R24, R24 ;  /* 0x0000001800187311 */ /* 0x000e22000020d900 */
[----:B------:R-:W-:Y:S05]  /*1a950*/  BRA `(.L_x_735) ;  /* 0x00000ba000007947 */ /* 0x000fea0003800000 */
.L_x_738:
        /* <DEDUP_REMOVED lines=9> */
.L_x_741:
[----:B----4-:R-:W4:Y:S02]  /*1a9f0*/  LDG.E.U16 R2, [R2.64] ;  /* 0x0000002402027981 */ /* 0x010f24000c1e1500 */
[----:B----4-:R-:W-:-:S06]  /*1aa00*/  HADD2.F32 R24, -RZ, R2.H0_H0 ;  /* 0x20000002ff187230 */ /* 0x010fcc0000004100 */
[----:B------:R-:W0:Y:S01]  /*1aa10*/  F2I.S64.TRUNC R24, R24 ;  /* 0x0000001800187311 */ /* 0x000e22000020d900 */
[----:B------:R-:W-:Y:S05]  /*1aa20*/  BRA `(.L_x_735) ;  /* 0x00000ad000007947 */ /* 0x000fea0003800000 */
.L_x_740:
[----:B----4-:R-:W4:Y:S02]  /*1aa30*/  LDG.E.64 R2, [R2.64] ;  /* 0x0000002402027981 */ /* 0x010f24000c1e1b00 */
[----:B----4-:R0:W4:Y:S01]  /*1aa40*/  F2I.S64.F64.TRUNC R24, R2 ;  /* 0x0000000200187311 */ /* 0x010122000030d900 */
[----:B------:R-:W-:Y:S05]  /*1aa50*/  BRA `(.L_x_735) ;  /* 0x00000aa000007947 */ /* 0x000fea0003800000 */
.L_x_730:
        /* <DEDUP_REMOVED lines=13> */
.L_x_744:
[----:B----4-:R-:W4:Y:S02]  /*1ab30*/  LDG.E.64 R2, [R2.64] ;  /* 0x0000002402027981 */ /* 0x010f24000c1e1b00 */
[----:B----4-:R0:W4:Y:S01]  /*1ab40*/  F2I.S64.F64.TRUNC R24, R2 ;  /* 0x0000000200187311 */ /* 0x010122000030d900 */
[----:B------:R-:W-:Y:S05]  /*1ab50*/  BRA `(.L_x_735) ;  /* 0x000009a000007947 */ /* 0x000fea0003800000 */
.L_x_743:
        /* <DEDUP_REMOVED lines=27> */
.L_x_746:
        /* <DEDUP_REMOVED lines=14> */
.L_x_745:
[----:B----4-:R-:W4:Y:S02]  /*1adf0*/  LDG.E.U16 R24, [R2.64] ;  /* 0x0000002402187981 */ /* 0x010f24000c1e1500 */
[----:B----4-:R-:W-:-:S06]  /*1ae00*/  PRMT R24, RZ, 0x5410, R24 ;  /* 0x00005410ff187816 */ /* 0x010fcc0000000018 */
[----:B------:R-:W0:Y:S01]  /*1ae10*/  F2I.S64.TRUNC R24, R24 ;  /* 0x0000001800187311 */ /* 0x000e22000020d900 */
[----:B------:R-:W-:Y:S05]  /*1ae20*/  BRA `(.L_x_735) ;  /* 0x000006d000007947 */ /* 0x000fea0003800000 */
.L_x_742:
        /* <DEDUP_REMOVED lines=11> */
.L_x_749:
        /* <DEDUP_REMOVED lines=21> */
.L_x_753:
[----:B------:R-:W-:Y:S05]  /*1b030*/  BSYNC B1 ;  /* 0x0000000000017941 */ /* 0x000fea0003800000 */
.L_x_752:
[----:B------:R-:W-:Y:S01]  /*1b040*/  IMAD.SHL.U32 R2, R2, 0x100000, RZ ;  /* 0x0010000002027824 */ /* 0x000fe200078e00ff */
[----:B------:R-:W-:-:S04]  /*1b050*/  LEA R3, R0, 0x3b800000, 0x17 ;  /* 0x3b80000000037811 */ /* 0x000fc800078eb8ff */
[----:B------:R-:W-:Y:S02]  /*1b060*/  LOP3.LUT R24, R3, R2, R24, 0xfe, !PT ;  /* 0x0000000203187212 */ /* 0x000fe400078efe18 */
.L_x_751:
[----:B------:R-:W-:Y:S05]  /*1b070*/  BSYNC B0 ;  /* 0x0000000000007941 */ /* 0x000fea0003800000 */
.L_x_750:
[----:B------:R-:W0:Y:S01]  /*1b080*/  F2I.S64.TRUNC R24, R24 ;  /* 0x0000001800187311 */ /* 0x000e22000020d900 */
[----:B------:R-:W-:Y:S05]  /*1b090*/  BRA `(.L_x_735) ;  /* 0x0000046000007947 */ /* 0x000fea0003800000 */
.L_x_748:
        /* <DEDUP_REMOVED lines=21> */
.L_x_757:
[----:B------:R-:W-:Y:S05]  /*1b1f0*/  BSYNC B1 ;  /* 0x0000000000017941 */ /* 0x000fea0003800000 */
.L_x_756:
[----:B------:R-:W-:Y:S01]  /*1b200*/  IMAD.SHL.U32 R2, R2, 0x200000, RZ ;  /* 0x0020000002027824 */ /* 0x000fe200078e00ff */
[----:B------:R-:W-:-:S04]  /*1b210*/  LEA R3, R0, 0x37800000, 0x17 ;  /* 0x3780000000037811 */ /* 0x000fc800078eb8ff */
[----:B------:R-:W-:Y:S02]  /*1b220*/  LOP3.LUT R24, R3, R2, R24, 0xfe, !PT ;  /* 0x0000000203187212 */ /* 0x000fe400078efe18 */
.L_x_755:
[----:B------:R-:W-:Y:S05]  /*1b230*/  BSYNC B0 ;  /* 0x0000000000007941 */ /* 0x000fea0003800000 */
.L_x_754:
[----:B------:R-:W0:Y:S01]  /*1b240*/  F2I.S64.TRUNC R24, R24 ;  /* 0x0000001800187311 */ /* 0x000e22000020d900 */
[----:B------:R-:W-:Y:S05]  /*1b250*/  BRA `(.L_x_735) ;  /* 0x000002a000007947 */ /* 0x000fea0003800000 */
.L_x_747:
        /* <DEDUP_REMOVED lines=14> */
.L_x_761:
[----:B------:R-:W-:Y:S05]  /*1b340*/  BSYNC B0 ;  /* 0x0000000000007941 */ /* 0x000fea0003800000 */
.L_x_760:
[----:B------:R-:W0:Y:S01]  /*1b350*/  F2I.S64.TRUNC R24, R24 ;  /* 0x0000001800187311 */ /* 0x000e22000020d900 */
[----:B------:R-:W-:Y:S05]  /*1b360*/  BRA `(.L_x_735) ;  /* 0x0000019000007947 */ /* 0x000fea0003800000 */
.L_x_734:
        /* <DEDUP_REMOVED lines=21> */
.L_x_759:
[----:B------:R0:W5:Y:S01]  /*1b4c0*/  LDG.E.64 R24, [R2.64] ;  /* 0x0000002402187981 */ /* 0x000162000c1e1b00 */
[----:B------:R-:W-:Y:S05]  /*1b4d0*/  BRA `(.L_x_735) ;  /* 0x0000002000007947 */ /* 0x000fea0003800000 */
.L_x_758:
[----:B------:R0:W5:Y:S01]  /*1b4e0*/  LDG.E R24, [R2.64] ;  /* 0x0000002402187981 */ /* 0x000162000c1e1900 */
[----:B------:R-:W-:-:S03]  /*1b4f0*/  IMAD.MOV.U32 R25, RZ, RZ, RZ ;  /* 0x000000ffff197224 */ /* 0x000fc600078e00ff */
.L_x_735:
[----:B-1---5:R-:W-:Y:S01]  /*1b500*/  ISETP.EQ.U32.AND P0, PT, R26, c[0x0][0x520], PT ;  /* 0x000148001a007a0c */ /* 0x022fe20003f02070 */
        /* <DEDUP_REMOVED lines=23> */
[----:B-1234-:R-:W-:Y:S05]  /*1b680*/  CALL.ABS.NOINC R2 ;  /* 0x0000000002007343 */ /* 0x01efea0003c00000 */
.L_x_763:
[----:B------:R-:W-:Y:S05]  /*1b690*/  BSYNC B6 ;  /* 0x0000000000067941 */ /* 0x000fea0003800000 */
.L_x_762:
        /* <DEDUP_REMOVED lines=25> */
.L_x_765:
[----:B------:R-:W-:Y:S05]  /*1b830*/  BSYNC B6 ;  /* 0x0000000000067941 */ /* 0x000fea0003800000 */
.L_x_764:
        /* <DEDUP_REMOVED lines=29> */
.L_x_767:
[----:B------:R-:W-:Y:S05]  /*1ba10*/  BSYNC B6 ;  /* 0x0000000000067941 */ /* 0x000fea0003800000 */
.L_x_766:
        /* <DEDUP_REMOVED lines=17> */
.L_x_772:
        /* <DEDUP_REMOVED lines=13> */
.L_x_770:
        /* <DEDUP_REMOVED lines=19> */
.L_x_771:
[----:B------:R-:W-:Y:S05]  /*1bd30*/  BSYNC B1 ;  /* 0x0000000000017941 */ /* 0x000fea0003800000 */
.L_x_769:
        /* <DEDUP_REMOVED lines=20> */
.L_x_768:
        /* <DEDUP_REMOVED lines=18> */
.L_x_777:
        /* <DEDUP_REMOVED lines=27> */
.L_x_776:
[----:B------:R-:W-:Y:S05]  /*1c150*/  BSYNC B7 ;  /* 0x0000000000077941 */ /* 0x000fea0003800000 */
.L_x_775:
[----:B------:R-:W-:-:S05]  /*1c160*/  IADD3 R18, P0, R18, 0x8, RZ ;  /* 0x0000000812127810 */ /* 0x000fca0007f1e0ff */
[----:B------:R-:W-:Y:S01]  /*1c170*/  IMAD.X R19, RZ, RZ, R19, P0 ;  /* 0x000000ffff137224 */ /* 0x000fe200000e0613 */
[----:B------:R-:W-:-:S04]  /*1c180*/  ISETP.GE.U32.AND P0, PT, R18, R23, PT ;  /* 0x000000171200720c */ /* 0x000fc80003f06070 */
[----:B------:R-:W-:-:S13]  /*1c190*/  ISETP.GE.U32.AND.EX P0, PT, R19, R22, PT, P0 ;  /* 0x000000161300720c */ /* 0x000fda0003f06100 */
[----:B------:R-:W-:Y:S05]  /*1c1a0*/  @!P0 BRA `(.L_x_777) ;  /* 0xfffffdf000008947 */ /* 0x000fea000383ffff */
.L_x_774:
[----:B------:R-:W-:Y:S05]  /*1c1b0*/  BSYNC B6 ;  /* 0x0000000000067941 */ /* 0x000fea0003800000 */
.L_x_773:
        /* <DEDUP_REMOVED lines=12> */
[----:B------:R-:W-:Y:S01]  /*1c280*/  STG.E.U8 [R16.64], RZ ;  /* 0x000000ff10007986 */ /* 0x000fe2000c101124 */
[----:B------:R-:W-:Y:S05]  /*1c290*/  EXIT ;  /* 0x000000000000794d */ /* 0x000fea0003800000 */
.L_x_781:
[----:B------:R-:W-:Y:S01]  /*1c2a0*/  STG.E.U8 [R16.64], RZ ;  /* 0x000000ff10007986 */ /* 0x000fe2000c101124 */
[----:B------:R-:W-:Y:S05]  /*1c2b0*/  EXIT ;  /* 0x000000000000794d */ /* 0x000fea0003800000 */
.L_x_780:
[----:B------:R-:W-:-:S13]  /*1c2c0*/  ISETP.NE.AND P0, PT, R0, 0x2, PT ;  /* 0x000000020000780c */ /* 0x000fda0003f05270 */
[----:B------:R-:W-:Y:S05]  /*1c2d0*/  @!P0 BRA `(.L_x_783) ;  /* 0x0000008000008947 */ /* 0x000fea0003800000 */
[----:B------:R-:W-:-:S13]  /*1c2e0*/  ISETP.NE.AND P0, PT, R0, 0x3, PT ;  /* 0x000000030000780c */ /* 0x000fda0003f05270 */
[----:B------:R-:W-:Y:S05]  /*1c2f0*/  @!P0 BRA `(.L_x_784) ;  /* 0x0000004000008947 */ /* 0x000fea0003800000 */
[----:B------:R-:W-:-:S13]  /*1c300*/  ISETP.NE.AND P0, PT, R0, 0x4, PT ;  /* 0x000000040000780c */ /* 0x000fda0003f05270 */
[----:B------:R-:W-:Y:S05]  /*1c310*/  @P0 BRA `(.L_x_782) ;  /* 0x0000049000000947 */ /* 0x000fea0003800000 */
[----:B------:R-:W-:Y:S01]  /*1c320*/  STG.E.64 [R16.64], RZ ;  /* 0x000000ff10007986 */ /* 0x000fe2000c101b24 */
[----:B------:R-:W-:Y:S05]  /*1c330*/  EXIT ;  /* 0x000000000000794d */ /* 0x000fea0003800000 */
.L_x_784:
[----:B------:R-:W-:Y:S01]  /*1c340*/  STG.E [R16.64], RZ ;  /* 0x000000ff10007986 */ /* 0x000fe2000c101924 */
[----:B------:R-:W-:Y:S05]  /*1c350*/  EXIT ;  /* 0x000000000000794d */ /* 0x000fea0003800000 */
.L_x_783:
[----:B------:R-:W-:Y:S01]  /*1c360*/  STG.E.U16 [R16.64], RZ ;  /* 0x000000ff10007986 */ /* 0x000fe2000c101524 */
[----:B------:R-:W-:Y:S05]  /*1c370*/  EXIT ;  /* 0x000000000000794d */ /* 0x000fea0003800000 */
.L_x_779:
[----:B------:R-:W-:-:S13]  /*1c380*/  ISETP.GT.AND P0, PT, R0, 0x6, PT ;  /* 0x000000060000780c */ /* 0x000fda0003f04270 */
[----:B------:R-:W-:Y:S05]  /*1c390*/  @P0 BRA `(.L_x_785) ;  /* 0x0000008000000947 */ /* 0x000fea0003800000 */
[----:B------:R-:W-:-:S13]  /*1c3a0*/  ISETP.NE.AND P0, PT, R0, 0x5, PT ;  /* 0x000000050000780c */ /* 0x000fda0003f05270 */
[----:B------:R-:W-:Y:S05]  /*1c3b0*/  @!P0 BRA `(.L_x_786) ;  /* 0x0000004000008947 */ /* 0x000fea0003800000 */
[----:B------:R-:W-:-:S13]  /*1c3c0*/  ISETP.NE.AND P0, PT, R0, 0x6, PT ;  /* 0x000000060000780c */ /* 0x000fda0003f05270 */
[----:B------:R-:W-:Y:S05]  /*1c3d0*/  @P0 BRA `(.L_x_782) ;  /* 0x000003d000000947 */ /* 0x000fea0003800000 */
[----:B------:R-:W-:Y:S01]  /*1c3e0*/  STG.E [R16.64], RZ ;  /* 0x000000ff10007986 */ /* 0x000fe2000c101924 */
[----:B------:R-:W-:Y:S05]  /*1c3f0*/  EXIT ;  /* 0x000000000000794d */ /* 0x000fea0003800000 */
.L_x_786:
[----:B------:R-:W-:Y:S01]  /*1c400*/  STG.E.U16 [R16.64], RZ ;  /* 0x000000ff10007986 */ /* 0x000fe2000c101524 */
[----:B------:R-:W-:Y:S05]  /*1c410*/  EXIT ;  /* 0x000000000000794d */ /* 0x000fea0003800000 */
.L_x_785:
        /* <DEDUP_REMOVED lines=8> */
.L_x_788:
[----:B------:R-:W-:Y:S01]  /*1c4a0*/  STG.E [R16.64], RZ ;  /* 0x000000ff10007986 */ /* 0x000fe2000c101924 */
[----:B------:R-:W-:Y:S05]  /*1c4b0*/  EXIT ;  /* 0x000000000000794d */ /* 0x000fea0003800000 */
.L_x_787:
[----:B------:R-:W-:Y:S01]  /*1c4c0*/  STG.E.64 [R16.64], RZ ;  /* 0x000000ff10007986 */ /* 0x000fe2000c101b24 */
[----:B------:R-:W-:Y:S05]  /*1c4d0*/  EXIT ;  /* 0x000000000000794d */ /* 0x000fea0003800000 */
.L_x_778:
        /* <DEDUP_REMOVED lines=8> */
[----:B------:R-:W-:Y:S01]  /*1c560*/  STG.E.U8 [R16.64], RZ ;  /* 0x000000ff10007986 */ /* 0x000fe2000c101124 */
[----:B------:R-:W-:Y:S05]  /*1c570*/  EXIT ;  /* 0x000000000000794d */ /* 0x000fea0003800000 */
.L_x_791:
[----:B------:R-:W-:Y:S01]  /*1c580*/  STG.E.128 [R16.64], RZ ;  /* 0x000000ff10007986 */ /* 0x000fe2000c101d24 */
[----:B------:R-:W-:Y:S05]  /*1c590*/  EXIT ;  /* 0x000000000000794d */ /* 0x000fea0003800000 */
.L_x_790:
[----:B------:R-:W-:-:S13]  /*1c5a0*/  ISETP.NE.AND P0, PT, R0, 0xf, PT ;  /* 0x0000000f0000780c */ /* 0x000fda0003f05270 */
[----:B------:R-:W-:Y:S05]  /*1c5b0*/  @!P0 BRA `(.L_x_792) ;  /* 0x0000008000008947 */ /* 0x000fea0003800000 */
[----:B------:R-:W-:-:S13]  /*1c5c0*/  ISETP.NE.AND P0, PT, R0, 0x17, PT ;  /* 0x000000170000780c */ /* 0x000fda0003f05270 */
[----:B------:R-:W-:Y:S05]  /*1c5d0*/  @!P0 BRA `(.L_x_793) ;  /* 0x0000004000008947 */ /* 0x000fea0003800000 */
[----:B------:R-:W-:-:S13]  /*1c5e0*/  ISETP.NE.AND P0, PT, R0, 0x18, PT ;  /* 0x000000180000780c */ /* 0x000fda0003f05270 */
[----:B------:R-:W-:Y:S05]  /*1c5f0*/  @P0 BRA `(.L_x_782) ;  /* 0x000001b000000947 */ /* 0x000fea0003800000 */
[----:B------:R-:W-:Y:S01]  /*1c600*/  STG.E.U8 [R16.64], RZ ;  /* 0x000000ff10007986 */ /* 0x000fe2000c101124 */
[----:B------:R-:W-:Y:S05]  /*1c610*/  EXIT ;  /* 0x000000000000794d */ /* 0x000fea0003800000 */
.L_x_793:
[----:B------:R-:W-:Y:S01]  /*1c620*/  STG.E.U8 [R16.64], RZ ;  /* 0x000000ff10007986 */ /* 0x000fe2000c101124 */
[----:B------:R-:W-:Y:S05]  /*1c630*/  EXIT ;  /* 0x000000000000794d */ /* 0x000fea0003800000 */
.L_x_792:
[----:B------:R-:W-:Y:S01]  /*1c640*/  STG.E.U16 [R16.64], RZ ;  /* 0x000000ff10007986 */ /* 0x000fe2000c101524 */
[----:B------:R-:W-:Y:S05]  /*1c650*/  EXIT ;  /* 0x000000000000794d */ /* 0x000fea0003800000 */
.L_x_789:
        /* <DEDUP_REMOVED lines=8> */
[----:B------:R-:W-:Y:S01]  /*1c6e0*/  STG.E.U16 [R16.64], RZ ;  /* 0x000000ff10007986 */ /* 0x000fe2000c101524 */
[----:B------:R-:W-:Y:S05]  /*1c6f0*/  EXIT ;  /* 0x000000000000794d */ /* 0x000fea0003800000 */
.L_x_796:
[----:B------:R-:W-:Y:S01]  /*1c700*/  STG.E.U8 [R16.64], RZ ;  /* 0x000000ff10007986 */ /* 0x000fe2000c101124 */
[----:B------:R-:W-:Y:S05]  /*1c710*/  EXIT ;  /* 0x000000000000794d */ /* 0x000fea0003800000 */
.L_x_795:
[----:B------:R-:W-:Y:S01]  /*1c720*/  STG.E.U8 [R16.64], RZ ;  /* 0x000000ff10007986 */ /* 0x000fe2000c101124 */
[----:B------:R-:W-:Y:S05]  /*1c730*/  EXIT ;  /* 0x000000000000794d */ /* 0x000fea0003800000 */
.L_x_794:
[----:B------:R-:W-:-:S13]  /*1c740*/  ISETP.NE.AND P0, PT, R0, 0x1c, PT ;  /* 0x0000001c0000780c */ /* 0x000fda0003f05270 */
[----:B------:R-:W-:Y:S05]  /*1c750*/  @!P0 BRA `(.L_x_797) ;  /* 0x000001b000008947 */ /* 0x000fea0003800000 */
[----:B------:R-:W-:-:S13]  /*1c760*/  ISETP.NE.AND P0, PT, R0, 0x1d, PT ;  /* 0x0000001d0000780c */ /* 0x000fda0003f05270 */
[----:B------:R-:W-:Y:S05]  /*1c770*/  @!P0 BRA `(.L_x_798) ;  /* 0x0000017000008947 */ /* 0x000fea0003800000 */
[----:B------:R-:W-:-:S13]  /*1c780*/  ISETP.NE.AND P0, PT, R0, 0x2c, PT ;  /* 0x0000002c0000780c */ /* 0x000fda0003f05270 */
[----:B------:R0:W-:Y:S01]  /*1c790*/  @!P0 STG.E.U8 [R16.64], RZ ;  /* 0x000000ff10008986 */ /* 0x0001e2000c101124 */
[----:B------:R-:W-:Y:S05]  /*1c7a0*/  @!P0 EXIT ;  /* 0x000000000000894d */ /* 0x000fea0003800000 */
.L_x_782:
        /* <DEDUP_REMOVED lines=19> */
[----:B------:R-:W-:Y:S05]  /*1c8e0*/  EXIT ;  /* 0x000000000000794d */ /* 0x000fea0003800000 */
.L_x_798:
[----:B------:R-:W-:Y:S01]  /*1c8f0*/  STG.E.64 [R16.64], RZ ;  /* 0x000000ff10007986 */ /* 0x000fe2000c101b24 */
[----:B------:R-:W-:Y:S05]  /*1c900*/  EXIT ;  /* 0x000000000000794d */ /* 0x000fea0003800000 */
.L_x_797:
[----:B------:R-:W-:Y:S01]  /*1c910*/  STG.E [R16.64], RZ ;  /* 0x000000ff10007986 */ /* 0x000fe2000c101924 */
[----:B------:R-:W-:Y:S05]  /*1c920*/  EXIT ;  /* 0x000000000000794d */ /* 0x000fea0003800000 */
        .weak           $__internal_0_$__cuda_sm20_div_s64
        .type           $__internal_0_$__cuda_sm20_div_s64,@function
        .size           $__internal_0_$__cuda_sm20_div_s64,(.L_x_27276 - $__internal_0_$__cuda_sm20_div_s64)
$__internal_0_$__cuda_sm20_div_s64:
[-C--:B------:R-:W-:Y:S02]  /*1c930*/  IADD3 R11, P1, RZ, -R2.reuse, RZ ;  /* 0x80000002ff0b7210 */ /* 0x080fe40007f3e0ff */
[----:B------:R-:W-:Y:S02]  /*1c940*/  ISETP.GE.AND P0, PT, R3, RZ, PT ;  /* 0x000000ff0300720c */ /* 0x000fe40003f06270 */
[----:B------:R-:W-:Y:S01]  /*1c950*/  ISETP.GE.AND P3, PT, R4, RZ, PT ;  /* 0x000000ff0400720c */ /* 0x000fe20003f66270 */
[----:B------:R-:W-:Y:S01]  /*1c960*/  IMAD.X R6, RZ, RZ, ~R3, P1 ;  /* 0x000000ffff067224 */ /* 0x000fe200008e0e03 */
[----:B------:R-:W-:-:S04]  /*1c970*/  SEL R10, R11, R2, !P0 ;  /* 0x000000020b0a7207 */ /* 0x000fc80004000000 */
[----:B------:R-:W-:-:S04]  /*1c980*/  SEL R11, R6, R3, !P0 ;  /* 0x00000003060b7207 */ /* 0x000fc80004000000 */
[----:B------:R-:W0:Y:S08]  /*1c990*/  I2F.U64.RP R9, R10 ;  /* 0x0000000a00097312 */ /* 0x000e300000309000 */
[----:B0-----:R-:W0:Y:S02]  /*1c9a0*/  MUFU.RCP R7, R9 ;  /* 0x0000000900077308 */ /* 0x001e240000001000 */
[----:B0-----:R-:W-:-:S06]  /*1c9b0*/  IADD3 R7, R7, 0x1ffffffe, RZ ;  /* 0x1ffffffe07077810 */ /* 0x001fcc0007ffe0ff */
[----:B------:R-:W0:Y:S02]  /*1c9c0*/  F2I.U64.TRUNC R30, R7 ;  /* 0x00000007001e7311 */ /* 0x000e24000020d800 */
[----:B0-----:R-:W-:-:S04]  /*1c9d0*/  IMAD.WIDE.U32 R12, R30, R10, RZ ;  /* 0x0000000a1e0c7225 */ /* 0x001fc800078e00ff */
[C---:B------:R-:W-:Y:S01]  /*1c9e0*/  IMAD R5, R30.reuse, R11, R13 ;  /* 0x0000000b1e057224 */ /* 0x040fe200078e020d */
[----:B------:R-:W-:Y:S01]  /*1c9f0*/  IADD3 R8, P0, RZ, -R12, RZ ;  /* 0x8000000cff087210 */ /* 0x000fe20007f1e0ff */
[----:B------:R-:W-:Y:S02]  /*1ca00*/  IMAD.MOV.U32 R13, RZ, RZ, R30 ;  /* 0x000000ffff0d7224 */ /* 0x000fe400078e001e */
[----:B------:R-:W-:Y:S02]  /*1ca10*/  IMAD R6, R31, R10, R5 ;  /* 0x0000000a1f067224 */ /* 0x000fe400078e0205 */
[----:B------:R-:W-:-:S04]  /*1ca20*/  IMAD.HI.U32 R12, R30, R8, RZ ;  /* 0x000000081e0c7227 */ /* 0x000fc800078e00ff */
[----:B------:R-:W-:-:S04]  /*1ca30*/  IMAD.X R6, RZ, RZ, ~R6, P0 ;  /* 0x000000ffff067224 */ /* 0x000fc800000e0e06 */
[----:B------:R-:W-:-:S04]  /*1ca40*/  IMAD.WIDE.U32 R12, P0, R30, R6, R12 ;  /* 0x000000061e0c7225 */ /* 0x000fc8000780000c */
[C---:B------:R-:W-:Y:S02]  /*1ca50*/  IMAD R5, R31.reuse, R6, RZ ;  /* 0x000000061f057224 */ /* 0x040fe400078e02ff */
[----:B------:R-:W-:-:S04]  /*1ca60*/  IMAD.HI.U32 R8, P1, R31, R8, R12 ;  /* 0x000000081f087227 */ /* 0x000fc8000782000c */
[----:B------:R-:W-:Y:S01]  /*1ca70*/  IMAD.HI.U32 R6, R31, R6, RZ ;  /* 0x000000061f067227 */ /* 0x000fe200078e00ff */
[----:B------:R-:W-:-:S03]  /*1ca80*/  IADD3 R13, P2, R5, R8, RZ ;  /* 0x00000008050d7210 */ /* 0x000fc60007f5e0ff */
[----:B------:R-:W-:Y:S02]  /*1ca90*/  IMAD.X R5, R6, 0x1, R31, P0 ;  /* 0x0000000106057824 */ /* 0x000fe400000e061f */
[----:B------:R-:W-:-:S03]  /*1caa0*/  IMAD.WIDE.U32 R8, R13, R10, RZ ;  /* 0x0000000a0d087225 */ /* 0x000fc600078e00ff */
[----:B------:R-:W-:Y:S01]  /*1cab0*/  IADD3.X R5, RZ, RZ, R5, P2, P1 ;  /* 0x000000ffff057210 */ /* 0x000fe200017e2405 */
[----:B------:R-:W-:Y:S01]  /*1cac0*/  IMAD R6, R13, R11, R9 ;  /* 0x0000000b0d067224 */ /* 0x000fe200078e0209 */
[----:B------:R-:W-:Y:S02]  /*1cad0*/  IADD3 R8, P0, RZ, -R8, RZ ;  /* 0x80000008ff087210 */ /* 0x000fe40007f1e0ff */
[----:B------:R-:W-:Y:S01]  /*1cae0*/  IADD3 R9, P4, RZ, -R26, RZ ;  /* 0x8000001aff097210 */ /* 0x000fe20007f9e0ff */
[----:B------:R-:W-:Y:S02]  /*1caf0*/  IMAD R6, R5, R10, R6 ;  /* 0x0000000a05067224 */ /* 0x000fe400078e0206 */
[----:B------:R-:W-:Y:S01]  /*1cb00*/  IMAD.HI.U32 R12, R13, R8, RZ ;  /* 0x000000080d0c7227 */ /* 0x000fe200078e00ff */
[----:B------:R-:W-:-:S03]  /*1cb10*/  SEL R9, R9, R26, !P3 ;  /* 0x0000001a09097207 */ /* 0x000fc60005800000 */
[----:B------:R-:W-:-:S04]  /*1cb20*/  IMAD.X R6, RZ, RZ, ~R6, P0 ;  /* 0x000000ffff067224 */ /* 0x000fc800000e0e06 */
[----:B------:R-:W-:-:S04]  /*1cb30*/  IMAD.WIDE.U32 R12, P0, R13, R6, R12 ;  /* 0x000000060d0c7225 */ /* 0x000fc8000780000c */
[C---:B------:R-:W-:Y:S02]  /*1cb40*/  IMAD R7, R5.reuse, R6, RZ ;  /* 0x0000000605077224 */ /* 0x040fe400078e02ff */
[----:B------:R-:W-:-:S04]  /*1cb50*/  IMAD.HI.U32 R8, P1, R5, R8, R12 ;  /* 0x0000000805087227 */ /* 0x000fc8000782000c */
[----:B------:R-:W-:Y:S01]  /*1cb60*/  IMAD.HI.U32 R6, R5, R6, RZ ;  /* 0x0000000605067227 */ /* 0x000fe200078e00ff */
[----:B------:R-:W-:-:S03]  /*1cb70*/  IADD3 R8, P2, R7, R8, RZ ;  /* 0x0000000807087210 */ /* 0x000fc60007f5e0ff */
[----:B------:R-:W-:Y:S02]  /*1cb80*/  IMAD.X R7, RZ, RZ, ~R4, P4 ;  /* 0x000000ffff077224 */ /* 0x000fe400020e0e04 */
[----:B------:R-:W-:-:S03]  /*1cb90*/  IMAD.HI.U32 R12, R8, R9, RZ ;  /* 0x00000009080c7227 */ /* 0x000fc600078e00ff */
[----:B------:R-:W-:Y:S01]  /*1cba0*/  SEL R7, R7, R4, !P3 ;  /* 0x0000000407077207 */ /* 0x000fe20005800000 */
[----:B------:R-:W-:Y:S02]  /*1cbb0*/  IMAD.X R6, R6, 0x1, R5, P0 ;  /* 0x0000000106067824 */ /* 0x000fe400000e0605 */
[----:B------:R-:W-:-:S03]  /*1cbc0*/  IMAD.MOV.U32 R13, RZ, RZ, RZ ;  /* 0x000000ffff0d7224 */ /* 0x000fc600078e00ff */
[----:B------:R-:W-:Y:S01]  /*1cbd0*/  IADD3.X R6, RZ, RZ, R6, P2, P1 ;  /* 0x000000ffff067210 */ /* 0x000fe200017e2406 */
[----:B------:R-:W-:-:S04]  /*1cbe0*/  IMAD.WIDE.U32 R12, R8, R7, R12 ;  /* 0x00000007080c7225 */ /* 0x000fc800078e000c */
[C---:B------:R-:W-:Y:S02]  /*1cbf0*/  IMAD R5, R6.reuse, R7, RZ ;  /* 0x0000000706057224 */ /* 0x040fe400078e02ff */
[----:B------:R-:W-:-:S04]  /*1cc00*/  IMAD.HI.U32 R8, P0, R6, R9, R12 ;  /* 0x0000000906087227 */ /* 0x000fc8000780000c */
[----:B------:R-:W-:Y:S01]  /*1cc10*/  IMAD.HI.U32 R6, R6, R7, RZ ;  /* 0x0000000706067227 */ /* 0x000fe200078e00ff */
[----:B------:R-:W-:-:S03]  /*1cc20*/  IADD3 R5, P1, R5, R8, RZ ;  /* 0x0000000805057210 */ /* 0x000fc60007f3e0ff */
[----:B------:R-:W-:Y:S02]  /*1cc30*/  IMAD.X R6, RZ, RZ, R6, P0 ;  /* 0x000000ffff067224 */ /* 0x000fe400000e0606 */
[----:B------:R-:W-:-:S04]  /*1cc40*/  IMAD.WIDE.U32 R12, R5, R10, RZ ;  /* 0x0000000a050c7225 */ /* 0x000fc800078e00ff */
[----:B------:R-:W-:Y:S01]  /*1cc50*/  IMAD.X R6, RZ, RZ, R6, P1 ;  /* 0x000000ffff067224 */ /* 0x000fe200008e0606 */
[----:B------:R-:W-:Y:S01]  /*1cc60*/  IADD3 R9, P1, -R12, R9, RZ ;  /* 0x000000090c097210 */ /* 0x000fe20007f3e1ff */
[----:B------:R-:W-:-:S03]  /*1cc70*/  IMAD R13, R5, R11, R13 ;  /* 0x0000000b050d7224 */ /* 0x000fc600078e020d */
[-C--:B------:R-:W-:Y:S01]  /*1cc80*/  ISETP.GE.U32.AND P0, PT, R9, R10.reuse, PT ;  /* 0x0000000a0900720c */ /* 0x080fe20003f06070 */
[----:B------:R-:W-:-:S04]  /*1cc90*/  IMAD R8, R6, R10, R13 ;  /* 0x0000000a06087224 */ /* 0x000fc800078e020d */
[----:B------:R-:W-:Y:S01]  /*1cca0*/  IMAD.X R7, R7, 0x1, ~R8, P1 ;  /* 0x0000000107077824 */ /* 0x000fe200008e0e08 */
[----:B------:R-:W-:Y:S02]  /*1ccb0*/  IADD3 R14, P1, R9, -R10, RZ ;  /* 0x8000000a090e7210 */ /* 0x000fe40007f3e0ff */
[----:B------:R-:W-:Y:S02]  /*1ccc0*/  IADD3 R8, P2, R5, 0x1, RZ ;  /* 0x0000000105087810 */ /* 0x000fe40007f5e0ff */
[C---:B------:R-:W-:Y:S01]  /*1ccd0*/  ISETP.GE.U32.AND.EX P0, PT, R7.reuse, R11, PT, P0 ;  /* 0x0000000b0700720c */ /* 0x040fe20003f06100 */
[----:B------:R-:W-:Y:S02]  /*1cce0*/  IMAD.X R12, R7, 0x1, ~R11, P1 ;  /* 0x00000001070c7824 */ /* 0x000fe400008e0e0b */
[----:B------:R-:W-:Y:S01]  /*1ccf0*/  IMAD.X R13, RZ, RZ, R6, P2 ;  /* 0x000000ffff0d7224 */ /* 0x000fe200010e0606 */
[----:B------:R-:W-:Y:S02]  /*1cd00*/  SEL R9, R14, R9, P0 ;  /* 0x000000090e097207 */ /* 0x000fe40000000000 */
[----:B------:R-:W-:-:S02]  /*1cd10*/  SEL R8, R8, R5, P0 ;  /* 0x0000000508087207 */ /* 0x000fc40000000000 */
[----:B------:R-:W-:Y:S02]  /*1cd20*/  SEL R7, R12, R7, P0 ;  /* 0x000000070c077207 */ /* 0x000fe40000000000 */
[----:B------:R-:W-:Y:S02]  /*1cd30*/  ISETP.GE.U32.AND P1, PT, R9, R10, PT ;  /* 0x0000000a0900720c */ /* 0x000fe40003f26070 */
[----:B------:R-:W-:Y:S02]  /*1cd40*/  SEL R13, R13, R6, P0 ;  /* 0x000000060d0d7207 */ /* 0x000fe40000000000 */
[----:B------:R-:W-:Y:S02]  /*1cd50*/  IADD3 R5, P2, R8, 0x1, RZ ;  /* 0x0000000108057810 */ /* 0x000fe40007f5e0ff */
[----:B------:R-:W-:Y:S02]  /*1cd60*/  ISETP.GE.U32.AND.EX P0, PT, R7, R11, PT, P1 ;  /* 0x0000000b0700720c */ /* 0x000fe40003f06110 */
[----:B------:R-:W-:Y:S01]  /*1cd70*/  LOP3.LUT R7, R3, R4, RZ, 0x3c, !PT ;  /* 0x0000000403077212 */ /* 0x000fe200078e3cff */
[----:B------:R-:W-:Y:S01]  /*1cd80*/  IMAD.X R6, RZ, RZ, R13, P2 ;  /* 0x000000ffff067224 */ /* 0x000fe200010e060d */
[----:B------:R-:W-:-:S02]  /*1cd90*/  SEL R5, R5, R8, P0 ;  /* 0x0000000805057207 */ /* 0x000fc40000000000 */
[----:B------:R-:W-:Y:S02]  /*1cda0*/  ISETP.GE.AND P1, PT, R7, RZ, PT ;  /* 0x000000ff0700720c */ /* 0x000fe40003f26270 */
[----:B------:R-:W-:Y:S02]  /*1cdb0*/  SEL R13, R6, R13, P0 ;  /* 0x0000000d060d7207 */ /* 0x000fe40000000000 */
[-C--:B------:R-:W-:Y:S02]  /*1cdc0*/  IADD3 R6, P2, RZ, -R5.reuse, RZ ;  /* 0x80000005ff067210 */ /* 0x080fe40007f5e0ff */
[----:B------:R-:W-:Y:S02]  /*1cdd0*/  ISETP.NE.U32.AND P0, PT, R2, RZ, PT ;  /* 0x000000ff0200720c */ /* 0x000fe40003f05070 */
[----:B------:R-:W-:Y:S01]  /*1cde0*/  SEL R6, R6, R5, !P1 ;  /* 0x0000000506067207 */ /* 0x000fe20004800000 */
[----:B------:R-:W-:Y:S01]  /*1cdf0*/  IMAD.X R2, RZ, RZ, ~R13, P2 ;  /* 0x000000ffff027224 */ /* 0x000fe200010e0e0d */
[----:B------:R-:W-:Y:S01]  /*1ce00*/  ISETP.NE.AND.EX P0, PT, R3, RZ, PT, P0 ;  /* 0x000000ff0300720c */ /* 0x000fe20003f05300 */
[----:B------:R-:W-:-:S03]  /*1ce10*/  IMAD.MOV.U32 R3, RZ, RZ, 0x0 ;  /* 0x00000000ff037424 */ /* 0x000fc600078e00ff */
[----:B------:R-:W-:Y:S02]  /*1ce20*/  SEL R2, R2, R13, !P1 ;  /* 0x0000000d02027207 */ /* 0x000fe40004800000 */
[----:B------:R-:W-:Y:S02]  /*1ce30*/  SEL R6, R6, 0xffffffff, P0 ;  /* 0xffffffff06067807 */ /* 0x000fe40000000000 */
[----:B------:R-:W-:Y:S01]  /*1ce40*/  SEL R7, R2, 0xffffffff, P0 ;  /* 0xffffffff02077807 */ /* 0x000fe20000000000 */
[----:B------:R-:W-:-:S04]  /*1ce50*/  IMAD.MOV.U32 R2, RZ, RZ, R0 ;  /* 0x000000ffff027224 */ /* 0x000fc800078e0000 */
[----:B------:R-:W-:Y:S05]  /*1ce60*/  RET.REL.NODEC R2 `(_ZN2at6native18elementwise_kernelILi128ELi4EZNS0_15gpu_kernel_implIZZZNS0_67_GLOBAL__N__bb565c37_34_ValidateCompressedIndicesKernel_cu_33a4b88b42_validate_compressed_sparse_indices_kernelILNS3_8CDimNameE1ENS3_18CUDAKernelLauncherENS3_14EmptyVecKernelENS3_8DummyVecELm0EEEvRKNS_6TensorESB_lllENKUlvE1_clEvENKUlvE0_clEvEUllllllE_EEvRNS_18TensorIteratorBaseERKT_EUliE_EEviT1_) ;  /* 0xfffe319002007950 */ /* 0x000fea0003c3ffff */
.L_x_799:
[----:B------:R-:W-:-:S00]  /*1ce70*/  BRA `(.L_x_799) ;  /* 0xfffffff000007947 */ /* 0x000fc0000383ffff */
[----:B------:R-:W-:-:S00]  /*1ce80*/  NOP ;  /* 0x0000000000007918 */ /* 0x000fc00000000000 */
[----:B------:R-:W-:-:S00]  /*1ce90*/  NOP ;  /* 0x0000000000007918 */ /* 0x000fc00000000000 */
[----:B------:R-:W-:-:S00]  /*1cea0*/  NOP ;  /* 0x0000000000007918 */ /* 0x000fc00000000000 */
[----:B------:R-:W-:-:S00]  /*1ceb0*/  NOP ;  /* 0x0000000000007918 */ /* 0x000fc00000000000 */
[----:B------:R-:W-:-:S00]  /*1cec0*/  NOP ;  /* 0x0000000000007918 */ /* 0x000fc00000000000 */
[----:B------:R-:W-:-:S00]  /*1ced0*/  NOP ;  /* 0x0000000000007918 */ /* 0x000fc00000000000 */
[----:B------:R-:W-:-:S00]  /*1cee0*/  NOP ;  /* 0x0000000000007918 */ /* 0x000fc00000000000 */
[----:B------:R-:W-:-:S00]  /*1cef0*/  NOP ;  /* 0x0000000000007918 */ /* 0x000fc00000000000 */
.L_x_27276:


//--------------------- .text._ZN2at6native27unrolled_elementwise_kernelIZZZNS0_67_GLOBAL__N__bb565c37_34_ValidateCompressedIndicesKernel_cu_33a4b88b42_validate_compressed_sparse_indices_kernelILNS2_8CDimNameE1ENS2_18CUDAKernelLauncherENS2_14EmptyVecKernelENS2_8DummyVecELm0EEEvRKNS_6TensorESA_lllENKUlvE1_clEvENKUlvE0_clEvEUllllllE_St5arrayIPcLm6EELi4E23TrivialOffsetCalculatorILi5EjESH_ILi1EjENS0_6memory12LoadWithCastILi5EEENSK_13StoreWithCastILi1EEEEEviT_T0_T2_T3_T4_T5_ --------------------------
	.section	.text._ZN2at6native27unrolled_elementwise_kernelIZZZNS0_67_GLOBAL__N__bb565c37_34_ValidateCompressedIndicesKernel_cu_33a4b88b42_validate_compressed_sparse_indices_kernelILNS2_8CDimNameE1ENS2_18CUDAKernelLauncherENS2_14EmptyVecKernelENS2_8DummyVecELm0EEEvRKNS_6TensorESA_lllENKUlvE1_clEvENKUlvE0_clEvEUllllllE_St5arrayIPcLm6EELi4E23TrivialOffsetCalculatorILi5EjESH_ILi1EjENS0_6memory12LoadWithCastILi5EEENSK_13StoreWithCastILi1EEEEEviT_T0_T2_T3_T4_T5_,"ax",@progbits
	.sectioninfo	@"SHI_REGISTERS=70"
	.align	128
        .global         _ZN2at6native27unrolled_elementwise_kernelIZZZNS0_67_GLOBAL__N__bb565c37_34_ValidateCompressedIndicesKernel_cu_33a4b88b42_validate_compressed_sparse_indices_kernelILNS2_8CDimNameE1ENS2_18CUDAKernelLauncherENS2_14EmptyVecKernelENS2_8DummyVecELm0EEEvRKNS_6TensorESA_lllENKUlvE1_clEvENKUlvE0_clEvEUllllllE_St5arrayIPcLm6EELi4E23TrivialOffsetCalculatorILi5EjESH_ILi1EjENS0_6memory12LoadWithCastILi5EEENSK_13StoreWithCastILi1EEEEEviT_T0_T2_T3_T4_T5_
        .type           _ZN2at6native27unrolled_elementwise_kernelIZZZNS0_67_GLOBAL__N__bb565c37_34_ValidateCompressedIndicesKernel_cu_33a4b88b42_validate_compressed_sparse_indices_kernelILNS2_8CDimNameE1ENS2_18CUDAKernelLauncherENS2_14EmptyVecKernelENS2_8DummyVecELm0EEEvRKNS_6TensorESA_lllENKUlvE1_clEvENKUlvE0_clEvEUllllllE_St5arrayIPcLm6EELi4E23TrivialOffsetCalculatorILi5EjESH_ILi1EjENS0_6memory12LoadWithCastILi5EEENSK_13StoreWithCastILi1EEEEEviT_T0_T2_T3_T4_T5_,@function
        .size           _ZN2at6native27unrolled_elementwise_kernelIZZZNS0_67_GLOBAL__N__bb565c37_34_ValidateCompressedIndicesKernel_cu_33a4b88b42_validate_compressed_sparse_indices_kernelILNS2_8CDimNameE1ENS2_18CUDAKernelLauncherENS2_14EmptyVecKernelENS2_8DummyVecELm0EEEvRKNS_6TensorESA_lllENKUlvE1_clEvENKUlvE0_clEvEUllllllE_St5arrayIPcLm6EELi4E23TrivialOffsetCalculatorILi5EjESH_ILi1EjENS0_6memory12LoadWithCastILi5EEENSK_13StoreWithCastILi1EEEEEviT_T0_T2_T3_T4_T5_,(.L_x_27278 - _ZN2at6native27unrolled_elementwise_kernelIZZZNS0_67_GLOBAL__N__bb565c37_34_ValidateCompressedIndicesKernel_cu_33a4b88b42_validate_compressed_sparse_indices_kernelILNS2_8CDimNameE1ENS2_18CUDAKernelLauncherENS2_14EmptyVecKernelENS2_8DummyVecELm0EEEvRKNS_6TensorESA_lllENKUlvE1_clEvENKUlvE0_clEvEUllllllE_St5arrayIPcLm6EELi4E23TrivialOffsetCalculatorILi5EjESH_ILi1EjENS0_6memory12LoadWithCastILi5EEENSK_13StoreWithCastILi1EEEEEviT_T0_T2_T3_T4_T5_)
        .other          _ZN2at6native27unrolled_elementwise_kernelIZZZNS0_67_GLOBAL__N__bb565c37_34_ValidateCompressedIndicesKernel_cu_33a4b88b42_validate_compressed_sparse_indices_kernelILNS2_8CDimNameE1ENS2_18CUDAKernelLauncherENS2_14EmptyVecKernelENS2_8DummyVecELm0EEEvRKNS_6TensorESA_lllENKUlvE1_clEvENKUlvE0_clEvEUllllllE_St5arrayIPcLm6EELi4E23TrivialOffsetCalculatorILi5EjESH_ILi1EjENS0_6memory12LoadWithCastILi5EEENSK_13StoreWithCastILi1EEEEEviT_T0_T2_T3_T4_T5_,@"STO_CUDA_ENTRY STV_DEFAULT"
_ZN2at6native27unrolled_elementwise_kernelIZZZNS0_67_GLOBAL__N__bb565c37_34_ValidateCompressedIndicesKernel_cu_33a4b88b42_validate_compressed_sparse_indices_kernelILNS2_8CDimNameE1ENS2_18CUDAKernelLauncherENS2_14EmptyVecKernelENS2_8DummyVecELm0EEEvRKNS_6TensorESA_lllENKUlvE1_clEvENKUlvE0_clEvEUllllllE_St5arrayIPcLm6EELi4E23TrivialOffsetCalculatorILi5EjESH_ILi1EjENS0_6memory12LoadWithCastILi5EEENSK_13StoreWithCastILi1EEEEEviT_T0_T2_T3_T4_T5_:
.text._ZN2at6native27unrolled_elementwise_kernelIZZZNS0_67_GLOBAL__N__bb565c37_34_ValidateCompressedIndicesKernel_cu_33a4b88b42_validate_compressed_sparse_indices_kernelILNS2_8CDimNameE1ENS2_18CUDAKernelLauncherENS2_14EmptyVecKernelENS2_8DummyVecELm0EEEvRKNS_6TensorESA_lllENKUlvE1_clEvENKUlvE0_clEvEUllllllE_St5arrayIPcLm6EELi4E23TrivialOffsetCalculatorILi5EjESH_ILi1EjENS0_6memory12LoadWithCastILi5EEENSK_13StoreWithCastILi1EEEEEviT_T0_T2_T3_T4_T5_:
[----:B------:R-:W-:Y:S02]  /*0000*/  IMAD.MOV.U32 R1, RZ, RZ, c[0x0][0x28] ;  /* 0x00000a00ff017624 */ /* 0x000fe400078e00ff */
[----:B------:R-:W0:Y:S01]  /*0010*/  S2UR UR4, SR_CTAID.X ;  /* 0x00000000000479c3 */ /* 0x000e220000002500 */
[----:B------:R-:W1:Y:S01]  /*0020*/  S2R R58, SR_TID.X ;  /* 0x00000000003a7919 */ /* 0x000e620000002100 */
[----:B------:R-:W-:Y:S01]  /*0030*/  IMAD.MOV.U32 R0, RZ, RZ, -0x200 ;  /* 0xfffffe00ff007424 */ /* 0x000fe200078e00ff */
[----:B------:R-:W-:Y:S01]  /*0040*/  ULDC.64 UR36, c[0x0][0x118] ;  /* 0x0000460000247ab9 */ /* 0x000fe20000000a00 */
[----:B------:R-:W-:Y:S01]  /*0050*/  BSSY B6, `(.L_x_800) ;  /* 0x000049f000067945 */ /* 0x000fe20003800000 */
[----:B------:R-:W-:Y:S01]  /*0060*/  CS2R R32, SRZ ;  /* 0x0000000000207805 */ /* 0x000fe2000001ff00 */
[----:B------:R-:W-:Y:S01]  /*0070*/  CS2R R30, SRZ ;  /* 0x00000000001e7805 */ /* 0x000fe2000001ff00 */
[----:B------:R-:W-:Y:S01]  /*0080*/  CS2R R28, SRZ ;  /* 0x00000000001c7805 */ /* 0x000fe2000001ff00 */
[----:B------:R-:W2:Y:S01]  /*0090*/  LDC.U8 R63, c[0x0][0x1dc] ;  /* 0x00007700ff3f7b82 */ /* 0x000ea20000000000 */
[----:B------:R-:W-:Y:S01]  /*00a0*/  CS2R R26, SRZ ;  /* 0x00000000001a7805 */ /* 0x000fe2000001ff00 */
[----:B------:R-:W-:-:S06]  /*00b0*/  CS2R R56, SRZ ;  /* 0x0000000000387805 */ /* 0x000fcc000001ff00 */
[----:B------:R-:W3:Y:S01]  /*00c0*/  LDC.U8 R62, c[0x0][0x1dd] ;  /* 0x00007740ff3e7b82 */ /* 0x000ee20000000000 */
[----:B0-----:R-:W-:-:S07]  /*00d0*/  IMAD.U32 R45, RZ, RZ, UR4 ;  /* 0x00000004ff2d7e24 */ /* 0x001fce000f8e00ff */
[----:B------:R-:W0:Y:S01]  /*00e0*/  LDC.U8 R61, c[0x0][0x1de] ;  /* 0x00007780ff3d7b82 */ /* 0x000e220000000000 */
[----:B------:R-:W-:-:S07]  /*00f0*/  IMAD R67, R45, R0, c[0x0][0x160] ;  /* 0x000058002d437624 */ /* 0x000fce00078e0200 */
[----:B------:R-:W4:Y:S01]  /*0100*/  LDC.U8 R60, c[0x0][0x1df] ;  /* 0x000077c0ff3c7b82 */ /* 0x000f220000000000 */
[----:B-1----:R-:W-:-:S07]  /*0110*/  ISETP.GE.AND P0, PT, R58, R67, PT ;  /* 0x000000433a00720c */ /* 0x002fce0003f06270 */
[----:B------:R-:W1:Y:S06]  /*0120*/  LDC.U8 R59, c[0x0][0x1e0] ;  /* 0x00007800ff3b7b82 */ /* 0x000e6c0000000000 */
[----:B------:R-:W-:Y:S05]  /*0130*/  @P0 BRA `(.L_x_801) ;  /* 0x0000490000000947 */ /* 0x000fea0003800000 */
[----:B--23--:R-:W-:Y:S01]  /*0140*/  PRMT R0, R63, 0x9910, RZ ;  /* 0x000099103f007816 */ /* 0x00cfe200000000ff */
[----:B------:R-:W-:-:S03]  /*0150*/  IMAD R58, R45, 0x200, R58 ;  /* 0x000002002d3a7824 */ /* 0x000fc600078e023a */
[----:B------:R-:W-:Y:S01]  /*0160*/  ISETP.GT.AND P0, PT, R0, 0x9, PT ;  /* 0x000000090000780c */ /* 0x000fe20003f04270 */
[----:B------:R-:W-:-:S05]  /*0170*/  IMAD R2, R58, c[0x0][0x1e4], RZ ;  /* 0x000079003a027a24 */ /* 0x000fca00078e02ff */
[----:B------:R-:W-:-:S05]  /*0180*/  IADD3 R2, P1, R2, c[0x0][0x1b0], RZ ;  /* 0x00006c0002027a10 */ /* 0x000fca0007f3e0ff */
[----:B------:R-:W-:Y:S02]  /*0190*/  IMAD.X R3, RZ, RZ, c[0x0][0x1b4], P1 ;  /* 0x00006d00ff037624 */ /* 0x000fe400008e06ff */
        /* <DEDUP_REMOVED lines=12> */
.L_x_805:
[----:B------:R2:W5:Y:S01]  /*0260*/  LDG.E.U8 R32, [R2.64] ;  /* 0x0000002402207981 */ /* 0x000562000c1e1100 */
[----:B------:R-:W-:Y:S01]  /*0270*/  IMAD.MOV.U32 R33, RZ, RZ, RZ ;  /* 0x000000ffff217224 */ /* 0x000fe200078e00ff */
[----:B------:R-:W-:Y:S05]  /*0280*/  BRA `(.L_x_807) ;  /* 0x00000d5000007947 */ /* 0x000fea0003800000 */
.L_x_804:
        /* <DEDUP_REMOVED lines=8> */
.L_x_809:
[----:B------:R-:W2:Y:S02]  /*0310*/  LDG.E R32, [R2.64] ;  /* 0x0000002402207981 */ /* 0x000ea4000c1e1900 */
[----:B--2---:R-:W-:Y:S01]  /*0320*/  SHF.R.S32.HI R33, RZ, 0x1f, R32 ;  /* 0x0000001fff217819 */ /* 0x004fe20000011420 */
[----:B------:R-:W-:Y:S05]  /*0330*/  BRA `(.L_x_807) ;  /* 0x00000ca000007947 */ /* 0x000fea0003800000 */
.L_x_808:
[----:B------:R-:W2:Y:S02]  /*0340*/  LDG.E.S16 R32, [R2.64] ;  /* 0x0000002402207981 */ /* 0x000ea4000c1e1700 */
[----:B--2---:R-:W-:Y:S01]  /*0350*/  SHF.R.S32.HI R33, RZ, 0x1f, R32 ;  /* 0x0000001fff217819 */ /* 0x004fe20000011420 */
[----:B------:R-:W-:Y:S05]  /*0360*/  BRA `(.L_x_807) ;  /* 0x00000c7000007947 */ /* 0x000fea0003800000 */
.L_x_803:
[----:B------:R-:W-:-:S13]  /*0370*/  ISETP.GT.AND P0, PT, R0, 0x6, PT ;  /* 0x000000060000780c */ /* 0x000fda0003f04270 */
[----:B------:R-:W-:Y:S05]  /*0380*/  @P0 BRA `(.L_x_810) ;  /* 0x000000b000000947 */ /* 0x000fea0003800000 */
[----:B------:R-:W-:-:S13]  /*0390*/  ISETP.NE.AND P0, PT, R0, 0x5, PT ;  /* 0x000000050000780c */ /* 0x000fda0003f05270 */
[----:B------:R-:W-:Y:S05]  /*03a0*/  @!P0 BRA `(.L_x_811) ;  /* 0x0000005000008947 */ /* 0x000fea0003800000 */
[----:B------:R-:W-:-:S13]  /*03b0*/  ISETP.NE.AND P0, PT, R0, 0x6, PT ;  /* 0x000000060000780c */ /* 0x000fda0003f05270 */
[----:B------:R-:W-:Y:S05]  /*03c0*/  @P0 BRA `(.L_x_806) ;  /* 0x00000a8000000947 */ /* 0x000fea0003800000 */
[----:B------:R-:W2:Y:S02]  /*03d0*/  LDG.E R2, [R2.64] ;  /* 0x0000002402027981 */ /* 0x000ea4000c1e1900 */
[----:B--2---:R2:W3:Y:S01]  /*03e0*/  F2I.S64.TRUNC R32, R2 ;  /* 0x0000000200207311 */ /* 0x0044e2000020d900 */
[----:B------:R-:W-:Y:S05]  /*03f0*/  BRA `(.L_x_807) ;  /* 0x00000be000007947 */ /* 0x000fea0003800000 */
.L_x_811:
[----:B------:R-:W2:Y:S02]  /*0400*/  LDG.E.U16 R2, [R2.64] ;  /* 0x0000002402027981 */ /* 0x000ea4000c1e1500 */
[----:B--2---:R-:W-:-:S06]  /*0410*/  HADD2.F32 R32, -RZ, R2.H0_H0 ;  /* 0x20000002ff207230 */ /* 0x004fcc0000004100 */
[----:B------:R-:W2:Y:S01]  /*0420*/  F2I.S64.TRUNC R32, R32 ;  /* 0x0000002000207311 */ /* 0x000ea2000020d900 */
[----:B------:R-:W-:Y:S05]  /*0430*/  BRA `(.L_x_807) ;  /* 0x00000ba000007947 */ /* 0x000fea0003800000 */
.L_x_810:
[----:B------:R-:W-:-:S13]  /*0440*/  ISETP.NE.AND P0, PT, R0, 0x7, PT ;  /* 0x000000070000780c */ /* 0x000fda0003f05270 */
[----:B------:R-:W-:Y:S05]  /*0450*/  @!P0 BRA `(.L_x_812) ;  /* 0x000000b000008947 */ /* 0x000fea0003800000 */
[----:B------:R-:W-:-:S13]  /*0460*/  ISETP.NE.AND P0, PT, R0, 0x8, PT ;  /* 0x000000080000780c */ /* 0x000fda0003f05270 */
[----:B------:R-:W-:Y:S05]  /*0470*/  @!P0 BRA `(.L_x_813) ;  /* 0x0000005000008947 */ /* 0x000fea0003800000 */
[----:B------:R-:W-:-:S13]  /*0480*/  ISETP.NE.AND P0, PT, R0, 0x9, PT ;  /* 0x000000090000780c */ /* 0x000fda0003f05270 */
[----:B------:R-:W-:Y:S05]  /*0490*/  @P0 BRA `(.L_x_806) ;  /* 0x000009b000000947 */ /* 0x000fea0003800000 */
[----:B------:R-:W2:Y:S02]  /*04a0*/  LDG.E R2, [R2.64] ;  /* 0x0000002402027981 */ /* 0x000ea4000c1e1900 */
[----:B--2---:R2:W3:Y:S01]  /*04b0*/  F2I.S64.TRUNC R32, R2 ;  /* 0x0000000200207311 */ /* 0x0044e2000020d900 */
[----:B------:R-:W-:Y:S05]  /*04c0*/  BRA `(.L_x_807) ;  /* 0x00000b1000007947 */ /* 0x000fea0003800000 */
.L_x_813:
[----:B------:R-:W2:Y:S02]  /*04d0*/  LDG.E.U16 R2, [R2.64] ;  /* 0x0000002402027981 */ /* 0x000ea4000c1e1500 */
[----:B--2---:R-:W-:-:S06]  /*04e0*/  HADD2.F32 R32, -RZ, R2.H0_H0 ;  /* 0x20000002ff207230 */ /* 0x004fcc0000004100 */
[----:B------:R-:W2:Y:S01]  /*04f0*/  F2I.S64.TRUNC R32, R32 ;  /* 0x0000002000207311 */ /* 0x000ea2000020d900 */
[----:B------:R-:W-:Y:S05]  /*0500*/  BRA `(.L_x_807) ;  /* 0x00000ad000007947 */ /* 0x000fea0003800000 */
.L_x_812:
[----:B------:R-:W2:Y:S02]  /*0510*/  LDG.E.64 R2, [R2.64] ;  /* 0x0000002402027981 */ /* 0x000ea4000c1e1b00 */
[----:B--2---:R2:W3:Y:S01]  /*0520*/  F2I.S64.F64.TRUNC R32, R2 ;  /* 0x0000000200207311 */ /* 0x0044e2000030d900 */
[----:B------:R-:W-:Y:S05]  /*0530*/  BRA `(.L_x_807) ;  /* 0x00000aa000007947 */ /* 0x000fea0003800000 */
.L_x_802:
        /* <DEDUP_REMOVED lines=13> */
.L_x_816:
[----:B------:R-:W2:Y:S02]  /*0610*/  LDG.E.64 R2, [R2.64] ;  /* 0x0000002402027981 */ /* 0x000ea4000c1e1b00 */
[----:B--2---:R2:W3:Y:S01]  /*0620*/  F2I.S64.F64.TRUNC R32, R2 ;  /* 0x0000000200207311 */ /* 0x0044e2000030d900 */
[----:B------:R-:W-:Y:S05]  /*0630*/  BRA `(.L_x_807) ;  /* 0x000009a000007947 */ /* 0x000fea0003800000 */
.L_x_815:
        /* <DEDUP_REMOVED lines=10> */
[----:B------:R-:W2:Y:S01]  /*06e0*/  FLO.U32 R5, R4 ;  /* 0x0000000400057300 */ /* 0x000ea200000e0000 */
[C---:B------:R-:W-:Y:S02]  /*06f0*/  IADD3 R6, R4.reuse, 0x1000000, RZ ;  /* 0x0100000004067810 */ /* 0x040fe40007ffe0ff */
[----:B------:R-:W-:Y:S02]  /*0700*/  IADD3 R2, R4, -0x1, RZ ;  /* 0xffffffff04027810 */ /* 0x000fe40007ffe0ff */
[----:B------:R-:W-:Y:S02]  /*0710*/  SHF.R.S32.HI R6, RZ, 0x8, R6 ;  /* 0x00000008ff067819 */ /* 0x000fe40000011406 */
[----:B------:R-:W-:Y:S02]  /*0720*/  SHF.R.S32.HI R2, RZ, 0x1f, R2 ;  /* 0x0000001fff027819 */ /* 0x000fe40000011402 */
[----:B--2---:R-:W-:-:S04]  /*0730*/  IADD3 R5, -R5, 0x1f, RZ ;  /* 0x0000001f05057810 */ /* 0x004fc80007ffe1ff */
        /* <DEDUP_REMOVED lines=11> */
.L_x_818:
        /* <DEDUP_REMOVED lines=14> */
.L_x_817:
[----:B------:R-:W2:Y:S02]  /*08d0*/  LDG.E.U16 R32, [R2.64] ;  /* 0x0000002402207981 */ /* 0x000ea4000c1e1500 */
[----:B--2---:R-:W-:-:S06]  /*08e0*/  PRMT R32, RZ, 0x5410, R32 ;  /* 0x00005410ff207816 */ /* 0x004fcc0000000020 */
[----:B------:R-:W2:Y:S01]  /*08f0*/  F2I.S64.TRUNC R32, R32 ;  /* 0x0000002000207311 */ /* 0x000ea2000020d900 */
[----:B------:R-:W-:Y:S05]  /*0900*/  BRA `(.L_x_807) ;  /* 0x000006d000007947 */ /* 0x000fea0003800000 */
.L_x_814:
        /* <DEDUP_REMOVED lines=11> */
.L_x_821:
        /* <DEDUP_REMOVED lines=15> */
[----:B------:R-:W2:Y:S02]  /*0ab0*/  FLO.U32 R3, R2 ;  /* 0x0000000200037300 */ /* 0x000ea400000e0000 */
[----:B--2---:R-:W-:-:S04]  /*0ac0*/  IADD3 R3, -R3, 0x1f, RZ ;  /* 0x0000001f03037810 */ /* 0x004fc80007ffe1ff */
[----:B------:R-:W-:Y:S02]  /*0ad0*/  IADD3 R5, R3, -0x1c, RZ ;  /* 0xffffffe403057810 */ /* 0x000fe40007ffe0ff */
[----:B------:R-:W-:Y:S02]  /*0ae0*/  IADD3 R0, R0, 0x1d, -R3 ;  /* 0x0000001d00007810 */ /* 0x000fe40007ffe803 */
[----:B------:R-:W-:-:S04]  /*0af0*/  SHF.L.U32 R5, R2, R5, RZ ;  /* 0x0000000502057219 */ /* 0x000fc800000006ff */
[----:B------:R-:W-:Y:S02]  /*0b00*/  LOP3.LUT R2, R5, 0x7, RZ, 0xc0, !PT ;  /* 0x0000000705027812 */ /* 0x000fe400078ec0ff */
.L_x_825:
[----:B------:R-:W-:Y:S05]  /*0b10*/  BSYNC B1 ;  /* 0x0000000000017941 */ /* 0x000fea0003800000 */
.L_x_824:
[----:B------:R-:W-:Y:S01]  /*0b20*/  IMAD.SHL.U32 R2, R2, 0x100000, RZ ;  /* 0x0010000002027824 */ /* 0x000fe200078e00ff */
[----:B------:R-:W-:-:S04]  /*0b30*/  LEA R3, R0, 0x3b800000, 0x17 ;  /* 0x3b80000000037811 */ /* 0x000fc800078eb8ff */
[----:B------:R-:W-:Y:S02]  /*0b40*/  LOP3.LUT R32, R3, R2, R32, 0xfe, !PT ;  /* 0x0000000203207212 */ /* 0x000fe400078efe20 */
.L_x_823:
[----:B------:R-:W-:Y:S05]  /*0b50*/  BSYNC B0 ;  /* 0x0000000000007941 */ /* 0x000fea0003800000 */
.L_x_822:
[----:B------:R-:W2:Y:S01]  /*0b60*/  F2I.S64.TRUNC R32, R32 ;  /* 0x0000002000207311 */ /* 0x000ea2000020d900 */
[----:B------:R-:W-:Y:S05]  /*0b70*/  BRA `(.L_x_807) ;  /* 0x0000046000007947 */ /* 0x000fea0003800000 */
.L_x_820:
        /* <DEDUP_REMOVED lines=21> */
.L_x_829:
[----:B------:R-:W-:Y:S05]  /*0cd0*/  BSYNC B1 ;  /* 0x0000000000017941 */ /* 0x000fea0003800000 */
.L_x_828:
[----:B------:R-:W-:Y:S01]  /*0ce0*/  IMAD.SHL.U32 R2, R2, 0x200000, RZ ;  /* 0x0020000002027824 */ /* 0x000fe200078e00ff */
[----:B------:R-:W-:-:S04]  /*0cf0*/  LEA R3, R0, 0x37800000, 0x17 ;  /* 0x3780000000037811 */ /* 0x000fc800078eb8ff */
[----:B------:R-:W-:Y:S02]  /*0d00*/  LOP3.LUT R32, R3, R2, R32, 0xfe, !PT ;  /* 0x0000000203207212 */ /* 0x000fe400078efe20 */
.L_x_827:
[----:B------:R-:W-:Y:S05]  /*0d10*/  BSYNC B0 ;  /* 0x0000000000007941 */ /* 0x000fea0003800000 */
.L_x_826:
[----:B------:R-:W2:Y:S01]  /*0d20*/  F2I.S64.TRUNC R32, R32 ;  /* 0x0000002000207311 */ /* 0x000ea2000020d900 */
[----:B------:R-:W-:Y:S05]  /*0d30*/  BRA `(.L_x_807) ;  /* 0x000002a000007947 */ /* 0x000fea0003800000 */
.L_x_819:
        /* <DEDUP_REMOVED lines=14> */
.L_x_833:
[----:B------:R-:W-:Y:S05]  /*0e20*/  BSYNC B0 ;  /* 0x0000000000007941 */ /* 0x000fea0003800000 */
.L_x_832:
[----:B------:R-:W2:Y:S01]  /*0e30*/  F2I.S64.TRUNC R32, R32 ;  /* 0x0000002000207311 */ /* 0x000ea2000020d900 */
[----:B------:R-:W-:Y:S05]  /*0e40*/  BRA `(.L_x_807) ;  /* 0x0000019000007947 */ /* 0x000fea0003800000 */
.L_x_806:
        /* <DEDUP_REMOVED lines=11> */
[----:B--2---:R-:W-:Y:S01]  /*0f00*/  LEPC R14 ;  /* 0x00000000000e734e */ /* 0x004fe20000000000 */
[----:B------:R-:W-:Y:S02]  /*0f10*/  MOV R9, 0xf80 ;  /* 0x00000f8000097802 */ /* 0x000fe40000000f00 */
[----:B------:R-:W-:-:S02]  /*0f20*/  MOV R20, 0xf00 ;  /* 0x00000f0000147802 */ /* 0x000fc40000000f00 */
[----:B------:R-:W-:Y:S02]  /*0f30*/  MOV R21, 0x0 ;  /* 0x0000000000157802 */ /* 0x000fe40000000f00 */
[----:B------:R-:W-:Y:S02]  /*0f40*/  MOV R0, 0x0 ;  /* 0x0000000000007802 */ /* 0x000fe40000000f00 */
[----:B------:R-:W-:-:S04]  /*0f50*/  IADD3 R20, P0, P1, -R20, R9, R14 ;  /* 0x0000000914147210 */ /* 0x000fc8000791e10e */
[----:B------:R-:W-:-:S04]  /*0f60*/  IADD3.X R21, ~R0, R21, R15, P0, P1 ;  /* 0x0000001500157210 */ /* 0x000fc800007e250f */
[----:B01-34-:R-:W-:Y:S05]  /*0f70*/  CALL.ABS.NOINC R2 ;  /* 0x0000000002007343 */ /* 0x01bfea0003c00000 */
[----:B------:R-:W-:Y:S01]  /*0f80*/  CS2R R32, SRZ ;  /* 0x0000000000207805 */ /* 0x000fe2000001ff00 */
[----:B------:R-:W-:Y:S05]  /*0f90*/  BRA `(.L_x_807) ;  /* 0x0000004000007947 */ /* 0x000fea0003800000 */
.L_x_831:
[----:B------:R2:W5:Y:S01]  /*0fa0*/  LDG.E.64 R32, [R2.64] ;  /* 0x0000002402207981 */ /* 0x000562000c1e1b00 */
[----:B------:R-:W-:Y:S05]  /*0fb0*/  BRA `(.L_x_807) ;  /* 0x0000002000007947 */ /* 0x000fea0003800000 */
.L_x_830:
[----:B------:R2:W5:Y:S01]  /*0fc0*/  LDG.E R32, [R2.64] ;  /* 0x0000002402207981 */ /* 0x000562000c1e1900 */
[----:B------:R-:W-:-:S03]  /*0fd0*/  IMAD.MOV.U32 R33, RZ, RZ, RZ ;  /* 0x000000ffff217224 */ /* 0x000fc600078e00ff */
.L_x_807:
[----:B------:R-:W-:Y:S01]  /*0fe0*/  PRMT R0, R62, 0x9910, RZ ;  /* 0x000099103e007816 */ /* 0x000fe200000000ff */
[----:B--2---:R-:W-:-:S03]  /*0ff0*/  IMAD R2, R58, c[0x0][0x1e8], RZ ;  /* 0x00007a003a027a24 */ /* 0x004fc600078e02ff */
[----:B------:R-:W-:Y:S02]  /*1000*/  ISETP.GT.AND P0, PT, R0, 0x9, PT ;  /* 0x000000090000780c */ /* 0x000fe40003f04270 */
[----:B------:R-:W-:-:S05]  /*1010*/  IADD3 R2, P1, R2, c[0x0][0x1b8], RZ ;  /* 0x00006e0002027a10 */ /* 0x000fca0007f3e0ff */
[----:B------:R-:W-:-:S06]  /*1020*/  IMAD.X R3, RZ, RZ, c[0x0][0x1bc], P1 ;  /* 0x00006f00ff037624 */ /* 0x000fcc00008e06ff */
        /* <DEDUP_REMOVED lines=12> */
.L_x_837:
[----:B------:R2:W5:Y:S01]  /*10f0*/  LDG.E.U8 R30, [R2.64] ;  /* 0x00000024021e7981 */ /* 0x000562000c1e1100 */
[----:B------:R-:W-:Y:S01]  /*1100*/  IMAD.MOV.U32 R31, RZ, RZ, RZ ;  /* 0x000000ffff1f7224 */ /* 0x000fe200078e00ff */
[----:B------:R-:W-:Y:S05]  /*1110*/  BRA `(.L_x_839) ;  /* 0x00000d5000007947 */ /* 0x000fea0003800000 */
.L_x_836:
        /* <DEDUP_REMOVED lines=8> */
.L_x_841:
[----:B------:R-:W2:Y:S02]  /*11a0*/  LDG.E R30, [R2.64] ;  /* 0x00000024021e7981 */ /* 0x000ea4000c1e1900 */
[----:B--2---:R-:W-:Y:S01]  /*11b0*/  SHF.R.S32.HI R31, RZ, 0x1f, R30 ;  /* 0x0000001fff1f7819 */ /* 0x004fe2000001141e */
[----:B------:R-:W-:Y:S05]  /*11c0*/  BRA `(.L_x_839) ;  /* 0x00000ca000007947 */ /* 0x000fea0003800000 */
.L_x_840:
[----:B------:R-:W2:Y:S02]  /*11d0*/  LDG.E.S16 R30, [R2.64] ;  /* 0x00000024021e7981 */ /* 0x000ea4000c1e1700 */
[----:B--2---:R-:W-:Y:S01]  /*11e0*/  SHF.R.S32.HI R31, RZ, 0x1f, R30 ;  /* 0x0000001fff1f7819 */ /* 0x004fe2000001141e */
[----:B------:R-:W-:Y:S05]  /*11f0*/  BRA `(.L_x_839) ;  /* 0x00000c7000007947 */ /* 0x000fea0003800000 */
.L_x_835:
[----:B------:R-:W-:-:S13]  /*1200*/  ISETP.GT.AND P0, PT, R0, 0x6, PT ;  /* 0x000000060000780c */ /* 0x000fda0003f04270 */
[----:B------:R-:W-:Y:S05]  /*1210*/  @P0 BRA `(.L_x_842) ;  /* 0x000000b000000947 */ /* 0x000fea0003800000 */
[----:B------:R-:W-:-:S13]  /*1220*/  ISETP.NE.AND P0, PT, R0, 0x5, PT ;  /* 0x000000050000780c */ /* 0x000fda0003f05270 */
[----:B------:R-:W-:Y:S05]  /*1230*/  @!P0 BRA `(.L_x_843) ;  /* 0x0000005000008947 */ /* 0x000fea0003800000 */
[----:B------:R-:W-:-:S13]  /*1240*/  ISETP.NE.AND P0, PT, R0, 0x6, PT ;  /* 0x000000060000780c */ /* 0x000fda0003f05270 */
[----:B------:R-:W-:Y:S05]  /*1250*/  @P0 BRA `(.L_x_838) ;  /* 0x00000a8000000947 */ /* 0x000fea0003800000 */
[----:B------:R-:W2:Y:S02]  /*1260*/  LDG.E R2, [R2.64] ;  /* 0x0000002402027981 */ /* 0x000ea4000c1e1900 */
[----:B--2---:R2:W4:Y:S01]  /*1270*/  F2I.S64.TRUNC R30, R2 ;  /* 0x00000002001e7311 */ /* 0x004522000020d900 */
[----:B------:R-:W-:Y:S05]  /*1280*/  BRA `(.L_x_839) ;  /* 0x00000be000007947 */ /* 0x000fea0003800000 */
.L_x_843:
[----:B------:R-:W2:Y:S02]  /*1290*/  LDG.E.U16 R2, [R2.64] ;  /* 0x0000002402027981 */ /* 0x000ea4000c1e1500 */
[----:B--2---:R-:W-:-:S06]  /*12a0*/  HADD2.F32 R30, -RZ, R2.H0_H0 ;  /* 0x20000002ff1e7230 */ /* 0x004fcc0000004100 */
[----:B------:R-:W2:Y:S01]  /*12b0*/  F2I.S64.TRUNC R30, R30 ;  /* 0x0000001e001e7311 */ /* 0x000ea2000020d900 */
[----:B------:R-:W-:Y:S05]  /*12c0*/  BRA `(.L_x_839) ;  /* 0x00000ba000007947 */ /* 0x000fea0003800000 */
.L_x_842:
[----:B------:R-:W-:-:S13]  /*12d0*/  ISETP.NE.AND P0, PT, R0, 0x7, PT ;  /* 0x000000070000780c */ /* 0x000fda0003f05270 */
[----:B------:R-:W-:Y:S05]  /*12e0*/  @!P0 BRA `(.L_x_844) ;  /* 0x000000b000008947 */ /* 0x000fea0003800000 */
[----:B------:R-:W-:-:S13]  /*12f0*/  ISETP.NE.AND P0, PT, R0, 0x8, PT ;  /* 0x000000080000780c */ /* 0x000fda0003f05270 */
[----:B------:R-:W-:Y:S05]  /*1300*/  @!P0 BRA `(.L_x_845) ;  /* 0x0000005000008947 */ /* 0x000fea0003800000 */
[----:B------:R-:W-:-:S13]  /*1310*/  ISETP.NE.AND P0, PT, R0, 0x9, PT ;  /* 0x000000090000780c */ /* 0x000fda0003f05270 */
[----:B------:R-:W-:Y:S05]  /*1320*/  @P0 BRA `(.L_x_838) ;  /* 0x000009b000000947 */ /* 0x000fea0003800000 */
[----:B------:R-:W2:Y:S02]  /*1330*/  LDG.E R2, [R2.64] ;  /* 0x0000002402027981 */ /* 0x000ea4000c1e1900 */
[----:B--2---:R2:W4:Y:S01]  /*1340*/  F2I.S64.TRUNC R30, R2 ;  /* 0x00000002001e7311 */ /* 0x004522000020d900 */
[----:B------:R-:W-:Y:S05]  /*1350*/  BRA `(.L_x_839) ;  /* 0x00000b1000007947 */ /* 0x000fea0003800000 */
.L_x_845:
[----:B------:R-:W2:Y:S02]  /*1360*/  LDG.E.U16 R2, [R2.64] ;  /* 0x0000002402027981 */ /* 0x000ea4000c1e1500 */
[----:B--2---:R-:W-:-:S06]  /*1370*/  HADD2.F32 R30, -RZ, R2.H0_H0 ;  /* 0x20000002ff1e7230 */ /* 0x004fcc0000004100 */
[----:B------:R-:W2:Y:S01]  /*1380*/  F2I.S64.TRUNC R30, R30 ;  /* 0x0000001e001e7311 */ /* 0x000ea2000020d900 */
[----:B------:R-:W-:Y:S05]  /*1390*/  BRA `(.L_x_839) ;  /* 0x00000ad000007947 */ /* 0x000fea0003800000 */
.L_x_844:
[----:B------:R-:W2:Y:S02]  /*13a0*/  LDG.E.64 R2, [R2.64] ;  /* 0x0000002402027981 */ /* 0x000ea4000c1e1b00 */
[----:B--2---:R2:W4:Y:S01]  /*13b0*/  F2I.S64.F64.TRUNC R30, R2 ;  /* 0x00000002001e7311 */ /* 0x004522000030d900 */
[----:B------:R-:W-:Y:S05]  /*13c0*/  BRA `(.L_x_839) ;  /* 0x00000aa000007947 */ /* 0x000fea0003800000 */
.L_x_834:
        /* <DEDUP_REMOVED lines=13> */
.L_x_848:
[----:B------:R-:W2:Y:S02]  /*14a0*/  LDG.E.64 R2, [R2.64] ;  /* 0x0000002402027981 */ /* 0x000ea4000c1e1b00 */
[----:B--2---:R2:W4:Y:S01]  /*14b0*/  F2I.S64.F64.TRUNC R30, R2 ;  /* 0x00000002001e7311 */ /* 0x004522000030d900 */
[----:B------:R-:W-:Y:S05]  /*14c0*/  BRA `(.L_x_839) ;  /* 0x000009a000007947 */ /* 0x000fea0003800000 */
.L_x_847:
        /* <DEDUP_REMOVED lines=27> */
.L_x_850:
        /* <DEDUP_REMOVED lines=14> */
.L_x_849:
[----:B------:R-:W2:Y:S02]  /*1760*/  LDG.E.U16 R30, [R2.64] ;  /* 0x00000024021e7981 */ /* 0x000ea4000c1e1500 */
[----:B--2---:R-:W-:-:S06]  /*1770*/  PRMT R30, RZ, 0x5410, R30 ;  /* 0x00005410ff1e7816 */ /* 0x004fcc000000001e */
[----:B------:R-:W2:Y:S01]  /*1780*/  F2I.S64.TRUNC R30, R30 ;  /* 0x0000001e001e7311 */ /* 0x000ea2000020d900 */
[----:B------:R-:W-:Y:S05]  /*1790*/  BRA `(.L_x_839) ;  /* 0x000006d000007947 */ /* 0x000fea0003800000 */
.L_x_846:
        /* <DEDUP_REMOVED lines=11> */
.L_x_853:
        /* <DEDUP_REMOVED lines=21> */
.L_x_857:
[----:B------:R-:W-:Y:S05]  /*19a0*/  BSYNC B1 ;  /* 0x0000000000017941 */ /* 0x000fea0003800000 */
.L_x_856:
[----:B------:R-:W-:Y:S01]  /*19b0*/  IMAD.SHL.U32 R2, R2, 0x100000, RZ ;  /* 0x0010000002027824 */ /* 0x000fe200078e00ff */
[----:B------:R-:W-:-:S04]  /*19c0*/  LEA R3, R0, 0x3b800000, 0x17 ;  /* 0x3b80000000037811 */ /* 0x000fc800078eb8ff */
[----:B------:R-:W-:Y:S02]  /*19d0*/  LOP3.LUT R30, R3, R2, R30, 0xfe, !PT ;  /* 0x00000002031e7212 */ /* 0x000fe400078efe1e */
.L_x_855:
[----:B------:R-:W-:Y:S05]  /*19e0*/  BSYNC B0 ;  /* 0x0000000000007941 */ /* 0x000fea0003800000 */
.L_x_854:
[----:B------:R-:W2:Y:S01]  /*19f0*/  F2I.S64.TRUNC R30, R30 ;  /* 0x0000001e001e7311 */ /* 0x000ea2000020d900 */
[----:B------:R-:W-:Y:S05]  /*1a00*/  BRA `(.L_x_839) ;  /* 0x0000046000007947 */ /* 0x000fea0003800000 */
.L_x_852:
        /* <DEDUP_REMOVED lines=21> */
.L_x_861:
[----:B------:R-:W-:Y:S05]  /*1b60*/  BSYNC B1 ;  /* 0x0000000000017941 */ /* 0x000fea0003800000 */
.L_x_860:
[----:B------:R-:W-:Y:S01]  /*1b70*/  IMAD.SHL.U32 R2, R2, 0x200000, RZ ;  /* 0x0020000002027824 */ /* 0x000fe200078e00ff */
[----:B------:R-:W-:-:S04]  /*1b80*/  LEA R3, R0, 0x37800000, 0x17 ;  /* 0x3780000000037811 */ /* 0x000fc800078eb8ff */
[----:B------:R-:W-:Y:S02]  /*1b90*/  LOP3.LUT R30, R3, R2, R30, 0xfe, !PT ;  /* 0x00000002031e7212 */ /* 0x000fe400078efe1e */
.L_x_859:
[----:B------:R-:W-:Y:S05]  /*1ba0*/  BSYNC B0 ;  /* 0x0000000000007941 */ /* 0x000fea0003800000 */
.L_x_858:
[----:B------:R-:W2:Y:S01]  /*1bb0*/  F2I.S64.TRUNC R30, R30 ;  /* 0x0000001e001e7311 */ /* 0x000ea2000020d900 */
[----:B------:R-:W-:Y:S05]  /*1bc0*/  BRA `(.L_x_839) ;  /* 0x000002a000007947 */ /* 0x000fea0003800000 */
.L_x_851:
        /* <DEDUP_REMOVED lines=14> */
.L_x_865:
[----:B------:R-:W-:Y:S05]  /*1cb0*/  BSYNC B0 ;  /* 0x0000000000007941 */ /* 0x000fea0003800000 */
.L_x_864:
[----:B------:R-:W2:Y:S01]  /*1cc0*/  F2I.S64.TRUNC R30, R30 ;  /* 0x0000001e001e7311 */ /* 0x000ea2000020d900 */
[----:B------:R-:W-:Y:S05]  /*1cd0*/  BRA `(.L_x_839) ;  /* 0x0000019000007947 */ /* 0x000fea0003800000 */
.L_x_838:
        /* <DEDUP_REMOVED lines=21> */
.L_x_863:
[----:B------:R2:W5:Y:S01]  /*1e30*/  LDG.E.64 R30, [R2.64] ;  /* 0x00000024021e7981 */ /* 0x000562000c1e1b00 */
[----:B------:R-:W-:Y:S05]  /*1e40*/  BRA `(.L_x_839) ;  /* 0x0000002000007947 */ /* 0x000fea0003800000 */
.L_x_862:
[----:B------:R2:W5:Y:S01]  /*1e50*/  LDG.E R30, [R2.64] ;  /* 0x00000024021e7981 */ /* 0x000562000c1e1900 */
[----:B------:R-:W-:-:S03]  /*1e60*/  IMAD.MOV.U32 R31, RZ, RZ, RZ ;  /* 0x000000ffff1f7224 */ /* 0x000fc600078e00ff */
.L_x_839:
[----:B0-----:R-:W-:Y:S01]  /*1e70*/  PRMT R0, R61, 0x9910, RZ ;  /* 0x000099103d007816 */ /* 0x001fe200000000ff */
        /* <DEDUP_REMOVED lines=16> */
.L_x_869:
[----:B------:R0:W5:Y:S01]  /*1f80*/  LDG.E.U8 R28, [R2.64] ;  /* 0x00000024021c7981 */ /* 0x000162000c1e1100 */
[----:B------:R-:W-:Y:S01]  /*1f90*/  IMAD.MOV.U32 R29, RZ, RZ, RZ ;  /* 0x000000ffff1d7224 */ /* 0x000fe200078e00ff */
[----:B------:R-:W-:Y:S05]  /*1fa0*/  BRA `(.L_x_871) ;  /* 0x00000d5000007947 */ /* 0x000fea0003800000 */
.L_x_868:
        /* <DEDUP_REMOVED lines=8> */
.L_x_873:
[----:B------:R-:W2:Y:S02]  /*2030*/  LDG.E R28, [R2.64] ;  /* 0x00000024021c7981 */ /* 0x000ea4000c1e1900 */
[----:B--2---:R-:W-:Y:S01]  /*2040*/  SHF.R.S32.HI R29, RZ, 0x1f, R28 ;  /* 0x0000001fff1d7819 */ /* 0x004fe2000001141c */
[----:B------:R-:W-:Y:S05]  /*2050*/  BRA `(.L_x_871) ;  /* 0x00000ca000007947 */ /* 0x000fea0003800000 */
.L_x_872:
[----:B------:R-:W2:Y:S02]  /*2060*/  LDG.E.S16 R28, [R2.64] ;  /* 0x00000024021c7981 */ /* 0x000ea4000c1e1700 */
[----:B--2---:R-:W-:Y:S01]  /*2070*/  SHF.R.S32.HI R29, RZ, 0x1f, R28 ;  /* 0x0000001fff1d7819 */ /* 0x004fe2000001141c */
[----:B------:R-:W-:Y:S05]  /*2080*/  BRA `(.L_x_871) ;  /* 0x00000c7000007947 */ /* 0x000fea0003800000 */
.L_x_867:
        /* <DEDUP_REMOVED lines=9> */
.L_x_875:
[----:B------:R-:W2:Y:S02]  /*2120*/  LDG.E.U16 R2, [R2.64] ;  /* 0x0000002402027981 */ /* 0x000ea4000c1e1500 */
[----:B--2---:R-:W-:-:S06]  /*2130*/  HADD2.F32 R28, -RZ, R2.H0_H0 ;  /* 0x20000002ff1c7230 */ /* 0x004fcc0000004100 */
[----:B------:R-:W0:Y:S01]  /*2140*/  F2I.S64.TRUNC R28, R28 ;  /* 0x0000001c001c7311 */ /* 0x000e22000020d900 */
[----:B------:R-:W-:Y:S05]  /*2150*/  BRA `(.L_x_871) ;  /* 0x00000ba000007947 */ /* 0x000fea0003800000 */
.L_x_874:
        /* <DEDUP_REMOVED lines=9> */
.L_x_877:
[----:B------:R-:W2:Y:S02]  /*21f0*/  LDG.E.U16 R2, [R2.64] ;  /* 0x0000002402027981 */ /* 0x000ea4000c1e1500 */
[----:B--2---:R-:W-:-:S06]  /*2200*/  HADD2.F32 R28, -RZ, R2.H0_H0 ;  /* 0x20000002ff1c7230 */ /* 0x004fcc0000004100 */
[----:B------:R-:W0:Y:S01]  /*2210*/  F2I.S64.TRUNC R28, R28 ;  /* 0x0000001c001c7311 */ /* 0x000e22000020d900 */
[----:B------:R-:W-:Y:S05]  /*2220*/  BRA `(.L_x_871) ;  /* 0x00000ad000007947 */ /* 0x000fea0003800000 */
.L_x_876:
[----:B------:R-:W2:Y:S02]  /*2230*/  LDG.E.64 R2, [R2.64] ;  /* 0x0000002402027981 */ /* 0x000ea4000c1e1b00 */
[----:B--2---:R0:W2:Y:S01]  /*2240*/  F2I.S64.F64.TRUNC R28, R2 ;  /* 0x00000002001c7311 */ /* 0x0040a2000030d900 */
[----:B------:R-:W-:Y:S05]  /*2250*/  BRA `(.L_x_871) ;  /* 0x00000aa000007947 */ /* 0x000fea0003800000 */
.L_x_866:
        /* <DEDUP_REMOVED lines=13> */
.L_x_880:
[----:B------:R-:W2:Y:S02]  /*2330*/  LDG.E.64 R2, [R2.64] ;  /* 0x0000002402027981 */ /* 0x000ea4000c1e1b00 */
[----:B--2---:R0:W2:Y:S01]  /*2340*/  F2I.S64.F64.TRUNC R28, R2 ;  /* 0x00000002001c7311 */ /* 0x0040a2000030d900 */
[----:B------:R-:W-:Y:S05]  /*2350*/  BRA `(.L_x_871) ;  /* 0x000009a000007947 */ /* 0x000fea0003800000 */
.L_x_879:
        /* <DEDUP_REMOVED lines=27> */
.L_x_882:
        /* <DEDUP_REMOVED lines=14> */
.L_x_881:
[----:B------:R-:W2:Y:S02]  /*25f0*/  LDG.E.U16 R28, [R2.64] ;  /* 0x00000024021c7981 */ /* 0x000ea4000c1e1500 */
[----:B--2---:R-:W-:-:S06]  /*2600*/  PRMT R28, RZ, 0x5410, R28 ;  /* 0x00005410ff1c7816 */ /* 0x004fcc000000001c */
[----:B------:R-:W0:Y:S01]  /*2610*/  F2I.S64.TRUNC R28, R28 ;  /* 0x0000001c001c7311 */ /* 0x000e22000020d900 */
[----:B------:R-:W-:Y:S05]  /*2620*/  BRA `(.L_x_871) ;  /* 0x000006d000007947 */ /* 0x000fea0003800000 */
.L_x_878:
        /* <DEDUP_REMOVED lines=11> */
.L_x_885:
        /* <DEDUP_REMOVED lines=21> */
.L_x_889:
[----:B------:R-:W-:Y:S05]  /*2830*/  BSYNC B1 ;  /* 0x0000000000017941 */ /* 0x000fea0003800000 */
.L_x_888:
[----:B------:R-:W-:Y:S01]  /*2840*/  IMAD.SHL.U32 R2, R2, 0x100000, RZ ;  /* 0x0010000002027824 */ /* 0x000fe200078e00ff */
[----:B------:R-:W-:-:S04]  /*2850*/  LEA R3, R0, 0x3b800000, 0x17 ;  /* 0x3b80000000037811 */ /* 0x000fc800078eb8ff */
[----:B------:R-:W-:Y:S02]  /*2860*/  LOP3.LUT R28, R3, R2, R28, 0xfe, !PT ;  /* 0x00000002031c7212 */ /* 0x000fe400078efe1c */
.L_x_887:
[----:B------:R-:W-:Y:S05]  /*2870*/  BSYNC B0 ;  /* 0x0000000000007941 */ /* 0x000fea0003800000 */
.L_x_886:
[----:B------:R-:W0:Y:S01]  /*2880*/  F2I.S64.TRUNC R28, R28 ;  /* 0x0000001c001c7311 */ /* 0x000e22000020d900 */
[----:B------:R-:W-:Y:S05]  /*2890*/  BRA `(.L_x_871) ;  /* 0x0000046000007947 */ /* 0x000fea0003800000 */
.L_x_884:
        /* <DEDUP_REMOVED lines=21> */
.L_x_893:
[----:B------:R-:W-:Y:S05]  /*29f0*/  BSYNC B1 ;  /* 0x0000000000017941 */ /* 0x000fea0003800000 */
.L_x_892:
[----:B------:R-:W-:Y:S01]  /*2a00*/  IMAD.SHL.U32 R2, R2, 0x200000, RZ ;  /* 0x0020000002027824 */ /* 0x000fe200078e00ff */
[----:B------:R-:W-:-:S04]  /*2a10*/  LEA R3, R0, 0x37800000, 0x17 ;  /* 0x3780000000037811 */ /* 0x000fc800078eb8ff */
[----:B------:R-:W-:Y:S02]  /*2a20*/  LOP3.LUT R28, R3, R2, R28, 0xfe, !PT ;  /* 0x00000002031c7212 */ /* 0x000fe400078efe1c */
.L_x_891:
[----:B------:R-:W-:Y:S05]  /*2a30*/  BSYNC B0 ;  /* 0x0000000000007941 */ /* 0x000fea0003800000 */
.L_x_890:
[----:B------:R-:W0:Y:S01]  /*2a40*/  F2I.S64.TRUNC R28, R28 ;  /* 0x0000001c001c7311 */ /* 0x000e22000020d900 */
[----:B------:R-:W-:Y:S05]  /*2a50*/  BRA `(.L_x_871) ;  /* 0x000002a000007947 */ /* 0x000fea0003800000 */
.L_x_883:
        /* <DEDUP_REMOVED lines=14> */
.L_x_897:
[----:B------:R-:W-:Y:S05]  /*2b40*/  BSYNC B0 ;  /* 0x0000000000007941 */ /* 0x000fea0003800000 */
.L_x_896:
[----:B------:R-:W0:Y:S01]  /*2b50*/  F2I.S64.TRUNC R28, R28 ;  /* 0x0000001c001c7311 */ /* 0x000e22000020d900 */
[----:B------:R-:W-:Y:S05]  /*2b60*/  BRA `(.L_x_871) ;  /* 0x0000019000007947 */ /* 0x000fea0003800000 */
.L_x_870:
        /* <DEDUP_REMOVED lines=21> */
.L_x_895:
[----:B------:R0:W5:Y:S01]  /*2cc0*/  LDG.E.64 R28, [R2.64] ;  /* 0x00000024021c7981 */ /* 0x000162000c1e1b00 */
[----:B------:R-:W-:Y:S05]  /*2cd0*/  BRA `(.L_x_871) ;  /* 0x0000002000007947 */ /* 0x000fea0003800000 */
.L_x_894:
[----:B------:R0:W5:Y:S01]  /*2ce0*/  LDG.E R28, [R2.64] ;  /* 0x00000024021c7981 */ /* 0x000162000c1e1900 */
[----:B------:R-:W-:-:S03]  /*2cf0*/  IMAD.MOV.U32 R29, RZ, RZ, RZ ;  /* 0x000000ffff1d7224 */ /* 0x000fc600078e00ff */
.L_x_871:
[----:B----4-:R-:W-:Y:S01]  /*2d00*/  PRMT R0, R60, 0x9910, RZ ;  /* 0x000099103c007816 */ /* 0x010fe200000000ff */
[----:B0-----:R-:W-:-:S03]  /*2d10*/  IMAD R2, R58, c[0x0][0x1f0], RZ ;  /* 0x00007c003a027a24 */ /* 0x001fc600078e02ff */
        /* <DEDUP_REMOVED lines=15> */
.L_x_901:
[----:B------:R0:W5:Y:S01]  /*2e10*/  LDG.E.U8 R26, [R2.64] ;  /* 0x00000024021a7981 */ /* 0x000162000c1e1100 */
[----:B------:R-:W-:Y:S01]  /*2e20*/  IMAD.MOV.U32 R27, RZ, RZ, RZ ;  /* 0x000000ffff1b7224 */ /* 0x000fe200078e00ff */
[----:B------:R-:W-:Y:S05]  /*2e30*/  BRA `(.L_x_903) ;  /* 0x00000d5000007947 */ /* 0x000fea0003800000 */
.L_x_900:
        /* <DEDUP_REMOVED lines=8> */
.L_x_905:
[----:B------:R-:W4:Y:S02]  /*2ec0*/  LDG.E R26, [R2.64] ;  /* 0x00000024021a7981 */ /* 0x000f24000c1e1900 */
[----:B----4-:R-:W-:Y:S01]  /*2ed0*/  SHF.R.S32.HI R27, RZ, 0x1f, R26 ;  /* 0x0000001fff1b7819 */ /* 0x010fe2000001141a */
[----:B------:R-:W-:Y:S05]  /*2ee0*/  BRA `(.L_x_903) ;  /* 0x00000ca000007947 */ /* 0x000fea0003800000 */
.L_x_904:
[----:B------:R-:W4:Y:S02]  /*2ef0*/  LDG.E.S16 R26, [R2.64] ;  /* 0x00000024021a7981 */ /* 0x000f24000c1e1700 */
[----:B----4-:R-:W-:Y:S01]  /*2f00*/  SHF.R.S32.HI R27, RZ, 0x1f, R26 ;  /* 0x0000001fff1b7819 */ /* 0x010fe2000001141a */
[----:B------:R-:W-:Y:S05]  /*2f10*/  BRA `(.L_x_903) ;  /* 0x00000c7000007947 */ /* 0x000fea0003800000 */
.L_x_899:
        /* <DEDUP_REMOVED lines=9> */
.L_x_907:
[----:B------:R-:W4:Y:S02]  /*2fb0*/  LDG.E.U16 R2, [R2.64] ;  /* 0x0000002402027981 */ /* 0x000f24000c1e1500 */
[----:B----4-:R-:W-:-:S06]  /*2fc0*/  HADD2.F32 R26, -RZ, R2.H0_H0 ;  /* 0x20000002ff1a7230 */ /* 0x010fcc0000004100 */
[----:B------:R-:W0:Y:S01]  /*2fd0*/  F2I.S64.TRUNC R26, R26 ;  /* 0x0000001a001a7311 */ /* 0x000e22000020d900 */
[----:B------:R-:W-:Y:S05]  /*2fe0*/  BRA `(.L_x_903) ;  /* 0x00000ba000007947 */ /* 0x000fea0003800000 */
.L_x_906:
        /* <DEDUP_REMOVED lines=9> */
.L_x_909:
[----:B------:R-:W4:Y:S02]  /*3080*/  LDG.E.U16 R2, [R2.64] ;  /* 0x0000002402027981 */ /* 0x000f24000c1e1500 */
[----:B----4-:R-:W-:-:S06]  /*3090*/  HADD2.F32 R26, -RZ, R2.H0_H0 ;  /* 0x20000002ff1a7230 */ /* 0x010fcc0000004100 */
[----:B------:R-:W0:Y:S01]  /*30a0*/  F2I.S64.TRUNC R26, R26 ;  /* 0x0000001a001a7311 */ /* 0x000e22000020d900 */
[----:B------:R-:W-:Y:S05]  /*30b0*/  BRA `(.L_x_903) ;  /* 0x00000ad000007947 */ /* 0x000fea0003800000 */
.L_x_908:
[----:B------:R-:W4:Y:S02]  /*30c0*/  LDG.E.64 R2, [R2.64] ;  /* 0x0000002402027981 */ /* 0x000f24000c1e1b00 */
[----:B----4-:R0:W4:Y:S01]  /*30d0*/  F2I.S64.F64.TRUNC R26, R2 ;  /* 0x00000002001a7311 */ /* 0x010122000030d900 */
[----:B------:R-:W-:Y:S05]  /*30e0*/  BRA `(.L_x_903) ;  /* 0x00000aa000007947 */ /* 0x000fea0003800000 */
.L_x_898:
        /* <DEDUP_REMOVED lines=13> */
.L_x_912:
[----:B------:R-:W4:Y:S02]  /*31c0*/  LDG.E.64 R2, [R2.64] ;  /* 0x0000002402027981 */ /* 0x000f24000c1e1b00 */
[----:B----4-:R0:W4:Y:S01]  /*31d0*/  F2I.S64.F64.TRUNC R26, R2 ;  /* 0x00000002001a7311 */ /* 0x010122000030d900 */
[----:B------:R-:W-:Y:S05]  /*31e0*/  BRA `(.L_x_903) ;  /* 0x000009a000007947 */ /* 0x000fea0003800000 */
.L_x_911:
        /* <DEDUP_REMOVED lines=27> */
.L_x_914:
        /* <DEDUP_REMOVED lines=14> */
.L_x_913:
[----:B------:R-:W4:Y:S02]  /*3480*/  LDG.E.U16 R26, [R2.64] ;  /* 0x00000024021a7981 */ /* 0x000f24000c1e1500 */
[----:B----4-:R-:W-:-:S06]  /*3490*/  PRMT R26, RZ, 0x5410, R26 ;  /* 0x00005410ff1a7816 */ /* 0x010fcc000000001a */
[----:B------:R-:W0:Y:S01]  /*34a0*/  F2I.S64.TRUNC R26, R26 ;  /* 0x0000001a001a7311 */ /* 0x000e22000020d900 */
[----:B------:R-:W-:Y:S05]  /*34b0*/  BRA `(.L_x_903) ;  /* 0x000006d000007947 */ /* 0x000fea0003800000 */
.L_x_910:
        /* <DEDUP_REMOVED lines=11> */
.L_x_917:
        /* <DEDUP_REMOVED lines=21> */
.L_x_921:
[----:B------:R-:W-:Y:S05]  /*36c0*/  BSYNC B1 ;  /* 0x0000000000017941 */ /* 0x000fea0003800000 */
.L_x_920:
[----:B------:R-:W-:Y:S01]  /*36d0*/  IMAD.SHL.U32 R2, R2, 0x100000, RZ ;  /* 0x0010000002027824 */ /* 0x000fe200078e00ff */
[----:B------:R-:W-:-:S04]  /*36e0*/  LEA R3, R0, 0x3b800000, 0x17 ;  /* 0x3b80000000037811 */ /* 0x000fc800078eb8ff */
[----:B------:R-:W-:Y:S02]  /*36f0*/  LOP3.LUT R26, R3, R2, R26, 0xfe, !PT ;  /* 0x00000002031a7212 */ /* 0x000fe400078efe1a */
.L_x_919:
[----:B------:R-:W-:Y:S05]  /*3700*/  BSYNC B0 ;  /* 0x0000000000007941 */ /* 0x000fea0003800000 */
.L_x_918:
[----:B------:R-:W0:Y:S01]  /*3710*/  F2I.S64.TRUNC R26, R26 ;  /* 0x0000001a001a7311 */ /* 0x000e22000020d900 */
[----:B------:R-:W-:Y:S05]  /*3720*/  BRA `(.L_x_903) ;  /* 0x0000046000007947 */ /* 0x000fea0003800000 */
.L_x_916:
        /* <DEDUP_REMOVED lines=21> */
.L_x_925:
[----:B------:R-:W-:Y:S05]  /*3880*/  BSYNC B1 ;  /* 0x0000000000017941 */ /* 0x000fea0003800000 */
.L_x_924:
[----:B------:R-:W-:Y:S01]  /*3890*/  IMAD.SHL.U32 R2, R2, 0x200000, RZ ;  /* 0x0020000002027824 */ /* 0x000fe200078e00ff */
[----:B------:R-:W-:-:S04]  /*38a0*/  LEA R3, R0, 0x37800000, 0x17 ;  /* 0x3780000000037811 */ /* 0x000fc800078eb8ff */
[----:B------:R-:W-:Y:S02]  /*38b0*/  LOP3.LUT R26, R3, R2, R26, 0xfe, !PT ;  /* 0x00000002031a7212 */ /* 0x000fe400078efe1a */
.L_x_923:
[----:B------:R-:W-:Y:S05]  /*38c0*/  BSYNC B0 ;  /* 0x0000000000007941 */ /* 0x000fea0003800000 */
.L_x_922:
[----:B------:R-:W0:Y:S01]  /*38d0*/  F2I.S64.TRUNC R26, R26 ;  /* 0x0000001a001a7311 */ /* 0x000e22000020d900 */
[----:B------:R-:W-:Y:S05]  /*38e0*/  BRA `(.L_x_903) ;  /* 0x000002a000007947 */ /* 0x000fea0003800000 */
.L_x_915:
        /* <DEDUP_REMOVED lines=14> */
.L_x_929:
[----:B------:R-:W-:Y:S05]  /*39d0*/  BSYNC B0 ;  /* 0x0000000000007941 */ /* 0x000fea0003800000 */
.L_x_928:
[----:B------:R-:W0:Y:S01]  /*39e0*/  F2I.S64.TRUNC R26, R26 ;  /* 0x0000001a001a7311 */ /* 0x000e22000020d900 */
[----:B------:R-:W-:Y:S05]  /*39f0*/  BRA `(.L_x_903) ;  /* 0x0000019000007947 */ /* 0x000fea0003800000 */
.L_x_902:
        /* <DEDUP_REMOVED lines=21> */
.L_x_927:
[----:B------:R0:W5:Y:S01]  /*3b50*/  LDG.E.64 R26, [R2.64] ;  /* 0x00000024021a7981 */ /* 0x000162000c1e1b00 */
[----:B------:R-:W-:Y:S05]  /*3b60*/  BRA `(.L_x_903) ;  /* 0x0000002000007947 */ /* 0x000fea0003800000 */
.L_x_926:
[----:B------:R0:W5:Y:S01]  /*3b70*/  LDG.E R26, [R2.64] ;  /* 0x00000024021a7981 */ /* 0x000162000c1e1900 */
[----:B------:R-:W-:-:S03]  /*3b80*/  IMAD.MOV.U32 R27, RZ, RZ, RZ ;  /* 0x000000ffff1b7224 */ /* 0x000fc600078e00ff */
.L_x_903:
[----:B-1----:R-:W-:Y:S01]  /*3b90*/  PRMT R0, R59, 0x9910, RZ ;  /* 0x000099103b007816 */ /* 0x002fe200000000ff */
        /* <DEDUP_REMOVED lines=16> */
.L_x_933:
[----:B------:R0:W5:Y:S01]  /*3ca0*/  LDG.E.U8 R56, [R2.64] ;  /* 0x0000002402387981 */ /* 0x000162000c1e1100 */
[----:B------:R-:W-:Y:S01]  /*3cb0*/  IMAD.MOV.U32 R57, RZ, RZ, RZ ;  /* 0x000000ffff397224 */ /* 0x000fe200078e00ff */
[----:B------:R-:W-:Y:S05]  /*3cc0*/  BRA `(.L_x_935) ;  /* 0x00000d5000007947 */ /* 0x000fea0003800000 */
.L_x_932:
        /* <DEDUP_REMOVED lines=8> */
.L_x_937:
[----:B----4-:R-:W4:Y:S02]  /*3d50*/  LDG.E R56, [R2.64] ;  /* 0x0000002402387981 */ /* 0x010f24000c1e1900 */
[----:B----4-:R-:W-:Y:S01]  /*3d60*/  SHF.R.S32.HI R57, RZ, 0x1f, R56 ;  /* 0x0000001fff397819 */ /* 0x010fe20000011438 */
[----:B------:R-:W-:Y:S05]  /*3d70*/  BRA `(.L_x_935) ;  /* 0x00000ca000007947 */ /* 0x000fea0003800000 */
.L_x_936:
[----:B----4-:R-:W4:Y:S02]  /*3d80*/  LDG.E.S16 R56, [R2.64] ;  /* 0x0000002402387981 */ /* 0x010f24000c1e1700 */
[----:B----4-:R-:W-:Y:S01]  /*3d90*/  SHF.R.S32.HI R57, RZ, 0x1f, R56 ;  /* 0x0000001fff397819 */ /* 0x010fe20000011438 */
[----:B------:R-:W-:Y:S05]  /*3da0*/  BRA `(.L_x_935) ;  /* 0x00000c7000007947 */ /* 0x000fea0003800000 */
.L_x_931:
[----:B------:R-:W-:-:S13]  /*3db0*/  ISETP.GT.AND P0, PT, R0, 0x6, PT ;  /* 0x000000060000780c */ /* 0x000fda0003f04270 */
[----:B------:R-:W-:Y:S05]  /*3dc0*/  @P0 BRA `(.L_x_938) ;  /* 0x000000b000000947 */ /* 0x000fea0003800000 */
[----:B------:R-:W-:-:S13]  /*3dd0*/  ISETP.NE.AND P0, PT, R0, 0x5, PT ;  /* 0x000000050000780c */ /* 0x000fda0003f05270 */
[----:B------:R-:W-:Y:S05]  /*3de0*/  @!P0 BRA `(.L_x_939) ;  /* 0x0000005000008947 */ /* 0x000fea0003800000 */
[----:B------:R-:W-:-:S13]  /*3df0*/  ISETP.NE.AND P0, PT, R0, 0x6, PT ;  /* 0x000000060000780c */ /* 0x000fda0003f05270 */
[----:B------:R-:W-:Y:S05]  /*3e00*/  @P0 BRA `(.L_x_934) ;  /* 0x00000a8000000947 */ /* 0x000fea0003800000 */
[----:B----4-:R-:W4:Y:S02]  /*3e10*/  LDG.E R2, [R2.64] ;  /* 0x0000002402027981 */ /* 0x010f24000c1e1900 */
[----:B----4-:R0:W1:Y:S01]  /*3e20*/  F2I.S64.TRUNC R56, R2 ;  /* 0x0000000200387311 */ /* 0x010062000020d900 */
[----:B------:R-:W-:Y:S05]  /*3e30*/  BRA `(.L_x_935) ;  /* 0x00000be000007947 */ /* 0x000fea0003800000 */
.L_x_939:
[----:B----4-:R-:W4:Y:S02]  /*3e40*/  LDG.E.U16 R2, [R2.64] ;  /* 0x0000002402027981 */ /* 0x010f24000c1e1500 */
[----:B----4-:R-:W-:-:S06]  /*3e50*/  HADD2.F32 R56, -RZ, R2.H0_H0 ;  /* 0x20000002ff387230 */ /* 0x010fcc0000004100 */
[----:B------:R-:W0:Y:S01]  /*3e60*/  F2I.S64.TRUNC R56, R56 ;  /* 0x0000003800387311 */ /* 0x000e22000020d900 */
[----:B------:R-:W-:Y:S05]  /*3e70*/  BRA `(.L_x_935) ;  /* 0x00000ba000007947 */ /* 0x000fea0003800000 */
.L_x_938:
[----:B------:R-:W-:-:S13]  /*3e80*/  ISETP.NE.AND P0, PT, R0, 0x7, PT ;  /* 0x000000070000780c */ /* 0x000fda0003f05270 */
[----:B------:R-:W-:Y:S05]  /*3e90*/  @!P0 BRA `(.L_x_940) ;  /* 0x000000b000008947 */ /* 0x000fea0003800000 */
[----:B------:R-:W-:-:S13]  /*3ea0*/  ISETP.NE.AND P0, PT, R0, 0x8, PT ;  /* 0x000000080000780c */ /* 0x000fda0003f05270 */
[----:B------:R-:W-:Y:S05]  /*3eb0*/  @!P0 BRA `(.L_x_941) ;  /* 0x0000005000008947 */ /* 0x000fea0003800000 */
[----:B------:R-:W-:-:S13]  /*3ec0*/  ISETP.NE.AND P0, PT, R0, 0x9, PT ;  /* 0x000000090000780c */ /* 0x000fda0003f05270 */
[----:B------:R-:W-:Y:S05]  /*3ed0*/  @P0 BRA `(.L_x_934) ;  /* 0x000009b000000947 */ /* 0x000fea0003800000 */
[----:B----4-:R-:W4:Y:S02]  /*3ee0*/  LDG.E R2, [R2.64] ;  /* 0x0000002402027981 */ /* 0x010f24000c1e1900 */
[----:B----4-:R0:W1:Y:S01]  /*3ef0*/  F2I.S64.TRUNC R56, R2 ;  /* 0x0000000200387311 */ /* 0x010062000020d900 */
[----:B------:R-:W-:Y:S05]  /*3f00*/  BRA `(.L_x_935) ;  /* 0x00000b1000007947 */ /* 0x000fea0003800000 */
.L_x_941:
[----:B----4-:R-:W4:Y:S02]  /*3f10*/  LDG.E.U16 R2, [R2.64] ;  /* 0x0000002402027981 */ /* 0x010f24000c1e1500 */
[----:B----4-:R-:W-:-:S06]  /*3f20*/  HADD2.F32 R56, -RZ, R2.H0_H0 ;  /* 0x20000002ff387230 */ /* 0x010fcc0000004100 */
[----:B------:R-:W0:Y:S01]  /*3f30*/  F2I.S64.TRUNC R56, R56 ;  /* 0x0000003800387311 */ /* 0x000e22000020d900 */
[----:B------:R-:W-:Y:S05]  /*3f40*/  BRA `(.L_x_935) ;  /* 0x00000ad000007947 */ /* 0x000fea0003800000 */
.L_x_940:
[----:B----4-:R-:W4:Y:S02]  /*3f50*/  LDG.E.64 R2, [R2.64] ;  /* 0x0000002402027981 */ /* 0x010f24000c1e1b00 */
[----:B----4-:R0:W1:Y:S01]  /*3f60*/  F2I.S64.F64.TRUNC R56, R2 ;  /* 0x0000000200387311 */ /* 0x010062000030d900 */
[----:B------:R-:W-:Y:S05]  /*3f70*/  BRA `(.L_x_935) ;  /* 0x00000aa000007947 */ /* 0x000fea0003800000 */
.L_x_930:
        /* <DEDUP_REMOVED lines=13> */
.L_x_944:
[----:B----4-:R-:W4:Y:S02]  /*4050*/  LDG.E.64 R2, [R2.64] ;  /* 0x0000002402027981 */ /* 0x010f24000c1e1b00 */
[----:B----4-:R0:W1:Y:S01]  /*4060*/  F2I.S64.F64.TRUNC R56, R2 ;  /* 0x0000000200387311 */ /* 0x010062000030d900 */
[----:B------:R-:W-:Y:S05]  /*4070*/  BRA `(.L_x_935) ;  /* 0x000009a000007947 */ /* 0x000fea0003800000 */
.L_x_943:
        /* <DEDUP_REMOVED lines=27> */
.L_x_946:
        /* <DEDUP_REMOVED lines=14> */
.L_x_945:
[----:B----4-:R-:W4:Y:S02]  /*4310*/  LDG.E.U16 R56, [R2.64] ;  /* 0x0000002402387981 */ /* 0x010f24000c1e1500 */
[----:B----4-:R-:W-:-:S06]  /*4320*/  PRMT R56, RZ, 0x5410, R56 ;  /* 0x00005410ff387816 */ /* 0x010fcc0000000038 */
[----:B------:R-:W0:Y:S01]  /*4330*/  F2I.S64.TRUNC R56, R56 ;  /* 0x0000003800387311 */ /* 0x000e22000020d900 */
[----:B------:R-:W-:Y:S05]  /*4340*/  BRA `(.L_x_935) ;  /* 0x000006d000007947 */ /* 0x000fea0003800000 */
.L_x_942:
        /* <DEDUP_REMOVED lines=11> */
.L_x_949:
        /* <DEDUP_REMOVED lines=21> */
.L_x_953:
[----:B------:R-:W-:Y:S05]  /*4550*/  BSYNC B1 ;  /* 0x0000000000017941 */ /* 0x000fea0003800000 */
.L_x_952:
[----:B------:R-:W-:Y:S01]  /*4560*/  IMAD.SHL.U32 R2, R2, 0x100000, RZ ;  /* 0x0010000002027824 */ /* 0x000fe200078e00ff */
[----:B------:R-:W-:-:S04]  /*4570*/  LEA R3, R0, 0x3b800000, 0x17 ;  /* 0x3b80000000037811 */ /* 0x000fc800078eb8ff */
[----:B------:R-:W-:Y:S02]  /*4580*/  LOP3.LUT R56, R3, R2, R56, 0xfe, !PT ;  /* 0x0000000203387212 */ /* 0x000fe400078efe38 */
.L_x_951:
[----:B------:R-:W-:Y:S05]  /*4590*/  BSYNC B0 ;  /* 0x0000000000007941 */ /* 0x000fea0003800000 */
.L_x_950:
[----:B------:R-:W0:Y:S01]  /*45a0*/  F2I.S64.TRUNC R56, R56 ;  /* 0x0000003800387311 */ /* 0x000e22000020d900 */
[----:B------:R-:W-:Y:S05]  /*45b0*/  BRA `(.L_x_935) ;  /* 0x0000046000007947 */ /* 0x000fea0003800000 */
.L_x_948:
        /* <DEDUP_REMOVED lines=21> */
.L_x_957:
[----:B------:R-:W-:Y:S05]  /*4710*/  BSYNC B1 ;  /* 0x0000000000017941 */ /* 0x000fea0003800000 */
.L_x_956:
[----:B------:R-:W-:Y:S01]  /*4720*/  IMAD.SHL.U32 R2, R2, 0x200000, RZ ;  /* 0x0020000002027824 */ /* 0x000fe200078e00ff */
[----:B------:R-:W-:-:S04]  /*4730*/  LEA R3, R0, 0x37800000, 0x17 ;  /* 0x3780000000037811 */ /* 0x000fc800078eb8ff */
[----:B------:R-:W-:Y:S02]  /*4740*/  LOP3.LUT R56, R3, R2, R56, 0xfe, !PT ;  /* 0x0000000203387212 */ /* 0x000fe400078efe38 */
.L_x_955:
[----:B------:R-:W-:Y:S05]  /*4750*/  BSYNC B0 ;  /* 0x0000000000007941 */ /* 0x000fea0003800000 */
.L_x_954:
[----:B------:R-:W0:Y:S01]  /*4760*/  F2I.S64.TRUNC R56, R56 ;  /* 0x0000003800387311 */ /* 0x000e22000020d900 */
[----:B------:R-:W-:Y:S05]  /*4770*/  BRA `(.L_x_935) ;  /* 0x000002a000007947 */ /* 0x000fea0003800000 */
.L_x_947:
        /* <DEDUP_REMOVED lines=14> */
.L_x_961:
[----:B------:R-:W-:Y:S05]  /*4860*/  BSYNC B0 ;  /* 0x0000000000007941 */ /* 0x000fea0003800000 */
.L_x_960:
[----:B------:R-:W0:Y:S01]  /*4870*/  F2I.S64.TRUNC R56, R56 ;  /* 0x0000003800387311 */ /* 0x000e22000020d900 */
[----:B------:R-:W-:Y:S05]  /*4880*/  BRA `(.L_x_935) ;  /* 0x0000019000007947 */ /* 0x000fea0003800000 */
.L_x_934:
        /* <DEDUP_REMOVED lines=21> */
.L_x_959:
[----:B------:R0:W5:Y:S01]  /*49e0*/  LDG.E.64 R56, [R2.64] ;  /* 0x0000002402387981 */ /* 0x000162000c1e1b00 */
[----:B------:R-:W-:Y:S05]  /*49f0*/  BRA `(.L_x_935) ;  /* 0x0000002000007947 */ /* 0x000fea0003800000 */
.L_x_958:
[----:B------:R0:W5:Y:S01]  /*4a00*/  LDG.E R56, [R2.64] ;  /* 0x0000002402387981 */ /* 0x000162000c1e1900 */
[----:B------:R-:W-:-:S03]  /*4a10*/  IMAD.MOV.U32 R57, RZ, RZ, RZ ;  /* 0x000000ffff397224 */ /* 0x000fc600078e00ff */
.L_x_935:
[----:B------:R-:W4:Y:S02]  /*4a20*/  S2R R58, SR_TID.X ;  /* 0x00000000003a7919 */ /* 0x000f240000002100 */
[----:B----4-:R-:W-:Y:S02]  /*4a30*/  IADD3 R58, R58, 0x80, RZ ;  /* 0x000000803a3a7810 */ /* 0x010fe40007ffe0ff */
.L_x_801:
[----:B--23--:R-:W-:Y:S05]  /*4a40*/  BSYNC B6 ;  /* 0x0000000000067941 */ /* 0x00cfea0003800000 */
.L_x_800:
[----:B------:R-:W-:Y:S01]  /*4a50*/  ISETP.GE.AND P0, PT, R58, R67, PT ;  /* 0x000000433a00720c */ /* 0x000fe20003f06270 */
[----:B------:R-:W-:Y:S01]  /*4a60*/  BSSY B6, `(.L_x_962) ;  /* 0x000049c000067945 */ /* 0x000fe20003800000 */
[----:B------:R-:W-:Y:S01]  /*4a70*/  CS2R R24, SRZ ;  /* 0x0000000000187805 */ /* 0x000fe2000001ff00 */
[----:B------:R-:W-:Y:S01]  /*4a80*/  CS2R R22, SRZ ;  /* 0x0000000000167805 */ /* 0x000fe2000001ff00 */
[----:B------:R-:W-:Y:S01]  /*4a90*/  CS2R R18, SRZ ;  /* 0x0000000000127805 */ /* 0x000fe2000001ff00 */
[----:B------:R-:W-:Y:S01]  /*4aa0*/  CS2R R16, SRZ ;  /* 0x0000000000107805 */ /* 0x000fe2000001ff00 */
[----:B------:R-:W-:-:S07]  /*4ab0*/  CS2R R54, SRZ ;  /* 0x0000000000367805 */ /* 0x000fce000001ff00 */
[----:B------:R-:W-:Y:S05]  /*4ac0*/  @P0 BRA `(.L_x_963) ;  /* 0x0000495000000947 */ /* 0x000fea0003800000 */
[----:B------:R-:W-:Y:S01]  /*4ad0*/  PRMT R0, R63, 0x9910, RZ ;  /* 0x000099103f007816 */ /* 0x000fe200000000ff */
[----:B------:R-:W-:-:S03]  /*4ae0*/  IMAD R45, R45, 0x200, R58 ;  /* 0x000002002d2d7824 */ /* 0x000fc600078e023a */
[----:B------:R-:W-:Y:S01]  /*4af0*/  ISETP.GT.AND P1, PT, R0, 0x9, PT ;  /* 0x000000090000780c */ /* 0x000fe20003f24270 */
[----:B0-----:R-:W-:-:S05]  /*4b00*/  IMAD R2, R45, c[0x0][0x1e4], RZ ;  /* 0x000079002d027a24 */ /* 0x001fca00078e02ff */
        /* <DEDUP_REMOVED lines=14> */
.L_x_967:
[----:B------:R0:W5:Y:S01]  /*4bf0*/  LDG.E.U8 R24, [R2.64] ;  /* 0x0000002402187981 */ /* 0x000162000c1e1100 */
[----:B------:R-:W-:Y:S01]  /*4c00*/  IMAD.MOV.U32 R25, RZ, RZ, RZ ;  /* 0x000000ffff197224 */ /* 0x000fe200078e00ff */
[----:B------:R-:W-:Y:S05]  /*4c10*/  BRA `(.L_x_969) ;  /* 0x00000d5000007947 */ /* 0x000fea0003800000 */
.L_x_966:
        /* <DEDUP_REMOVED lines=8> */
.L_x_971:
[----:B------:R-:W2:Y:S02]  /*4ca0*/  LDG.E R24, [R2.64] ;  /* 0x0000002402187981 */ /* 0x000ea4000c1e1900 */
[----:B--2---:R-:W-:Y:S01]  /*4cb0*/  SHF.R.S32.HI R25, RZ, 0x1f, R24 ;  /* 0x0000001fff197819 */ /* 0x004fe20000011418 */
[----:B------:R-:W-:Y:S05]  /*4cc0*/  BRA `(.L_x_969) ;  /* 0x00000ca000007947 */ /* 0x000fea0003800000 */
.L_x_970:
[----:B------:R-:W2:Y:S02]  /*4cd0*/  LDG.E.S16 R24, [R2.64] ;  /* 0x0000002402187981 */ /* 0x000ea4000c1e1700 */
[----:B--2---:R-:W-:Y:S01]  /*4ce0*/  SHF.R.S32.HI R25, RZ, 0x1f, R24 ;  /* 0x0000001fff197819 */ /* 0x004fe20000011418 */
[----:B------:R-:W-:Y:S05]  /*4cf0*/  BRA `(.L_x_969) ;  /* 0x00000c7000007947 */ /* 0x000fea0003800000 */
.L_x_965:
        /* <DEDUP_REMOVED lines=9> */
.L_x_973:
[----:B------:R-:W2:Y:S02]  /*4d90*/  LDG.E.U16 R2, [R2.64] ;  /* 0x0000002402027981 */ /* 0x000ea4000c1e1500 */
[----:B--2---:R-:W-:-:S06]  /*4da0*/  HADD2.F32 R24, -RZ, R2.H0_H0 ;  /* 0x20000002ff187230 */ /* 0x004fcc0000004100 */
[----:B------:R-:W0:Y:S01]  /*4db0*/  F2I.S64.TRUNC R24, R24 ;  /* 0x0000001800187311 */ /* 0x000e22000020d900 */
[----:B------:R-:W-:Y:S05]  /*4dc0*/  BRA `(.L_x_969) ;  /* 0x00000ba000007947 */ /* 0x000fea0003800000 */
.L_x_972:
        /* <DEDUP_REMOVED lines=9> */
.L_x_975:
[----:B------:R-:W2:Y:S02]  /*4e60*/  LDG.E.U16 R2, [R2.64] ;  /* 0x0000002402027981 */ /* 0x000ea4000c1e1500 */
[----:B--2---:R-:W-:-:S06]  /*4e70*/  HADD2.F32 R24, -RZ, R2.H0_H0 ;  /* 0x20000002ff187230 */ /* 0x004fcc0000004100 */
[----:B------:R-:W0:Y:S01]  /*4e80*/  F2I.S64.TRUNC R24, R24 ;  /* 0x0000001800187311 */ /* 0x000e22000020d900 */
[----:B------:R-:W-:Y:S05]  /*4e90*/  BRA `(.L_x_969) ;  /* 0x00000ad000007947 */ /* 0x000fea0003800000 */
.L_x_974:
[----:B------:R-:W2:Y:S02]  /*4ea0*/  LDG.E.64 R2, [R2.64] ;  /* 0x0000002402027981 */ /* 0x000ea4000c1e1b00 */
[----:B--2---:R0:W2:Y:S01]  /*4eb0*/  F2I.S64.F64.TRUNC R24, R2 ;  /* 0x0000000200187311 */ /* 0x0040a2000030d900 */
[----:B------:R-:W-:Y:S05]  /*4ec0*/  BRA `(.L_x_969) ;  /* 0x00000aa000007947 */ /* 0x000fea0003800000 */
.L_x_964:
        /* <DEDUP_REMOVED lines=13> */
.L_x_978:
[----:B------:R-:W2:Y:S02]  /*4fa0*/  LDG.E.64 R2, [R2.64] ;  /* 0x0000002402027981 */ /* 0x000ea4000c1e1b00 */
[----:B--2---:R0:W2:Y:S01]  /*4fb0*/  F2I.S64.F64.TRUNC R24, R2 ;  /* 0x0000000200187311 */ /* 0x0040a2000030d900 */
[----:B------:R-:W-:Y:S05]  /*4fc0*/  BRA `(.L_x_969) ;  /* 0x000009a000007947 */ /* 0x000fea0003800000 */
.L_x_977:
        /* <DEDUP_REMOVED lines=27> */
.L_x_980:
        /* <DEDUP_REMOVED lines=14> */
.L_x_979:
[----:B------:R-:W2:Y:S02]  /*5260*/  LDG.E.U16 R24, [R2.64] ;  /* 0x0000002402187981 */ /* 0x000ea4000c1e1500 */
[----:B--2---:R-:W-:-:S06]  /*5270*/  PRMT R24, RZ, 0x5410, R24 ;  /* 0x00005410ff187816 */ /* 0x004fcc0000000018 */
[----:B------:R-:W0:Y:S01]  /*5280*/  F2I.S64.TRUNC R24, R24 ;  /* 0x0000001800187311 */ /* 0x000e22000020d900 */
[----:B------:R-:W-:Y:S05]  /*5290*/  BRA `(.L_x_969) ;  /* 0x000006d000007947 */ /* 0x000fea0003800000 */
.L_x_976:
        /* <DEDUP_REMOVED lines=11> */
.L_x_983:
        /* <DEDUP_REMOVED lines=21> */
.L_x_987:
[----:B------:R-:W-:Y:S05]  /*54a0*/  BSYNC B1 ;  /* 0x0000000000017941 */ /* 0x000fea0003800000 */
.L_x_986:
[----:B------:R-:W-:Y:S01]  /*54b0*/  IMAD.SHL.U32 R2, R2, 0x100000, RZ ;  /* 0x0010000002027824 */ /* 0x000fe200078e00ff */
[----:B------:R-:W-:-:S04]  /*54c0*/  LEA R3, R0, 0x3b800000, 0x17 ;  /* 0x3b80000000037811 */ /* 0x000fc800078eb8ff */
[----:B------:R-:W-:Y:S02]  /*54d0*/  LOP3.LUT R24, R3, R2, R24, 0xfe, !PT ;  /* 0x0000000203187212 */ /* 0x000fe400078efe18 */
.L_x_985:
[----:B------:R-:W-:Y:S05]  /*54e0*/  BSYNC B0 ;  /* 0x0000000000007941 */ /* 0x000fea0003800000 */
.L_x_984:
[----:B------:R-:W0:Y:S01]  /*54f0*/  F2I.S64.TRUNC R24, R24 ;  /* 0x0000001800187311 */ /* 0x000e22000020d900 */
[----:B------:R-:W-:Y:S05]  /*5500*/  BRA `(.L_x_969) ;  /* 0x0000046000007947 */ /* 0x000fea0003800000 */
.L_x_982:
        /* <DEDUP_REMOVED lines=21> */
.L_x_991:
[----:B------:R-:W-:Y:S05]  /*5660*/  BSYNC B1 ;  /* 0x0000000000017941 */ /* 0x000fea0003800000 */
.L_x_990:
[----:B------:R-:W-:Y:S01]  /*5670*/  IMAD.SHL.U32 R2, R2, 0x200000, RZ ;  /* 0x0020000002027824 */ /* 0x000fe200078e00ff */
[----:B------:R-:W-:-:S04]  /*5680*/  LEA R3, R0, 0x37800000, 0x17 ;  /* 0x3780000000037811 */ /* 0x000fc800078eb8ff */
[----:B------:R-:W-:Y:S02]  /*5690*/  LOP3.LUT R24, R3, R2, R24, 0xfe, !PT ;  /* 0x0000000203187212 */ /* 0x000fe400078efe18 */
.L_x_989:
[----:B------:R-:W-:Y:S05]  /*56a0*/  BSYNC B0 ;  /* 0x0000000000007941 */ /* 0x000fea0003800000 */
.L_x_988:
[----:B------:R-:W0:Y:S01]  /*56b0*/  F2I.S64.TRUNC R24, R24 ;  /* 0x0000001800187311 */ /* 0x000e22000020d900 */
[----:B------:R-:W-:Y:S05]  /*56c0*/  BRA `(.L_x_969) ;  /* 0x000002a000007947 */ /* 0x000fea0003800000 */
.L_x_981:
        /* <DEDUP_REMOVED lines=14> */
.L_x_995:
[----:B------:R-:W-:Y:S05]  /*57b0*/  BSYNC B0 ;  /* 0x0000000000007941 */ /* 0x000fea0003800000 */
.L_x_994:
[----:B------:R-:W0:Y:S01]  /*57c0*/  F2I.S64.TRUNC R24, R24 ;  /* 0x0000001800187311 */ /* 0x000e22000020d900 */
[----:B------:R-:W-:Y:S05]  /*57d0*/  BRA `(.L_x_969) ;  /* 0x0000019000007947 */ /* 0x000fea0003800000 */
.L_x_968:
        /* <DEDUP_REMOVED lines=21> */
.L_x_993:
[----:B------:R0:W5:Y:S01]  /*5930*/  LDG.E.64 R24, [R2.64] ;  /* 0x0000002402187981 */ /* 0x000162000c1e1b00 */
[----:B------:R-:W-:Y:S05]  /*5940*/  BRA `(.L_x_969) ;  /* 0x0000002000007947 */ /* 0x000fea0003800000 */
.L_x_992:
[----:B------:R0:W5:Y:S01]  /*5950*/  LDG.E R24, [R2.64] ;  /* 0x0000002402187981 */ /* 0x000162000c1e1900 */
[----:B------:R-:W-:-:S03]  /*5960*/  IMAD.MOV.U32 R25, RZ, RZ, RZ ;  /* 0x000000ffff197224 */ /* 0x000fc600078e00ff */
.L_x_969:
[----:B------:R-:W-:Y:S01]  /*5970*/  PRMT R0, R62, 0x9910, RZ ;  /* 0x000099103e007816 */ /* 0x000fe200000000ff */
        /* <DEDUP_REMOVED lines=16> */
.L_x_999:
[----:B------:R0:W5:Y:S01]  /*5a80*/  LDG.E.U8 R22, [R2.64] ;  /* 0x0000002402167981 */ /* 0x000162000c1e1100 */
[----:B------:R-:W-:Y:S01]  /*5a90*/  IMAD.MOV.U32 R23, RZ, RZ, RZ ;  /* 0x000000ffff177224 */ /* 0x000fe200078e00ff */
[----:B------:R-:W-:Y:S05]  /*5aa0*/  BRA `(.L_x_1001) ;  /* 0x00000d5000007947 */ /* 0x000fea0003800000 */
.L_x_998:
        /* <DEDUP_REMOVED lines=8> */
.L_x_1003:
[----:B------:R-:W3:Y:S02]  /*5b30*/  LDG.E R22, [R2.64] ;  /* 0x0000002402167981 */ /* 0x000ee4000c1e1900 */
[----:B---3--:R-:W-:Y:S01]  /*5b40*/  SHF.R.S32.HI R23, RZ, 0x1f, R22 ;  /* 0x0000001fff177819 */ /* 0x008fe20000011416 */
[----:B------:R-:W-:Y:S05]  /*5b50*/  BRA `(.L_x_1001) ;  /* 0x00000ca000007947 */ /* 0x000fea0003800000 */
.L_x_1002:
[----:B------:R-:W3:Y:S02]  /*5b60*/  LDG.E.S16 R22, [R2.64] ;  /* 0x0000002402167981 */ /* 0x000ee4000c1e1700 */
[----:B---3--:R-:W-:Y:S01]  /*5b70*/  SHF.R.S32.HI R23, RZ, 0x1f, R22 ;  /* 0x0000001fff177819 */ /* 0x008fe20000011416 */
[----:B------:R-:W-:Y:S05]  /*5b80*/  BRA `(.L_x_1001) ;  /* 0x00000c7000007947 */ /* 0x000fea0003800000 */
.L_x_997:
        /* <DEDUP_REMOVED lines=9> */
.L_x_1005:
[----:B------:R-:W3:Y:S02]  /*5c20*/  LDG.E.U16 R2, [R2.64] ;  /* 0x0000002402027981 */ /* 0x000ee4000c1e1500 */
[----:B---3--:R-:W-:-:S06]  /*5c30*/  HADD2.F32 R22, -RZ, R2.H0_H0 ;  /* 0x20000002ff167230 */ /* 0x008fcc0000004100 */
[----:B------:R-:W0:Y:S01]  /*5c40*/  F2I.S64.TRUNC R22, R22 ;  /* 0x0000001600167311 */ /* 0x000e22000020d900 */
[----:B------:R-:W-:Y:S05]  /*5c50*/  BRA `(.L_x_1001) ;  /* 0x00000ba000007947 */ /* 0x000fea0003800000 */
.L_x_1004:
        /* <DEDUP_REMOVED lines=9> */
.L_x_1007:
[----:B------:R-:W3:Y:S02]  /*5cf0*/  LDG.E.U16 R2, [R2.64] ;  /* 0x0000002402027981 */ /* 0x000ee4000c1e1500 */
[----:B---3--:R-:W-:-:S06]  /*5d00*/  HADD2.F32 R22, -RZ, R2.H0_H0 ;  /* 0x20000002ff167230 */ /* 0x008fcc0000004100 */
[----:B------:R-:W0:Y:S01]  /*5d10*/  F2I.S64.TRUNC R22, R22 ;  /* 0x0000001600167311 */ /* 0x000e22000020d900 */
[----:B------:R-:W-:Y:S05]  /*5d20*/  BRA `(.L_x_1001) ;  /* 0x00000ad000007947 */ /* 0x000fea0003800000 */
.L_x_1006:
[----:B------:R-:W3:Y:S02]  /*5d30*/  LDG.E.64 R2, [R2.64] ;  /* 0x0000002402027981 */ /* 0x000ee4000c1e1b00 */
[----:B---3--:R0:W3:Y:S01]  /*5d40*/  F2I.S64.F64.TRUNC R22, R2 ;  /* 0x0000000200167311 */ /* 0x0080e2000030d900 */
[----:B------:R-:W-:Y:S05]  /*5d50*/  BRA `(.L_x_1001) ;  /* 0x00000aa000007947 */ /* 0x000fea0003800000 */
.L_x_996:
        /* <DEDUP_REMOVED lines=13> */
.L_x_1010:
[----:B------:R-:W3:Y:S02]  /*5e30*/  LDG.E.64 R2, [R2.64] ;  /* 0x0000002402027981 */ /* 0x000ee4000c1e1b00 */
[----:B---3--:R0:W3:Y:S01]  /*5e40*/  F2I.S64.F64.TRUNC R22, R2 ;  /* 0x0000000200167311 */ /* 0x0080e2000030d900 */
[----:B------:R-:W-:Y:S05]  /*5e50*/  BRA `(.L_x_1001) ;  /* 0x000009a000007947 */ /* 0x000fea0003800000 */
.L_x_1009:
        /* <DEDUP_REMOVED lines=27> */
.L_x_1012:
        /* <DEDUP_REMOVED lines=14> */
.L_x_1011:
[----:B------:R-:W3:Y:S02]  /*60f0*/  LDG.E.U16 R22, [R2.64] ;  /* 0x0000002402167981 */ /* 0x000ee4000c1e1500 */
[----:B---3--:R-:W-:-:S06]  /*6100*/  PRMT R22, RZ, 0x5410, R22 ;  /* 0x00005410ff167816 */ /* 0x008fcc0000000016 */
[----:B------:R-:W0:Y:S01]  /*6110*/  F2I.S64.TRUNC R22, R22 ;  /* 0x0000001600167311 */ /* 0x000e22000020d900 */
[----:B------:R-:W-:Y:S05]  /*6120*/  BRA `(.L_x_1001) ;  /* 0x000006d000007947 */ /* 0x000fea0003800000 */
.L_x_1008:
        /* <DEDUP_REMOVED lines=11> */
.L_x_1015:
        /* <DEDUP_REMOVED lines=21> */
.L_x_1019:
[----:B------:R-:W-:Y:S05]  /*6330*/  BSYNC B1 ;  /* 0x0000000000017941 */ /* 0x000fea0003800000 */
.L_x_1018:
[----:B------:R-:W-:Y:S01]  /*6340*/  IMAD.SHL.U32 R2, R2, 0x100000, RZ ;  /* 0x0010000002027824 */ /* 0x000fe200078e00ff */
[----:B------:R-:W-:-:S04]  /*6350*/  LEA R3, R0, 0x3b800000, 0x17 ;  /* 0x3b80000000037811 */ /* 0x000fc800078eb8ff */
[----:B------:R-:W-:Y:S02]  /*6360*/  LOP3.LUT R22, R3, R2, R22, 0xfe, !PT ;  /* 0x0000000203167212 */ /* 0x000fe400078efe16 */
.L_x_1017:
[----:B------:R-:W-:Y:S05]  /*6370*/  BSYNC B0 ;  /* 0x0000000000007941 */ /* 0x000fea0003800000 */
.L_x_1016:
[----:B------:R-:W0:Y:S01]  /*6380*/  F2I.S64.TRUNC R22, R22 ;  /* 0x0000001600167311 */ /* 0x000e22000020d900 */
[----:B------:R-:W-:Y:S05]  /*6390*/  BRA `(.L_x_1001) ;  /* 0x0000046000007947 */ /* 0x000fea0003800000 */
.L_x_1014:
        /* <DEDUP_REMOVED lines=21> */
.L_x_1023:
[----:B------:R-:W-:Y:S05]  /*64f0*/  BSYNC B1 ;  /* 0x0000000000017941 */ /* 0x000fea0003800000 */
.L_x_1022:
[----:B------:R-:W-:Y:S01]  /*6500*/  IMAD.SHL.U32 R2, R2, 0x200000, RZ ;  /* 0x0020000002027824 */ /* 0x000fe200078e00ff */
[----:B------:R-:W-:-:S04]  /*6510*/  LEA R3, R0, 0x37800000, 0x17 ;  /* 0x3780000000037811 */ /* 0x000fc800078eb8ff */
[----:B------:R-:W-:Y:S02]  /*6520*/  LOP3.LUT R22, R3, R2, R22, 0xfe, !PT ;  /* 0x0000000203167212 */ /* 0x000fe400078efe16 */
.L_x_1021:
[----:B------:R-:W-:Y:S05]  /*6530*/  BSYNC B0 ;  /* 0x0000000000007941 */ /* 0x000fea0003800000 */
.L_x_1020:
[----:B------:R-:W0:Y:S01]  /*6540*/  F2I.S64.TRUNC R22, R22 ;  /* 0x0000001600167311 */ /* 0x000e22000020d900 */
[----:B------:R-:W-:Y:S05]  /*6550*/  BRA `(.L_x_1001) ;  /* 0x000002a000007947 */ /* 0x000fea0003800000 */
.L_x_1013:
        /* <DEDUP_REMOVED lines=14> */
.L_x_1027:
[----:B------:R-:W-:Y:S05]  /*6640*/  BSYNC B0 ;  /* 0x0000000000007941 */ /* 0x000fea0003800000 */
.L_x_1026:
[----:B------:R-:W0:Y:S01]  /*6650*/  F2I.S64.TRUNC R22, R22 ;  /* 0x0000001600167311 */ /* 0x000e22000020d900 */
[----:B------:R-:W-:Y:S05]  /*6660*/  BRA `(.L_x_1001) ;  /* 0x0000019000007947 */ /* 0x000fea0003800000 */
.L_x_1000:
        /* <DEDUP_REMOVED lines=21> */
.L_x_1025:
[----:B------:R0:W5:Y:S01]  /*67c0*/  LDG.E.64 R22, [R2.64] ;  /* 0x0000002402167981 */ /* 0x000162000c1e1b00 */
[----:B------:R-:W-:Y:S05]  /*67d0*/  BRA `(.L_x_1001) ;  /* 0x0000002000007947 */ /* 0x000fea0003800000 */
.L_x_1024:
[----:B------:R0:W5:Y:S01]  /*67e0*/  LDG.E R22, [R2.64] ;  /* 0x0000002402167981 */ /* 0x000162000c1e1900 */
[----:B------:R-:W-:-:S03]  /*67f0*/  IMAD.MOV.U32 R23, RZ, RZ, RZ ;  /* 0x000000ffff177224 */ /* 0x000fc600078e00ff */
.L_x_1001:
        /* <DEDUP_REMOVED lines=17> */
.L_x_1031:
[----:B------:R0:W5:Y:S01]  /*6910*/  LDG.E.U8 R18, [R2.64] ;  /* 0x0000002402127981 */ /* 0x000162000c1e1100 */
[----:B------:R-:W-:Y:S01]  /*6920*/  IMAD.MOV.U32 R19, RZ, RZ, RZ ;  /* 0x000000ffff137224 */ /* 0x000fe200078e00ff */
[----:B------:R-:W-:Y:S05]  /*6930*/  BRA `(.L_x_1033) ;  /* 0x00000d5000007947 */ /* 0x000fea0003800000 */
.L_x_1030:
        /* <DEDUP_REMOVED lines=8> */
.L_x_1035:
[----:B----4-:R-:W4:Y:S02]  /*69c0*/  LDG.E R18, [R2.64] ;  /* 0x0000002402127981 */ /* 0x010f24000c1e1900 */
[----:B----4-:R-:W-:Y:S01]  /*69d0*/  SHF.R.S32.HI R19, RZ, 0x1f, R18 ;  /* 0x0000001fff137819 */ /* 0x010fe20000011412 */
[----:B------:R-:W-:Y:S05]  /*69e0*/  BRA `(.L_x_1033) ;  /* 0x00000ca000007947 */ /* 0x000fea0003800000 */
.L_x_1034:
[----:B----4-:R-:W4:Y:S02]  /*69f0*/  LDG.E.S16 R18, [R2.64] ;  /* 0x0000002402127981 */ /* 0x010f24000c1e1700 */
[----:B----4-:R-:W-:Y:S01]  /*6a00*/  SHF.R.S32.HI R19, RZ, 0x1f, R18 ;  /* 0x0000001fff137819 */ /* 0x010fe20000011412 */
[----:B------:R-:W-:Y:S05]  /*6a10*/  BRA `(.L_x_1033) ;  /* 0x00000c7000007947 */ /* 0x000fea0003800000 */
.L_x_1029:
        /* <DEDUP_REMOVED lines=9> */
.L_x_1037:
[----:B----4-:R-:W4:Y:S02]  /*6ab0*/  LDG.E.U16 R2, [R2.64] ;  /* 0x0000002402027981 */ /* 0x010f24000c1e1500 */
[----:B----4-:R-:W-:-:S06]  /*6ac0*/  HADD2.F32 R18, -RZ, R2.H0_H0 ;  /* 0x20000002ff127230 */ /* 0x010fcc0000004100 */
[----:B------:R-:W0:Y:S01]  /*6ad0*/  F2I.S64.TRUNC R18, R18 ;  /* 0x0000001200127311 */ /* 0x000e22000020d900 */
[----:B------:R-:W-:Y:S05]  /*6ae0*/  BRA `(.L_x_1033) ;  /* 0x00000ba000007947 */ /* 0x000fea0003800000 */
.L_x_1036:
        /* <DEDUP_REMOVED lines=9> */
.L_x_1039:
[----:B----4-:R-:W4:Y:S02]  /*6b80*/  LDG.E.U16 R2, [R2.64] ;  /* 0x0000002402027981 */ /* 0x010f24000c1e1500 */
[----:B----4-:R-:W-:-:S06]  /*6b90*/  HADD2.F32 R18, -RZ, R2.H0_H0 ;  /* 0x20000002ff127230 */ /* 0x010fcc0000004100 */
[----:B------:R-:W0:Y:S01]  /*6ba0*/  F2I.S64.TRUNC R18, R18 ;  /* 0x0000001200127311 */ /* 0x000e22000020d900 */
[----:B------:R-:W-:Y:S05]  /*6bb0*/  BRA `(.L_x_1033) ;  /* 0x00000ad000007947 */ /* 0x000fea0003800000 */
.L_x_1038:
[----:B----4-:R-:W4:Y:S02]  /*6bc0*/  LDG.E.64 R2, [R2.64] ;  /* 0x0000002402027981 */ /* 0x010f24000c1e1b00 */
[----:B----4-:R0:W4:Y:S01]  /*6bd0*/  F2I.S64.F64.TRUNC R18, R2 ;  /* 0x0000000200127311 */ /* 0x010122000030d900 */
[----:B------:R-:W-:Y:S05]  /*6be0*/  BRA `(.L_x_1033) ;  /* 0x00000aa000007947 */ /* 0x000fea0003800000 */
.L_x_1028:
        /* <DEDUP_REMOVED lines=13> */
.L_x_1042:
[----:B----4-:R-:W4:Y:S02]  /*6cc0*/  LDG.E.64 R2, [R2.64] ;  /* 0x0000002402027981 */ /* 0x010f24000c1e1b00 */
[----:B----4-:R0:W4:Y:S01]  /*6cd0*/  F2I.S64.F64.TRUNC R18, R2 ;  /* 0x0000000200127311 */ /* 0x010122000030d900 */
[----:B------:R-:W-:Y:S05]  /*6ce0*/  BRA `(.L_x_1033) ;  /* 0x000009a000007947 */ /* 0x000fea0003800000 */
.L_x_1041:
        /* <DEDUP_REMOVED lines=27> */
.L_x_1044:
        /* <DEDUP_REMOVED lines=14> */
.L_x_1043:
[----:B----4-:R-:W4:Y:S02]  /*6f80*/  LDG.E.U16 R18, [R2.64] ;  /* 0x0000002402127981 */ /* 0x010f24000c1e1500 */
[----:B----4-:R-:W-:-:S06]  /*6f90*/  PRMT R18, RZ, 0x5410, R18 ;  /* 0x00005410ff127816 */ /* 0x010fcc0000000012 */
[----:B------:R-:W0:Y:S01]  /*6fa0*/  F2I.S64.TRUNC R18, R18 ;  /* 0x0000001200127311 */ /* 0x000e22000020d900 */
[----:B------:R-:W-:Y:S05]  /*6fb0*/  BRA `(.L_x_1033) ;  /* 0x000006d000007947 */ /* 0x000fea0003800000 */
.L_x_1040:
        /* <DEDUP_REMOVED lines=11> */
.L_x_1047:
        /* <DEDUP_REMOVED lines=21> */
.L_x_1051:
[----:B------:R-:W-:Y:S05]  /*71c0*/  BSYNC B1 ;  /* 0x0000000000017941 */ /* 0x000fea0003800000 */
.L_x_1050:
[----:B------:R-:W-:Y:S01]  /*71d0*/  IMAD.SHL.U32 R2, R2, 0x100000, RZ ;  /* 0x0010000002027824 */ /* 0x000fe200078e00ff */
[----:B------:R-:W-:-:S04]  /*71e0*/  LEA R3, R0, 0x3b800000, 0x17 ;  /* 0x3b80000000037811 */ /* 0x000fc800078eb8ff */
[----:B------:R-:W-:Y:S02]  /*71f0*/  LOP3.LUT R18, R3, R2, R18, 0xfe, !PT ;  /* 0x0000000203127212 */ /* 0x000fe400078efe12 */
.L_x_1049:
[----:B------:R-:W-:Y:S05]  /*7200*/  BSYNC B0 ;  /* 0x0000000000007941 */ /* 0x000fea0003800000 */
.L_x_1048:
[----:B------:R-:W0:Y:S01]  /*7210*/  F2I.S64.TRUNC R18, R18 ;  /* 0x0000001200127311 */ /* 0x000e22000020d900 */
[----:B------:R-:W-:Y:S05]  /*7220*/  BRA `(.L_x_1033) ;  /* 0x0000046000007947 */ /* 0x000fea0003800000 */
.L_x_1046:
        /* <DEDUP_REMOVED lines=21> */
.L_x_1055:
[----:B------:R-:W-:Y:S05]  /*7380*/  BSYNC B1 ;  /* 0x0000000000017941 */ /* 0x000fea0003800000 */
.L_x_1054:
[----:B------:R-:W-:Y:S01]  /*7390*/  IMAD.SHL.U32 R2, R2, 0x200000, RZ ;  /* 0x0020000002027824 */ /* 0x000fe200078e00ff */
[----:B------:R-:W-:-:S04]  /*73a0*/  LEA R3, R0, 0x37800000, 0x17 ;  /* 0x3780000000037811 */ /* 0x000fc800078eb8ff */
[----:B------:R-:W-:Y:S02]  /*73b0*/  LOP3.LUT R18, R3, R2, R18, 0xfe, !PT ;  /* 0x0000000203127212 */ /* 0x000fe400078efe12 */
.L_x_1053:
[----:B------:R-:W-:Y:S05]  /*73c0*/  BSYNC B0 ;  /* 0x0000000000007941 */ /* 0x000fea0003800000 */
.L_x_1052:
[----:B------:R-:W0:Y:S01]  /*73d0*/  F2I.S64.TRUNC R18, R18 ;  /* 0x0000001200127311 */ /* 0x000e22000020d900 */
[----:B------:R-:W-:Y:S05]  /*73e0*/  BRA `(.L_x_1033) ;  /* 0x000002a000007947 */ /* 0x000fea0003800000 */
.L_x_1045:
        /* <DEDUP_REMOVED lines=14> */
.L_x_1059:
[----:B------:R-:W-:Y:S05]  /*74d0*/  BSYNC B0 ;  /* 0x0000000000007941 */ /* 0x000fea0003800000 */
.L_x_1058:
[----:B------:R-:W0:Y:S01]  /*74e0*/  F2I.S64.TRUNC R18, R18 ;  /* 0x0000001200127311 */ /* 0x000e22000020d900 */
[----:B------:R-:W-:Y:S05]  /*74f0*/  BRA `(.L_x_1033) ;  /* 0x0000019000007947 */ /* 0x000fea0003800000 */
.L_x_1032:
        /* <DEDUP_REMOVED lines=21> */
.L_x_1057:
[----:B------:R0:W5:Y:S01]  /*7650*/  LDG.E.64 R18, [R2.64] ;  /* 0x0000002402127981 */ /* 0x000162000c1e1b00 */
[----:B------:R-:W-:Y:S05]  /*7660*/  BRA `(.L_x_1033) ;  /* 0x0000002000007947 */ /* 0x000fea0003800000 */
.L_x_1056:
[----:B------:R0:W5:Y:S01]  /*7670*/  LDG.E R18, [R2.64] ;  /* 0x0000002402127981 */ /* 0x000162000c1e1900 */
[----:B------:R-:W-:-:S03]  /*7680*/  IMAD.MOV.U32 R19, RZ, RZ, RZ ;  /* 0x000000ffff137224 */ /* 0x000fc600078e00ff */
.L_x_1033:
[----:B0-----:R-:W0:Y:S01]  /*7690*/  S2R R3, SR_CTAID.X ;  /* 0x0000000000037919 */ /* 0x001e220000002500 */
[----:B----4-:R-:W-:-:S04]  /*76a0*/  PRMT R0, R60, 0x9910, RZ ;  /* 0x000099103c007816 */ /* 0x010fc800000000ff */
[----:B------:R-:W-:Y:S01]  /*76b0*/  ISETP.GT.AND P1, PT, R0, 0x9, PT ;  /* 0x000000090000780c */ /* 0x000fe20003f24270 */
[----:B0-----:R-:W-:-:S04]  /*76c0*/  IMAD R3, R3, 0x200, R58 ;  /* 0x0000020003037824 */ /* 0x001fc800078e023a */
[----:B------:R-:W-:-:S05]  /*76d0*/  IMAD R3, R3, c[0x0][0x1f0], RZ ;  /* 0x00007c0003037a24 */ /* 0x000fca00078e02ff */
[----:B------:R-:W-:-:S05]  /*76e0*/  IADD3 R2, P0, R3, c[0x0][0x1c8], RZ ;  /* 0x0000720003027a10 */ /* 0x000fca0007f1e0ff */
[----:B------:R-:W-:Y:S01]  /*76f0*/  IMAD.X R3, RZ, RZ, c[0x0][0x1cc], P0 ;  /* 0x00007300ff037624 */ /* 0x000fe200000e06ff */
        /* <DEDUP_REMOVED lines=12> */
.L_x_1063:
[----:B------:R0:W5:Y:S01]  /*77c0*/  LDG.E.U8 R16, [R2.64] ;  /* 0x0000002402107981 */ /* 0x000162000c1e1100 */
[----:B------:R-:W-:Y:S01]  /*77d0*/  IMAD.MOV.U32 R17, RZ, RZ, RZ ;  /* 0x000000ffff117224 */ /* 0x000fe200078e00ff */
[----:B------:R-:W-:Y:S05]  /*77e0*/  BRA `(.L_x_1065) ;  /* 0x00000d5000007947 */ /* 0x000fea0003800000 */
.L_x_1062:
        /* <DEDUP_REMOVED lines=8> */
.L_x_1067:
[----:B------:R-:W4:Y:S02]  /*7870*/  LDG.E R16, [R2.64] ;  /* 0x0000002402107981 */ /* 0x000f24000c1e1900 */
[----:B----4-:R-:W-:Y:S01]  /*7880*/  SHF.R.S32.HI R17, RZ, 0x1f, R16 ;  /* 0x0000001fff117819 */ /* 0x010fe20000011410 */
[----:B------:R-:W-:Y:S05]  /*7890*/  BRA `(.L_x_1065) ;  /* 0x00000ca000007947 */ /* 0x000fea0003800000 */
.L_x_1066:
[----:B------:R-:W4:Y:S02]  /*78a0*/  LDG.E.S16 R16, [R2.64] ;  /* 0x0000002402107981 */ /* 0x000f24000c1e1700 */
[----:B----4-:R-:W-:Y:S01]  /*78b0*/  SHF.R.S32.HI R17, RZ, 0x1f, R16 ;  /* 0x0000001fff117819 */ /* 0x010fe20000011410 */
[----:B------:R-:W-:Y:S05]  /*78c0*/  BRA `(.L_x_1065) ;  /* 0x00000c7000007947 */ /* 0x000fea0003800000 */
.L_x_1061:
        /* <DEDUP_REMOVED lines=9> */
.L_x_1069:
[----:B------:R-:W4:Y:S02]  /*7960*/  LDG.E.U16 R2, [R2.64] ;  /* 0x0000002402027981 */ /* 0x000f24000c1e1500 */
[----:B----4-:R-:W-:-:S06]  /*7970*/  HADD2.F32 R16, -RZ, R2.H0_H0 ;  /* 0x20000002ff107230 */ /* 0x010fcc0000004100 */
[----:B------:R-:W0:Y:S01]  /*7980*/  F2I.S64.TRUNC R16, R16 ;  /* 0x0000001000107311 */ /* 0x000e22000020d900 */
[----:B------:R-:W-:Y:S05]  /*7990*/  BRA `(.L_x_1065) ;  /* 0x00000ba000007947 */ /* 0x000fea0003800000 */
.L_x_1068:
        /* <DEDUP_REMOVED lines=9> */
.L_x_1071:
[----:B------:R-:W4:Y:S02]  /*7a30*/  LDG.E.U16 R2, [R2.64] ;  /* 0x0000002402027981 */ /* 0x000f24000c1e1500 */
[----:B----4-:R-:W-:-:S06]  /*7a40*/  HADD2.F32 R16, -RZ, R2.H0_H0 ;  /* 0x20000002ff107230 */ /* 0x010fcc0000004100 */
[----:B------:R-:W0:Y:S01]  /*7a50*/  F2I.S64.TRUNC R16, R16 ;  /* 0x0000001000107311 */ /* 0x000e22000020d900 */
[----:B------:R-:W-:Y:S05]  /*7a60*/  BRA `(.L_x_1065) ;  /* 0x00000ad000007947 */ /* 0x000fea0003800000 */
.L_x_1070:
[----:B------:R-:W4:Y:S02]  /*7a70*/  LDG.E.64 R2, [R2.64] ;  /* 0x0000002402027981 */ /* 0x000f24000c1e1b00 */
[----:B----4-:R0:W4:Y:S01]  /*7a80*/  F2I.S64.F64.TRUNC R16, R2 ;  /* 0x0000000200107311 */ /* 0x010122000030d900 */
[----:B------:R-:W-:Y:S05]  /*7a90*/  BRA `(.L_x_1065) ;  /* 0x00000aa000007947 */ /* 0x000fea0003800000 */
.L_x_1060:
        /* <DEDUP_REMOVED lines=13> */
.L_x_1074:
[----:B------:R-:W4:Y:S02]  /*7b70*/  LDG.E.64 R2, [R2.64] ;  /* 0x0000002402027981 */ /* 0x000f24000c1e1b00 */
[----:B----4-:R0:W4:Y:S01]  /*7b80*/  F2I.S64.F64.TRUNC R16, R2 ;  /* 0x0000000200107311 */ /* 0x010122000030d900 */
[----:B------:R-:W-:Y:S05]  /*7b90*/  BRA `(.L_x_1065) ;  /* 0x000009a000007947 */ /* 0x000fea0003800000 */
.L_x_1073:
        /* <DEDUP_REMOVED lines=27> */
.L_x_1076:
        /* <DEDUP_REMOVED lines=14> */
.L_x_1075:
[----:B------:R-:W4:Y:S02]  /*7e30*/  LDG.E.U16 R16, [R2.64] ;  /* 0x0000002402107981 */ /* 0x000f24000c1e1500 */
[----:B----4-:R-:W-:-:S06]  /*7e40*/  PRMT R16, RZ, 0x5410, R16 ;  /* 0x00005410ff107816 */ /* 0x010fcc0000000010 */
[----:B------:R-:W0:Y:S01]  /*7e50*/  F2I.S64.TRUNC R16, R16 ;  /* 0x0000001000107311 */ /* 0x000e22000020d900 */
[----:B------:R-:W-:Y:S05]  /*7e60*/  BRA `(.L_x_1065) ;  /* 0x000006d000007947 */ /* 0x000fea0003800000 */
.L_x_1072:
        /* <DEDUP_REMOVED lines=11> */
.L_x_1079:
        /* <DEDUP_REMOVED lines=21> */
.L_x_1083:
[----:B------:R-:W-:Y:S05]  /*8070*/  BSYNC B1 ;  /* 0x0000000000017941 */ /* 0x000fea0003800000 */
.L_x_1082:
[----:B------:R-:W-:Y:S01]  /*8080*/  IMAD.SHL.U32 R2, R2, 0x100000, RZ ;  /* 0x0010000002027824 */ /* 0x000fe200078e00ff */
[----:B------:R-:W-:-:S04]  /*8090*/  LEA R3, R0, 0x3b800000, 0x17 ;  /* 0x3b80000000037811 */ /* 0x000fc800078eb8ff */
[----:B------:R-:W-:Y:S02]  /*80a0*/  LOP3.LUT R16, R3, R2, R16, 0xfe, !PT ;  /* 0x0000000203107212 */ /* 0x000fe400078efe10 */
.L_x_1081:
[----:B------:R-:W-:Y:S05]  /*80b0*/  BSYNC B0 ;  /* 0x0000000000007941 */ /* 0x000fea0003800000 */
.L_x_1080:
[----:B------:R-:W0:Y:S01]  /*80c0*/  F2I.S64.TRUNC R16, R16 ;  /* 0x0000001000107311 */ /* 0x000e22000020d900 */
[----:B------:R-:W-:Y:S05]  /*80d0*/  BRA `(.L_x_1065) ;  /* 0x0000046000007947 */ /* 0x000fea0003800000 */
.L_x_1078:
        /* <DEDUP_REMOVED lines=21> */
.L_x_1087:
[----:B------:R-:W-:Y:S05]  /*8230*/  BSYNC B1 ;  /* 0x0000000000017941 */ /* 0x000fea0003800000 */
.L_x_1086:
[----:B------:R-:W-:Y:S01]  /*8240*/  IMAD.SHL.U32 R2, R2, 0x200000, RZ ;  /* 0x0020000002027824 */ /* 0x000fe200078e00ff */
[----:B------:R-:W-:-:S04]  /*8250*/  LEA R3, R0, 0x37800000, 0x17 ;  /* 0x3780000000037811 */ /* 0x000fc800078eb8ff */
[----:B------:R-:W-:Y:S02]  /*8260*/  LOP3.LUT R16, R3, R2, R16, 0xfe, !PT ;  /* 0x0000000203107212 */ /* 0x000fe400078efe10 */
.L_x_1085:
[----:B------:R-:W-:Y:S05]  /*8270*/  BSYNC B0 ;  /* 0x0000000000007941 */ /* 0x000fea0003800000 */
.L_x_1084:
[----:B------:R-:W0:Y:S01]  /*8280*/  F2I.S64.TRUNC R16, R16 ;  /* 0x0000001000107311 */ /* 0x000e22000020d900 */
[----:B------:R-:W-:Y:S05]  /*8290*/  BRA `(.L_x_1065) ;  /* 0x000002a000007947 */ /* 0x000fea0003800000 */
.L_x_1077:
        /* <DEDUP_REMOVED lines=14> */
.L_x_1091:
[----:B------:R-:W-:Y:S05]  /*8380*/  BSYNC B0 ;  /* 0x0000000000007941 */ /* 0x000fea0003800000 */
.L_x_1090:
[----:B------:R-:W0:Y:S01]  /*8390*/  F2I.S64.TRUNC R16, R16 ;  /* 0x0000001000107311 */ /* 0x000e22000020d900 */
[----:B------:R-:W-:Y:S05]  /*83a0*/  BRA `(.L_x_1065) ;  /* 0x0000019000007947 */ /* 0x000fea0003800000 */
.L_x_1064:
        /* <DEDUP_REMOVED lines=21> */
.L_x_1089:
[----:B------:R0:W5:Y:S01]  /*8500*/  LDG.E.64 R16, [R2.64] ;  /* 0x0000002402107981 */ /* 0x000162000c1e1b00 */
[----:B------:R-:W-:Y:S05]  /*8510*/  BRA `(.L_x_1065) ;  /* 0x0000002000007947 */ /* 0x000fea0003800000 */
.L_x_1088:
[----:B------:R0:W5:Y:S01]  /*8520*/  LDG.E R16, [R2.64] ;  /* 0x0000002402107981 */ /* 0x000162000c1e1900 */
[----:B------:R-:W-:-:S03]  /*8530*/  IMAD.MOV.U32 R17, RZ, RZ, RZ ;  /* 0x000000ffff117224 */ /* 0x000fc600078e00ff */
.L_x_1065:
[----:B------:R-:W4:Y:S01]  /*8540*/  S2UR UR4, SR_CTAID.X ;  /* 0x00000000000479c3 */ /* 0x000f220000002500 */
[----:B01----:R-:W-:Y:S01]  /*8550*/  PRMT R3, R59, 0x9910, RZ ;  /* 0x000099103b037816 */ /* 0x003fe200000000ff */
[----:B----4-:R-:W-:-:S04]  /*8560*/  IMAD.U32 R45, RZ, RZ, UR4 ;  /* 0x00000004ff2d7e24 */ /* 0x010fc8000f8e00ff */
[----:B------:R-:W-:-:S04]  /*8570*/  IMAD R0, R45, 0x200, R58 ;  /* 0x000002002d007824 */ /* 0x000fc800078e023a */
[----:B------:R-:W-:Y:S02]  /*8580*/  IMAD R2, R0, c[0x0][0x1f4], RZ ;  /* 0x00007d0000027a24 */ /* 0x000fe400078e02ff */
[----:B------:R-:W-:-:S03]  /*8590*/  IMAD.MOV.U32 R0, RZ, RZ, R3 ;  /* 0x000000ffff007224 */ /* 0x000fc600078e0003 */
[----:B------:R-:W-:Y:S02]  /*85a0*/  IADD3 R2, P0, R2, c[0x0][0x1d0], RZ ;  /* 0x0000740002027a10 */ /* 0x000fe40007f1e0ff */
[----:B------:R-:W-:-:S03]  /*85b0*/  ISETP.GT.AND P1, PT, R0, 0x9, PT ;  /* 0x000000090000780c */ /* 0x000fc60003f24270 */
[----:B------:R-:W-:-:S10]  /*85c0*/  IMAD.X R3, RZ, RZ, c[0x0][0x1d4], P0 ;  /* 0x00007500ff037624 */ /* 0x000fd400000e06ff */
        /* <DEDUP_REMOVED lines=12> */
.L_x_1095:
[----:B------:R0:W5:Y:S01]  /*8690*/  LDG.E.U8 R54, [R2.64] ;  /* 0x0000002402367981 */ /* 0x000162000c1e1100 */
[----:B------:R-:W-:Y:S01]  /*86a0*/  IMAD.MOV.U32 R55, RZ, RZ, RZ ;  /* 0x000000ffff377224 */ /* 0x000fe200078e00ff */
[----:B------:R-:W-:Y:S05]  /*86b0*/  BRA `(.L_x_1097) ;  /* 0x00000d5000007947 */ /* 0x000fea0003800000 */
.L_x_1094:
        /* <DEDUP_REMOVED lines=8> */
.L_x_1099:
[----:B------:R-:W4:Y:S02]  /*8740*/  LDG.E R54, [R2.64] ;  /* 0x0000002402367981 */ /* 0x000f24000c1e1900 */
[----:B----4-:R-:W-:Y:S01]  /*8750*/  SHF.R.S32.HI R55, RZ, 0x1f, R54 ;  /* 0x0000001fff377819 */ /* 0x010fe20000011436 */
[----:B------:R-:W-:Y:S05]  /*8760*/  BRA `(.L_x_1097) ;  /* 0x00000ca000007947 */ /* 0x000fea0003800000 */
.L_x_1098:
[----:B------:R-:W4:Y:S02]  /*8770*/  LDG.E.S16 R54, [R2.64] ;  /* 0x0000002402367981 */ /* 0x000f24000c1e1700 */
[----:B----4-:R-:W-:Y:S01]  /*8780*/  SHF.R.S32.HI R55, RZ, 0x1f, R54 ;  /* 0x0000001fff377819 */ /* 0x010fe20000011436 */
[----:B------:R-:W-:Y:S05]  /*8790*/  BRA `(.L_x_1097) ;  /* 0x00000c7000007947 */ /* 0x000fea0003800000 */
.L_x_1093:
[----:B------:R-:W-:-:S13]  /*87a0*/  ISETP.GT.AND P0, PT, R0, 0x6, PT ;  /* 0x000000060000780c */ /* 0x000fda0003f04270 */
[----:B------:R-:W-:Y:S05]  /*87b0*/  @P0 BRA `(.L_x_1100) ;  /* 0x000000b000000947 */ /* 0x000fea0003800000 */
[----:B------:R-:W-:-:S13]  /*87c0*/  ISETP.NE.AND P0, PT, R0, 0x5, PT ;  /* 0x000000050000780c */ /* 0x000fda0003f05270 */
[----:B------:R-:W-:Y:S05]  /*87d0*/  @!P0 BRA `(.L_x_1101) ;  /* 0x0000005000008947 */ /* 0x000fea0003800000 */
[----:B------:R-:W-:-:S13]  /*87e0*/  ISETP.NE.AND P0, PT, R0, 0x6, PT ;  /* 0x000000060000780c */ /* 0x000fda0003f05270 */
[----:B------:R-:W-:Y:S05]  /*87f0*/  @P0 BRA `(.L_x_1096) ;  /* 0x00000a8000000947 */ /* 0x000fea0003800000 */
[----:B------:R-:W4:Y:S02]  /*8800*/  LDG.E R2, [R2.64] ;  /* 0x0000002402027981 */ /* 0x000f24000c1e1900 */
[----:B----4-:R0:W1:Y:S01]  /*8810*/  F2I.S64.TRUNC R54, R2 ;  /* 0x0000000200367311 */ /* 0x010062000020d900 */
[----:B------:R-:W-:Y:S05]  /*8820*/  BRA `(.L_x_1097) ;  /* 0x00000be000007947 */ /* 0x000fea0003800000 */
.L_x_1101:
[----:B------:R-:W4:Y:S02]  /*8830*/  LDG.E.U16 R2, [R2.64] ;  /* 0x0000002402027981 */ /* 0x000f24000c1e1500 */
[----:B----4-:R-:W-:-:S06]  /*8840*/  HADD2.F32 R54, -RZ, R2.H0_H0 ;  /* 0x20000002ff367230 */ /* 0x010fcc0000004100 */
[----:B------:R-:W0:Y:S01]  /*8850*/  F2I.S64.TRUNC R54, R54 ;  /* 0x0000003600367311 */ /* 0x000e22000020d900 */
[----:B------:R-:W-:Y:S05]  /*8860*/  BRA `(.L_x_1097) ;  /* 0x00000ba000007947 */ /* 0x000fea0003800000 */
.L_x_1100:
[----:B------:R-:W-:-:S13]  /*8870*/  ISETP.NE.AND P0, PT, R0, 0x7, PT ;  /* 0x000000070000780c */ /* 0x000fda0003f05270 */
[----:B------:R-:W-:Y:S05]  /*8880*/  @!P0 BRA `(.L_x_1102) ;  /* 0x000000b000008947 */ /* 0x000fea0003800000 */
[----:B------:R-:W-:-:S13]  /*8890*/  ISETP.NE.AND P0, PT, R0, 0x8, PT ;  /* 0x000000080000780c */ /* 0x000fda0003f05270 */
[----:B------:R-:W-:Y:S05]  /*88a0*/  @!P0 BRA `(.L_x_1103) ;  /* 0x0000005000008947 */ /* 0x000fea0003800000 */
[----:B------:R-:W-:-:S13]  /*88b0*/  ISETP.NE.AND P0, PT, R0, 0x9, PT ;  /* 0x000000090000780c */ /* 0x000fda0003f05270 */
[----:B------:R-:W-:Y:S05]  /*88c0*/  @P0 BRA `(.L_x_1096) ;  /* 0x000009b000000947 */ /* 0x000fea0003800000 */
[----:B------:R-:W4:Y:S02]  /*88d0*/  LDG.E R2, [R2.64] ;  /* 0x0000002402027981 */ /* 0x000f24000c1e1900 */
[----:B----4-:R0:W1:Y:S01]  /*88e0*/  F2I.S64.TRUNC R54, R2 ;  /* 0x0000000200367311 */ /* 0x010062000020d900 */
[----:B------:R-:W-:Y:S05]  /*88f0*/  BRA `(.L_x_1097) ;  /* 0x00000b1000007947 */ /* 0x000fea0003800000 */
.L_x_1103:
[----:B------:R-:W4:Y:S02]  /*8900*/  LDG.E.U16 R2, [R2.64] ;  /* 0x0000002402027981 */ /* 0x000f24000c1e1500 */
[----:B----4-:R-:W-:-:S06]  /*8910*/  HADD2.F32 R54, -RZ, R2.H0_H0 ;  /* 0x20000002ff367230 */ /* 0x010fcc0000004100 */
[----:B------:R-:W0:Y:S01]  /*8920*/  F2I.S64.TRUNC R54, R54 ;  /* 0x0000003600367311 */ /* 0x000e22000020d900 */
[----:B------:R-:W-:Y:S05]  /*8930*/  BRA `(.L_x_1097) ;  /* 0x00000ad000007947 */ /* 0x000fea0003800000 */
.L_x_1102:
[----:B------:R-:W4:Y:S02]  /*8940*/  LDG.E.64 R2, [R2.64] ;  /* 0x0000002402027981 */ /* 0x000f24000c1e1b00 */
[----:B----4-:R0:W1:Y:S01]  /*8950*/  F2I.S64.F64.TRUNC R54, R2 ;  /* 0x0000000200367311 */ /* 0x010062000030d900 */
[----:B------:R-:W-:Y:S05]  /*8960*/  BRA `(.L_x_1097) ;  /* 0x00000aa000007947 */ /* 0x000fea0003800000 */
.L_x_1092:
        /* <DEDUP_REMOVED lines=13> */
.L_x_1106:
[----:B------:R-:W4:Y:S02]  /*8a40*/  LDG.E.64 R2, [R2.64] ;  /* 0x0000002402027981 */ /* 0x000f24000c1e1b00 */
[----:B----4-:R0:W1:Y:S01]  /*8a50*/  F2I.S64.F64.TRUNC R54, R2 ;  /* 0x0000000200367311 */ /* 0x010062000030d900 */
[----:B------:R-:W-:Y:S05]  /*8a60*/  BRA `(.L_x_1097) ;  /* 0x000009a000007947 */ /* 0x000fea0003800000 */
.L_x_1105:
        /* <DEDUP_REMOVED lines=27> */
.L_x_1108:
        /* <DEDUP_REMOVED lines=14> */
.L_x_1107:
[----:B------:R-:W4:Y:S02]  /*8d00*/  LDG.E.U16 R54, [R2.64] ;  /* 0x0000002402367981 */ /* 0x000f24000c1e1500 */
[----:B----4-:R-:W-:-:S06]  /*8d10*/  PRMT R54, RZ, 0x5410, R54 ;  /* 0x00005410ff367816 */ /* 0x010fcc0000000036 */
[----:B------:R-:W0:Y:S01]  /*8d20*/  F2I.S64.TRUNC R54, R54 ;  /* 0x0000003600367311 */ /* 0x000e22000020d900 */
[----:B------:R-:W-:Y:S05]  /*8d30*/  BRA `(.L_x_1097) ;  /* 0x000006d000007947 */ /* 0x000fea0003800000 */
.L_x_1104:
        /* <DEDUP_REMOVED lines=11> */
.L_x_1111:
        /* <DEDUP_REMOVED lines=21> */
.L_x_1115:
[----:B------:R-:W-:Y:S05]  /*8f40*/  BSYNC B1 ;  /* 0x0000000000017941 */ /* 0x000fea0003800000 */
.L_x_1114:
[----:B------:R-:W-:Y:S01]  /*8f50*/  IMAD.SHL.U32 R2, R2, 0x100000, RZ ;  /* 0x0010000002027824 */ /* 0x000fe200078e00ff */
[----:B------:R-:W-:-:S04]  /*8f60*/  LEA R3, R0, 0x3b800000, 0x17 ;  /* 0x3b80000000037811 */ /* 0x000fc800078eb8ff */
[----:B------:R-:W-:Y:S02]  /*8f70*/  LOP3.LUT R54, R3, R2, R54, 0xfe, !PT ;  /* 0x0000000203367212 */ /* 0x000fe400078efe36 */
.L_x_1113:
[----:B------:R-:W-:Y:S05]  /*8f80*/  BSYNC B0 ;  /* 0x0000000000007941 */ /* 0x000fea0003800000 */
.L_x_1112:
[----:B------:R-:W0:Y:S01]  /*8f90*/  F2I.S64.TRUNC R54, R54 ;  /* 0x0000003600367311 */ /* 0x000e22000020d900 */
[----:B------:R-:W-:Y:S05]  /*8fa0*/  BRA `(.L_x_1097) ;  /* 0x0000046000007947 */ /* 0x000fea0003800000 */
.L_x_1110:
        /* <DEDUP_REMOVED lines=21> */
.L_x_1119:
[----:B------:R-:W-:Y:S05]  /*9100*/  BSYNC B1 ;  /* 0x0000000000017941 */ /* 0x000fea0003800000 */
.L_x_1118:
[----:B------:R-:W-:Y:S01]  /*9110*/  IMAD.SHL.U32 R2, R2, 0x200000, RZ ;  /* 0x0020000002027824 */ /* 0x000fe200078e00ff */
[----:B------:R-:W-:-:S04]  /*9120*/  LEA R3, R0, 0x37800000, 0x17 ;  /* 0x3780000000037811 */ /* 0x000fc800078eb8ff */
[----:B------:R-:W-:Y:S02]  /*9130*/  LOP3.LUT R54, R3, R2, R54, 0xfe, !PT ;  /* 0x0000000203367212 */ /* 0x000fe400078efe36 */
.L_x_1117:
[----:B------:R-:W-:Y:S05]  /*9140*/  BSYNC B0 ;  /* 0x0000000000007941 */ /* 0x000fea0003800000 */
.L_x_1116:
[----:B------:R-:W0:Y:S01]  /*9150*/  F2I.S64.TRUNC R54, R54 ;  /* 0x0000003600367311 */ /* 0x000e22000020d900 */
[----:B------:R-:W-:Y:S05]  /*9160*/  BRA `(.L_x_1097) ;  /* 0x000002a000007947 */ /* 0x000fea0003800000 */
.L_x_1109:
        /* <DEDUP_REMOVED lines=14> */
.L_x_1123:
[----:B------:R-:W-:Y:S05]  /*9250*/  BSYNC B0 ;  /* 0x0000000000007941 */ /* 0x000fea0003800000 */
.L_x_1122:
[----:B------:R-:W0:Y:S01]  /*9260*/  F2I.S64.TRUNC R54, R54 ;  /* 0x0000003600367311 */ /* 0x000e22000020d900 */
[----:B------:R-:W-:Y:S05]  /*9270*/  BRA `(.L_x_1097) ;  /* 0x0000019000007947 */ /* 0x000fea0003800000 */
.L_x_1096:
        /* <DEDUP_REMOVED lines=21> */
.L_x_1121:
[----:B------:R0:W5:Y:S01]  /*93d0*/  LDG.E.64 R54, [R2.64] ;  /* 0x0000002402367981 */ /* 0x000162000c1e1b00 */
[----:B------:R-:W-:Y:S05]  /*93e0*/  BRA `(.L_x_1097) ;  /* 0x0000002000007947 */ /* 0x000fea0003800000 */
.L_x_1120:
[----:B------:R0:W5:Y:S01]  /*93f0*/  LDG.E R54, [R2.64] ;  /* 0x0000002402367981 */ /* 0x000162000c1e1900 */
[----:B------:R-:W-:-:S03]  /*9400*/  IMAD.MOV.U32 R55, RZ, RZ, RZ ;  /* 0x000000ffff377224 */ /* 0x000fc600078e00ff */
.L_x_1097:
[----:B------:R-:W-:-:S04]  /*9410*/  IADD3 R58, R58, 0x80, RZ ;  /* 0x000000803a3a7810 */ /* 0x000fc80007ffe0ff */
.L_x_963:
[----:B------:R-:W-:Y:S05]  /*9420*/  BSYNC B6 ;  /* 0x0000000000067941 */ /* 0x000fea0003800000 */
.L_x_962:
        /* <DEDUP_REMOVED lines=26> */
.L_x_1129:
[----:B------:R0:W5:Y:S01]  /*95d0*/  LDG.E.U8 R34, [R2.64] ;  /* 0x0000002402227981 */ /* 0x000162000c1e1100 */
[----:B------:R-:W-:Y:S01]  /*95e0*/  IMAD.MOV.U32 R35, RZ, RZ, RZ ;  /* 0x000000ffff237224 */ /* 0x000fe200078e00ff */
[----:B------:R-:W-:Y:S05]  /*95f0*/  BRA `(.L_x_1131) ;  /* 0x00000d5000007947 */ /* 0x000fea0003800000 */
.L_x_1128:
        /* <DEDUP_REMOVED lines=8> */
.L_x_1133:
[----:B----4-:R-:W4:Y:S02]  /*9680*/  LDG.E R34, [R2.64] ;  /* 0x0000002402227981 */ /* 0x010f24000c1e1900 */
[----:B----4-:R-:W-:Y:S01]  /*9690*/  SHF.R.S32.HI R35, RZ, 0x1f, R34 ;  /* 0x0000001fff237819 */ /* 0x010fe20000011422 */
[----:B------:R-:W-:Y:S05]  /*96a0*/  BRA `(.L_x_1131) ;  /* 0x00000ca000007947 */ /* 0x000fea0003800000 */
.L_x_1132:
[----:B----4-:R-:W4:Y:S02]  /*96b0*/  LDG.E.S16 R34, [R2.64] ;  /* 0x0000002402227981 */ /* 0x010f24000c1e1700 */
[----:B----4-:R-:W-:Y:S01]  /*96c0*/  SHF.R.S32.HI R35, RZ, 0x1f, R34 ;  /* 0x0000001fff237819 */ /* 0x010fe20000011422 */
[----:B------:R-:W-:Y:S05]  /*96d0*/  BRA `(.L_x_1131) ;  /* 0x00000c7000007947 */ /* 0x000fea0003800000 */
.L_x_1127:
        /* <DEDUP_REMOVED lines=9> */
.L_x_1135:
[----:B----4-:R-:W4:Y:S02]  /*9770*/  LDG.E.U16 R2, [R2.64] ;  /* 0x0000002402027981 */ /* 0x010f24000c1e1500 */
[----:B----4-:R-:W-:-:S06]  /*9780*/  HADD2.F32 R34, -RZ, R2.H0_H0 ;  /* 0x20000002ff227230 */ /* 0x010fcc0000004100 */
[----:B------:R-:W0:Y:S01]  /*9790*/  F2I.S64.TRUNC R34, R34 ;  /* 0x0000002200227311 */ /* 0x000e22000020d900 */
[----:B------:R-:W-:Y:S05]  /*97a0*/  BRA `(.L_x_1131) ;  /* 0x00000ba000007947 */ /* 0x000fea0003800000 */
.L_x_1134:
        /* <DEDUP_REMOVED lines=9> */
.L_x_1137:
[----:B----4-:R-:W4:Y:S02]  /*9840*/  LDG.E.U16 R2, [R2.64] ;  /* 0x0000002402027981 */ /* 0x010f24000c1e1500 */
[----:B----4-:R-:W-:-:S06]  /*9850*/  HADD2.F32 R34, -RZ, R2.H0_H0 ;  /* 0x20000002ff227230 */ /* 0x010fcc0000004100 */
[----:B------:R-:W0:Y:S01]  /*9860*/  F2I.S64.TRUNC R34, R34 ;  /* 0x0000002200227311 */ /* 0x000e22000020d900 */
[----:B------:R-:W-:Y:S05]  /*9870*/  BRA `(.L_x_1131) ;  /* 0x00000ad000007947 */ /* 0x000fea0003800000 */
.L_x_1136:
[----:B----4-:R-:W4:Y:S02]  /*9880*/  LDG.E.64 R2, [R2.64] ;  /* 0x0000002402027981 */ /* 0x010f24000c1e1b00 */
[----:B----4-:R0:W4:Y:S01]  /*9890*/  F2I.S64.F64.TRUNC R34, R2 ;  /* 0x0000000200227311 */ /* 0x010122000030d900 */
[----:B------:R-:W-:Y:S05]  /*98a0*/  BRA `(.L_x_1131) ;  /* 0x00000aa000007947 */ /* 0x000fea0003800000 */
.L_x_1126:
        /* <DEDUP_REMOVED lines=13> */
.L_x_1140:
[----:B----4-:R-:W4:Y:S02]  /*9980*/  LDG.E.64 R2, [R2.64] ;  /* 0x0000002402027981 */ /* 0x010f24000c1e1b00 */
[----:B----4-:R0:W4:Y:S01]  /*9990*/  F2I.S64.F64.TRUNC R34, R2 ;  /* 0x0000000200227311 */ /* 0x010122000030d900 */
[----:B------:R-:W-:Y:S05]  /*99a0*/  BRA `(.L_x_1131) ;  /* 0x000009a000007947 */ /* 0x000fea0003800000 */
.L_x_1139:
        /* <DEDUP_REMOVED lines=27> */
.L_x_1142:
        /* <DEDUP_REMOVED lines=14> */
.L_x_1141:
[----:B----4-:R-:W4:Y:S02]  /*9c40*/  LDG.E.U16 R34, [R2.64] ;  /* 0x0000002402227981 */ /* 0x010f24000c1e1500 */
[----:B----4-:R-:W-:-:S06]  /*9c50*/  PRMT R34, RZ, 0x5410, R34 ;  /* 0x00005410ff227816 */ /* 0x010fcc0000000022 */
[----:B------:R-:W0:Y:S01]  /*9c60*/  F2I.S64.TRUNC R34, R34 ;  /* 0x0000002200227311 */ /* 0x000e22000020d900 */
[----:B------:R-:W-:Y:S05]  /*9c70*/  BRA `(.L_x_1131) ;  /* 0x000006d000007947 */ /* 0x000fea0003800000 */
.L_x_1138:
        /* <DEDUP_REMOVED lines=11> */
.L_x_1145:
        /* <DEDUP_REMOVED lines=21> */
.L_x_1149:
[----:B------:R-:W-:Y:S05]  /*9e80*/  BSYNC B1 ;  /* 0x0000000000017941 */ /* 0x000fea0003800000 */
.L_x_1148:
[----:B------:R-:W-:Y:S01]  /*9e90*/  IMAD.SHL.U32 R2, R2, 0x100000, RZ ;  /* 0x0010000002027824 */ /* 0x000fe200078e00ff */
[----:B------:R-:W-:-:S04]  /*9ea0*/  LEA R3, R0, 0x3b800000, 0x17 ;  /* 0x3b80000000037811 */ /* 0x000fc800078eb8ff */
[----:B------:R-:W-:Y:S02]  /*9eb0*/  LOP3.LUT R34, R3, R2, R34, 0xfe, !PT ;  /* 0x0000000203227212 */ /* 0x000fe400078efe22 */
.L_x_1147:
[----:B------:R-:W-:Y:S05]  /*9ec0*/  BSYNC B0 ;  /* 0x0000000000007941 */ /* 0x000fea0003800000 */
.L_x_1146:
[----:B------:R-:W0:Y:S01]  /*9ed0*/  F2I.S64.TRUNC R34, R34 ;  /* 0x0000002200227311 */ /* 0x000e22000020d900 */
[----:B------:R-:W-:Y:S05]  /*9ee0*/  BRA `(.L_x_1131) ;  /* 0x0000046000007947 */ /* 0x000fea0003800000 */
.L_x_1144:
        /* <DEDUP_REMOVED lines=21> */
.L_x_1153:
[----:B------:R-:W-:Y:S05]  /*a040*/  BSYNC B1 ;  /* 0x0000000000017941 */ /* 0x000fea0003800000 */
.L_x_1152:
[----:B------:R-:W-:Y:S01]  /*a050*/  IMAD.SHL.U32 R2, R2, 0x200000, RZ ;  /* 0x0020000002027824 */ /* 0x000fe200078e00ff */
[----:B------:R-:W-:-:S04]  /*a060*/  LEA R3, R0, 0x37800000, 0x17 ;  /* 0x3780000000037811 */ /* 0x000fc800078eb8ff */
[----:B------:R-:W-:Y:S02]  /*a070*/  LOP3.LUT R34, R3, R2, R34, 0xfe, !PT ;  /* 0x0000000203227212 */ /* 0x000fe400078efe22 */
.L_x_1151:
[----:B------:R-:W-:Y:S05]  /*a080*/  BSYNC B0 ;  /* 0x0000000000007941 */ /* 0x000fea0003800000 */
.L_x_1150:
[----:B------:R-:W0:Y:S01]  /*a090*/  F2I.S64.TRUNC R34, R34 ;  /* 0x0000002200227311 */ /* 0x000e22000020d900 */
[----:B------:R-:W-:Y:S05]  /*a0a0*/  BRA `(.L_x_1131) ;  /* 0x000002a000007947 */ /* 0x000fea0003800000 */
.L_x_1143:
        /* <DEDUP_REMOVED lines=14> */
.L_x_1157:
[----:B------:R-:W-:Y:S05]  /*a190*/  BSYNC B0 ;  /* 0x0000000000007941 */ /* 0x000fea0003800000 */
.L_x_1156:
[----:B------:R-:W0:Y:S01]  /*a1a0*/  F2I.S64.TRUNC R34, R34 ;  /* 0x0000002200227311 */ /* 0x000e22000020d900 */
[----:B------:R-:W-:Y:S05]  /*a1b0*/  BRA `(.L_x_1131) ;  /* 0x0000019000007947 */ /* 0x000fea0003800000 */
.L_x_1130:
        /* <DEDUP_REMOVED lines=21> */
.L_x_1155:
[----:B------:R0:W5:Y:S01]  /*a310*/  LDG.E.64 R34, [R2.64] ;  /* 0x0000002402227981 */ /* 0x000162000c1e1b00 */
[----:B------:R-:W-:Y:S05]  /*a320*/  BRA `(.L_x_1131) ;  /* 0x0000002000007947 */ /* 0x000fea0003800000 */
.L_x_1154:
[----:B------:R0:W5:Y:S01]  /*a330*/  LDG.E R34, [R2.64] ;  /* 0x0000002402227981 */ /* 0x000162000c1e1900 */
[----:B------:R-:W-:-:S03]  /*a340*/  IMAD.MOV.U32 R35, RZ, RZ, RZ ;  /* 0x000000ffff237224 */ /* 0x000fc600078e00ff */
.L_x_1131:
        /* <DEDUP_REMOVED lines=17> */
.L_x_1161:
[----:B------:R0:W5:Y:S01]  /*a460*/  LDG.E.U8 R36, [R2.64] ;  /* 0x0000002402247981 */ /* 0x000162000c1e1100 */
[----:B------:R-:W-:Y:S01]  /*a470*/  IMAD.MOV.U32 R37, RZ, RZ, RZ ;  /* 0x000000ffff257224 */ /* 0x000fe200078e00ff */
[----:B------:R-:W-:Y:S05]  /*a480*/  BRA `(.L_x_1163) ;  /* 0x00000d5000007947 */ /* 0x000fea0003800000 */
.L_x_1160:
        /* <DEDUP_REMOVED lines=8> */
.L_x_1165:
[----:B----4-:R-:W4:Y:S02]  /*a510*/  LDG.E R36, [R2.64] ;  /* 0x0000002402247981 */ /* 0x010f24000c1e1900 */
[----:B----4-:R-:W-:Y:S01]  /*a520*/  SHF.R.S32.HI R37, RZ, 0x1f, R36 ;  /* 0x0000001fff257819 */ /* 0x010fe20000011424 */
[----:B------:R-:W-:Y:S05]  /*a530*/  BRA `(.L_x_1163) ;  /* 0x00000ca000007947 */ /* 0x000fea0003800000 */
.L_x_1164:
[----:B----4-:R-:W4:Y:S02]  /*a540*/  LDG.E.S16 R36, [R2.64] ;  /* 0x0000002402247981 */ /* 0x010f24000c1e1700 */
[----:B----4-:R-:W-:Y:S01]  /*a550*/  SHF.R.S32.HI R37, RZ, 0x1f, R36 ;  /* 0x0000001fff257819 */ /* 0x010fe20000011424 */
[----:B------:R-:W-:Y:S05]  /*a560*/  BRA `(.L_x_1163) ;  /* 0x00000c7000007947 */ /* 0x000fea0003800000 */
.L_x_1159:
        /* <DEDUP_REMOVED lines=9> */
.L_x_1167:
[----:B----4-:R-:W4:Y:S02]  /*a600*/  LDG.E.U16 R2, [R2.64] ;  /* 0x0000002402027981 */ /* 0x010f24000c1e1500 */
[----:B----4-:R-:W-:-:S06]  /*a610*/  HADD2.F32 R36, -RZ, R2.H0_H0 ;  /* 0x20000002ff247230 */ /* 0x010fcc0000004100 */
[----:B------:R-:W0:Y:S01]  /*a620*/  F2I.S64.TRUNC R36, R36 ;  /* 0x0000002400247311 */ /* 0x000e22000020d900 */
[----:B------:R-:W-:Y:S05]  /*a630*/  BRA `(.L_x_1163) ;  /* 0x00000ba000007947 */ /* 0x000fea0003800000 */
.L_x_1166:
        /* <DEDUP_REMOVED lines=9> */
.L_x_1169:
[----:B----4-:R-:W4:Y:S02]  /*a6d0*/  LDG.E.U16 R2, [R2.64] ;  /* 0x0000002402027981 */ /* 0x010f24000c1e1500 */
[----:B----4-:R-:W-:-:S06]  /*a6e0*/  HADD2.F32 R36, -RZ, R2.H0_H0 ;  /* 0x20000002ff247230 */ /* 0x010fcc0000004100 */
[----:B------:R-:W0:Y:S01]  /*a6f0*/  F2I.S64.TRUNC R36, R36 ;  /* 0x0000002400247311 */ /* 0x000e22000020d900 */
[----:B------:R-:W-:Y:S05]  /*a700*/  BRA `(.L_x_1163) ;  /* 0x00000ad000007947 */ /* 0x000fea0003800000 */
.L_x_1168:
[----:B----4-:R-:W4:Y:S02]  /*a710*/  LDG.E.64 R2, [R2.64] ;  /* 0x0000002402027981 */ /* 0x010f24000c1e1b00 */
[----:B----4-:R0:W4:Y:S01]  /*a720*/  F2I.S64.F64.TRUNC R36, R2 ;  /* 0x0000000200247311 */ /* 0x010122000030d900 */
[----:B------:R-:W-:Y:S05]  /*a730*/  BRA `(.L_x_1163) ;  /* 0x00000aa000007947 */ /* 0x000fea0003800000 */
.L_x_1158:
        /* <DEDUP_REMOVED lines=13> */
.L_x_1172:
[----:B----4-:R-:W4:Y:S02]  /*a810*/  LDG.E.64 R2, [R2.64] ;  /* 0x0000002402027981 */ /* 0x010f24000c1e1b00 */
[----:B----4-:R0:W4:Y:S01]  /*a820*/  F2I.S64.F64.TRUNC R36, R2 ;  /* 0x0000000200247311 */ /* 0x010122000030d900 */
[----:B------:R-:W-:Y:S05]  /*a830*/  BRA `(.L_x_1163) ;  /* 0x000009a000007947 */ /* 0x000fea0003800000 */
.L_x_1171:
        /* <DEDUP_REMOVED lines=27> */
.L_x_1174:
        /* <DEDUP_REMOVED lines=14> */
.L_x_1173:
[----:B----4-:R-:W4:Y:S02]  /*aad0*/  LDG.E.U16 R36, [R2.64] ;  /* 0x0000002402247981 */ /* 0x010f24000c1e1500 */
[----:B----4-:R-:W-:-:S06]  /*aae0*/  PRMT R36, RZ, 0x5410, R36 ;  /* 0x00005410ff247816 */ /* 0x010fcc0000000024 */
[----:B------:R-:W0:Y:S01]  /*aaf0*/  F2I.S64.TRUNC R36, R36 ;  /* 0x0000002400247311 */ /* 0x000e22000020d900 */
[----:B------:R-:W-:Y:S05]  /*ab00*/  BRA `(.L_x_1163) ;  /* 0x000006d000007947 */ /* 0x000fea0003800000 */
.L_x_1170:
        /* <DEDUP_REMOVED lines=11> */
.L_x_1177:
        /* <DEDUP_REMOVED lines=21> */
.L_x_1181:
[----:B------:R-:W-:Y:S05]  /*ad10*/  BSYNC B1 ;  /* 0x0000000000017941 */ /* 0x000fea0003800000 */
.L_x_1180:
[----:B------:R-:W-:Y:S01]  /*ad20*/  IMAD.SHL.U32 R2, R2, 0x100000, RZ ;  /* 0x0010000002027824 */ /* 0x000fe200078e00ff */
[----:B------:R-:W-:-:S04]  /*ad30*/  LEA R3, R0, 0x3b800000, 0x17 ;  /* 0x3b80000000037811 */ /* 0x000fc800078eb8ff */
[----:B------:R-:W-:Y:S02]  /*ad40*/  LOP3.LUT R36, R3, R2, R36, 0xfe, !PT ;  /* 0x0000000203247212 */ /* 0x000fe400078efe24 */
.L_x_1179:
[----:B------:R-:W-:Y:S05]  /*ad50*/  BSYNC B0 ;  /* 0x0000000000007941 */ /* 0x000fea0003800000 */
.L_x_1178:
[----:B------:R-:W0:Y:S01]  /*ad60*/  F2I.S64.TRUNC R36, R36 ;  /* 0x0000002400247311 */ /* 0x000e22000020d900 */
[----:B------:R-:W-:Y:S05]  /*ad70*/  BRA `(.L_x_1163) ;  /* 0x0000046000007947 */ /* 0x000fea0003800000 */
.L_x_1176:
        /* <DEDUP_REMOVED lines=21> */
.L_x_1185:
[----:B------:R-:W-:Y:S05]  /*aed0*/  BSYNC B1 ;  /* 0x0000000000017941 */ /* 0x000fea0003800000 */
.L_x_1184:
[----:B------:R-:W-:Y:S01]  /*aee0*/  IMAD.SHL.U32 R2, R2, 0x200000, RZ ;  /* 0x0020000002027824 */ /* 0x000fe200078e00ff */
[----:B------:R-:W-:-:S04]  /*aef0*/  LEA R3, R0, 0x37800000, 0x17 ;  /* 0x3780000000037811 */ /* 0x000fc800078eb8ff */
[----:B------:R-:W-:Y:S02]  /*af00*/  LOP3.LUT R36, R3, R2, R36, 0xfe, !PT ;  /* 0x0000000203247212 */ /* 0x000fe400078efe24 */
.L_x_1183:
[----:B------:R-:W-:Y:S05]  /*af10*/  BSYNC B0 ;  /* 0x0000000000007941 */ /* 0x000fea0003800000 */
.L_x_1182:
[----:B------:R-:W0:Y:S01]  /*af20*/  F2I.S64.TRUNC R36, R36 ;  /* 0x0000002400247311 */ /* 0x000e22000020d900 */
[----:B------:R-:W-:Y:S05]  /*af30*/  BRA `(.L_x_1163) ;  /* 0x000002a000007947 */ /* 0x000fea0003800000 */
.L_x_1175:
        /* <DEDUP_REMOVED lines=14> */
.L_x_1189:
[----:B------:R-:W-:Y:S05]  /*b020*/  BSYNC B0 ;  /* 0x0000000000007941 */ /* 0x000fea0003800000 */
.L_x_1188:
[----:B------:R-:W0:Y:S01]  /*b030*/  F2I.S64.TRUNC R36, R36 ;  /* 0x0000002400247311 */ /* 0x000e22000020d900 */
[----:B------:R-:W-:Y:S05]  /*b040*/  BRA `(.L_x_1163) ;  /* 0x0000019000007947 */ /* 0x000fea0003800000 */
.L_x_1162:
        /* <DEDUP_REMOVED lines=21> */
.L_x_1187:
[----:B------:R0:W5:Y:S01]  /*b1a0*/  LDG.E.64 R36, [R2.64] ;  /* 0x0000002402247981 */ /* 0x000162000c1e1b00 */
[----:B------:R-:W-:Y:S05]  /*b1b0*/  BRA `(.L_x_1163) ;  /* 0x0000002000007947 */ /* 0x000fea0003800000 */
.L_x_1186:
[----:B------:R0:W5:Y:S01]  /*b1c0*/  LDG.E R36, [R2.64] ;  /* 0x0000002402247981 */ /* 0x000162000c1e1900 */
[----:B------:R-:W-:-:S03]  /*b1d0*/  IMAD.MOV.U32 R37, RZ, RZ, RZ ;  /* 0x000000ffff257224 */ /* 0x000fc600078e00ff */
.L_x_1163:
[----:B0-----:R-:W0:Y:S01]  /*b1e0*/  S2R R3, SR_CTAID.X ;  /* 0x0000000000037919 */ /* 0x001e220000002500 */
[----:B------:R-:W-:-:S04]  /*b1f0*/  PRMT R0, R61, 0x9910, RZ ;  /* 0x000099103d007816 */ /* 0x000fc800000000ff */
        /* <DEDUP_REMOVED lines=17> */
.L_x_1193:
[----:B------:R0:W5:Y:S01]  /*b310*/  LDG.E.U8 R38, [R2.64] ;  /* 0x0000002402267981 */ /* 0x000162000c1e1100 */
[----:B------:R-:W-:Y:S01]  /*b320*/  IMAD.MOV.U32 R39, RZ, RZ, RZ ;  /* 0x000000ffff277224 */ /* 0x000fe200078e00ff */
[----:B------:R-:W-:Y:S05]  /*b330*/  BRA `(.L_x_1195) ;  /* 0x00000d5000007947 */ /* 0x000fea0003800000 */
.L_x_1192:
        /* <DEDUP_REMOVED lines=8> */
.L_x_1197:
[----:B----4-:R-:W4:Y:S02]  /*b3c0*/  LDG.E R38, [R2.64] ;  /* 0x0000002402267981 */ /* 0x010f24000c1e1900 */
[----:B----4-:R-:W-:Y:S01]  /*b3d0*/  SHF.R.S32.HI R39, RZ, 0x1f, R38 ;  /* 0x0000001fff277819 */ /* 0x010fe20000011426 */
[----:B------:R-:W-:Y:S05]  /*b3e0*/  BRA `(.L_x_1195) ;  /* 0x00000ca000007947 */ /* 0x000fea0003800000 */
.L_x_1196:
[----:B----4-:R-:W4:Y:S02]  /*b3f0*/  LDG.E.S16 R38, [R2.64] ;  /* 0x0000002402267981 */ /* 0x010f24000c1e1700 */
[----:B----4-:R-:W-:Y:S01]  /*b400*/  SHF.R.S32.HI R39, RZ, 0x1f, R38 ;  /* 0x0000001fff277819 */ /* 0x010fe20000011426 */
[----:B------:R-:W-:Y:S05]  /*b410*/  BRA `(.L_x_1195) ;  /* 0x00000c7000007947 */ /* 0x000fea0003800000 */
.L_x_1191:
        /* <DEDUP_REMOVED lines=9> */
.L_x_1199:
[----:B----4-:R-:W4:Y:S02]  /*b4b0*/  LDG.E.U16 R2, [R2.64] ;  /* 0x0000002402027981 */ /* 0x010f24000c1e1500 */
[----:B----4-:R-:W-:-:S06]  /*b4c0*/  HADD2.F32 R38, -RZ, R2.H0_H0 ;  /* 0x20000002ff267230 */ /* 0x010fcc0000004100 */
[----:B------:R-:W0:Y:S01]  /*b4d0*/  F2I.S64.TRUNC R38, R38 ;  /* 0x0000002600267311 */ /* 0x000e22000020d900 */
[----:B------:R-:W-:Y:S05]  /*b4e0*/  BRA `(.L_x_1195) ;  /* 0x00000ba000007947 */ /* 0x000fea0003800000 */
.L_x_1198:
        /* <DEDUP_REMOVED lines=9> */
.L_x_1201:
[----:B----4-:R-:W4:Y:S02]  /*b580*/  LDG.E.U16 R2, [R2.64] ;  /* 0x0000002402027981 */ /* 0x010f24000c1e1500 */
[----:B----4-:R-:W-:-:S06]  /*b590*/  HADD2.F32 R38, -RZ, R2.H0_H0 ;  /* 0x20000002ff267230 */ /* 0x010fcc0000004100 */
[----:B------:R-:W0:Y:S01]  /*b5a0*/  F2I.S64.TRUNC R38, R38 ;  /* 0x0000002600267311 */ /* 0x000e22000020d900 */
[----:B------:R-:W-:Y:S05]  /*b5b0*/  BRA `(.L_x_1195) ;  /* 0x00000ad000007947 */ /* 0x000fea0003800000 */
.L_x_1200:
[----:B----4-:R-:W4:Y:S02]  /*b5c0*/  LDG.E.64 R2, [R2.64] ;  /* 0x0000002402027981 */ /* 0x010f24000c1e1b00 */
[----:B----4-:R0:W4:Y:S01]  /*b5d0*/  F2I.S64.F64.TRUNC R38, R2 ;  /* 0x0000000200267311 */ /* 0x010122000030d900 */
[----:B------:R-:W-:Y:S05]  /*b5e0*/  BRA `(.L_x_1195) ;  /* 0x00000aa000007947 */ /* 0x000fea0003800000 */
.L_x_1190:
        /* <DEDUP_REMOVED lines=13> */
.L_x_1204:
[----:B----4-:R-:W4:Y:S02]  /*b6c0*/  LDG.E.64 R2, [R2.64] ;  /* 0x0000002402027981 */ /* 0x010f24000c1e1b00 */
[----:B----4-:R0:W4:Y:S01]  /*b6d0*/  F2I.S64.F64.TRUNC R38, R2 ;  /* 0x0000000200267311 */ /* 0x010122000030d900 */
[----:B------:R-:W-:Y:S05]  /*b6e0*/  BRA `(.L_x_1195) ;  /* 0x000009a000007947 */ /* 0x000fea0003800000 */
.L_x_1203:
        /* <DEDUP_REMOVED lines=27> */
.L_x_1206:
        /* <DEDUP_REMOVED lines=14> */
.L_x_1205:
[----:B----4-:R-:W4:Y:S02]  /*b980*/  LDG.E.U16 R38, [R2.64] ;  /* 0x0000002402267981 */ /* 0x010f24000c1e1500 */
[----:B----4-:R-:W-:-:S06]  /*b990*/  PRMT R38, RZ, 0x5410, R38 ;  /* 0x00005410ff267816 */ /* 0x010fcc0000000026 */
[----:B------:R-:W0:Y:S01]  /*b9a0*/  F2I.S64.TRUNC R38, R38 ;  /* 0x0000002600267311 */ /* 0x000e22000020d900 */
[----:B------:R-:W-:Y:S05]  /*b9b0*/  BRA `(.L_x_1195) ;  /* 0x000006d000007947 */ /* 0x000fea0003800000 */
.L_x_1202:
        /* <DEDUP_REMOVED lines=11> */
.L_x_1209:
        /* <DEDUP_REMOVED lines=21> */
.L_x_1213:
[----:B------:R-:W-:Y:S05]  /*bbc0*/  BSYNC B1 ;  /* 0x0000000000017941 */ /* 0x000fea0003800000 */
.L_x_1212:
[----:B------:R-:W-:Y:S01]  /*bbd0*/  IMAD.SHL.U32 R2, R2, 0x100000, RZ ;  /* 0x0010000002027824 */ /* 0x000fe200078e00ff */
[----:B------:R-:W-:-:S04]  /*bbe0*/  LEA R3, R0, 0x3b800000, 0x17 ;  /* 0x3b80000000037811 */ /* 0x000fc800078eb8ff */
[----:B------:R-:W-:Y:S02]  /*bbf0*/  LOP3.LUT R38, R3, R2, R38, 0xfe, !PT ;  /* 0x0000000203267212 */ /* 0x000fe400078efe26 */
.L_x_1211:
[----:B------:R-:W-:Y:S05]  /*bc00*/  BSYNC B0 ;  /* 0x0000000000007941 */ /* 0x000fea0003800000 */
.L_x_1210:
[----:B------:R-:W0:Y:S01]  /*bc10*/  F2I.S64.TRUNC R38, R38 ;  /* 0x0000002600267311 */ /* 0x000e22000020d900 */
[----:B------:R-:W-:Y:S05]  /*bc20*/  BRA `(.L_x_1195) ;  /* 0x0000046000007947 */ /* 0x000fea0003800000 */
.L_x_1208:
        /* <DEDUP_REMOVED lines=21> */
.L_x_1217:
[----:B------:R-:W-:Y:S05]  /*bd80*/  BSYNC B1 ;  /* 0x0000000000017941 */ /* 0x000fea0003800000 */
.L_x_1216:
[----:B------:R-:W-:Y:S01]  /*bd90*/  IMAD.SHL.U32 R2, R2, 0x200000, RZ ;  /* 0x0020000002027824 */ /* 0x000fe200078e00ff */
[----:B------:R-:W-:-:S04]  /*bda0*/  LEA R3, R0, 0x37800000, 0x17 ;  /* 0x3780000000037811 */ /* 0x000fc800078eb8ff */
[----:B------:R-:W-:Y:S02]  /*bdb0*/  LOP3.LUT R38, R3, R2, R38, 0xfe, !PT ;  /* 0x0000000203267212 */ /* 0x000fe400078efe26 */
.L_x_1215:
[----:B------:R-:W-:Y:S05]  /*bdc0*/  BSYNC B0 ;  /* 0x0000000000007941 */ /* 0x000fea0003800000 */
.L_x_1214:
[----:B------:R-:W0:Y:S01]  /*bdd0*/  F2I.S64.TRUNC R38, R38 ;  /* 0x0000002600267311 */ /* 0x000e22000020d900 */
[----:B------:R-:W-:Y:S05]  /*bde0*/  BRA `(.L_x_1195) ;  /* 0x000002a000007947 */ /* 0x000fea0003800000 */
.L_x_1207:
        /* <DEDUP_REMOVED lines=14> */
.L_x_1221:
[----:B------:R-:W-:Y:S05]  /*bed0*/  BSYNC B0 ;  /* 0x0000000000007941 */ /* 0x000fea0003800000 */
.L_x_1220:
[----:B------:R-:W0:Y:S01]  /*bee0*/  F2I.S64.TRUNC R38, R38 ;  /* 0x0000002600267311 */ /* 0x000e22000020d900 */
[----:B------:R-:W-:Y:S05]  /*bef0*/  BRA `(.L_x_1195) ;  /* 0x0000019000007947 */ /* 0x000fea0003800000 */
.L_x_1194:
        /* <DEDUP_REMOVED lines=21> */
.L_x_1219:
[----:B------:R0:W5:Y:S01]  /*c050*/  LDG.E.64 R38, [R2.64] ;  /* 0x0000002402267981 */ /* 0x000162000c1e1b00 */
[----:B------:R-:W-:Y:S05]  /*c060*/  BRA `(.L_x_1195) ;  /* 0x0000002000007947 */ /* 0x000fea0003800000 */
.L_x_1218:
[----:B------:R0:W5:Y:S01]  /*c070*/  LDG.E R38, [R2.64] ;  /* 0x0000002402267981 */ /* 0x000162000c1e1900 */
[----:B------:R-:W-:-:S03]  /*c080*/  IMAD.MOV.U32 R39, RZ, RZ, RZ ;  /* 0x000000ffff277224 */ /* 0x000fc600078e00ff */
.L_x_1195:
        /* <DEDUP_REMOVED lines=19> */
.L_x_1225:
[----:B------:R0:W5:Y:S01]  /*c1c0*/  LDG.E.U8 R40, [R2.64] ;  /* 0x0000002402287981 */ /* 0x000162000c1e1100 */
[----:B------:R-:W-:Y:S01]  /*c1d0*/  IMAD.MOV.U32 R41, RZ, RZ, RZ ;  /* 0x000000ffff297224 */ /* 0x000fe200078e00ff */
[----:B------:R-:W-:Y:S05]  /*c1e0*/  BRA `(.L_x_1227) ;  /* 0x00000d5000007947 */ /* 0x000fea0003800000 */
.L_x_1224:
        /* <DEDUP_REMOVED lines=8> */
.L_x_1229:
[----:B------:R-:W4:Y:S02]  /*c270*/  LDG.E R40, [R2.64] ;  /* 0x0000002402287981 */ /* 0x000f24000c1e1900 */
[----:B----4-:R-:W-:Y:S01]  /*c280*/  SHF.R.S32.HI R41, RZ, 0x1f, R40 ;  /* 0x0000001fff297819 */ /* 0x010fe20000011428 */
[----:B------:R-:W-:Y:S05]  /*c290*/  BRA `(.L_x_1227) ;  /* 0x00000ca000007947 */ /* 0x000fea0003800000 */
.L_x_1228:
[----:B------:R-:W4:Y:S02]  /*c2a0*/  LDG.E.S16 R40, [R2.64] ;  /* 0x0000002402287981 */ /* 0x000f24000c1e1700 */
[----:B----4-:R-:W-:Y:S01]  /*c2b0*/  SHF.R.S32.HI R41, RZ, 0x1f, R40 ;  /* 0x0000001fff297819 */ /* 0x010fe20000011428 */
[----:B------:R-:W-:Y:S05]  /*c2c0*/  BRA `(.L_x_1227) ;  /* 0x00000c7000007947 */ /* 0x000fea0003800000 */
.L_x_1223:
        /* <DEDUP_REMOVED lines=9> */
.L_x_1231:
[----:B------:R-:W4:Y:S02]  /*c360*/  LDG.E.U16 R2, [R2.64] ;  /* 0x0000002402027981 */ /* 0x000f24000c1e1500 */
[----:B----4-:R-:W-:-:S06]  /*c370*/  HADD2.F32 R40, -RZ, R2.H0_H0 ;  /* 0x20000002ff287230 */ /* 0x010fcc0000004100 */
[----:B------:R-:W0:Y:S01]  /*c380*/  F2I.S64.TRUNC R40, R40 ;  /* 0x0000002800287311 */ /* 0x000e22000020d900 */
[----:B------:R-:W-:Y:S05]  /*c390*/  BRA `(.L_x_1227) ;  /* 0x00000ba000007947 */ /* 0x000fea0003800000 */
.L_x_1230:
        /* <DEDUP_REMOVED lines=9> */
.L_x_1233:
[----:B------:R-:W4:Y:S02]  /*c430*/  LDG.E.U16 R2, [R2.64] ;  /* 0x0000002402027981 */ /* 0x000f24000c1e1500 */
[----:B----4-:R-:W-:-:S06]  /*c440*/  HADD2.F32 R40, -RZ, R2.H0_H0 ;  /* 0x20000002ff287230 */ /* 0x010fcc0000004100 */
[----:B------:R-:W0:Y:S01]  /*c450*/  F2I.S64.TRUNC R40, R40 ;  /* 0x0000002800287311 */ /* 0x000e22000020d900 */
[----:B------:R-:W-:Y:S05]  /*c460*/  BRA `(.L_x_1227) ;  /* 0x00000ad000007947 */ /* 0x000fea0003800000 */
.L_x_1232:
[----:B------:R-:W4:Y:S02]  /*c470*/  LDG.E.64 R2, [R2.64] ;  /* 0x0000002402027981 */ /* 0x000f24000c1e1b00 */
[----:B----4-:R0:W4:Y:S01]  /*c480*/  F2I.S64.F64.TRUNC R40, R2 ;  /* 0x0000000200287311 */ /* 0x010122000030d900 */
[----:B------:R-:W-:Y:S05]  /*c490*/  BRA `(.L_x_1227) ;  /* 0x00000aa000007947 */ /* 0x000fea0003800000 */
.L_x_1222:
        /* <DEDUP_REMOVED lines=13> */
.L_x_1236:
[----:B------:R-:W4:Y:S02]  /*c570*/  LDG.E.64 R2, [R2.64] ;  /* 0x0000002402027981 */ /* 0x000f24000c1e1b00 */
[----:B----4-:R0:W4:Y:S01]  /*c580*/  F2I.S64.F64.TRUNC R40, R2 ;  /* 0x0000000200287311 */ /* 0x010122000030d900 */
[----:B------:R-:W-:Y:S05]  /*c590*/  BRA `(.L_x_1227) ;  /* 0x000009a000007947 */ /* 0x000fea0003800000 */
.L_x_1235:
        /* <DEDUP_REMOVED lines=27> */
.L_x_1238:
        /* <DEDUP_REMOVED lines=14> */
.L_x_1237:
[----:B------:R-:W4:Y:S02]  /*c830*/  LDG.E.U16 R40, [R2.64] ;  /* 0x0000002402287981 */ /* 0x000f24000c1e1500 */
[----:B----4-:R-:W-:-:S06]  /*c840*/  PRMT R40, RZ, 0x5410, R40 ;  /* 0x00005410ff287816 */ /* 0x010fcc0000000028 */
[----:B------:R-:W0:Y:S01]  /*c850*/  F2I.S64.TRUNC R40, R40 ;  /* 0x0000002800287311 */ /* 0x000e22000020d900 */
[----:B------:R-:W-:Y:S05]  /*c860*/  BRA `(.L_x_1227) ;  /* 0x000006d000007947 */ /* 0x000fea0003800000 */
.L_x_1234:
        /* <DEDUP_REMOVED lines=11> */
.L_x_1241:
        /* <DEDUP_REMOVED lines=21> */
.L_x_1245:
[----:B------:R-:W-:Y:S05]  /*ca70*/  BSYNC B1 ;  /* 0x0000000000017941 */ /* 0x000fea0003800000 */
.L_x_1244:
[----:B------:R-:W-:Y:S01]  /*ca80*/  IMAD.SHL.U32 R2, R2, 0x100000, RZ ;  /* 0x0010000002027824 */ /* 0x000fe200078e00ff */
[----:B------:R-:W-:-:S04]  /*ca90*/  LEA R3, R0, 0x3b800000, 0x17 ;  /* 0x3b80000000037811 */ /* 0x000fc800078eb8ff */
[----:B------:R-:W-:Y:S02]  /*caa0*/  LOP3.LUT R40, R3, R2, R40, 0xfe, !PT ;  /* 0x0000000203287212 */ /* 0x000fe400078efe28 */
.L_x_1243:
[----:B------:R-:W-:Y:S05]  /*cab0*/  BSYNC B0 ;  /* 0x0000000000007941 */ /* 0x000fea0003800000 */
.L_x_1242:
[----:B------:R-:W0:Y:S01]  /*cac0*/  F2I.S64.TRUNC R40, R40 ;  /* 0x0000002800287311 */ /* 0x000e22000020d900 */
[----:B------:R-:W-:Y:S05]  /*cad0*/  BRA `(.L_x_1227) ;  /* 0x0000046000007947 */ /* 0x000fea0003800000 */
.L_x_1240:
        /* <DEDUP_REMOVED lines=21> */
.L_x_1249:
[----:B------:R-:W-:Y:S05]  /*cc30*/  BSYNC B1 ;  /* 0x0000000000017941 */ /* 0x000fea0003800000 */
.L_x_1248:
[----:B------:R-:W-:Y:S01]  /*cc40*/  IMAD.SHL.U32 R2, R2, 0x200000, RZ ;  /* 0x0020000002027824 */ /* 0x000fe200078e00ff */
[----:B------:R-:W-:-:S04]  /*cc50*/  LEA R3, R0, 0x37800000, 0x17 ;  /* 0x3780000000037811 */ /* 0x000fc800078eb8ff */
[----:B------:R-:W-:Y:S02]  /*cc60*/  LOP3.LUT R40, R3, R2, R40, 0xfe, !PT ;  /* 0x0000000203287212 */ /* 0x000fe400078efe28 */
.L_x_1247:
[----:B------:R-:W-:Y:S05]  /*cc70*/  BSYNC B0 ;  /* 0x0000000000007941 */ /* 0x000fea0003800000 */
.L_x_1246:
[----:B------:R-:W0:Y:S01]  /*cc80*/  F2I.S64.TRUNC R40, R40 ;  /* 0x0000002800287311 */ /* 0x000e22000020d900 */
[----:B------:R-:W-:Y:S05]  /*cc90*/  BRA `(.L_x_1227) ;  /* 0x000002a000007947 */ /* 0x000fea0003800000 */
.L_x_1239:
        /* <DEDUP_REMOVED lines=14> */
.L_x_1253:
[----:B------:R-:W-:Y:S05]  /*cd80*/  BSYNC B0 ;  /* 0x0000000000007941 */ /* 0x000fea0003800000 */
.L_x_1252:
[----:B------:R-:W0:Y:S01]  /*cd90*/  F2I.S64.TRUNC R40, R40 ;  /* 0x0000002800287311 */ /* 0x000e22000020d900 */
[----:B------:R-:W-:Y:S05]  /*cda0*/  BRA `(.L_x_1227) ;  /* 0x0000019000007947 */ /* 0x000fea0003800000 */
.L_x_1226:
        /* <DEDUP_REMOVED lines=21> */
.L_x_1251:
[----:B------:R0:W5:Y:S01]  /*cf00*/  LDG.E.64 R40, [R2.64] ;  /* 0x0000002402287981 */ /* 0x000162000c1e1b00 */
[----:B------:R-:W-:Y:S05]  /*cf10*/  BRA `(.L_x_1227) ;  /* 0x0000002000007947 */ /* 0x000fea0003800000 */
.L_x_1250:
[----:B------:R0:W5:Y:S01]  /*cf20*/  LDG.E R40, [R2.64] ;  /* 0x0000002402287981 */ /* 0x000162000c1e1900 */
[----:B------:R-:W-:-:S03]  /*cf30*/  IMAD.MOV.U32 R41, RZ, RZ, RZ ;  /* 0x000000ffff297224 */ /* 0x000fc600078e00ff */
.L_x_1227:
[----:B0-----:R-:W0:Y:S01]  /*cf40*/  S2R R3, SR_CTAID.X ;  /* 0x0000000000037919 */ /* 0x001e220000002500 */
[----:B-1----:R-:W-:-:S04]  /*cf50*/  PRMT R0, R59, 0x9910, RZ ;  /* 0x000099103b007816 */ /* 0x002fc800000000ff */
        /* <DEDUP_REMOVED lines=17> */
.L_x_1257:
[----:B------:R0:W5:Y:S01]  /*d070*/  LDG.E.U8 R42, [R2.64] ;  /* 0x00000024022a7981 */ /* 0x000162000c1e1100 */
[----:B------:R-:W-:Y:S01]  /*d080*/  IMAD.MOV.U32 R43, RZ, RZ, RZ ;  /* 0x000000ffff2b7224 */ /* 0x000fe200078e00ff */
[----:B------:R-:W-:Y:S05]  /*d090*/  BRA `(.L_x_1259) ;  /* 0x00000d5000007947 */ /* 0x000fea0003800000 */
.L_x_1256:
        /* <DEDUP_REMOVED lines=8> */
.L_x_1261:
[----:B----4-:R-:W4:Y:S02]  /*d120*/  LDG.E R42, [R2.64] ;  /* 0x00000024022a7981 */ /* 0x010f24000c1e1900 */
[----:B----4-:R-:W-:Y:S01]  /*d130*/  SHF.R.S32.HI R43, RZ, 0x1f, R42 ;  /* 0x0000001fff2b7819 */ /* 0x010fe2000001142a */
[----:B------:R-:W-:Y:S05]  /*d140*/  BRA `(.L_x_1259) ;  /* 0x00000ca000007947 */ /* 0x000fea0003800000 */
.L_x_1260:
[----:B----4-:R-:W4:Y:S02]  /*d150*/  LDG.E.S16 R42, [R2.64] ;  /* 0x00000024022a7981 */ /* 0x010f24000c1e1700 */
[----:B----4-:R-:W-:Y:S01]  /*d160*/  SHF.R.S32.HI R43, RZ, 0x1f, R42 ;  /* 0x0000001fff2b7819 */ /* 0x010fe2000001142a */
[----:B------:R-:W-:Y:S05]  /*d170*/  BRA `(.L_x_1259) ;  /* 0x00000c7000007947 */ /* 0x000fea0003800000 */
.L_x_1255:
        /* <DEDUP_REMOVED lines=9> */
.L_x_1263:
[----:B----4-:R-:W4:Y:S02]  /*d210*/  LDG.E.U16 R2, [R2.64] ;  /* 0x0000002402027981 */ /* 0x010f24000c1e1500 */
[----:B----4-:R-:W-:-:S06]  /*d220*/  HADD2.F32 R42, -RZ, R2.H0_H0 ;  /* 0x20000002ff2a7230 */ /* 0x010fcc0000004100 */
[----:B------:R-:W0:Y:S01]  /*d230*/  F2I.S64.TRUNC R42, R42 ;  /* 0x0000002a002a7311 */ /* 0x000e22000020d900 */
[----:B------:R-:W-:Y:S05]  /*d240*/  BRA `(.L_x_1259) ;  /* 0x00000ba000007947 */ /* 0x000fea0003800000 */
.L_x_1262:
        /* <DEDUP_REMOVED lines=9> */
.L_x_1265:
[----:B----4-:R-:W4:Y:S02]  /*d2e0*/  LDG.E.U16 R2, [R2.64] ;  /* 0x0000002402027981 */ /* 0x010f24000c1e1500 */
[----:B----4-:R-:W-:-:S06]  /*d2f0*/  HADD2.F32 R42, -RZ, R2.H0_H0 ;  /* 0x20000002ff2a7230 */ /* 0x010fcc0000004100 */
[----:B------:R-:W0:Y:S01]  /*d300*/  F2I.S64.TRUNC R42, R42 ;  /* 0x0000002a002a7311 */ /* 0x000e22000020d900 */
[----:B------:R-:W-:Y:S05]  /*d310*/  BRA `(.L_x_1259) ;  /* 0x00000ad000007947 */ /* 0x000fea0003800000 */
.L_x_1264:
[----:B----4-:R-:W4:Y:S02]  /*d320*/  LDG.E.64 R2, [R2.64] ;  /* 0x0000002402027981 */ /* 0x010f24000c1e1b00 */
[----:B----4-:R0:W1:Y:S01]  /*d330*/  F2I.S64.F64.TRUNC R42, R2 ;  /* 0x00000002002a7311 */ /* 0x010062000030d900 */
[----:B------:R-:W-:Y:S05]  /*d340*/  BRA `(.L_x_1259) ;  /* 0x00000aa000007947 */ /* 0x000fea0003800000 */
.L_x_1254:
        /* <DEDUP_REMOVED lines=13> */
.L_x_1268:
[----:B----4-:R-:W4:Y:S02]  /*d420*/  LDG.E.64 R2, [R2.64] ;  /* 0x0000002402027981 */ /* 0x010f24000c1e1b00 */
[----:B----4-:R0:W1:Y:S01]  /*d430*/  F2I.S64.F64.TRUNC R42, R2 ;  /* 0x00000002002a7311 */ /* 0x010062000030d900 */
[----:B------:R-:W-:Y:S05]  /*d440*/  BRA `(.L_x_1259) ;  /* 0x000009a000007947 */ /* 0x000fea0003800000 */
.L_x_1267:
        /* <DEDUP_REMOVED lines=27> */
.L_x_1270:
        /* <DEDUP_REMOVED lines=14> */
.L_x_1269:
[----:B----4-:R-:W4:Y:S02]  /*d6e0*/  LDG.E.U16 R42, [R2.64] ;  /* 0x00000024022a7981 */ /* 0x010f24000c1e1500 */
[----:B----4-:R-:W-:-:S06]  /*d6f0*/  PRMT R42, RZ, 0x5410, R42 ;  /* 0x00005410ff2a7816 */ /* 0x010fcc000000002a */
[----:B------:R-:W0:Y:S01]  /*d700*/  F2I.S64.TRUNC R42, R42 ;  /* 0x0000002a002a7311 */ /* 0x000e22000020d900 */
[----:B------:R-:W-:Y:S05]  /*d710*/  BRA `(.L_x_1259) ;  /* 0x000006d000007947 */ /* 0x000fea0003800000 */
.L_x_1266:
        /* <DEDUP_REMOVED lines=11> */
.L_x_1273:
        /* <DEDUP_REMOVED lines=21> */
.L_x_1277:
[----:B------:R-:W-:Y:S05]  /*d920*/  BSYNC B1 ;  /* 0x0000000000017941 */ /* 0x000fea0003800000 */
.L_x_1276:
[----:B------:R-:W-:Y:S01]  /*d930*/  IMAD.SHL.U32 R2, R2, 0x100000, RZ ;  /* 0x0010000002027824 */ /* 0x000fe200078e00ff */
[----:B------:R-:W-:-:S04]  /*d940*/  LEA R3, R0, 0x3b800000, 0x17 ;  /* 0x3b80000000037811 */ /* 0x000fc800078eb8ff */
[----:B------:R-:W-:Y:S02]  /*d950*/  LOP3.LUT R42, R3, R2, R42, 0xfe, !PT ;  /* 0x00000002032a7212 */ /* 0x000fe400078efe2a */
.L_x_1275:
[----:B------:R-:W-:Y:S05]  /*d960*/  BSYNC B0 ;  /* 0x0000000000007941 */ /* 0x000fea0003800000 */
.L_x_1274:
[----:B------:R-:W0:Y:S01]  /*d970*/  F2I.S64.TRUNC R42, R42 ;  /* 0x0000002a002a7311 */ /* 0x000e22000020d900 */
[----:B------:R-:W-:Y:S05]  /*d980*/  BRA `(.L_x_1259) ;  /* 0x0000046000007947 */ /* 0x000fea0003800000 */
.L_x_1272:
        /* <DEDUP_REMOVED lines=21> */
.L_x_1281:
[----:B------:R-:W-:Y:S05]  /*dae0*/  BSYNC B1 ;  /* 0x0000000000017941 */ /* 0x000fea0003800000 */
.L_x_1280:
[----:B------:R-:W-:Y:S01]  /*daf0*/  IMAD.SHL.U32 R2, R2, 0x200000, RZ ;  /* 0x0020000002027824 */ /* 0x000fe200078e00ff */
[----:B------:R-:W-:-:S04]  /*db00*/  LEA R3, R0, 0x37800000, 0x17 ;  /* 0x3780000000037811 */ /* 0x000fc800078eb8ff */
[----:B------:R-:W-:Y:S02]  /*db10*/  LOP3.LUT R42, R3, R2, R42, 0xfe, !PT ;  /* 0x00000002032a7212 */ /* 0x000fe400078efe2a */
.L_x_1279:
[----:B------:R-:W-:Y:S05]  /*db20*/  BSYNC B0 ;  /* 0x0000000000007941 */ /* 0x000fea0003800000 */
.L_x_1278:
[----:B------:R-:W0:Y:S01]  /*db30*/  F2I.S64.TRUNC R42, R42 ;  /* 0x0000002a002a7311 */ /* 0x000e22000020d900 */
[----:B------:R-:W-:Y:S05]  /*db40*/  BRA `(.L_x_1259) ;  /* 0x000002a000007947 */ /* 0x000fea0003800000 */
.L_x_1271:
        /* <DEDUP_REMOVED lines=14> */
.L_x_1285:
[----:B------:R-:W-:Y:S05]  /*dc30*/  BSYNC B0 ;  /* 0x0000000000007941 */ /* 0x000fea0003800000 */
.L_x_1284:
[----:B------:R-:W0:Y:S01]  /*dc40*/  F2I.S64.TRUNC R42, R42 ;  /* 0x0000002a002a7311 */ /* 0x000e22000020d900 */
[----:B------:R-:W-:Y:S05]  /*dc50*/  BRA `(.L_x_1259) ;  /* 0x0000019000007947 */ /* 0x000fea0003800000 */
.L_x_1258:
        /* <DEDUP_REMOVED lines=21> */
.L_x_1283:
[----:B------:R0:W5:Y:S01]  /*ddb0*/  LDG.E.64 R42, [R2.64] ;  /* 0x00000024022a7981 */ /* 0x000162000c1e1b00 */
[----:B------:R-:W-:Y:S05]  /*ddc0*/  BRA `(.L_x_1259) ;  /* 0x0000002000007947 */ /* 0x000fea0003800000 */
.L_x_1282:
[----:B------:R0:W5:Y:S01]  /*ddd0*/  LDG.E R42, [R2.64] ;  /* 0x00000024022a7981 */ /* 0x000162000c1e1900 */
[----:B------:R-:W-:-:S03]  /*dde0*/  IMAD.MOV.U32 R43, RZ, RZ, RZ ;  /* 0x000000ffff2b7224 */ /* 0x000fc600078e00ff */
.L_x_1259:
[----:B------:R-:W-:-:S04]  /*ddf0*/  IADD3 R58, R58, 0x80, RZ ;  /* 0x000000803a3a7810 */ /* 0x000fc80007ffe0ff */
.L_x_1125:
[----:B------:R-:W-:Y:S05]  /*de00*/  BSYNC B6 ;  /* 0x0000000000067941 */ /* 0x000fea0003800000 */
.L_x_1124:
        /* <DEDUP_REMOVED lines=27> */
.L_x_1291:
[----:B------:R0:W5:Y:S01]  /*dfc0*/  LDG.E.U8 R44, [R2.64] ;  /* 0x00000024022c7981 */ /* 0x000162000c1e1100 */
[----:B------:R-:W-:Y:S01]  /*dfd0*/  IMAD.MOV.U32 R45, RZ, RZ, RZ ;  /* 0x000000ffff2d7224 */ /* 0x000fe200078e00ff */
[----:B------:R-:W-:Y:S05]  /*dfe0*/  BRA `(.L_x_1293) ;  /* 0x00000d5000007947 */ /* 0x000fea0003800000 */
.L_x_1290:
        /* <DEDUP_REMOVED lines=8> */
.L_x_1295:
[----:B----4-:R-:W4:Y:S02]  /*e070*/  LDG.E R44, [R2.64] ;  /* 0x00000024022c7981 */ /* 0x010f24000c1e1900 */
[----:B----4-:R-:W-:Y:S01]  /*e080*/  SHF.R.S32.HI R45, RZ, 0x1f, R44 ;  /* 0x0000001fff2d7819 */ /* 0x010fe2000001142c */
[----:B------:R-:W-:Y:S05]  /*e090*/  BRA `(.L_x_1293) ;  /* 0x00000ca000007947 */ /* 0x000fea0003800000 */
.L_x_1294:
[----:B----4-:R-:W4:Y:S02]  /*e0a0*/  LDG.E.S16 R44, [R2.64] ;  /* 0x00000024022c7981 */ /* 0x010f24000c1e1700 */
[----:B----4-:R-:W-:Y:S01]  /*e0b0*/  SHF.R.S32.HI R45, RZ, 0x1f, R44 ;  /* 0x0000001fff2d7819 */ /* 0x010fe2000001142c */
[----:B------:R-:W-:Y:S05]  /*e0c0*/  BRA `(.L_x_1293) ;  /* 0x00000c7000007947 */ /* 0x000fea0003800000 */
.L_x_1289:
        /* <DEDUP_REMOVED lines=9> */
.L_x_1297:
[----:B----4-:R-:W4:Y:S02]  /*e160*/  LDG.E.U16 R2, [R2.64] ;  /* 0x0000002402027981 */ /* 0x010f24000c1e1500 */
[----:B----4-:R-:W-:-:S06]  /*e170*/  HADD2.F32 R44, -RZ, R2.H0_H0 ;  /* 0x20000002ff2c7230 */ /* 0x010fcc0000004100 */
[----:B------:R-:W0:Y:S01]  /*e180*/  F2I.S64.TRUNC R44, R44 ;  /* 0x0000002c002c7311 */ /* 0x000e22000020d900 */
[----:B------:R-:W-:Y:S05]  /*e190*/  BRA `(.L_x_1293) ;  /* 0x00000ba000007947 */ /* 0x000fea0003800000 */
.L_x_1296:
        /* <DEDUP_REMOVED lines=9> */
.L_x_1299:
[----:B----4-:R-:W4:Y:S02]  /*e230*/  LDG.E.U16 R2, [R2.64] ;  /* 0x0000002402027981 */ /* 0x010f24000c1e1500 */
[----:B----4-:R-:W-:-:S06]  /*e240*/  HADD2.F32 R44, -RZ, R2.H0_H0 ;  /* 0x20000002ff2c7230 */ /* 0x010fcc0000004100 */
[----:B------:R-:W0:Y:S01]  /*e250*/  F2I.S64.TRUNC R44, R44 ;  /* 0x0000002c002c7311 */ /* 0x000e22000020d900 */
[----:B------:R-:W-:Y:S05]  /*e260*/  BRA `(.L_x_1293) ;  /* 0x00000ad000007947 */ /* 0x000fea0003800000 */
.L_x_1298:
[----:B----4-:R-:W4:Y:S02]  /*e270*/  LDG.E.64 R2, [R2.64] ;  /* 0x0000002402027981 */ /* 0x010f24000c1e1b00 */
[----:B----4-:R0:W4:Y:S01]  /*e280*/  F2I.S64.F64.TRUNC R44, R2 ;  /* 0x00000002002c7311 */ /* 0x010122000030d900 */
[----:B------:R-:W-:Y:S05]  /*e290*/  BRA `(.L_x_1293) ;  /* 0x00000aa000007947 */ /* 0x000fea0003800000 */
.L_x_1288:
        /* <DEDUP_REMOVED lines=13> */
.L_x_1302:
[----:B----4-:R-:W4:Y:S02]  /*e370*/  LDG.E.64 R2, [R2.64] ;  /* 0x0000002402027981 */ /* 0x010f24000c1e1b00 */
[----:B----4-:R0:W4:Y:S01]  /*e380*/  F2I.S64.F64.TRUNC R44, R2 ;  /* 0x00000002002c7311 */ /* 0x010122000030d900 */
[----:B------:R-:W-:Y:S05]  /*e390*/  BRA `(.L_x_1293) ;  /* 0x000009a000007947 */ /* 0x000fea0003800000 */
.L_x_1301:
        /* <DEDUP_REMOVED lines=27> */
.L_x_1304:
        /* <DEDUP_REMOVED lines=14> */
.L_x_1303:
[----:B----4-:R-:W4:Y:S02]  /*e630*/  LDG.E.U16 R44, [R2.64] ;  /* 0x00000024022c7981 */ /* 0x010f24000c1e1500 */
[----:B----4-:R-:W-:-:S06]  /*e640*/  PRMT R44, RZ, 0x5410, R44 ;  /* 0x00005410ff2c7816 */ /* 0x010fcc000000002c */
[----:B------:R-:W0:Y:S01]  /*e650*/  F2I.S64.TRUNC R44, R44 ;  /* 0x0000002c002c7311 */ /* 0x000e22000020d900 */
[----:B------:R-:W-:Y:S05]  /*e660*/  BRA `(.L_x_1293) ;  /* 0x000006d000007947 */ /* 0x000fea0003800000 */
.L_x_1300:
        /* <DEDUP_REMOVED lines=11> */
.L_x_1307:
        /* <DEDUP_REMOVED lines=21> */
.L_x_1311:
[----:B------:R-:W-:Y:S05]  /*e870*/  BSYNC B1 ;  /* 0x0000000000017941 */ /* 0x000fea0003800000 */
.L_x_1310:
[----:B------:R-:W-:Y:S01]  /*e880*/  IMAD.SHL.U32 R2, R2, 0x100000, RZ ;  /* 0x0010000002027824 */ /* 0x000fe200078e00ff */
[----:B------:R-:W-:-:S04]  /*e890*/  LEA R3, R0, 0x3b800000, 0x17 ;  /* 0x3b80000000037811 */ /* 0x000fc800078eb8ff */
[----:B------:R-:W-:Y:S02]  /*e8a0*/  LOP3.LUT R44, R3, R2, R44, 0xfe, !PT ;  /* 0x00000002032c7212 */ /* 0x000fe400078efe2c */
.L_x_1309:
[----:B------:R-:W-:Y:S05]  /*e8b0*/  BSYNC B0 ;  /* 0x0000000000007941 */ /* 0x000fea0003800000 */
.L_x_1308:
[----:B------:R-:W0:Y:S01]  /*e8c0*/  F2I.S64.TRUNC R44, R44 ;  /* 0x0000002c002c7311 */ /* 0x000e22000020d900 */
[----:B------:R-:W-:Y:S05]  /*e8d0*/  BRA `(.L_x_1293) ;  /* 0x0000046000007947 */ /* 0x000fea0003800000 */
.L_x_1306:
        /* <DEDUP_REMOVED lines=21> */
.L_x_1315:
[----:B------:R-:W-:Y:S05]  /*ea30*/  BSYNC B1 ;  /* 0x0000000000017941 */ /* 0x000fea0003800000 */
.L_x_1314:
[----:B------:R-:W-:Y:S01]  /*ea40*/  IMAD.SHL.U32 R2, R2, 0x200000, RZ ;  /* 0x0020000002027824 */ /* 0x000fe200078e00ff */
[----:B------:R-:W-:-:S04]  /*ea50*/  LEA R3, R0, 0x37800000, 0x17 ;  /* 0x3780000000037811 */ /* 0x000fc800078eb8ff */
[----:B------:R-:W-:Y:S02]  /*ea60*/  LOP3.LUT R44, R3, R2, R44, 0xfe, !PT ;  /* 0x00000002032c7212 */ /* 0x000fe400078efe2c */
.L_x_1313:
[----:B------:R-:W-:Y:S05]  /*ea70*/  BSYNC B0 ;  /* 0x0000000000007941 */ /* 0x000fea0003800000 */
.L_x_1312:
[----:B------:R-:W0:Y:S01]  /*ea80*/  F2I.S64.TRUNC R44, R44 ;  /* 0x0000002c002c7311 */ /* 0x000e22000020d900 */
[----:B------:R-:W-:Y:S05]  /*ea90*/  BRA `(.L_x_1293) ;  /* 0x000002a000007947 */ /* 0x000fea0003800000 */
.L_x_1305:
        /* <DEDUP_REMOVED lines=14> */
.L_x_1319:
[----:B------:R-:W-:Y:S05]  /*eb80*/  BSYNC B0 ;  /* 0x0000000000007941 */ /* 0x000fea0003800000 */
.L_x_1318:
[----:B------:R-:W0:Y:S01]  /*eb90*/  F2I.S64.TRUNC R44, R44 ;  /* 0x0000002c002c7311 */ /* 0x000e22000020d900 */
[----:B------:R-:W-:Y:S05]  /*eba0*/  BRA `(.L_x_1293) ;  /* 0x0000019000007947 */ /* 0x000fea0003800000 */
.L_x_1292:
        /* <DEDUP_REMOVED lines=21> */
.L_x_1317:
[----:B------:R0:W5:Y:S01]  /*ed00*/  LDG.E.64 R44, [R2.64] ;  /* 0x00000024022c7981 */ /* 0x000162000c1e1b00 */
[----:B------:R-:W-:Y:S05]  /*ed10*/  BRA `(.L_x_1293) ;  /* 0x0000002000007947 */ /* 0x000fea0003800000 */
.L_x_1316:
[----:B------:R0:W5:Y:S01]  /*ed20*/  LDG.E R44, [R2.64] ;  /* 0x00000024022c7981 */ /* 0x000162000c1e1900 */
[----:B------:R-:W-:-:S03]  /*ed30*/  IMAD.MOV.U32 R45, RZ, RZ, RZ ;  /* 0x000000ffff2d7224 */ /* 0x000fc600078e00ff */
.L_x_1293:
        /* <DEDUP_REMOVED lines=17> */
.L_x_1323:
[----:B------:R0:W5:Y:S01]  /*ee50*/  LDG.E.U8 R46, [R2.64] ;  /* 0x00000024022e7981 */ /* 0x000162000c1e1100 */
[----:B------:R-:W-:Y:S01]  /*ee60*/  IMAD.MOV.U32 R47, RZ, RZ, RZ ;  /* 0x000000ffff2f7224 */ /* 0x000fe200078e00ff */
[----:B------:R-:W-:Y:S05]  /*ee70*/  BRA `(.L_x_1325) ;  /* 0x00000d5000007947 */ /* 0x000fea0003800000 */
.L_x_1322:
        /* <DEDUP_REMOVED lines=8> */
.L_x_1327:
[----:B----4-:R-:W4:Y:S02]  /*ef00*/  LDG.E R46, [R2.64] ;  /* 0x00000024022e7981 */ /* 0x010f24000c1e1900 */
[----:B----4-:R-:W-:Y:S01]  /*ef10*/  SHF.R.S32.HI R47, RZ, 0x1f, R46 ;  /* 0x0000001fff2f7819 */ /* 0x010fe2000001142e */
[----:B------:R-:W-:Y:S05]  /*ef20*/  BRA `(.L_x_1325) ;  /* 0x00000ca000007947 */ /* 0x000fea0003800000 */
.L_x_1326:
[----:B----4-:R-:W4:Y:S02]  /*ef30*/  LDG.E.S16 R46, [R2.64] ;  /* 0x00000024022e7981 */ /* 0x010f24000c1e1700 */
[----:B----4-:R-:W-:Y:S01]  /*ef40*/  SHF.R.S32.HI R47, RZ, 0x1f, R46 ;  /* 0x0000001fff2f7819 */ /* 0x010fe2000001142e */
[----:B------:R-:W-:Y:S05]  /*ef50*/  BRA `(.L_x_1325) ;  /* 0x00000c7000007947 */ /* 0x000fea0003800000 */
.L_x_1321:
        /* <DEDUP_REMOVED lines=9> */
.L_x_1329:
[----:B----4-:R-:W4:Y:S02]  /*eff0*/  LDG.E.U16 R2, [R2.64] ;  /* 0x0000002402027981 */ /* 0x010f24000c1e1500 */
[----:B----4-:R-:W-:-:S06]  /*f000*/  HADD2.F32 R46, -RZ, R2.H0_H0 ;  /* 0x20000002ff2e7230 */ /* 0x010fcc0000004100 */
[----:B------:R-:W0:Y:S01]  /*f010*/  F2I.S64.TRUNC R46, R46 ;  /* 0x0000002e002e7311 */ /* 0x000e22000020d900 */
[----:B------:R-:W-:Y:S05]  /*f020*/  BRA `(.L_x_1325) ;  /* 0x00000ba000007947 */ /* 0x000fea0003800000 */
.L_x_1328:
        /* <DEDUP_REMOVED lines=9> */
.L_x_1331:
[----:B----4-:R-:W4:Y:S02]  /*f0c0*/  LDG.E.U16 R2, [R2.64] ;  /* 0x0000002402027981 */ /* 0x010f24000c1e1500 */
[----:B----4-:R-:W-:-:S06]  /*f0d0*/  HADD2.F32 R46, -RZ, R2.H0_H0 ;  /* 0x20000002ff2e7230 */ /* 0x010fcc0000004100 */
[----:B------:R-:W0:Y:S01]  /*f0e0*/  F2I.S64.TRUNC R46, R46 ;  /* 0x0000002e002e7311 */ /* 0x000e22000020d900 */
[----:B------:R-:W-:Y:S05]  /*f0f0*/  BRA `(.L_x_1325) ;  /* 0x00000ad000007947 */ /* 0x000fea0003800000 */
.L_x_1330:
[----:B----4-:R-:W4:Y:S02]  /*f100*/  LDG.E.64 R2, [R2.64] ;  /* 0x0000002402027981 */ /* 0x010f24000c1e1b00 */
[----:B----4-:R0:W4:Y:S01]  /*f110*/  F2I.S64.F64.TRUNC R46, R2 ;  /* 0x00000002002e7311 */ /* 0x010122000030d900 */
[----:B------:R-:W-:Y:S05]  /*f120*/  BRA `(.L_x_1325) ;  /* 0x00000aa000007947 */ /* 0x000fea0003800000 */
.L_x_1320:
        /* <DEDUP_REMOVED lines=13> */
.L_x_1334:
[----:B----4-:R-:W4:Y:S02]  /*f200*/  LDG.E.64 R2, [R2.64] ;  /* 0x0000002402027981 */ /* 0x010f24000c1e1b00 */
[----:B----4-:R0:W4:Y:S01]  /*f210*/  F2I.S64.F64.TRUNC R46, R2 ;  /* 0x00000002002e7311 */ /* 0x010122000030d900 */
[----:B------:R-:W-:Y:S05]  /*f220*/  BRA `(.L_x_1325) ;  /* 0x000009a000007947 */ /* 0x000fea0003800000 */
.L_x_1333:
        /* <DEDUP_REMOVED lines=27> */
.L_x_1336:
        /* <DEDUP_REMOVED lines=14> */
.L_x_1335:
[----:B----4-:R-:W4:Y:S02]  /*f4c0*/  LDG.E.U16 R46, [R2.64] ;  /* 0x00000024022e7981 */ /* 0x010f24000c1e1500 */
[----:B----4-:R-:W-:-:S06]  /*f4d0*/  PRMT R46, RZ, 0x5410, R46 ;  /* 0x00005410ff2e7816 */ /* 0x010fcc000000002e */
[----:B------:R-:W0:Y:S01]  /*f4e0*/  F2I.S64.TRUNC R46, R46 ;  /* 0x0000002e002e7311 */ /* 0x000e22000020d900 */
[----:B------:R-:W-:Y:S05]  /*f4f0*/  BRA `(.L_x_1325) ;  /* 0x000006d000007947 */ /* 0x000fea0003800000 */
.L_x_1332:
        /* <DEDUP_REMOVED lines=11> */
.L_x_1339:
        /* <DEDUP_REMOVED lines=21> */
.L_x_1343:
[----:B------:R-:W-:Y:S05]  /*f700*/  BSYNC B1 ;  /* 0x0000000000017941 */ /* 0x000fea0003800000 */
.L_x_1342:
[----:B------:R-:W-:Y:S01]  /*f710*/  IMAD.SHL.U32 R2, R2, 0x100000, RZ ;  /* 0x0010000002027824 */ /* 0x000fe200078e00ff */
[----:B------:R-:W-:-:S04]  /*f720*/  LEA R3, R0, 0x3b800000, 0x17 ;  /* 0x3b80000000037811 */ /* 0x000fc800078eb8ff */
[----:B------:R-:W-:Y:S02]  /*f730*/  LOP3.LUT R46, R3, R2, R46, 0xfe, !PT ;  /* 0x00000002032e7212 */ /* 0x000fe400078efe2e */
.L_x_1341:
[----:B------:R-:W-:Y:S05]  /*f740*/  BSYNC B0 ;  /* 0x0000000000007941 */ /* 0x000fea0003800000 */
.L_x_1340:
[----:B------:R-:W0:Y:S01]  /*f750*/  F2I.S64.TRUNC R46, R46 ;  /* 0x0000002e002e7311 */ /* 0x000e22000020d900 */
[----:B------:R-:W-:Y:S05]  /*f760*/  BRA `(.L_x_1325) ;  /* 0x0000046000007947 */ /* 0x000fea0003800000 */
.L_x_1338:
        /* <DEDUP_REMOVED lines=21> */
.L_x_1347:
[----:B------:R-:W-:Y:S05]  /*f8c0*/  BSYNC B1 ;  /* 0x0000000000017941 */ /* 0x000fea0003800000 */
.L_x_1346:
[----:B------:R-:W-:Y:S01]  /*f8d0*/  IMAD.SHL.U32 R2, R2, 0x200000, RZ ;  /* 0x0020000002027824 */ /* 0x000fe200078e00ff */
[----:B------:R-:W-:-:S04]  /*f8e0*/  LEA R3, R0, 0x37800000, 0x17 ;  /* 0x3780000000037811 */ /* 0x000fc800078eb8ff */
[----:B------:R-:W-:Y:S02]  /*f8f0*/  LOP3.LUT R46, R3, R2, R46, 0xfe, !PT ;  /* 0x00000002032e7212 */ /* 0x000fe400078efe2e */
.L_x_1345:
[----:B------:R-:W-:Y:S05]  /*f900*/  BSYNC B0 ;  /* 0x0000000000007941 */ /* 0x000fea0003800000 */
.L_x_1344:
[----:B------:R-:W0:Y:S01]  /*f910*/  F2I.S64.TRUNC R46, R46 ;  /* 0x0000002e002e7311 */ /* 0x000e22000020d900 */
[----:B------:R-:W-:Y:S05]  /*f920*/  BRA `(.L_x_1325) ;  /* 0x000002a000007947 */ /* 0x000fea0003800000 */
.L_x_1337:
        /* <DEDUP_REMOVED lines=14> */
.L_x_1351:
[----:B------:R-:W-:Y:S05]  /*fa10*/  BSYNC B0 ;  /* 0x0000000000007941 */ /* 0x000fea0003800000 */
.L_x_1350:
[----:B------:R-:W0:Y:S01]  /*fa20*/  F2I.S64.TRUNC R46, R46 ;  /* 0x0000002e002e7311 */ /* 0x000e22000020d900 */
[----:B------:R-:W-:Y:S05]  /*fa30*/  BRA `(.L_x_1325) ;  /* 0x0000019000007947 */ /* 0x000fea0003800000 */
.L_x_1324:
        /* <DEDUP_REMOVED lines=21> */
.L_x_1349:
[----:B------:R0:W5:Y:S01]  /*fb90*/  LDG.E.64 R46, [R2.64] ;  /* 0x00000024022e7981 */ /* 0x000162000c1e1b00 */
[----:B------:R-:W-:Y:S05]  /*fba0*/  BRA `(.L_x_1325) ;  /* 0x0000002000007947 */ /* 0x000fea0003800000 */
.L_x_1348:
[----:B------:R0:W5:Y:S01]  /*fbb0*/  LDG.E R46, [R2.64] ;  /* 0x00000024022e7981 */ /* 0x000162000c1e1900 */
[----:B------:R-:W-:-:S03]  /*fbc0*/  IMAD.MOV.U32 R47, RZ, RZ, RZ ;  /* 0x000000ffff2f7224 */ /* 0x000fc600078e00ff */
.L_x_1325:
        /* <DEDUP_REMOVED lines=19> */
.L_x_1355:
[----:B------:R0:W5:Y:S01]  /*fd00*/  LDG.E.U8 R48, [R2.64] ;  /* 0x0000002402307981 */ /* 0x000162000c1e1100 */
[----:B------:R-:W-:Y:S01]  /*fd10*/  IMAD.MOV.U32 R49, RZ, RZ, RZ ;  /* 0x000000ffff317224 */ /* 0x000fe200078e00ff */
[----:B------:R-:W-:Y:S05]  /*fd20*/  BRA `(.L_x_1357) ;  /* 0x00000d5000007947 */ /* 0x000fea0003800000 */
.L_x_1354:
        /* <DEDUP_REMOVED lines=8> */
.L_x_1359:
[----:B----4-:R-:W4:Y:S02]  /*fdb0*/  LDG.E R48, [R2.64] ;  /* 0x0000002402307981 */ /* 0x010f24000c1e1900 */
[----:B----4-:R-:W-:Y:S01]  /*fdc0*/  SHF.R.S32.HI R49, RZ, 0x1f, R48 ;  /* 0x0000001fff317819 */ /* 0x010fe20000011430 */
[----:B------:R-:W-:Y:S05]  /*fdd0*/  BRA `(.L_x_1357) ;  /* 0x00000ca000007947 */ /* 0x000fea0003800000 */
.L_x_1358:
[----:B----4-:R-:W4:Y:S02]  /*fde0*/  LDG.E.S16 R48, [R2.64] ;  /* 0x0000002402307981 */ /* 0x010f24000c1e1700 */
[----:B----4-:R-:W-:Y:S01]  /*fdf0*/  SHF.R.S32.HI R49, RZ, 0x1f, R48 ;  /* 0x0000001fff317819 */ /* 0x010fe20000011430 */
[----:B------:R-:W-:Y:S05]  /*fe00*/  BRA `(.L_x_1357) ;  /* 0x00000c7000007947 */ /* 0x000fea0003800000 */
.L_x_1353:
        /* <DEDUP_REMOVED lines=9> */
.L_x_1361:
[----:B----4-:R-:W4:Y:S02]  /*fea0*/  LDG.E.U16 R2, [R2.64] ;  /* 0x0000002402027981 */ /* 0x010f24000c1e1500 */
[----:B----4-:R-:W-:-:S06]  /*feb0*/  HADD2.F32 R48, -RZ, R2.H0_H0 ;  /* 0x20000002ff307230 */ /* 0x010fcc0000004100 */
[----:B------:R-:W0:Y:S01]  /*fec0*/  F2I.S64.TRUNC R48, R48 ;  /* 0x0000003000307311 */ /* 0x000e22000020d900 */
[----:B------:R-:W-:Y:S05]  /*fed0*/  BRA `(.L_x_1357) ;  /* 0x00000ba000007947 */ /* 0x000fea0003800000 */
.L_x_1360:
        /* <DEDUP_REMOVED lines=9> */
.L_x_1363:
[----:B----4-:R-:W4:Y:S02]  /*ff70*/  LDG.E.U16 R2, [R2.64] ;  /* 0x0000002402027981 */ /* 0x010f24000c1e1500 */
[----:B----4-:R-:W-:-:S06]  /*ff80*/  HADD2.F32 R48, -RZ, R2.H0_H0 ;  /* 0x20000002ff307230 */ /* 0x010fcc0000004100 */
[----:B------:R-:W0:Y:S01]  /*ff90*/  F2I.S64.TRUNC R48, R48 ;  /* 0x0000003000307311 */ /* 0x000e22000020d900 */
[----:B------:R-:W-:Y:S05]  /*ffa0*/  BRA `(.L_x_1357) ;  /* 0x00000ad000007947 */ /* 0x000fea0003800000 */
.L_x_1362:
[----:B----4-:R-:W4:Y:S02]  /*ffb0*/  LDG.E.64 R2, [R2.64] ;  /* 0x0000002402027981 */ /* 0x010f24000c1e1b00 */
[----:B----4-:R0:W4:Y:S01]  /*ffc0*/  F2I.S64.F64.TRUNC R48, R2 ;  /* 0x0000000200307311 */ /* 0x010122000030d900 */
[----:B------:R-:W-:Y:S05]  /*ffd0*/  BRA `(.L_x_1357) ;  /* 0x00000aa000007947 */ /* 0x000fea0003800000 */
.L_x_1352:
        /* <DEDUP_REMOVED lines=13> */
.L_x_1366:
[----:B----4-:R-:W4:Y:S02]  /*100b0*/  LDG.E.64 R2, [R2.64] ;  /* 0x0000002402027981 */ /* 0x010f24000c1e1b00 */
[----:B----4-:R0:W4:Y:S01]  /*100c0*/  F2I.S64.F64.TRUNC R48, R2 ;  /* 0x0000000200307311 */ /* 0x010122000030d900 */
[----:B------:R-:W-:Y:S05]  /*100d0*/  BRA `(.L_x_1357) ;  /* 0x000009a000007947 */ /* 0x000fea0003800000 */
.L_x_1365:
        /* <DEDUP_REMOVED lines=27> */
.L_x_1368:
        /* <DEDUP_REMOVED lines=14> */
.L_x_1367:
[----:B----4-:R-:W4:Y:S02]  /*10370*/  LDG.E.U16 R48, [R2.64] ;  /* 0x0000002402307981 */ /* 0x010f24000c1e1500 */
[----:B----4-:R-:W-:-:S06]  /*10380*/  PRMT R48, RZ, 0x5410, R48 ;  /* 0x00005410ff307816 */ /* 0x010fcc0000000030 */
[----:B------:R-:W0:Y:S01]  /*10390*/  F2I.S64.TRUNC R48, R48 ;  /* 0x0000003000307311 */ /* 0x000e22000020d900 */
[----:B------:R-:W-:Y:S05]  /*103a0*/  BRA `(.L_x_1357) ;  /* 0x000006d000007947 */ /* 0x000fea0003800000 */
.L_x_1364:
        /* <DEDUP_REMOVED lines=11> */
.L_x_1371:
        /* <DEDUP_REMOVED lines=21> */
.L_x_1375:
[----:B------:R-:W-:Y:S05]  /*105b0*/  BSYNC B1 ;  /* 0x0000000000017941 */ /* 0x000fea0003800000 */
.L_x_1374:
[----:B------:R-:W-:Y:S01]  /*105c0*/  IMAD.SHL.U32 R2, R2, 0x100000, RZ ;  /* 0x0010000002027824 */ /* 0x000fe200078e00ff */
[----:B------:R-:W-:-:S04]  /*105d0*/  LEA R3, R0, 0x3b800000, 0x17 ;  /* 0x3b80000000037811 */ /* 0x000fc800078eb8ff */
[----:B------:R-:W-:Y:S02]  /*105e0*/  LOP3.LUT R48, R3, R2, R48, 0xfe, !PT ;  /* 0x0000000203307212 */ /* 0x000fe400078efe30 */
.L_x_1373:
[----:B------:R-:W-:Y:S05]  /*105f0*/  BSYNC B0 ;  /* 0x0000000000007941 */ /* 0x000fea0003800000 */
.L_x_1372:
[----:B------:R-:W0:Y:S01]  /*10600*/  F2I.S64.TRUNC R48, R48 ;  /* 0x0000003000307311 */ /* 0x000e22000020d900 */
[----:B------:R-:W-:Y:S05]  /*10610*/  BRA `(.L_x_1357) ;  /* 0x0000046000007947 */ /* 0x000fea0003800000 */
.L_x_1370:
        /* <DEDUP_REMOVED lines=21> */
.L_x_1379:
[----:B------:R-:W-:Y:S05]  /*10770*/  BSYNC B1 ;  /* 0x0000000000017941 */ /* 0x000fea0003800000 */
.L_x_1378:
[----:B------:R-:W-:Y:S01]  /*10780*/  IMAD.SHL.U32 R2, R2, 0x200000, RZ ;  /* 0x0020000002027824 */ /* 0x000fe200078e00ff */
[----:B------:R-:W-:-:S04]  /*10790*/  LEA R3, R0, 0x37800000, 0x17 ;  /* 0x3780000000037811 */ /* 0x000fc800078eb8ff */
[----:B------:R-:W-:Y:S02]  /*107a0*/  LOP3.LUT R48, R3, R2, R48, 0xfe, !PT ;  /* 0x0000000203307212 */ /* 0x000fe400078efe30 */
.L_x_1377:
[----:B------:R-:W-:Y:S05]  /*107b0*/  BSYNC B0 ;  /* 0x0000000000007941 */ /* 0x000fea0003800000 */
.L_x_1376:
[----:B------:R-:W0:Y:S01]  /*107c0*/  F2I.S64.TRUNC R48, R48 ;  /* 0x0000003000307311 */ /* 0x000e22000020d900 */
[----:B------:R-:W-:Y:S05]  /*107d0*/  BRA `(.L_x_1357) ;  /* 0x000002a000007947 */ /* 0x000fea0003800000 */
.L_x_1369:
        /* <DEDUP_REMOVED lines=14> */
.L_x_1383:
[----:B------:R-:W-:Y:S05]  /*108c0*/  BSYNC B0 ;  /* 0x0000000000007941 */ /* 0x000fea0003800000 */
.L_x_1382:
[----:B------:R-:W0:Y:S01]  /*108d0*/  F2I.S64.TRUNC R48, R48 ;  /* 0x0000003000307311 */ /* 0x000e22000020d900 */
[----:B------:R-:W-:Y:S05]  /*108e0*/  BRA `(.L_x_1357) ;  /* 0x0000019000007947 */ /* 0x000fea0003800000 */
.L_x_1356:
        /* <DEDUP_REMOVED lines=21> */
.L_x_1381:
[----:B------:R0:W5:Y:S01]  /*10a40*/  LDG.E.64 R48, [R2.64] ;  /* 0x0000002402307981 */ /* 0x000162000c1e1b00 */
[----:B------:R-:W-:Y:S05]  /*10a50*/  BRA `(.L_x_1357) ;  /* 0x0000002000007947 */ /* 0x000fea0003800000 */
.L_x_1380:
[----:B------:R0:W5:Y:S01]  /*10a60*/  LDG.E R48, [R2.64] ;  /* 0x0000002402307981 */ /* 0x000162000c1e1900 */
[----:B------:R-:W-:-:S03]  /*10a70*/  IMAD.MOV.U32 R49, RZ, RZ, RZ ;  /* 0x000000ffff317224 */ /* 0x000fc600078e00ff */
.L_x_1357:
        /* <DEDUP_REMOVED lines=19> */
.L_x_1387:
[----:B------:R0:W5:Y:S01]  /*10bb0*/  LDG.E.U8 R50, [R2.64] ;  /* 0x0000002402327981 */ /* 0x000162000c1e1100 */
[----:B------:R-:W-:Y:S01]  /*10bc0*/  IMAD.MOV.U32 R51, RZ, RZ, RZ ;  /* 0x000000ffff337224 */ /* 0x000fe200078e00ff */
[----:B------:R-:W-:Y:S05]  /*10bd0*/  BRA `(.L_x_1389) ;  /* 0x00000d5000007947 */ /* 0x000fea0003800000 */
.L_x_1386:
        /* <DEDUP_REMOVED lines=8> */
.L_x_1391:
[----:B------:R-:W4:Y:S02]  /*10c60*/  LDG.E R50, [R2.64] ;  /* 0x0000002402327981 */ /* 0x000f24000c1e1900 */
[----:B----4-:R-:W-:Y:S01]  /*10c70*/  SHF.R.S32.HI R51, RZ, 0x1f, R50 ;  /* 0x0000001fff337819 */ /* 0x010fe20000011432 */
[----:B------:R-:W-:Y:S05]  /*10c80*/  BRA `(.L_x_1389) ;  /* 0x00000ca000007947 */ /* 0x000fea0003800000 */
.L_x_1390:
[----:B------:R-:W4:Y:S02]  /*10c90*/  LDG.E.S16 R50, [R2.64] ;  /* 0x0000002402327981 */ /* 0x000f24000c1e1700 */
[----:B----4-:R-:W-:Y:S01]  /*10ca0*/  SHF.R.S32.HI R51, RZ, 0x1f, R50 ;  /* 0x0000001fff337819 */ /* 0x010fe20000011432 */
[----:B------:R-:W-:Y:S05]  /*10cb0*/  BRA `(.L_x_1389) ;  /* 0x00000c7000007947 */ /* 0x000fea0003800000 */
.L_x_1385:
        /* <DEDUP_REMOVED lines=9> */
.L_x_1393:
[----:B------:R-:W4:Y:S02]  /*10d50*/  LDG.E.U16 R2, [R2.64] ;  /* 0x0000002402027981 */ /* 0x000f24000c1e1500 */
[----:B----4-:R-:W-:-:S06]  /*10d60*/  HADD2.F32 R50, -RZ, R2.H0_H0 ;  /* 0x20000002ff327230 */ /* 0x010fcc0000004100 */
[----:B------:R-:W0:Y:S01]  /*10d70*/  F2I.S64.TRUNC R50, R50 ;  /* 0x0000003200327311 */ /* 0x000e22000020d900 */
[----:B------:R-:W-:Y:S05]  /*10d80*/  BRA `(.L_x_1389) ;  /* 0x00000ba000007947 */ /* 0x000fea0003800000 */
.L_x_1392:
        /* <DEDUP_REMOVED lines=9> */
.L_x_1395:
[----:B------:R-:W4:Y:S02]  /*10e20*/  LDG.E.U16 R2, [R2.64] ;  /* 0x0000002402027981 */ /* 0x000f24000c1e1500 */
[----:B----4-:R-:W-:-:S06]  /*10e30*/  HADD2.F32 R50, -RZ, R2.H0_H0 ;  /* 0x20000002ff327230 */ /* 0x010fcc0000004100 */
[----:B------:R-:W0:Y:S01]  /*10e40*/  F2I.S64.TRUNC R50, R50 ;  /* 0x0000003200327311 */ /* 0x000e22000020d900 */
[----:B------:R-:W-:Y:S05]  /*10e50*/  BRA `(.L_x_1389) ;  /* 0x00000ad000007947 */ /* 0x000fea0003800000 */
.L_x_1394:
[----:B------:R-:W4:Y:S02]  /*10e60*/  LDG.E.64 R2, [R2.64] ;  /* 0x0000002402027981 */ /* 0x000f24000c1e1b00 */
[----:B----4-:R0:W4:Y:S01]  /*10e70*/  F2I.S64.F64.TRUNC R50, R2 ;  /* 0x0000000200327311 */ /* 0x010122000030d900 */
[----:B------:R-:W-:Y:S05]  /*10e80*/  BRA `(.L_x_1389) ;  /* 0x00000aa000007947 */ /* 0x000fea0003800000 */
.L_x_1384:
        /* <DEDUP_REMOVED lines=13> */
.L_x_1398:
[----:B------:R-:W4:Y:S02]  /*10f60*/  LDG.E.64 R2, [R2.64] ;  /* 0x0000002402027981 */ /* 0x000f24000c1e1b00 */
[----:B----4-:R0:W4:Y:S01]  /*10f70*/  F2I.S64.F64.TRUNC R50, R2 ;  /* 0x0000000200327311 */ /* 0x010122000030d900 */
[----:B------:R-:W-:Y:S05]  /*10f80*/  BRA `(.L_x_1389) ;  /* 0x000009a000007947 */ /* 0x000fea0003800000 */
.L_x_1397:
        /* <DEDUP_REMOVED lines=27> */
.L_x_1400:
        /* <DEDUP_REMOVED lines=14> */
.L_x_1399:
[----:B------:R-:W4:Y:S02]  /*11220*/  LDG.E.U16 R50, [R2.64] ;  /* 0x0000002402327981 */ /* 0x000f24000c1e1500 */
[----:B----4-:R-:W-:-:S06]  /*11230*/  PRMT R50, RZ, 0x5410, R50 ;  /* 0x00005410ff327816 */ /* 0x010fcc0000000032 */
[----:B------:R-:W0:Y:S01]  /*11240*/  F2I.S64.TRUNC R50, R50 ;  /* 0x0000003200327311 */ /* 0x000e22000020d900 */
[----:B------:R-:W-:Y:S05]  /*11250*/  BRA `(.L_x_1389) ;  /* 0x000006d000007947 */ /* 0x000fea0003800000 */
.L_x_1396:
        /* <DEDUP_REMOVED lines=11> */
.L_x_1403:
        /* <DEDUP_REMOVED lines=21> */
.L_x_1407:
[----:B------:R-:W-:Y:S05]  /*11460*/  BSYNC B1 ;  /* 0x0000000000017941 */ /* 0x000fea0003800000 */
.L_x_1406:
[----:B------:R-:W-:Y:S01]  /*11470*/  IMAD.SHL.U32 R2, R2, 0x100000, RZ ;  /* 0x0010000002027824 */ /* 0x000fe200078e00ff */
[----:B------:R-:W-:-:S04]  /*11480*/  LEA R3, R0, 0x3b800000, 0x17 ;  /* 0x3b80000000037811 */ /* 0x000fc800078eb8ff */
[----:B------:R-:W-:Y:S02]  /*11490*/  LOP3.LUT R50, R3, R2, R50, 0xfe, !PT ;  /* 0x0000000203327212 */ /* 0x000fe400078efe32 */
.L_x_1405:
[----:B------:R-:W-:Y:S05]  /*114a0*/  BSYNC B0 ;  /* 0x0000000000007941 */ /* 0x000fea0003800000 */
.L_x_1404:
[----:B------:R-:W0:Y:S01]  /*114b0*/  F2I.S64.TRUNC R50, R50 ;  /* 0x0000003200327311 */ /* 0x000e22000020d900 */
[----:B------:R-:W-:Y:S05]  /*114c0*/  BRA `(.L_x_1389) ;  /* 0x0000046000007947 */ /* 0x000fea0003800000 */
.L_x_1402:
        /* <DEDUP_REMOVED lines=21> */
.L_x_1411:
[----:B------:R-:W-:Y:S05]  /*11620*/  BSYNC B1 ;  /* 0x0000000000017941 */ /* 0x000fea0003800000 */
.L_x_1410:
[----:B------:R-:W-:Y:S01]  /*11630*/  IMAD.SHL.U32 R2, R2, 0x200000, RZ ;  /* 0x0020000002027824 */ /* 0x000fe200078e00ff */
[----:B------:R-:W-:-:S04]  /*11640*/  LEA R3, R0, 0x37800000, 0x17 ;  /* 0x3780000000037811 */ /* 0x000fc800078eb8ff */
[----:B------:R-:W-:Y:S02]  /*11650*/  LOP3.LUT R50, R3, R2, R50, 0xfe, !PT ;  /* 0x0000000203327212 */ /* 0x000fe400078efe32 */
.L_x_1409:
[----:B------:R-:W-:Y:S05]  /*11660*/  BSYNC B0 ;  /* 0x0000000000007941 */ /* 0x000fea0003800000 */
.L_x_1408:
[----:B------:R-:W0:Y:S01]  /*11670*/  F2I.S64.TRUNC R50, R50 ;  /* 0x0000003200327311 */ /* 0x000e22000020d900 */
[----:B------:R-:W-:Y:S05]  /*11680*/  BRA `(.L_x_1389) ;  /* 0x000002a000007947 */ /* 0x000fea0003800000 */
.L_x_1401:
        /* <DEDUP_REMOVED lines=14> */
.L_x_1415:
[----:B------:R-:W-:Y:S05]  /*11770*/  BSYNC B0 ;  /* 0x0000000000007941 */ /* 0x000fea0003800000 */
.L_x_1414:
[----:B------:R-:W0:Y:S01]  /*11780*/  F2I.S64.TRUNC R50, R50 ;  /* 0x0000003200327311 */ /* 0x000e22000020d900 */
[----:B------:R-:W-:Y:S05]  /*11790*/  BRA `(.L_x_1389) ;  /* 0x0000019000007947 */ /* 0x000fea0003800000 */
.L_x_1388:
        /* <DEDUP_REMOVED lines=21> */
.L_x_1413:
[----:B------:R0:W5:Y:S01]  /*118f0*/  LDG.E.64 R50, [R2.64] ;  /* 0x0000002402327981 */ /* 0x000162000c1e1b00 */
[----:B------:R-:W-:Y:S05]  /*11900*/  BRA `(.L_x_1389) ;  /* 0x0000002000007947 */ /* 0x000fea0003800000 */
.L_x_1412:
[----:B------:R0:W5:Y:S01]  /*11910*/  LDG.E R50, [R2.64] ;  /* 0x0000002402327981 */ /* 0x000162000c1e1900 */
[----:B------:R-:W-:-:S03]  /*11920*/  IMAD.MOV.U32 R51, RZ, RZ, RZ ;  /* 0x000000ffff337224 */ /* 0x000fc600078e00ff */
.L_x_1389:
        /* <DEDUP_REMOVED lines=19> */
.L_x_1419:
[----:B------:R0:W5:Y:S01]  /*11a60*/  LDG.E.U8 R52, [R2.64] ;  /* 0x0000002402347981 */ /* 0x000162000c1e1100 */
[----:B------:R-:W-:Y:S01]  /*11a70*/  IMAD.MOV.U32 R53, RZ, RZ, RZ ;  /* 0x000000ffff357224 */ /* 0x000fe200078e00ff */
[----:B------:R-:W-:Y:S05]  /*11a80*/  BRA `(.L_x_1287) ;  /* 0x00000d5000007947 */ /* 0x000fea0003800000 */
.L_x_1418:
        /* <DEDUP_REMOVED lines=8> */
.L_x_1422:
[----:B----4-:R-:W4:Y:S02]  /*11b10*/  LDG.E R52, [R2.64] ;  /* 0x0000002402347981 */ /* 0x010f24000c1e1900 */
[----:B----4-:R-:W-:Y:S01]  /*11b20*/  SHF.R.S32.HI R53, RZ, 0x1f, R52 ;  /* 0x0000001fff357819 */ /* 0x010fe20000011434 */
[----:B------:R-:W-:Y:S05]  /*11b30*/  BRA `(.L_x_1287) ;  /* 0x00000ca000007947 */ /* 0x000fea0003800000 */
.L_x_1421:
[----:B----4-:R-:W4:Y:S02]  /*11b40*/  LDG.E.S16 R52, [R2.64] ;  /* 0x0000002402347981 */ /* 0x010f24000c1e1700 */
[----:B----4-:R-:W-:Y:S01]  /*11b50*/  SHF.R.S32.HI R53, RZ, 0x1f, R52 ;  /* 0x0000001fff357819 */ /* 0x010fe20000011434 */
[----:B------:R-:W-:Y:S05]  /*11b60*/  BRA `(.L_x_1287) ;  /* 0x00000c7000007947 */ /* 0x000fea0003800000 */
.L_x_1417:
        /* <DEDUP_REMOVED lines=9> */
.L_x_1424:
[----:B----4-:R-:W4:Y:S02]  /*11c00*/  LDG.E.U16 R2, [R2.64] ;  /* 0x0000002402027981 */ /* 0x010f24000c1e1500 */
[----:B----4-:R-:W-:-:S06]  /*11c10*/  HADD2.F32 R52, -RZ, R2.H0_H0 ;  /* 0x20000002ff347230 */ /* 0x010fcc0000004100 */
[----:B------:R-:W0:Y:S01]  /*11c20*/  F2I.S64.TRUNC R52, R52 ;  /* 0x0000003400347311 */ /* 0x000e22000020d900 */
[----:B------:R-:W-:Y:S05]  /*11c30*/  BRA `(.L_x_1287) ;  /* 0x00000ba000007947 */ /* 0x000fea0003800000 */
.L_x_1423:
        /* <DEDUP_REMOVED lines=9> */
.L_x_1426:
[----:B----4-:R-:W4:Y:S02]  /*11cd0*/  LDG.E.U16 R2, [R2.64] ;  /* 0x0000002402027981 */ /* 0x010f24000c1e1500 */
[----:B----4-:R-:W-:-:S06]  /*11ce0*/  HADD2.F32 R52, -RZ, R2.H0_H0 ;  /* 0x20000002ff347230 */ /* 0x010fcc0000004100 */
[----:B------:R-:W0:Y:S01]  /*11cf0*/  F2I.S64.TRUNC R52, R52 ;  /* 0x0000003400347311 */ /* 0x000e22000020d900 */
[----:B------:R-:W-:Y:S05]  /*11d00*/  BRA `(.L_x_1287) ;  /* 0x00000ad000007947 */ /* 0x000fea0003800000 */
.L_x_1425:
[----:B----4-:R-:W4:Y:S02]  /*11d10*/  LDG.E.64 R2, [R2.64] ;  /* 0x0000002402027981 */ /* 0x010f24000c1e1b00 */
[----:B----4-:R0:W1:Y:S01]  /*11d20*/  F2I.S64.F64.TRUNC R52, R2 ;  /* 0x0000000200347311 */ /* 0x010062000030d900 */
[----:B------:R-:W-:Y:S05]  /*11d30*/  BRA `(.L_x_1287) ;  /* 0x00000aa000007947 */ /* 0x000fea0003800000 */
.L_x_1416:
        /* <DEDUP_REMOVED lines=13> */
.L_x_1429:
[----:B----4-:R-:W4:Y:S02]  /*11e10*/  LDG.E.64 R2, [R2.64] ;  /* 0x0000002402027981 */ /* 0x010f24000c1e1b00 */
[----:B----4-:R0:W1:Y:S01]  /*11e20*/  F2I.S64.F64.TRUNC R52, R2 ;  /* 0x0000000200347311 */ /* 0x010062000030d900 */
[----:B------:R-:W-:Y:S05]  /*11e30*/  BRA `(.L_x_1287) ;  /* 0x000009a000007947 */ /* 0x000fea0003800000 */
.L_x_1428:
        /* <DEDUP_REMOVED lines=27> */
.L_x_1431:
        /* <DEDUP_REMOVED lines=14> */
.L_x_1430:
[----:B----4-:R-:W4:Y:S02]  /*120d0*/  LDG.E.U16 R52, [R2.64] ;  /* 0x0000002402347981 */ /* 0x010f24000c1e1500 */
[----:B----4-:R-:W-:-:S06]  /*120e0*/  PRMT R52, RZ, 0x5410, R52 ;  /* 0x00005410ff347816 */ /* 0x010fcc0000000034 */
[----:B------:R-:W0:Y:S01]  /*120f0*/  F2I.S64.TRUNC R52, R52 ;  /* 0x0000003400347311 */ /* 0x000e22000020d900 */
[----:B------:R-:W-:Y:S05]  /*12100*/  BRA `(.L_x_1287) ;  /* 0x000006d000007947 */ /* 0x000fea0003800000 */
.L_x_1427:
        /* <DEDUP_REMOVED lines=11> */
.L_x_1434:
        /* <DEDUP_REMOVED lines=21> */
.L_x_1438:
[----:B------:R-:W-:Y:S05]  /*12310*/  BSYNC B1 ;  /* 0x0000000000017941 */ /* 0x000fea0003800000 */
.L_x_1437:
[----:B------:R-:W-:Y:S01]  /*12320*/  IMAD.SHL.U32 R2, R2, 0x100000, RZ ;  /* 0x0010000002027824 */ /* 0x000fe200078e00ff */
[----:B------:R-:W-:-:S04]  /*12330*/  LEA R3, R0, 0x3b800000, 0x17 ;  /* 0x3b80000000037811 */ /* 0x000fc800078eb8ff */
[----:B------:R-:W-:Y:S02]  /*12340*/  LOP3.LUT R52, R3, R2, R52, 0xfe, !PT ;  /* 0x0000000203347212 */ /* 0x000fe400078efe34 */
.L_x_1436:
[----:B------:R-:W-:Y:S05]  /*12350*/  BSYNC B0 ;  /* 0x0000000000007941 */ /* 0x000fea0003800000 */
.L_x_1435:
[----:B------:R-:W0:Y:S01]  /*12360*/  F2I.S64.TRUNC R52, R52 ;  /* 0x0000003400347311 */ /* 0x000e22000020d900 */
[----:B------:R-:W-:Y:S05]  /*12370*/  BRA `(.L_x_1287) ;  /* 0x0000046000007947 */ /* 0x000fea0003800000 */
.L_x_1433:
        /* <DEDUP_REMOVED lines=21> */
.L_x_1442:
[----:B------:R-:W-:Y:S05]  /*124d0*/  BSYNC B1 ;  /* 0x0000000000017941 */ /* 0x000fea0003800000 */
.L_x_1441:
[----:B------:R-:W-:Y:S01]  /*124e0*/  IMAD.SHL.U32 R2, R2, 0x200000, RZ ;  /* 0x0020000002027824 */ /* 0x000fe200078e00ff */
[----:B------:R-:W-:-:S04]  /*124f0*/  LEA R3, R0, 0x37800000, 0x17 ;  /* 0x3780000000037811 */ /* 0x000fc800078eb8ff */
[----:B------:R-:W-:Y:S02]  /*12500*/  LOP3.LUT R52, R3, R2, R52, 0xfe, !PT ;  /* 0x0000000203347212 */ /* 0x000fe400078efe34 */
.L_x_1440:
[----:B------:R-:W-:Y:S05]  /*12510*/  BSYNC B0 ;  /* 0x0000000000007941 */ /* 0x000fea0003800000 */
.L_x_1439:
[----:B------:R-:W0:Y:S01]  /*12520*/  F2I.S64.TRUNC R52, R52 ;  /* 0x0000003400347311 */ /* 0x000e22000020d900 */
[----:B------:R-:W-:Y:S05]  /*12530*/  BRA `(.L_x_1287) ;  /* 0x000002a000007947 */ /* 0x000fea0003800000 */
.L_x_1432:
        /* <DEDUP_REMOVED lines=14> */
.L_x_1446:
[----:B------:R-:W-:Y:S05]  /*12620*/  BSYNC B0 ;  /* 0x0000000000007941 */ /* 0x000fea0003800000 */
.L_x_1445:
[----:B------:R-:W0:Y:S01]  /*12630*/  F2I.S64.TRUNC R52, R52 ;  /* 0x0000003400347311 */ /* 0x000e22000020d900 */
[----:B------:R-:W-:Y:S05]  /*12640*/  BRA `(.L_x_1287) ;  /* 0x0000019000007947 */ /* 0x000fea0003800000 */
.L_x_1420:
[----:B------:R-:W-:Y:S01]  /*12650*/  MOV R2, 0x0 ;  /* 0x0000000000027802 */ /* 0x000fe20000000f00 */
[----:B------:R-:W-:Y:S01]  /*12660*/  IMAD.MOV.U32 R4, RZ, RZ, c[0x4][0x118] ;  /* 0x01004600ff047624 */ /* 0x000fe200078e00ff */
[----:B------:R-:W-:Y:S01]  /*12670*/  CS2R R52, SRZ ;  /* 0x0000000000347805 */ /* 0x000fe2000001ff00 */
        /* <DEDUP_REMOVED lines=17> */
[----:B------:R-:W-:Y:S05]  /*12790*/  BRA `(.L_x_1287) ;  /* 0x0000004000007947 */ /* 0x000fea0003800000 */
.L_x_1444:
[----:B------:R0:W5:Y:S01]  /*127a0*/  LDG.E.64 R52, [R2.64] ;  /* 0x0000002402347981 */ /* 0x000162000c1e1b00 */
[----:B------:R-:W-:Y:S05]  /*127b0*/  BRA `(.L_x_1287) ;  /* 0x0000002000007947 */ /* 0x000fea0003800000 */
.L_x_1443:
[----:B------:R0:W5:Y:S01]  /*127c0*/  LDG.E R52, [R2.64] ;  /* 0x0000002402347981 */ /* 0x000162000c1e1900 */
[----:B------:R-:W-:-:S03]  /*127d0*/  IMAD.MOV.U32 R53, RZ, RZ, RZ ;  /* 0x000000ffff357224 */ /* 0x000fc600078e00ff */
.L_x_1287:
[----:B------:R-:W-:Y:S05]  /*127e0*/  BSYNC B6 ;  /* 0x0000000000067941 */ /* 0x000fea0003800000 */
.L_x_1286:
[----:B0-----:R-:W-:Y:S01]  /*127f0*/  IMAD.MOV.U32 R2, RZ, RZ, 0x1 ;  /* 0x00000001ff027424 */ /* 0x001fe200078e00ff */
[----:B------:R-:W-:Y:S01]  /*12800*/  ULDC UR4, c[0x0][0x17c] ;  /* 0x00005f0000047ab9 */ /* 0x000fe20000000800 */
[----:B------:R-:W-:Y:S01]  /*12810*/  ISETP.LT.U32.AND P0, PT, RZ, c[0x0][0x178], PT ;  /* 0x00005e00ff007a0c */ /* 0x000fe20003f01070 */
[----:B------:R-:W-:Y:S01]  /*12820*/  IMAD.U32 R0, RZ, RZ, UR4 ;  /* 0x00000004ff007e24 */ /* 0x000fe2000f8e00ff */
[----:B------:R-:W-:Y:S01]  /*12830*/  BSSY B6, `(.L_x_1447) ;  /* 0x00009eb000067945 */ /* 0x000fe20003800000 */
[----:B------:R-:W-:-:S03]  /*12840*/  IADD3 R2, -R2, c[0x0][0x180], RZ ;  /* 0x0000600002027a10 */ /* 0x000fc60007ffe1ff */
[----:B------:R-:W-:Y:S02]  /*12850*/  ISETP.GT.AND.EX P0, PT, R0, RZ, PT, P0 ;  /* 0x000000ff0000720c */ /* 0x000fe40003f04300 */
[----:B------:R-:W-:-:S13]  /*12860*/  ISETP.GT.AND P1, PT, R2, -0x1, PT ;  /* 0xffffffff0200780c */ /* 0x000fda0003f24270 */
[----:B------:R-:W-:Y:S05]  /*12870*/  @P1 BRA P0, `(.L_x_1448) ;  /* 0x0000217000001947 */ /* 0x000fea0000000000 */
[----:B-1---5:R-:W0:Y:S01]  /*12880*/  S2R R42, SR_TID.X ;  /* 0x00000000002a7919 */ /* 0x022e220000002100 */
[----:B------:R-:W-:Y:S01]  /*12890*/  BSSY B7, `(.L_x_1449) ;  /* 0x0000084000077945 */ /* 0x000fe20003800000 */
[----:B0-----:R-:W-:-:S13]  /*128a0*/  ISETP.GE.AND P0, PT, R42, R67, PT ;  /* 0x000000432a00720c */ /* 0x001fda0003f06270 */
[----:B------:R-:W-:Y:S05]  /*128b0*/  @P0 BRA `(.L_x_1450) ;  /* 0x0000081000000947 */ /* 0x000fea0003800000 */
[----:B------:R-:W-:Y:S01]  /*128c0*/  ISETP.EQ.U32.AND P1, PT, R32, c[0x0][0x168], PT ;  /* 0x00005a0020007a0c */ /* 0x000fe20003f22070 */
[----:B------:R-:W-:Y:S01]  /*128d0*/  BSSY B8, `(.L_x_1451) ;  /* 0x0000018000087945 */ /* 0x000fe20003800000 */
[----:B------:R-:W-:Y:S02]  /*128e0*/  ISETP.NE.U32.AND P0, PT, RZ, c[0x4][0x148], PT ;  /* 0x01005200ff007a0c */ /* 0x000fe40003f05070 */
[----:B------:R-:W-:Y:S02]  /*128f0*/  ISETP.EQ.AND.EX P1, PT, R33, c[0x0][0x16c], PT, P1 ;  /* 0x00005b0021007a0c */ /* 0x000fe40003f22310 */
[----:B------:R-:W-:-:S13]  /*12900*/  ISETP.NE.AND.EX P0, PT, RZ, c[0x4][0x14c], PT, P0 ;  /* 0x01005300ff007a0c */ /* 0x000fda0003f05300 */
        /* <DEDUP_REMOVED lines=20> */
.L_x_1452:
[----:B------:R-:W-:Y:S05]  /*12a50*/  BSYNC B8 ;  /* 0x0000000000087941 */ /* 0x000fea0003800000 */
.L_x_1451:
        /* <DEDUP_REMOVED lines=25> */
.L_x_1454:
[----:B------:R-:W-:Y:S05]  /*12bf0*/  BSYNC B8 ;  /* 0x0000000000087941 */ /* 0x000fea0003800000 */
.L_x_1453:
[----:B------:R-:W-:Y:S01]  /*12c00*/  IADD3 R0, P1, -R28, R26, RZ ;  /* 0x0000001a1c007210 */ /* 0x000fe20007f3e1ff */
[----:B------:R-:W-:Y:S01]  /*12c10*/  BSSY B8, `(.L_x_1455) ;  /* 0x000001c000087945 */ /* 0x000fe20003800000 */
[----:B------:R-:W-:Y:S02]  /*12c20*/  ISETP.NE.U32.AND P2, PT, RZ, c[0x4][0x168], PT ;  /* 0x01005a00ff007a0c */ /* 0x000fe40003f45070 */
[C---:B------:R-:W-:Y:S01]  /*12c30*/  ISETP.GT.U32.AND P0, PT, R0.reuse, c[0x0][0x170], PT ;  /* 0x00005c0000007a0c */ /* 0x040fe20003f04070 */
[----:B------:R-:W-:Y:S01]  /*12c40*/  IMAD.X R2, R27, 0x1, ~R29, P1 ;  /* 0x000000011b027824 */ /* 0x000fe200008e0e1d */
        /* <DEDUP_REMOVED lines=24> */
.L_x_1456:
[----:B------:R-:W-:Y:S05]  /*12dd0*/  BSYNC B8 ;  /* 0x0000000000087941 */ /* 0x000fea0003800000 */
.L_x_1455:
[----:B------:R-:W-:-:S04]  /*12de0*/  IADD3 R3, P1, R28, 0x1, RZ ;  /* 0x000000011c037810 */ /* 0x000fc80007f3e0ff */
[----:B------:R-:W-:Y:S01]  /*12df0*/  ISETP.GE.U32.AND P0, PT, R3, R26, PT ;  /* 0x0000001a0300720c */ /* 0x000fe20003f06070 */
[----:B------:R-:W-:Y:S01]  /*12e00*/  IMAD.X R3, RZ, RZ, R29, P1 ;  /* 0x000000ffff037224 */ /* 0x000fe200008e061d */
[----:B------:R-:W-:-:S04]  /*12e10*/  ISETP.LE.U32.AND P1, PT, R26, R28, PT ;  /* 0x0000001c1a00720c */ /* 0x000fc80003f23070 */
[----:B------:R-:W-:-:S04]  /*12e20*/  ISETP.GE.AND.EX P0, PT, R3, R27, PT, P0 ;  /* 0x0000001b0300720c */ /* 0x000fc80003f06300 */
[----:B------:R-:W-:-:S13]  /*12e30*/  ISETP.LE.OR.EX P0, PT, R27, R29, P0, P1 ;  /* 0x0000001d1b00720c */ /* 0x000fda0000703710 */
[----:B------:R-:W-:Y:S05]  /*12e40*/  @P0 BRA `(.L_x_1450) ;  /* 0x0000028000000947 */ /* 0x000fea0003800000 */
[----:B------:R-:W-:Y:S02]  /*12e50*/  LEA R0, P0, R28, c[0x0][0x198], 0x3 ;  /* 0x000066001c007a11 */ /* 0x000fe400078018ff */
[----:B------:R-:W-:Y:S02]  /*12e60*/  LEA R31, P2, R26, c[0x0][0x198], 0x3 ;  /* 0x000066001a1f7a11 */ /* 0x000fe400078418ff */
[----:B------:R-:W-:Y:S02]  /*12e70*/  IADD3 R0, P1, R0, 0x8, RZ ;  /* 0x0000000800007810 */ /* 0x000fe40007f3e0ff */
[----:B------:R-:W-:Y:S02]  /*12e80*/  LEA.HI.X R28, R28, c[0x0][0x19c], R29, 0x3, P0 ;  /* 0x000067001c1c7a11 */ /* 0x000fe400000f1c1d */
[----:B------:R-:W-:-:S03]  /*12e90*/  LEA.HI.X R30, R26, c[0x0][0x19c], R27, 0x3, P2 ;  /* 0x000067001a1e7a11 */ /* 0x000fc600010f1c1b */
[----:B------:R-:W-:Y:S02]  /*12ea0*/  IMAD.X R27, RZ, RZ, R28, P1 ;  /* 0x000000ffff1b7224 */ /* 0x000fe400008e061c */
.L_x_1459:
[----:B------:R-:W-:-:S05]  /*12eb0*/  IMAD.MOV.U32 R26, RZ, RZ, R0 ;  /* 0x000000ffff1a7224 */ /* 0x000fca00078e0000 */
[----:B------:R-:W5:Y:S04]  /*12ec0*/  LDG.E.64 R2, [R26.64] ;  /* 0x000000241a027981 */ /* 0x000f68000c1e1b00 */
[----:B------:R-:W5:Y:S01]  /*12ed0*/  LDG.E.64 R4, [R26.64+-0x8] ;  /* 0xfffff8241a047981 */ /* 0x000f62000c1e1b00 */
[----:B------:R-:W-:Y:S01]  /*12ee0*/  ISETP.NE.U32.AND P0, PT, RZ, c[0x4][0x178], PT ;  /* 0x01005e00ff007a0c */ /* 0x000fe20003f05070 */
[----:B------:R-:W-:Y:S03]  /*12ef0*/  BSSY B8, `(.L_x_1457) ;  /* 0x0000018000087945 */ /* 0x000fe60003800000 */
[----:B------:R-:W-:Y:S02]  /*12f00*/  ISETP.NE.AND.EX P0, PT, RZ, c[0x4][0x17c], PT, P0 ;  /* 0x01005f00ff007a0c */ /* 0x000fe40003f05300 */
[----:B-----5:R-:W-:-:S04]  /*12f10*/  ISETP.LT.U32.AND P1, PT, R4, R2, PT ;  /* 0x000000020400720c */ /* 0x020fc80003f21070 */
        /* <DEDUP_REMOVED lines=21> */
.L_x_1458:
[----:B------:R-:W-:Y:S05]  /*13070*/  BSYNC B8 ;  /* 0x0000000000087941 */ /* 0x000fea0003800000 */
.L_x_1457:
[----:B------:R-:W-:-:S05]  /*13080*/  IADD3 R0, P0, R26, 0x8, RZ ;  /* 0x000000081a007810 */ /* 0x000fca0007f1e0ff */
[----:B------:R-:W-:Y:S01]  /*13090*/  IMAD.X R27, RZ, RZ, R27, P0 ;  /* 0x000000ffff1b7224 */ /* 0x000fe200000e061b */
[----:B------:R-:W-:-:S04]  /*130a0*/  ISETP.GE.U32.AND P0, PT, R0, R31, PT ;  /* 0x0000001f0000720c */ /* 0x000fc80003f06070 */
[----:B------:R-:W-:-:S13]  /*130b0*/  ISETP.GE.U32.AND.EX P0, PT, R27, R30, PT, P0 ;  /* 0x0000001e1b00720c */ /* 0x000fda0003f06100 */
[----:B------:R-:W-:Y:S05]  /*130c0*/  @!P0 BRA `(.L_x_1459) ;  /* 0xfffffde000008947 */ /* 0x000fea000383ffff */
.L_x_1450:
[----:B------:R-:W-:Y:S05]  /*130d0*/  BSYNC B7 ;  /* 0x0000000000077941 */ /* 0x000fea0003800000 */
.L_x_1449:
[----:B------:R-:W-:Y:S01]  /*130e0*/  IADD3 R0, R42, 0x80, RZ ;  /* 0x000000802a007810 */ /* 0x000fe20007ffe0ff */
[----:B------:R-:W-:Y:S03]  /*130f0*/  BSSY B7, `(.L_x_1460) ;  /* 0x0000084000077945 */ /* 0x000fe60003800000 */
[----:B------:R-:W-:-:S13]  /*13100*/  ISETP.GE.AND P0, PT, R0, R67, PT ;  /* 0x000000430000720c */ /* 0x000fda0003f06270 */
[----:B------:R-:W-:Y:S05]  /*13110*/  @P0 BRA `(.L_x_1461) ;  /* 0x0000081000000947 */ /* 0x000fea0003800000 */
[----:B--2---:R-:W-:Y:S01]  /*13120*/  ISETP.EQ.U32.AND P0, PT, R24, c[0x0][0x168], PT ;  /* 0x00005a0018007a0c */ /* 0x004fe20003f02070 */
        /* <DEDUP_REMOVED lines=24> */
.L_x_1463:
[----:B------:R-:W-:Y:S05]  /*132b0*/  BSYNC B8 ;  /* 0x0000000000087941 */ /* 0x000fea0003800000 */
.L_x_1462:
[----:B---3--:R-:W-:Y:S01]  /*132c0*/  ISETP.EQ.U32.AND P0, PT, R22, c[0x0][0x178], PT ;  /* 0x00005e0016007a0c */ /* 0x008fe20003f02070 */
        /* <DEDUP_REMOVED lines=23> */
[----:B-1--4-:R-:W-:Y:S05]  /*13440*/  CALL.ABS.NOINC R2 ;  /* 0x0000000002007343 */ /* 0x012fea0003c00000 */
.L_x_1465:
[----:B------:R-:W-:Y:S05]  /*13450*/  BSYNC B8 ;  /* 0x0000000000087941 */ /* 0x000fea0003800000 */
.L_x_1464:
        /* <DEDUP_REMOVED lines=29> */
.L_x_1467:
[----:B------:R-:W-:Y:S05]  /*13630*/  BSYNC B8 ;  /* 0x0000000000087941 */ /* 0x000fea0003800000 */
.L_x_1466:
        /* <DEDUP_REMOVED lines=13> */
.L_x_1470:
[----:B------:R-:W-:-:S05]  /*13710*/  IMAD.MOV.U32 R16, RZ, RZ, R0 ;  /* 0x000000ffff107224 */ /* 0x000fca00078e0000 */
        /* <DEDUP_REMOVED lines=27> */
.L_x_1469:
[----:B------:R-:W-:Y:S05]  /*138d0*/  BSYNC B8 ;  /* 0x0000000000087941 */ /* 0x000fea0003800000 */
.L_x_1468:
[----:B------:R-:W-:-:S05]  /*138e0*/  IADD3 R0, P0, R16, 0x8, RZ ;  /* 0x0000000810007810 */ /* 0x000fca0007f1e0ff */
[----:B------:R-:W-:Y:S01]  /*138f0*/  IMAD.X R17, RZ, RZ, R17, P0 ;  /* 0x000000ffff117224 */ /* 0x000fe200000e0611 */
[----:B------:R-:W-:-:S04]  /*13900*/  ISETP.GE.U32.AND P0, PT, R0, R23, PT ;  /* 0x000000170000720c */ /* 0x000fc80003f06070 */
[----:B------:R-:W-:-:S13]  /*13910*/  ISETP.GE.U32.AND.EX P0, PT, R17, R22, PT, P0 ;  /* 0x000000161100720c */ /* 0x000fda0003f06100 */
[----:B------:R-:W-:Y:S05]  /*13920*/  @!P0 BRA `(.L_x_1470) ;  /* 0xfffffde000008947 */ /* 0x000fea000383ffff */
.L_x_1461:
[----:B------:R-:W-:Y:S05]  /*13930*/  BSYNC B7 ;  /* 0x0000000000077941 */ /* 0x000fea0003800000 */
.L_x_1460:
[----:B------:R-:W-:Y:S01]  /*13940*/  IADD3 R0, R42, 0x100, RZ ;  /* 0x000001002a007810 */ /* 0x000fe20007ffe0ff */
[----:B------:R-:W-:Y:S03]  /*13950*/  BSSY B7, `(.L_x_1471) ;  /* 0x0000083000077945 */ /* 0x000fe60003800000 */
[----:B------:R-:W-:-:S13]  /*13960*/  ISETP.GE.AND P0, PT, R0, R67, PT ;  /* 0x000000430000720c */ /* 0x000fda0003f06270 */
        /* <DEDUP_REMOVED lines=26> */
.L_x_1474:
[----:B------:R-:W-:Y:S05]  /*13b10*/  BSYNC B8 ;  /* 0x0000000000087941 */ /* 0x000fea0003800000 */
.L_x_1473:
        /* <DEDUP_REMOVED lines=25> */
.L_x_1476:
[----:B------:R-:W-:Y:S05]  /*13cb0*/  BSYNC B8 ;  /* 0x0000000000087941 */ /* 0x000fea0003800000 */
.L_x_1475:
[----:B----4-:R-:W-:Y:S01]  /*13cc0*/  IADD3 R0, P1, -R38, R40, RZ ;  /* 0x0000002826007210 */ /* 0x010fe20007f3e1ff */
        /* <DEDUP_REMOVED lines=27> */
[----:B-123--:R-:W-:Y:S05]  /*13e80*/  CALL.ABS.NOINC R2 ;  /* 0x0000000002007343 */ /* 0x00efea0003c00000 */
.L_x_1478:
[----:B------:R-:W-:Y:S05]  /*13e90*/  BSYNC B8 ;  /* 0x0000000000087941 */ /* 0x000fea0003800000 */
.L_x_1477:
        /* <DEDUP_REMOVED lines=12> */
[----:B------:R-:W-:-:S05]  /*13f60*/  IMAD.X R17, RZ, RZ, R17, P1 ;  /* 0x000000ffff117224 */ /* 0x000fca00008e0611 */
.L_x_1481:
[----:B------:R-:W4:Y:S04]  /*13f70*/  LDG.E.64 R2, [R16.64] ;  /* 0x0000002410027981 */ /* 0x000f28000c1e1b00 */
[----:B------:R-:W4:Y:S01]  /*13f80*/  LDG.E.64 R4, [R16.64+-0x8] ;  /* 0xfffff82410047981 */ /* 0x000f22000c1e1b00 */
[----:B------:R-:W-:Y:S01]  /*13f90*/  ISETP.NE.U32.AND P1, PT, RZ, c[0x4][0x178], PT ;  /* 0x01005e00ff007a0c */ /* 0x000fe20003f25070 */
[----:B------:R-:W-:Y:S03]  /*13fa0*/  BSSY B8, `(.L_x_1479) ;  /* 0x0000018000087945 */ /* 0x000fe60003800000 */
[----:B------:R-:W-:Y:S02]  /*13fb0*/  ISETP.NE.AND.EX P1, PT, RZ, c[0x4][0x17c], PT, P1 ;  /* 0x01005f00ff007a0c */ /* 0x000fe40003f25310 */
[----:B----4-:R-:W-:-:S04]  /*13fc0*/  ISETP.LT.U32.AND P0, PT, R4, R2, PT ;  /* 0x000000020400720c */ /* 0x010fc80003f01070 */
        /* <DEDUP_REMOVED lines=21> */
.L_x_1480:
[----:B------:R-:W-:Y:S05]  /*14120*/  BSYNC B8 ;  /* 0x0000000000087941 */ /* 0x000fea0003800000 */
.L_x_1479:
[----:B------:R-:W-:-:S05]  /*14130*/  IADD3 R16, P0, R16, 0x8, RZ ;  /* 0x0000000810107810 */ /* 0x000fca0007f1e0ff */
[----:B------:R-:W-:Y:S01]  /*14140*/  IMAD.X R17, RZ, RZ, R17, P0 ;  /* 0x000000ffff117224 */ /* 0x000fe200000e0611 */
[----:B------:R-:W-:-:S04]  /*14150*/  ISETP.GE.U32.AND P0, PT, R16, R19, PT ;  /* 0x000000131000720c */ /* 0x000fc80003f06070 */
[----:B------:R-:W-:-:S13]  /*14160*/  ISETP.GE.U32.AND.EX P0, PT, R17, R40, PT, P0 ;  /* 0x000000281100720c */ /* 0x000fda0003f06100 */
[----:B------:R-:W-:Y:S05]  /*14170*/  @!P0 BRA `(.L_x_1481) ;  /* 0xfffffdf000008947 */ /* 0x000fea000383ffff */
.L_x_1472:
[----:B------:R-:W-:Y:S05]  /*14180*/  BSYNC B7 ;  /* 0x0000000000077941 */ /* 0x000fea0003800000 */
.L_x_1471:
        /* <DEDUP_REMOVED lines=29> */
.L_x_1485:
[----:B------:R-:W-:Y:S05]  /*14360*/  BSYNC B8 ;  /* 0x0000000000087941 */ /* 0x000fea0003800000 */
.L_x_1484:
        /* <DEDUP_REMOVED lines=25> */
.L_x_1487:
[----:B------:R-:W-:Y:S05]  /*14500*/  BSYNC B8 ;  /* 0x0000000000087941 */ /* 0x000fea0003800000 */
.L_x_1486:
        /* <DEDUP_REMOVED lines=29> */
.L_x_1489:
[----:B------:R-:W-:Y:S05]  /*146e0*/  BSYNC B8 ;  /* 0x0000000000087941 */ /* 0x000fea0003800000 */
.L_x_1488:
[C---:B------:R-:W-:Y:S02]  /*146f0*/  IADD3 R3, P1, R48.reuse, 0x1, RZ ;  /* 0x0000000130037810 */ /* 0x040fe40007f3e0ff */
[----:B------:R-:W-:Y:S02]  /*14700*/  LEA R16, P2, R48, c[0x0][0x198], 0x3 ;  /* 0x0000660030107a11 */ /* 0x000fe400078418ff */
[----:B------:R-:W-:Y:S01]  /*14710*/  ISETP.GE.U32.AND P0, PT, R3, R50, PT ;  /* 0x000000320300720c */ /* 0x000fe20003f06070 */
[----:B------:R-:W-:Y:S01]  /*14720*/  IMAD.X R3, RZ, RZ, R49, P1 ;  /* 0x000000ffff037224 */ /* 0x000fe200008e0631 */
[C---:B------:R-:W-:Y:S02]  /*14730*/  ISETP.LE.U32.AND P1, PT, R50.reuse, R48, PT ;  /* 0x000000303200720c */ /* 0x040fe40003f23070 */
[----:B------:R-:W-:Y:S02]  /*14740*/  LEA R19, P3, R50, c[0x0][0x198], 0x3 ;  /* 0x0000660032137a11 */ /* 0x000fe400078618ff */
[----:B------:R-:W-:-:S02]  /*14750*/  ISETP.GE.AND.EX P0, PT, R3, R51, PT, P0 ;  /* 0x000000330300720c */ /* 0x000fc40003f06300 */
[----:B------:R-:W-:Y:S02]  /*14760*/  LEA.HI.X R17, R48, c[0x0][0x19c], R49, 0x3, P2 ;  /* 0x0000670030117a11 */ /* 0x000fe400010f1c31 */
[----:B------:R-:W-:Y:S02]  /*14770*/  ISETP.LE.OR.EX P0, PT, R51, R49, P0, P1 ;  /* 0x000000313300720c */ /* 0x000fe40000703710 */
[----:B------:R-:W-:-:S11]  /*14780*/  LEA.HI.X R50, R50, c[0x0][0x19c], R51, 0x3, P3 ;  /* 0x0000670032327a11 */ /* 0x000fd600018f1c33 */
[----:B------:R-:W-:Y:S05]  /*14790*/  @P0 BRA `(.L_x_1483) ;  /* 0x0000023000000947 */ /* 0x000fea0003800000 */
[----:B------:R-:W-:-:S05]  /*147a0*/  IADD3 R16, P0, R16, 0x8, RZ ;  /* 0x0000000810107810 */ /* 0x000fca0007f1e0ff */
[----:B------:R-:W-:-:S05]  /*147b0*/  IMAD.X R17, RZ, RZ, R17, P0 ;  /* 0x000000ffff117224 */ /* 0x000fca00000e0611 */
.L_x_1492:
        /* <DEDUP_REMOVED lines=27> */
.L_x_1491:
[----:B------:R-:W-:Y:S05]  /*14970*/  BSYNC B8 ;  /* 0x0000000000087941 */ /* 0x000fea0003800000 */
.L_x_1490:
[----:B------:R-:W-:-:S05]  /*14980*/  IADD3 R16, P0, R16, 0x8, RZ ;  /* 0x0000000810107810 */ /* 0x000fca0007f1e0ff */
[----:B------:R-:W-:Y:S01]  /*14990*/  IMAD.X R17, RZ, RZ, R17, P0 ;  /* 0x000000ffff117224 */ /* 0x000fe200000e0611 */
[----:B------:R-:W-:-:S04]  /*149a0*/  ISETP.GE.U32.AND P0, PT, R16, R19, PT ;  /* 0x000000131000720c */ /* 0x000fc80003f06070 */
[----:B------:R-:W-:-:S13]  /*149b0*/  ISETP.GE.U32.AND.EX P0, PT, R17, R50, PT, P0 ;  /* 0x000000321100720c */ /* 0x000fda0003f06100 */
[----:B------:R-:W-:Y:S05]  /*149c0*/  @!P0 BRA `(.L_x_1492) ;  /* 0xfffffdf000008947 */ /* 0x000fea000383ffff */
.L_x_1483:
[----:B------:R-:W-:Y:S05]  /*149d0*/  BSYNC B7 ;  /* 0x0000000000077941 */ /* 0x000fea0003800000 */
.L_x_1482:
[----:B------:R-:W-:Y:S05]  /*149e0*/  BRA `(.L_x_1493) ;  /* 0x00007cf000007947 */ /* 0x000fea0003800000 */
.L_x_1448:
[----:B------:R-:W0:Y:S01]  /*149f0*/  S2R R0, SR_TID.X ;  /* 0x0000000000007919 */ /* 0x000e220000002100 */
[----:B------:R-:W-:Y:S01]  /*14a00*/  BSSY B7, `(.L_x_1494) ;  /* 0x0000205000077945 */ /* 0x000fe20003800000 */
[----:B0-----:R-:W-:-:S13]  /*14a10*/  ISETP.GE.AND P0, PT, R0, R67, PT ;  /* 0x000000430000720c */ /* 0x001fda0003f06270 */
[----:B------:R-:W-:Y:S05]  /*14a20*/  @P0 BRA `(.L_x_1495) ;  /* 0x0000202000000947 */ /* 0x000fea0003800000 */
[----:B-----5:R-:W-:Y:S01]  /*14a30*/  ISETP.EQ.U32.AND P1, PT, R32, c[0x0][0x168], PT ;  /* 0x00005a0020007a0c */ /* 0x020fe20003f22070 */
[----:B------:R-:W-:Y:S01]  /*14a40*/  BSSY B8, `(.L_x_1496) ;  /* 0x0000018000087945 */ /* 0x000fe20003800000 */
[----:B------:R-:W-:Y:S02]  /*14a50*/  ISETP.NE.U32.AND P0, PT, RZ, c[0x4][0x148], PT ;  /* 0x01005200ff007a0c */ /* 0x000fe40003f05070 */
[----:B------:R-:W-:Y:S02]  /*14a60*/  ISETP.EQ.AND.EX P1, PT, R33, c[0x0][0x16c], PT, P1 ;  /* 0x00005b0021007a0c */ /* 0x000fe40003f22310 */
[----:B------:R-:W-:-:S13]  /*14a70*/  ISETP.NE.AND.EX P0, PT, RZ, c[0x4][0x14c], PT, P0 ;  /* 0x01005300ff007a0c */ /* 0x000fda0003f05300 */
        /* <DEDUP_REMOVED lines=19> */
[----:B01234-:R-:W-:Y:S05]  /*14bb0*/  CALL.ABS.NOINC R14 ;  /* 0x000000000e007343 */ /* 0x01ffea0003c00000 */
.L_x_1497:
[----:B------:R-:W-:Y:S05]  /*14bc0*/  BSYNC B8 ;  /* 0x0000000000087941 */ /* 0x000fea0003800000 */
.L_x_1496:
        /* <DEDUP_REMOVED lines=25> */
.L_x_1499:
[----:B------:R-:W-:Y:S05]  /*14d60*/  BSYNC B8 ;  /* 0x0000000000087941 */ /* 0x000fea0003800000 */
.L_x_1498:
        /* <DEDUP_REMOVED lines=29> */
.L_x_1501:
[----:B------:R-:W-:Y:S05]  /*14f40*/  BSYNC B8 ;  /* 0x0000000000087941 */ /* 0x000fea0003800000 */
.L_x_1500:
[----:B------:R-:W-:Y:S01]  /*14f50*/  ISETP.GE.U32.AND P0, PT, R2, 0x3, PT ;  /* 0x000000030200780c */ /* 0x000fe20003f06070 */
[----:B-1----:R-:W-:Y:S01]  /*14f60*/  IMAD R3, R57, c[0x0][0x178], RZ ;  /* 0x00005e0039037a24 */ /* 0x002fe200078e02ff */
[----:B------:R-:W-:Y:S01]  /*14f70*/  CS2R R10, SRZ ;  /* 0x00000000000a7805 */ /* 0x000fe2000001ff00 */
[----:B------:R-:W-:-:S04]  /*14f80*/  IMAD.WIDE.U32 R4, R56, c[0x0][0x178], RZ ;  /* 0x00005e0038047a25 */ /* 0x000fc800078e00ff */
[----:B------:R-:W-:Y:S02]  /*14f90*/  IMAD R3, R56, c[0x0][0x17c], R3 ;  /* 0x00005f0038037a24 */ /* 0x000fe400078e0203 */
[----:B------:R-:W-:Y:S02]  /*14fa0*/  IMAD.MOV.U32 R7, RZ, RZ, R4 ;  /* 0x000000ffff077224 */ /* 0x000fe400078e0004 */
[----:B------:R-:W-:Y:S02]  /*14fb0*/  IMAD.IADD R4, R5, 0x1, R3 ;  /* 0x0000000105047824 */ /* 0x000fe400078e0203 */
[----:B------:R-:W-:Y:S01]  /*14fc0*/  IMAD.MOV.U32 R5, RZ, RZ, R2 ;  /* 0x000000ffff057224 */ /* 0x000fe200078e0002 */
[----:B------:R-:W-:Y:S05]  /*14fd0*/  @!P0 BRA `(.L_x_1502) ;  /* 0x00000d1000008947 */ /* 0x000fea0003800000 */
[----:B------:R-:W-:Y:S01]  /*14fe0*/  ULDC UR5, c[0x0][0x180] ;  /* 0x0000600000057ab9 */ /* 0x000fe20000000800 */
[----:B------:R-:W-:Y:S01]  /*14ff0*/  BSSY B0, `(.L_x_1502) ;  /* 0x00000cf000007945 */ /* 0x000fe20003800000 */
[----:B------:R-:W-:Y:S01]  /*15000*/  ULOP3.LUT UR4, UR5, 0x3, URZ, 0xc0, !UPT ;  /* 0x0000000305047892 */ /* 0x000fe2000f8ec03f */
[----:B------:R-:W-:Y:S01]  /*15010*/  CS2R R10, SRZ ;  /* 0x00000000000a7805 */ /* 0x000fe2000001ff00 */
[----:B------:R-:W-:-:S02]  /*15020*/  IMAD.MOV.U32 R5, RZ, RZ, R2 ;  /* 0x000000ffff057224 */ /* 0x000fc400078e0002 */
[----:B------:R-:W-:-:S06]  /*15030*/  UIADD3 UR4, -UR4, UR5, URZ ;  /* 0x0000000504047290 */ /* 0x000fcc000fffe13f */
[----:B------:R-:W-:Y:S02]  /*15040*/  IMAD.U32 R64, RZ, RZ, UR4 ;  /* 0x00000004ff407e24 */ /* 0x000fe4000f8e00ff */
.L_x_1515:
[----:B------:R-:W-:-:S04]  /*15050*/  IMAD.MOV.U32 R14, RZ, RZ, 0x8 ;  /* 0x00000008ff0e7424 */ /* 0x000fc800078e00ff */
[----:B------:R-:W-:-:S05]  /*15060*/  IMAD.WIDE R14, R5, R14, c[0x0][0x188] ;  /* 0x00006200050e7625 */ /* 0x000fca00078e020e */
[----:B------:R-:W5:Y:S01]  /*15070*/  LDG.E.64 R8, [R14.64] ;  /* 0x000000240e087981 */ /* 0x000f62000c1e1b00 */
[----:B------:R-:W-:Y:S01]  /*15080*/  BSSY B1, `(.L_x_1503) ;  /* 0x000001e000017945 */ /* 0x000fe20003800000 */
[----:B-----5:R-:W-:-:S04]  /*15090*/  LOP3.LUT R0, R4, R9, RZ, 0xfc, !PT ;  /* 0x0000000904007212 */ /* 0x020fc800078efcff */
[----:B------:R-:W-:-:S13]  /*150a0*/  ISETP.NE.U32.AND P0, PT, R0, RZ, PT ;  /* 0x000000ff0000720c */ /* 0x000fda0003f05070 */
[----:B------:R-:W-:Y:S05]  /*150b0*/  @!P0 BRA `(.L_x_1504) ;  /* 0x0000007000008947 */ /* 0x000fea0003800000 */
[----:B------:R-:W-:Y:S01]  /*150c0*/  IMAD.MOV.U32 R3, RZ, RZ, R8 ;  /* 0x000000ffff037224 */ /* 0x000fe200078e0008 */
[----:B------:R-:W-:Y:S01]  /*150d0*/  MOV R6, 0x15100 ;  /* 0x0001510000067802 */ /* 0x000fe20000000f00 */
[----:B------:R-:W-:Y:S02]  /*150e0*/  IMAD.MOV.U32 R0, RZ, RZ, R9 ;  /* 0x000000ffff007224 */ /* 0x000fe400078e0009 */
[----:B--234-:R-:W-:Y:S05]  /*150f0*/  CALL.REL.NOINC `($__internal_1_$__cuda_sm20_div_s64) ;  /* 0x000095b000007944 */ /* 0x01cfea0003c00000 */
[----:B------:R-:W-:Y:S02]  /*15100*/  IMAD.MOV.U32 R56, RZ, RZ, R3 ;  /* 0x000000ffff387224 */ /* 0x000fe400078e0003 */
[----:B------:R-:W-:Y:S01]  /*15110*/  IMAD.MOV.U32 R57, RZ, RZ, R0 ;  /* 0x000000ffff397224 */ /* 0x000fe200078e0000 */
[----:B------:R-:W-:Y:S05]  /*15120*/  BRA `(.L_x_1505) ;  /* 0x0000013000007947 */ /* 0x000fea0003800000 */
.L_x_1504:
        /* <DEDUP_REMOVED lines=19> */
.L_x_1505:
[----:B------:R-:W-:Y:S05]  /*15260*/  BSYNC B1 ;  /* 0x0000000000017941 */ /* 0x000fea0003800000 */
.L_x_1503:
[----:B------:R-:W5:Y:S01]  /*15270*/  LDG.E.64 R58, [R14.64+-0x8] ;  /* 0xfffff8240e3a7981 */ /* 0x000f62000c1e1b00 */
[----:B------:R-:W-:Y:S02]  /*15280*/  SHF.R.S32.HI R0, RZ, 0x1f, R5 ;  /* 0x0000001fff007819 */ /* 0x000fe40000011405 */
[----:B------:R-:W-:-:S04]  /*15290*/  LEA R12, P0, R5, c[0x0][0x190], 0x3 ;  /* 0x00006400050c7a11 */ /* 0x000fc800078018ff */
[----:B------:R-:W-:-:S05]  /*152a0*/  LEA.HI.X R13, R5, c[0x0][0x194], R0, 0x3, P0 ;  /* 0x00006500050d7a11 */ /* 0x000fca00000f1c00 */
[----:B----4-:R-:W4:Y:S01]  /*152b0*/  LDG.E.64 R20, [R12.64] ;  /* 0x000000240c147981 */ /* 0x010f22000c1e1b00 */
[----:B------:R-:W-:Y:S01]  /*152c0*/  IADD3 R31, P0, RZ, -R56, RZ ;  /* 0x80000038ff1f7210 */ /* 0x000fe20007f1e0ff */
[----:B------:R-:W-:-:S04]  /*152d0*/  IMAD.MOV.U32 R6, RZ, RZ, R7 ;  /* 0x000000ffff067224 */ /* 0x000fc800078e0007 */
[----:B------:R-:W-:Y:S02]  /*152e0*/  IMAD.X R3, RZ, RZ, ~R57, P0 ;  /* 0x000000ffff037224 */ /* 0x000fe400000e0e39 */
[----:B------:R-:W-:Y:S02]  /*152f0*/  IMAD.MOV.U32 R7, RZ, RZ, R4 ;  /* 0x000000ffff077224 */ /* 0x000fe400078e0004 */
[----:B------:R-:W-:Y:S02]  /*15300*/  IMAD R3, R3, R8, RZ ;  /* 0x0000000803037224 */ /* 0x000fe400078e02ff */
[----:B------:R-:W-:-:S04]  /*15310*/  IMAD.WIDE.U32 R6, R8, R31, R6 ;  /* 0x0000001f08067225 */ /* 0x000fc800078e0006 */
[----:B------:R-:W-:-:S04]  /*15320*/  IMAD R3, R9, R31, R3 ;  /* 0x0000001f09037224 */ /* 0x000fc800078e0203 */
[----:B------:R-:W-:Y:S02]  /*15330*/  IMAD.IADD R3, R7, 0x1, R3 ;  /* 0x0000000107037824 */ /* 0x000fe400078e0203 */
[----:B------:R-:W-:Y:S02]  /*15340*/  IMAD.MOV.U32 R60, RZ, RZ, R11 ;  /* 0x000000ffff3c7224 */ /* 0x000fe400078e000b */
[----:B------:R-:W-:Y:S01]  /*15350*/  IMAD.MOV.U32 R61, RZ, RZ, R10 ;  /* 0x000000ffff3d7224 */ /* 0x000fe200078e000a */
[----:B------:R-:W-:Y:S01]  /*15360*/  BSSY B1, `(.L_x_1506) ;  /* 0x0000024000017945 */ /* 0x000fe20003800000 */
[----:B-----5:R-:W-:-:S04]  /*15370*/  LOP3.LUT R0, R57, R59, RZ, 0xfc, !PT ;  /* 0x0000003b39007212 */ /* 0x020fc800078efcff */
[----:B------:R-:W-:Y:S01]  /*15380*/  ISETP.NE.U32.AND P0, PT, R0, RZ, PT ;  /* 0x000000ff0000720c */ /* 0x000fe20003f05070 */
[----:B----4-:R-:W-:Y:S02]  /*15390*/  IMAD R3, R3, R20, RZ ;  /* 0x0000001403037224 */ /* 0x010fe400078e02ff */
[----:B------:R-:W-:-:S04]  /*153a0*/  IMAD.WIDE.U32 R60, R20, R6, R60 ;  /* 0x00000006143c7225 */ /* 0x000fc800078e003c */
[----:B------:R-:W-:-:S04]  /*153b0*/  IMAD R3, R21, R6, R3 ;  /* 0x0000000615037224 */ /* 0x000fc800078e0203 */
[----:B------:R-:W-:Y:S02]  /*153c0*/  IMAD.IADD R65, R61, 0x1, R3 ;  /* 0x000000013d417824 */ /* 0x000fe400078e0203 */
[----:B------:R-:W-:Y:S05]  /*153d0*/  @!P0 BRA `(.L_x_1507) ;  /* 0x0000009000008947 */ /* 0x000fea0003800000 */
[----:B------:R-:W-:Y:S01]  /*153e0*/  IMAD.MOV.U32 R7, RZ, RZ, R56 ;  /* 0x000000ffff077224 */ /* 0x000fe200078e0038 */
[----:B------:R-:W-:Y:S01]  /*153f0*/  MOV R6, 0x15440 ;  /* 0x0001544000067802 */ /* 0x000fe20000000f00 */
[----:B------:R-:W-:Y:S02]  /*15400*/  IMAD.MOV.U32 R4, RZ, RZ, R57 ;  /* 0x000000ffff047224 */ /* 0x000fe400078e0039 */
[----:B------:R-:W-:Y:S02]  /*15410*/  IMAD.MOV.U32 R3, RZ, RZ, R58 ;  /* 0x000000ffff037224 */ /* 0x000fe400078e003a */
[----:B------:R-:W-:Y:S02]  /*15420*/  IMAD.MOV.U32 R0, RZ, RZ, R59 ;  /* 0x000000ffff007224 */ /* 0x000fe400078e003b */
[----:B--23--:R-:W-:Y:S05]  /*15430*/  CALL.REL.NOINC `($__internal_1_$__cuda_sm20_div_s64) ;  /* 0x0000927000007944 */ /* 0x00cfea0003c00000 */
[----:B------:R-:W-:Y:S02]  /*15440*/  IMAD.MOV.U32 R10, RZ, RZ, R3 ;  /* 0x000000ffff0a7224 */ /* 0x000fe400078e0003 */
[----:B------:R-:W-:Y:S01]  /*15450*/  IMAD.MOV.U32 R11, RZ, RZ, R0 ;  /* 0x000000ffff0b7224 */ /* 0x000fe200078e0000 */
[----:B------:R-:W-:Y:S05]  /*15460*/  BRA `(.L_x_1508) ;  /* 0x0000013000007947 */ /* 0x000fea0003800000 */
.L_x_1507:
        /* <DEDUP_REMOVED lines=19> */
.L_x_1508:
[----:B------:R-:W-:Y:S05]  /*155a0*/  BSYNC B1 ;  /* 0x0000000000017941 */ /* 0x000fea0003800000 */
.L_x_1506:
[----:B------:R-:W4:Y:S04]  /*155b0*/  LDG.E.64 R8, [R14.64+-0x10] ;  /* 0xfffff0240e087981 */ /* 0x000f28000c1e1b00 */
[----:B------:R-:W5:Y:S01]  /*155c0*/  LDG.E.64 R6, [R12.64+-0x8] ;  /* 0xfffff8240c067981 */ /* 0x000f62000c1e1b00 */
[----:B------:R-:W-:Y:S01]  /*155d0*/  IADD3 R31, P0, RZ, -R10, RZ ;  /* 0x8000000aff1f7210 */ /* 0x000fe20007f1e0ff */
[----:B------:R-:W-:Y:S01]  /*155e0*/  IMAD.MOV.U32 R20, RZ, RZ, R56 ;  /* 0x000000ffff147224 */ /* 0x000fe200078e0038 */
[----:B------:R-:W-:Y:S01]  /*155f0*/  BSSY B1, `(.L_x_1509) ;  /* 0x000002c000017945 */ /* 0x000fe20003800000 */
[----:B------:R-:W-:-:S02]  /*15600*/  IMAD.MOV.U32 R21, RZ, RZ, R57 ;  /* 0x000000ffff157224 */ /* 0x000fc400078e0039 */
[----:B------:R-:W-:Y:S02]  /*15610*/  IMAD.X R3, RZ, RZ, ~R11, P0 ;  /* 0x000000ffff037224 */ /* 0x000fe400000e0e0b */
[----:B------:R-:W-:-:S04]  /*15620*/  IMAD.WIDE.U32 R20, R58, R31, R20 ;  /* 0x0000001f3a147225 */ /* 0x000fc800078e0014 */
[----:B------:R-:W-:Y:S02]  /*15630*/  IMAD R3, R3, R58, RZ ;  /* 0x0000003a03037224 */ /* 0x000fe400078e02ff */
[----:B------:R-:W-:Y:S02]  /*15640*/  IMAD.MOV.U32 R56, RZ, RZ, R60 ;  /* 0x000000ffff387224 */ /* 0x000fe400078e003c */
[----:B------:R-:W-:Y:S02]  /*15650*/  IMAD R3, R59, R31, R3 ;  /* 0x0000001f3b037224 */ /* 0x000fe400078e0203 */
[----:B------:R-:W-:Y:S02]  /*15660*/  IMAD.MOV.U32 R57, RZ, RZ, R65 ;  /* 0x000000ffff397224 */ /* 0x000fe400078e0041 */
[----:B------:R-:W-:Y:S01]  /*15670*/  IMAD.IADD R3, R21, 0x1, R3 ;  /* 0x0000000115037824 */ /* 0x000fe200078e0203 */
[----:B----4-:R-:W-:-:S04]  /*15680*/  LOP3.LUT R0, R11, R9, RZ, 0xfc, !PT ;  /* 0x000000090b007212 */ /* 0x010fc800078efcff */
[----:B------:R-:W-:Y:S01]  /*15690*/  ISETP.NE.U32.AND P0, PT, R0, RZ, PT ;  /* 0x000000ff0000720c */ /* 0x000fe20003f05070 */
[----:B-----5:R-:W-:Y:S02]  /*156a0*/  IMAD R3, R3, R6, RZ ;  /* 0x0000000603037224 */ /* 0x020fe400078e02ff */
        /* <DEDUP_REMOVED lines=13> */
.L_x_1510:
        /* <DEDUP_REMOVED lines=19> */
.L_x_1511:
[----:B------:R-:W-:Y:S05]  /*158b0*/  BSYNC B1 ;  /* 0x0000000000017941 */ /* 0x000fea0003800000 */
.L_x_1509:
[----:B------:R-:W4:Y:S04]  /*158c0*/  LDG.E.64 R14, [R14.64+-0x18] ;  /* 0xffffe8240e0e7981 */ /* 0x000f28000c1e1b00 */
[----:B------:R-:W5:Y:S01]  /*158d0*/  LDG.E.64 R6, [R12.64+-0x10] ;  /* 0xfffff0240c067981 */ /* 0x000f62000c1e1b00 */
[----:B------:R-:W-:Y:S01]  /*158e0*/  IADD3 R21, P0, RZ, -R58, RZ ;  /* 0x8000003aff157210 */ /* 0x000fe20007f1e0ff */
[----:B------:R-:W-:Y:S04]  /*158f0*/  BSSY B1, `(.L_x_1512) ;  /* 0x000002b000017945 */ /* 0x000fe80003800000 */
[----:B------:R-:W-:-:S02]  /*15900*/  IMAD.X R3, RZ, RZ, ~R59, P0 ;  /* 0x000000ffff037224 */ /* 0x000fc400000e0e3b */
        /* <DEDUP_REMOVED lines=22> */
.L_x_1513:
        /* <DEDUP_REMOVED lines=19> */
.L_x_1514:
[----:B------:R-:W-:Y:S05]  /*15ba0*/  BSYNC B1 ;  /* 0x0000000000017941 */ /* 0x000fea0003800000 */
.L_x_1512:
[----:B------:R-:W4:Y:S01]  /*15bb0*/  LDG.E.64 R12, [R12.64+-0x18] ;  /* 0xffffe8240c0c7981 */ /* 0x000f22000c1e1b00 */
[----:B------:R-:W-:Y:S01]  /*15bc0*/  IADD3 R9, P0, RZ, -R7, RZ ;  /* 0x80000007ff097210 */ /* 0x000fe20007f1e0ff */
[----:B------:R-:W-:Y:S01]  /*15bd0*/  IMAD.MOV.U32 R20, RZ, RZ, R58 ;  /* 0x000000ffff147224 */ /* 0x000fe200078e003a */
[----:B------:R-:W-:Y:S01]  /*15be0*/  IADD3 R64, R64, -0x4, RZ ;  /* 0xfffffffc40407810 */ /* 0x000fe20007ffe0ff */
[----:B------:R-:W-:Y:S01]  /*15bf0*/  IMAD.MOV.U32 R21, RZ, RZ, R59 ;  /* 0x000000ffff157224 */ /* 0x000fe200078e003b */
[----:B------:R-:W-:Y:S01]  /*15c00*/  IADD3 R5, R5, -0x4, RZ ;  /* 0xfffffffc05057810 */ /* 0x000fe20007ffe0ff */
[----:B------:R-:W-:Y:S01]  /*15c10*/  IMAD.X R3, RZ, RZ, ~R4, P0 ;  /* 0x000000ffff037224 */ /* 0x000fe200000e0e04 */
[----:B------:R-:W-:Y:S01]  /*15c20*/  ISETP.NE.AND P0, PT, R64, RZ, PT ;  /* 0x000000ff4000720c */ /* 0x000fe20003f05270 */
[----:B------:R-:W-:-:S04]  /*15c30*/  IMAD.WIDE.U32 R20, R14, R9, R20 ;  /* 0x000000090e147225 */ /* 0x000fc800078e0014 */
[----:B------:R-:W-:-:S04]  /*15c40*/  IMAD R3, R3, R14, RZ ;  /* 0x0000000e03037224 */ /* 0x000fc800078e02ff */
[----:B------:R-:W-:Y:S02]  /*15c50*/  IMAD R3, R15, R9, R3 ;  /* 0x000000090f037224 */ /* 0x000fe400078e0203 */
[----:B------:R-:W-:Y:S02]  /*15c60*/  IMAD.MOV.U32 R9, RZ, RZ, R10 ;  /* 0x000000ffff097224 */ /* 0x000fe400078e000a */
[----:B------:R-:W-:-:S04]  /*15c70*/  IMAD.IADD R3, R21, 0x1, R3 ;  /* 0x0000000115037824 */ /* 0x000fc800078e0203 */
[----:B----4-:R-:W-:Y:S02]  /*15c80*/  IMAD R3, R3, R12, RZ ;  /* 0x0000000c03037224 */ /* 0x010fe400078e02ff */
[----:B------:R-:W-:-:S04]  /*15c90*/  IMAD.WIDE.U32 R8, R12, R20, R8 ;  /* 0x000000140c087225 */ /* 0x000fc800078e0008 */
[----:B------:R-:W-:Y:S02]  /*15ca0*/  IMAD R3, R13, R20, R3 ;  /* 0x000000140d037224 */ /* 0x000fe400078e0203 */
[----:B------:R-:W-:Y:S02]  /*15cb0*/  IMAD.MOV.U32 R11, RZ, RZ, R8 ;  /* 0x000000ffff0b7224 */ /* 0x000fe400078e0008 */
[----:B------:R-:W-:Y:S01]  /*15cc0*/  IMAD.IADD R10, R9, 0x1, R3 ;  /* 0x00000001090a7824 */ /* 0x000fe200078e0203 */
[----:B------:R-:W-:Y:S05]  /*15cd0*/  @P0 BRA `(.L_x_1515) ;  /* 0xfffff37000000947 */ /* 0x000fea000383ffff */
[----:B------:R-:W-:Y:S05]  /*15ce0*/  BSYNC B0 ;  /* 0x0000000000007941 */ /* 0x000fea0003800000 */
.L_x_1502:
[----:B------:R-:W-:-:S05]  /*15cf0*/  IMAD.MOV.U32 R0, RZ, RZ, c[0x0][0x180] ;  /* 0x00006000ff007624 */ /* 0x000fca00078e00ff */
[----:B------:R-:W-:-:S13]  /*15d00*/  LOP3.LUT P0, RZ, R0, 0x3, RZ, 0xc0, !PT ;  /* 0x0000000300ff7812 */ /* 0x000fda000780c0ff */
[----:B------:R-:W-:Y:S05]  /*15d10*/  @!P0 BRA `(.L_x_1516) ;  /* 0x00000a1000008947 */ /* 0x000fea0003800000 */
[----:B------:R-:W-:-:S04]  /*15d20*/  IMAD.MOV.U32 R8, RZ, RZ, 0x8 ;  /* 0x00000008ff087424 */ /* 0x000fc800078e00ff */
[----:B------:R-:W-:-:S06]  /*15d30*/  IMAD.WIDE R8, R5, R8, c[0x0][0x188] ;  /* 0x0000620005087625 */ /* 0x000fcc00078e0208 */
        /* <DEDUP_REMOVED lines=12> */
.L_x_1518:
[----:B------:R-:W0:Y:S01]  /*15e00*/  I2F.U32.RP R0, R8 ;  /* 0x0000000800007306 */ /* 0x000e220000209000 */
[----:B------:R-:W-:Y:S01]  /*15e10*/  IMAD.MOV R3, RZ, RZ, -R8 ;  /* 0x000000ffff037224 */ /* 0x000fe200078e0a08 */
[----:B------:R-:W-:-:S06]  /*15e20*/  ISETP.NE.U32.AND P2, PT, R8, RZ, PT ;  /* 0x000000ff0800720c */ /* 0x000fcc0003f45070 */
[----:B0-----:R-:W0:Y:S02]  /*15e30*/  MUFU.RCP R0, R0 ;  /* 0x0000000000007308 */ /* 0x001e240000001000 */
[----:B0-----:R-:W-:-:S06]  /*15e40*/  IADD3 R12, R0, 0xffffffe, RZ ;  /* 0x0ffffffe000c7810 */ /* 0x001fcc0007ffe0ff */
[----:B------:R0:W1:Y:S02]  /*15e50*/  F2I.FTZ.U32.TRUNC.NTZ R13, R12 ;  /* 0x0000000c000d7305 */ /* 0x000064000021f000 */
[----:B0-----:R-:W-:Y:S02]  /*15e60*/  IMAD.MOV.U32 R12, RZ, RZ, RZ ;  /* 0x000000ffff0c7224 */ /* 0x001fe400078e00ff */
[----:B-1----:R-:W-:-:S04]  /*15e70*/  IMAD R3, R3, R13, RZ ;  /* 0x0000000d03037224 */ /* 0x002fc800078e02ff */
[----:B------:R-:W-:-:S04]  /*15e80*/  IMAD.HI.U32 R6, R13, R3, R12 ;  /* 0x000000030d067227 */ /* 0x000fc800078e000c */
[----:B------:R-:W-:Y:S02]  /*15e90*/  IMAD.MOV.U32 R13, RZ, RZ, RZ ;  /* 0x000000ffff0d7224 */ /* 0x000fe400078e00ff */
        /* <DEDUP_REMOVED lines=8> */
[----:B------:R-:W-:-:S05]  /*15f20*/  @!P2 LOP3.LUT R6, RZ, R8, RZ, 0x33, !PT ;  /* 0x00000008ff06a212 */ /* 0x000fca00078e33ff */
[----:B------:R-:W-:Y:S02]  /*15f30*/  IMAD.MOV.U32 R12, RZ, RZ, R6 ;  /* 0x000000ffff0c7224 */ /* 0x000fe400078e0006 */
.L_x_1519:
[----:B------:R-:W-:Y:S05]  /*15f40*/  BSYNC B0 ;  /* 0x0000000000007941 */ /* 0x000fea0003800000 */
.L_x_1517:
[----:B------:R-:W-:Y:S02]  /*15f50*/  SHF.R.S32.HI R0, RZ, 0x1f, R5 ;  /* 0x0000001fff007819 */ /* 0x000fe40000011405 */
[----:B------:R-:W-:-:S04]  /*15f60*/  LEA R14, P0, R5, c[0x0][0x190], 0x3 ;  /* 0x00006400050e7a11 */ /* 0x000fc800078018ff */
[----:B------:R-:W-:-:S06]  /*15f70*/  LEA.HI.X R15, R5, c[0x0][0x194], R0, 0x3, P0 ;  /* 0x00006500050f7a11 */ /* 0x000fcc00000f1c00 */
[----:B------:R-:W5:Y:S01]  /*15f80*/  LDG.E.64 R14, [R14.64] ;  /* 0x000000240e0e7981 */ /* 0x000f62000c1e1b00 */
[----:B------:R-:W-:Y:S01]  /*15f90*/  IADD3 R21, P0, RZ, -R12, RZ ;  /* 0x8000000cff157210 */ /* 0x000fe20007f1e0ff */
[----:B------:R-:W-:Y:S02]  /*15fa0*/  IMAD.MOV.U32 R0, RZ, RZ, c[0x0][0x180] ;  /* 0x00006000ff007624 */ /* 0x000fe400078e00ff */
[----:B------:R-:W-:Y:S02]  /*15fb0*/  IMAD.MOV.U32 R6, RZ, RZ, R7 ;  /* 0x000000ffff067224 */ /* 0x000fe400078e0007 */
[----:B------:R-:W-:Y:S01]  /*15fc0*/  IMAD.X R3, RZ, RZ, ~R13, P0 ;  /* 0x000000ffff037224 */ /* 0x000fe200000e0e0d */
[----:B------:R-:W-:Y:S01]  /*15fd0*/  LOP3.LUT R0, R0, 0x3, RZ, 0xc0, !PT ;  /* 0x0000000300007812 */ /* 0x000fe200078ec0ff */
[----:B------:R-:W-:Y:S02]  /*15fe0*/  IMAD.MOV.U32 R7, RZ, RZ, R4 ;  /* 0x000000ffff077224 */ /* 0x000fe400078e0004 */
[----:B------:R-:W-:Y:S01]  /*15ff0*/  IMAD R3, R3, R8, RZ ;  /* 0x0000000803037224 */ /* 0x000fe200078e02ff */
[----:B------:R-:W-:Y:S01]  /*16000*/  ISETP.NE.AND P0, PT, R0, 0x1, PT ;  /* 0x000000010000780c */ /* 0x000fe20003f05270 */
[----:B------:R-:W-:-:S04]  /*16010*/  IMAD.WIDE.U32 R6, R8, R21, R6 ;  /* 0x0000001508067225 */ /* 0x000fc800078e0006 */
[----:B------:R-:W-:Y:S02]  /*16020*/  IMAD R3, R9, R21, R3 ;  /* 0x0000001509037224 */ /* 0x000fe400078e0203 */
[----:B------:R-:W-:Y:S02]  /*16030*/  IMAD.MOV.U32 R8, RZ, RZ, R11 ;  /* 0x000000ffff087224 */ /* 0x000fe400078e000b */
[----:B------:R-:W-:Y:S02]  /*16040*/  IMAD.IADD R3, R7, 0x1, R3 ;  /* 0x0000000107037824 */ /* 0x000fe400078e0203 */
[----:B------:R-:W-:Y:S02]  /*16050*/  IMAD.MOV.U32 R9, RZ, RZ, R10 ;  /* 0x000000ffff097224 */ /* 0x000fe400078e000a */
[----:B-----5:R-:W-:Y:S02]  /*16060*/  IMAD R3, R3, R14, RZ ;  /* 0x0000000e03037224 */ /* 0x020fe400078e02ff */
[----:B------:R-:W-:-:S04]  /*16070*/  IMAD.WIDE.U32 R8, R14, R6, R8 ;  /* 0x000000060e087225 */ /* 0x000fc800078e0008 */
[----:B------:R-:W-:Y:S02]  /*16080*/  IMAD R3, R15, R6, R3 ;  /* 0x000000060f037224 */ /* 0x000fe400078e0203 */
[----:B------:R-:W-:Y:S02]  /*16090*/  IMAD.MOV.U32 R11, RZ, RZ, R8 ;  /* 0x000000ffff0b7224 */ /* 0x000fe400078e0008 */
[----:B------:R-:W-:Y:S01]  /*160a0*/  IMAD.IADD R10, R9, 0x1, R3 ;  /* 0x00000001090a7824 */ /* 0x000fe200078e0203 */
[----:B------:R-:W-:Y:S05]  /*160b0*/  @!P0 BRA `(.L_x_1516) ;  /* 0x0000067000008947 */ /* 0x000fea0003800000 */
[----:B------:R-:W-:-:S04]  /*160c0*/  IMAD.MOV.U32 R8, RZ, RZ, 0x8 ;  /* 0x00000008ff087424 */ /* 0x000fc800078e00ff */
[----:B------:R-:W-:-:S06]  /*160d0*/  IMAD.WIDE R8, R5, R8, c[0x0][0x188] ;  /* 0x0000620005087625 */ /* 0x000fcc00078e0208 */
[----:B------:R-:W5:Y:S01]  /*160e0*/  LDG.E.64 R8, [R8.64+-0x8] ;  /* 0xfffff82408087981 */ /* 0x000f62000c1e1b00 */
[----:B------:R-:W-:Y:S01]  /*160f0*/  BSSY B0, `(.L_x_1520) ;  /* 0x0000020000007945 */ /* 0x000fe20003800000 */
[----:B-----5:R-:W-:-:S04]  /*16100*/  LOP3.LUT R0, R13, R9, RZ, 0xfc, !PT ;  /* 0x000000090d007212 */ /* 0x020fc800078efcff */
[----:B------:R-:W-:-:S13]  /*16110*/  ISETP.NE.U32.AND P0, PT, R0, RZ, PT ;  /* 0x000000ff0000720c */ /* 0x000fda0003f05070 */
[----:B------:R-:W-:Y:S05]  /*16120*/  @!P0 BRA `(.L_x_1521) ;  /* 0x0000009000008947 */ /* 0x000fea0003800000 */
[----:B------:R-:W-:Y:S01]  /*16130*/  IMAD.MOV.U32 R7, RZ, RZ, R12 ;  /* 0x000000ffff077224 */ /* 0x000fe200078e000c */
[----:B------:R-:W-:Y:S01]  /*16140*/  MOV R6, 0x16190 ;  /* 0x0001619000067802 */ /* 0x000fe20000000f00 */
[----:B------:R-:W-:Y:S02]  /*16150*/  IMAD.MOV.U32 R4, RZ, RZ, R13 ;  /* 0x000000ffff047224 */ /* 0x000fe400078e000d */
[----:B------:R-:W-:Y:S02]  /*16160*/  IMAD.MOV.U32 R3, RZ, RZ, R8 ;  /* 0x000000ffff037224 */ /* 0x000fe400078e0008 */
[----:B------:R-:W-:Y:S02]  /*16170*/  IMAD.MOV.U32 R0, RZ, RZ, R9 ;  /* 0x000000ffff007224 */ /* 0x000fe400078e0009 */
[----:B--234-:R-:W-:Y:S05]  /*16180*/  CALL.REL.NOINC `($__internal_1_$__cuda_sm20_div_s64) ;  /* 0x0000852000007944 */ /* 0x01cfea0003c00000 */
[----:B------:R-:W-:Y:S02]  /*16190*/  IMAD.MOV.U32 R6, RZ, RZ, R3 ;  /* 0x000000ffff067224 */ /* 0x000fe400078e0003 */
[----:B------:R-:W-:Y:S01]  /*161a0*/  IMAD.MOV.U32 R7, RZ, RZ, R0 ;  /* 0x000000ffff077224 */ /* 0x000fe200078e0000 */
[----:B------:R-:W-:Y:S05]  /*161b0*/  BRA `(.L_x_1522) ;  /* 0x0000013000007947 */ /* 0x000fea0003800000 */
.L_x_1521:
        /* <DEDUP_REMOVED lines=8> */
[----:B------:R-:W-:-:S06]  /*16240*/  IMAD.HI.U32 R7, R7, R3, R6 ;  /* 0x0000000307077227 */ /* 0x000fcc00078e0006 */
[----:B------:R-:W-:-:S04]  /*16250*/  IMAD.HI.U32 R6, R7, R12, RZ ;  /* 0x0000000c07067227 */ /* 0x000fc800078e00ff */
[----:B------:R-:W-:Y:S02]  /*16260*/  IMAD.MOV R3, RZ, RZ, -R6 ;  /* 0x000000ffff037224 */ /* 0x000fe400078e0a06 */
[----:B------:R-:W-:Y:S02]  /*16270*/  IMAD.MOV.U32 R7, RZ, RZ, RZ ;  /* 0x000000ffff077224 */ /* 0x000fe400078e00ff */
[----:B------:R-:W-:-:S05]  /*16280*/  IMAD R3, R8, R3, R12 ;  /* 0x0000000308037224 */ /* 0x000fca00078e020c */
[----:B------:R-:W-:-:S13]  /*16290*/  ISETP.GE.U32.AND P0, PT, R3, R8, PT ;  /* 0x000000080300720c */ /* 0x000fda0003f06070 */
[----:B------:R-:W-:Y:S01]  /*162a0*/  @P0 IMAD.IADD R3, R3, 0x1, -R8 ;  /* 0x0000000103030824 */ /* 0x000fe200078e0a08 */
[----:B------:R-:W-:-:S04]  /*162b0*/  @P0 IADD3 R6, R6, 0x1, RZ ;  /* 0x0000000106060810 */ /* 0x000fc80007ffe0ff */
[----:B------:R-:W-:-:S13]  /*162c0*/  ISETP.GE.U32.AND P1, PT, R3, R8, PT ;  /* 0x000000080300720c */ /* 0x000fda0003f26070 */
[----:B------:R-:W-:Y:S02]  /*162d0*/  @P1 IADD3 R6, R6, 0x1, RZ ;  /* 0x0000000106061810 */ /* 0x000fe40007ffe0ff */
[----:B------:R-:W-:Y:S02]  /*162e0*/  @!P2 LOP3.LUT R6, RZ, R8, RZ, 0x33, !PT ;  /* 0x00000008ff06a212 */ /* 0x000fe400078e33ff */
.L_x_1522:
[----:B------:R-:W-:Y:S05]  /*162f0*/  BSYNC B0 ;  /* 0x0000000000007941 */ /* 0x000fea0003800000 */
.L_x_1520:
[----:B------:R-:W-:Y:S02]  /*16300*/  SHF.R.S32.HI R0, RZ, 0x1f, R5 ;  /* 0x0000001fff007819 */ /* 0x000fe40000011405 */
[----:B------:R-:W-:-:S04]  /*16310*/  LEA R14, P0, R5, c[0x0][0x190], 0x3 ;  /* 0x00006400050e7a11 */ /* 0x000fc800078018ff */
[----:B------:R-:W-:-:S06]  /*16320*/  LEA.HI.X R15, R5, c[0x0][0x194], R0, 0x3, P0 ;  /* 0x00006500050f7a11 */ /* 0x000fcc00000f1c00 */
[----:B------:R-:W5:Y:S01]  /*16330*/  LDG.E.64 R14, [R14.64+-0x8] ;  /* 0xfffff8240e0e7981 */ /* 0x000f62000c1e1b00 */
[----:B------:R-:W-:Y:S01]  /*16340*/  IADD3 R21, P0, RZ, -R6, RZ ;  /* 0x80000006ff157210 */ /* 0x000fe20007f1e0ff */
[----:B------:R-:W-:-:S04]  /*16350*/  IMAD.MOV.U32 R0, RZ, RZ, c[0x0][0x180] ;  /* 0x00006000ff007624 */ /* 0x000fc800078e00ff */
[----:B------:R-:W-:Y:S01]  /*16360*/  IMAD.X R3, RZ, RZ, ~R7, P0 ;  /* 0x000000ffff037224 */ /* 0x000fe200000e0e07 */
[----:B------:R-:W-:Y:S01]  /*16370*/  LOP3.LUT R0, R0, 0x3, RZ, 0xc0, !PT ;  /* 0x0000000300007812 */ /* 0x000fe200078ec0ff */
[----:B------:R-:W-:-:S03]  /*16380*/  IMAD.WIDE.U32 R12, R8, R21, R12 ;  /* 0x00000015080c7225 */ /* 0x000fc600078e000c */
[----:B------:R-:W-:Y:S01]  /*16390*/  ISETP.NE.AND P0, PT, R0, 0x2, PT ;  /* 0x000000020000780c */ /* 0x000fe20003f05270 */
[----:B------:R-:W-:Y:S02]  /*163a0*/  IMAD R3, R3, R8, RZ ;  /* 0x0000000803037224 */ /* 0x000fe400078e02ff */
[----:B------:R-:W-:Y:S02]  /*163b0*/  IMAD.MOV.U32 R8, RZ, RZ, R11 ;  /* 0x000000ffff087224 */ /* 0x000fe400078e000b */
[----:B------:R-:W-:Y:S02]  /*163c0*/  IMAD R3, R9, R21, R3 ;  /* 0x0000001509037224 */ /* 0x000fe400078e0203 */
[----:B------:R-:W-:Y:S02]  /*163d0*/  IMAD.MOV.U32 R9, RZ, RZ, R10 ;  /* 0x000000ffff097224 */ /* 0x000fe400078e000a */
[----:B------:R-:W-:-:S04]  /*163e0*/  IMAD.IADD R3, R13, 0x1, R3 ;  /* 0x000000010d037824 */ /* 0x000fc800078e0203 */
        /* <DEDUP_REMOVED lines=18> */
[----:B--234-:R-:W-:Y:S05]  /*16510*/  CALL.REL.NOINC `($__internal_2_$__cuda_sm20_rem_s64) ;  /* 0x000086d000007944 */ /* 0x01cfea0003c00000 */
[----:B------:R-:W-:Y:S02]  /*16520*/  IMAD.MOV.U32 R6, RZ, RZ, R4 ;  /* 0x000000ffff067224 */ /* 0x000fe400078e0004 */
[----:B------:R-:W-:Y:S01]  /*16530*/  IMAD.MOV.U32 R7, RZ, RZ, R3 ;  /* 0x000000ffff077224 */ /* 0x000fe200078e0003 */
[----:B------:R-:W-:Y:S05]  /*16540*/  BRA `(.L_x_1525) ;  /* 0x0000012000007947 */ /* 0x000fea0003800000 */
.L_x_1524:
        /* <DEDUP_REMOVED lines=14> */
[----:B------:R-:W-:-:S05]  /*16630*/  @P0 IMAD.IADD R6, R6, 0x1, -R8 ;  /* 0x0000000106060824 */ /* 0x000fca00078e0a08 */
[----:B------:R-:W-:-:S13]  /*16640*/  ISETP.GE.U32.AND P0, PT, R6, R8, PT ;  /* 0x000000080600720c */ /* 0x000fda0003f06070 */
[----:B------:R-:W-:Y:S01]  /*16650*/  @P0 IMAD.IADD R6, R6, 0x1, -R8 ;  /* 0x0000000106060824 */ /* 0x000fe200078e0a08 */
[----:B------:R-:W-:Y:S02]  /*16660*/  @!P1 LOP3.LUT R6, RZ, R8, RZ, 0x33, !PT ;  /* 0x00000008ff069212 */ /* 0x000fe400078e33ff */
.L_x_1525:
[----:B------:R-:W-:Y:S05]  /*16670*/  BSYNC B0 ;  /* 0x0000000000007941 */ /* 0x000fea0003800000 */
.L_x_1523:
[----:B------:R-:W-:Y:S02]  /*16680*/  SHF.R.S32.HI R0, RZ, 0x1f, R5 ;  /* 0x0000001fff007819 */ /* 0x000fe40000011405 */
[----:B------:R-:W-:-:S04]  /*16690*/  LEA R4, P0, R5, c[0x0][0x190], 0x3 ;  /* 0x0000640005047a11 */ /* 0x000fc800078018ff */
[----:B------:R-:W-:-:S06]  /*166a0*/  LEA.HI.X R5, R5, c[0x0][0x194], R0, 0x3, P0 ;  /* 0x0000650005057a11 */ /* 0x000fcc00000f1c00 */
[----:B------:R-:W5:Y:S01]  /*166b0*/  LDG.E.64 R4, [R4.64+-0x10] ;  /* 0xfffff02404047981 */ /* 0x000f62000c1e1b00 */
[----:B------:R-:W-:Y:S02]  /*166c0*/  IMAD.MOV.U32 R8, RZ, RZ, R11 ;  /* 0x000000ffff087224 */ /* 0x000fe400078e000b */
[----:B------:R-:W-:Y:S02]  /*166d0*/  IMAD.MOV.U32 R9, RZ, RZ, R10 ;  /* 0x000000ffff097224 */ /* 0x000fe400078e000a */
[----:B-----5:R-:W-:Y:S02]  /*166e0*/  IMAD R3, R7, R4, RZ ;  /* 0x0000000407037224 */ /* 0x020fe400078e02ff */
[----:B------:R-:W-:-:S04]  /*166f0*/  IMAD.WIDE.U32 R8, R4, R6, R8 ;  /* 0x0000000604087225 */ /* 0x000fc800078e0008 */
[----:B------:R-:W-:Y:S02]  /*16700*/  IMAD R3, R5, R6, R3 ;  /* 0x0000000605037224 */ /* 0x000fe400078e0203 */
[----:B------:R-:W-:Y:S02]  /*16710*/  IMAD.MOV.U32 R11, RZ, RZ, R8 ;  /* 0x000000ffff0b7224 */ /* 0x000fe400078e0008 */
[----:B------:R-:W-:-:S03]  /*16720*/  IMAD.IADD R10, R9, 0x1, R3 ;  /* 0x00000001090a7824 */ /* 0x000fc600078e0203 */
.L_x_1516:
[-C--:B------:R-:W-:Y:S02]  /*16730*/  IADD3 R3, P0, R28, R11.reuse, RZ ;  /* 0x0000000b1c037210 */ /* 0x080fe40007f1e0ff */
[----:B------:R-:W-:Y:S02]  /*16740*/  IADD3 R11, P1, R26, R11, RZ ;  /* 0x0000000b1a0b7210 */ /* 0x000fe40007f3e0ff */
[----:B------:R-:W-:Y:S01]  /*16750*/  IADD3 R0, P2, R3, 0x1, RZ ;  /* 0x0000000103007810 */ /* 0x000fe20007f5e0ff */
[--C-:B------:R-:W-:Y:S02]  /*16760*/  IMAD.X R4, R29, 0x1, R10.reuse, P0 ;  /* 0x000000011d047824 */ /* 0x100fe400000e060a */
        /* <DEDUP_REMOVED lines=13> */
.L_x_1528:
        /* <DEDUP_REMOVED lines=27> */
.L_x_1527:
[----:B------:R-:W-:Y:S05]  /*169f0*/  BSYNC B8 ;  /* 0x0000000000087941 */ /* 0x000fea0003800000 */
.L_x_1526:
[----:B------:R-:W-:-:S05]  /*16a00*/  IADD3 R26, P0, R26, 0x8, RZ ;  /* 0x000000081a1a7810 */ /* 0x000fca0007f1e0ff */
[----:B------:R-:W-:Y:S01]  /*16a10*/  IMAD.X R27, RZ, RZ, R27, P0 ;  /* 0x000000ffff1b7224 */ /* 0x000fe200000e061b */
[----:B------:R-:W-:-:S04]  /*16a20*/  ISETP.GE.U32.AND P0, PT, R26, R29, PT ;  /* 0x0000001d1a00720c */ /* 0x000fc80003f06070 */
[----:B------:R-:W-:-:S13]  /*16a30*/  ISETP.GE.U32.AND.EX P0, PT, R27, R30, PT, P0 ;  /* 0x0000001e1b00720c */ /* 0x000fda0003f06100 */
[----:B------:R-:W-:Y:S05]  /*16a40*/  @!P0 BRA `(.L_x_1528) ;  /* 0xfffffdf000008947 */ /* 0x000fea000383ffff */
.L_x_1495:
[----:B------:R-:W-:Y:S05]  /*16a50*/  BSYNC B7 ;  /* 0x0000000000077941 */ /* 0x000fea0003800000 */
.L_x_1494:
[----:B------:R-:W0:Y:S01]  /*16a60*/  S2R R0, SR_TID.X ;  /* 0x0000000000007919 */ /* 0x000e220000002100 */
[----:B------:R-:W-:Y:S01]  /*16a70*/  BSSY B7, `(.L_x_1529) ;  /* 0x00001f6000077945 */ /* 0x000fe20003800000 */
[----:B0-----:R-:W-:-:S04]  /*16a80*/  IADD3 R0, R0, 0x80, RZ ;  /* 0x0000008000007810 */ /* 0x001fc80007ffe0ff */
[----:B------:R-:W-:-:S13]  /*16a90*/  ISETP.GE.AND P0, PT, R0, R67, PT ;  /* 0x000000430000720c */ /* 0x000fda0003f06270 */
[----:B------:R-:W-:Y:S05]  /*16aa0*/  @P0 BRA `(.L_x_1530) ;  /* 0x00001f2000000947 */ /* 0x000fea0003800000 */
[----:B--2--5:R-:W-:Y:S01]  /*16ab0*/  ISETP.EQ.U32.AND P1, PT, R24, c[0x0][0x168], PT ;  /* 0x00005a0018007a0c */ /* 0x024fe20003f22070 */
        /* <DEDUP_REMOVED lines=8> */
[----:B------:R0:W2:Y:S01]  /*16b40*/  LDC.64 R14, c[0x4][R0] ;  /* 0x01000000000e7b82 */ /* 0x0000a20000000a00 */
        /* <DEDUP_REMOVED lines=15> */
.L_x_1532:
[----:B------:R-:W-:Y:S05]  /*16c40*/  BSYNC B8 ;  /* 0x0000000000087941 */ /* 0x000fea0003800000 */
.L_x_1531:
        /* <DEDUP_REMOVED lines=25> */
.L_x_1534:
[----:B------:R-:W-:Y:S05]  /*16de0*/  BSYNC B8 ;  /* 0x0000000000087941 */ /* 0x000fea0003800000 */
.L_x_1533:
        /* <DEDUP_REMOVED lines=29> */
.L_x_1536:
[----:B------:R-:W-:Y:S05]  /*16fc0*/  BSYNC B8 ;  /* 0x0000000000087941 */ /* 0x000fea0003800000 */
.L_x_1535:
[----:B------:R-:W-:Y:S01]  /*16fd0*/  ISETP.GE.U32.AND P0, PT, R2, 0x3, PT ;  /* 0x000000030200780c */ /* 0x000fe20003f06070 */
[----:B-1----:R-:W-:Y:S01]  /*16fe0*/  IMAD R3, R55, c[0x0][0x178], RZ ;  /* 0x00005e0037037a24 */ /* 0x002fe200078e02ff */
[----:B------:R-:W-:Y:S01]  /*16ff0*/  CS2R R24, SRZ ;  /* 0x0000000000187805 */ /* 0x000fe2000001ff00 */
[----:B------:R-:W-:-:S04]  /*17000*/  IMAD.WIDE.U32 R4, R54, c[0x0][0x178], RZ ;  /* 0x00005e0036047a25 */ /* 0x000fc800078e00ff */
[----:B------:R-:W-:Y:S02]  /*17010*/  IMAD R3, R54, c[0x0][0x17c], R3 ;  /* 0x00005f0036037a24 */ /* 0x000fe400078e0203 */
[----:B------:R-:W-:Y:S02]  /*17020*/  IMAD.MOV.U32 R54, RZ, RZ, 0x3 ;  /* 0x00000003ff367424 */ /* 0x000fe400078e00ff */
[----:B------:R-:W-:Y:S02]  /*17030*/  IMAD.MOV.U32 R7, RZ, RZ, R4 ;  /* 0x000000ffff077224 */ /* 0x000fe400078e0004 */
[----:B------:R-:W-:Y:S01]  /*17040*/  IMAD.IADD R4, R5, 0x1, R3 ;  /* 0x0000000105047824 */ /* 0x000fe200078e0203 */
[----:B------:R-:W-:Y:S01]  /*17050*/  LOP3.LUT R54, R54, c[0x0][0x180], RZ, 0xc0, !PT ;  /* 0x0000600036367a12 */ /* 0x000fe200078ec0ff */
[----:B------:R-:W-:Y:S01]  /*17060*/  IMAD.MOV.U32 R5, RZ, RZ, R2 ;  /* 0x000000ffff057224 */ /* 0x000fe200078e0002 */
[----:B------:R-:W-:Y:S05]  /*17070*/  @!P0 BRA `(.L_x_1537) ;  /* 0x00000cf000008947 */ /* 0x000fea0003800000 */
[----:B------:R-:W-:Y:S01]  /*17080*/  BSSY B0, `(.L_x_1537) ;  /* 0x00000ce000007945 */ /* 0x000fe20003800000 */
[----:B------:R-:W-:Y:S01]  /*17090*/  IADD3 R28, -R54, c[0x0][0x180], RZ ;  /* 0x00006000361c7a10 */ /* 0x000fe20007ffe1ff */
[----:B------:R-:W-:Y:S01]  /*170a0*/  CS2R R24, SRZ ;  /* 0x0000000000187805 */ /* 0x000fe2000001ff00 */
[----:B------:R-:W-:-:S02]  /*170b0*/  IMAD.MOV.U32 R5, RZ, RZ, R2 ;  /* 0x000000ffff057224 */ /* 0x000fc400078e0002 */
.L_x_1550:
[----:B------:R-:W-:-:S04]  /*170c0*/  IMAD.MOV.U32 R8, RZ, RZ, 0x8 ;  /* 0x00000008ff087424 */ /* 0x000fc800078e00ff */
[----:B------:R-:W-:-:S05]  /*170d0*/  IMAD.WIDE R8, R5, R8, c[0x0][0x188] ;  /* 0x0000620005087625 */ /* 0x000fca00078e0208 */
        /* <DEDUP_REMOVED lines=9> */
[----:B----4-:R-:W-:Y:S05]  /*17170*/  CALL.REL.NOINC `($__internal_1_$__cuda_sm20_div_s64) ;  /* 0x0000753000007944 */ /* 0x010fea0003c00000 */
[----:B------:R-:W-:Y:S02]  /*17180*/  IMAD.MOV.U32 R10, RZ, RZ, R3 ;  /* 0x000000ffff0a7224 */ /* 0x000fe400078e0003 */
[----:B------:R-:W-:Y:S01]  /*17190*/  IMAD.MOV.U32 R11, RZ, RZ, R0 ;  /* 0x000000ffff0b7224 */ /* 0x000fe200078e0000 */
[----:B------:R-:W-:Y:S05]  /*171a0*/  BRA `(.L_x_1540) ;  /* 0x0000014000007947 */ /* 0x000fea0003800000 */
.L_x_1539:
        /* <DEDUP_REMOVED lines=20> */
.L_x_1540:
[----:B------:R-:W-:Y:S05]  /*172f0*/  BSYNC B1 ;  /* 0x0000000000017941 */ /* 0x000fea0003800000 */
.L_x_1538:
[----:B------:R-:W2:Y:S01]  /*17300*/  LDG.E.64 R14, [R8.64+-0x8] ;  /* 0xfffff824080e7981 */ /* 0x000ea2000c1e1b00 */
[----:B------:R-:W-:-:S04]  /*17310*/  LEA R12, P0, R5, c[0x0][0x190], 0x3 ;  /* 0x00006400050c7a11 */ /* 0x000fc800078018ff */
[----:B------:R-:W-:-:S05]  /*17320*/  LEA.HI.X R13, R5, c[0x0][0x194], R13, 0x3, P0 ;  /* 0x00006500050d7a11 */ /* 0x000fca00000f1c0d */
[----:B------:R-:W3:Y:S01]  /*17330*/  LDG.E.64 R20, [R12.64] ;  /* 0x000000240c147981 */ /* 0x000ee2000c1e1b00 */
        /* <DEDUP_REMOVED lines=11> */
[----:B--2---:R-:W-:-:S04]  /*173f0*/  LOP3.LUT R0, R11, R15, RZ, 0xfc, !PT ;  /* 0x0000000f0b007212 */ /* 0x004fc800078efcff */
[----:B------:R-:W-:Y:S01]  /*17400*/  ISETP.NE.U32.AND P0, PT, R0, RZ, PT ;  /* 0x000000ff0000720c */ /* 0x000fe20003f05070 */
[----:B---3--:R-:W-:Y:S02]  /*17410*/  IMAD R3, R3, R20, RZ ;  /* 0x0000001403037224 */ /* 0x008fe400078e02ff */
        /* <DEDUP_REMOVED lines=9> */
[----:B----4-:R-:W-:Y:S05]  /*174b0*/  CALL.REL.NOINC `($__internal_1_$__cuda_sm20_div_s64) ;  /* 0x000071f000007944 */ /* 0x010fea0003c00000 */
[----:B------:R-:W-:Y:S02]  /*174c0*/  IMAD.MOV.U32 R24, RZ, RZ, R3 ;  /* 0x000000ffff187224 */ /* 0x000fe400078e0003 */
[----:B------:R-:W-:Y:S01]  /*174d0*/  IMAD.MOV.U32 R25, RZ, RZ, R0 ;  /* 0x000000ffff197224 */ /* 0x000fe200078e0000 */
[----:B------:R-:W-:Y:S05]  /*174e0*/  BRA `(.L_x_1543) ;  /* 0x0000013000007947 */ /* 0x000fea0003800000 */
.L_x_1542:
        /* <DEDUP_REMOVED lines=19> */
.L_x_1543:
[----:B------:R-:W-:Y:S05]  /*17620*/  BSYNC B1 ;  /* 0x0000000000017941 */ /* 0x000fea0003800000 */
.L_x_1541:
[----:B------:R-:W2:Y:S04]  /*17630*/  LDG.E.64 R26, [R8.64+-0x10] ;  /* 0xfffff024081a7981 */ /* 0x000ea8000c1e1b00 */
[----:B------:R-:W3:Y:S01]  /*17640*/  LDG.E.64 R6, [R12.64+-0x8] ;  /* 0xfffff8240c067981 */ /* 0x000ee2000c1e1b00 */
        /* <DEDUP_REMOVED lines=27> */
.L_x_1545:
        /* <DEDUP_REMOVED lines=19> */
.L_x_1546:
[----:B------:R-:W-:Y:S05]  /*17930*/  BSYNC B1 ;  /* 0x0000000000017941 */ /* 0x000fea0003800000 */
.L_x_1544:
        /* <DEDUP_REMOVED lines=8> */
[----:B------:R-:W-:-:S04]  /*179c0*/  IMAD R3, R3, R26, RZ ;  /* 0x0000001a03037224 */ /* 0x000fc800078e02ff */
        /* <DEDUP_REMOVED lines=19> */
.L_x_1548:
        /* <DEDUP_REMOVED lines=19> */
.L_x_1549:
[----:B------:R-:W-:Y:S05]  /*17c30*/  BSYNC B1 ;  /* 0x0000000000017941 */ /* 0x000fea0003800000 */
.L_x_1547:
[----:B------:R-:W2:Y:S01]  /*17c40*/  LDG.E.64 R12, [R12.64+-0x18] ;  /* 0xffffe8240c0c7981 */ /* 0x000ea2000c1e1b00 */
[----:B------:R-:W-:Y:S02]  /*17c50*/  IADD3 R11, P0, RZ, -R7, RZ ;  /* 0x80000007ff0b7210 */ /* 0x000fe40007f1e0ff */
[----:B------:R-:W-:Y:S02]  /*17c60*/  IADD3 R28, R28, -0x4, RZ ;  /* 0xfffffffc1c1c7810 */ /* 0x000fe40007ffe0ff */
[----:B------:R-:W-:Y:S01]  /*17c70*/  IADD3 R5, R5, -0x4, RZ ;  /* 0xfffffffc05057810 */ /* 0x000fe20007ffe0ff */
[----:B------:R-:W-:Y:S01]  /*17c80*/  IMAD.X R3, RZ, RZ, ~R4, P0 ;  /* 0x000000ffff037224 */ /* 0x000fe200000e0e04 */
[----:B------:R-:W-:Y:S01]  /*17c90*/  ISETP.NE.AND P0, PT, R28, RZ, PT ;  /* 0x000000ff1c00720c */ /* 0x000fe20003f05270 */
[----:B------:R-:W-:-:S04]  /*17ca0*/  IMAD.WIDE.U32 R14, R8, R11, R14 ;  /* 0x0000000b080e7225 */ /* 0x000fc800078e000e */
[----:B------:R-:W-:Y:S02]  /*17cb0*/  IMAD R3, R3, R8, RZ ;  /* 0x0000000803037224 */ /* 0x000fe400078e02ff */
[----:B------:R-:W-:Y:S02]  /*17cc0*/  IMAD.MOV.U32 R8, RZ, RZ, R10 ;  /* 0x000000ffff087224 */ /* 0x000fe400078e000a */
[----:B------:R-:W-:Y:S02]  /*17cd0*/  IMAD R3, R9, R11, R3 ;  /* 0x0000000b09037224 */ /* 0x000fe400078e0203 */
[----:B------:R-:W-:Y:S02]  /*17ce0*/  IMAD.MOV.U32 R9, RZ, RZ, R22 ;  /* 0x000000ffff097224 */ /* 0x000fe400078e0016 */
        /* <DEDUP_REMOVED lines=8> */
.L_x_1537:
[----:B------:R-:W-:-:S13]  /*17d70*/  ISETP.NE.AND P0, PT, R54, RZ, PT ;  /* 0x000000ff3600720c */ /* 0x000fda0003f05270 */
[----:B------:R-:W-:Y:S05]  /*17d80*/  @!P0 BRA `(.L_x_1551) ;  /* 0x0000092000008947 */ /* 0x000fea0003800000 */
        /* <DEDUP_REMOVED lines=15> */
.L_x_1553:
        /* <DEDUP_REMOVED lines=20> */
.L_x_1554:
[----:B------:R-:W-:Y:S05]  /*17fc0*/  BSYNC B0 ;  /* 0x0000000000007941 */ /* 0x000fea0003800000 */
.L_x_1552:
[----:B------:R-:W-:-:S04]  /*17fd0*/  LEA R12, P0, R5, c[0x0][0x190], 0x3 ;  /* 0x00006400050c7a11 */ /* 0x000fc800078018ff */
[----:B------:R-:W-:-:S05]  /*17fe0*/  LEA.HI.X R13, R5, c[0x0][0x194], R13, 0x3, P0 ;  /* 0x00006500050d7a11 */ /* 0x000fca00000f1c0d */
[----:B------:R-:W2:Y:S01]  /*17ff0*/  LDG.E.64 R20, [R12.64] ;  /* 0x000000240c147981 */ /* 0x000ea2000c1e1b00 */
[----:B------:R-:W-:Y:S01]  /*18000*/  IADD3 R23, P0, RZ, -R10, RZ ;  /* 0x8000000aff177210 */ /* 0x000fe20007f1e0ff */
[----:B------:R-:W-:Y:S02]  /*18010*/  IMAD.MOV.U32 R5, RZ, RZ, R4 ;  /* 0x000000ffff057224 */ /* 0x000fe400078e0004 */
[----:B------:R-:W-:Y:S02]  /*18020*/  IMAD.MOV.U32 R4, RZ, RZ, R7 ;  /* 0x000000ffff047224 */ /* 0x000fe400078e0007 */
[----:B------:R-:W-:Y:S01]  /*18030*/  IMAD.X R3, RZ, RZ, ~R11, P0 ;  /* 0x000000ffff037224 */ /* 0x000fe200000e0e0b */
[----:B------:R-:W-:Y:S01]  /*18040*/  ISETP.NE.AND P0, PT, R54, 0x1, PT ;  /* 0x000000013600780c */ /* 0x000fe20003f05270 */
        /* <DEDUP_REMOVED lines=11> */
[----:B------:R-:W-:Y:S05]  /*18100*/  @!P0 BRA `(.L_x_1551) ;  /* 0x000005a000008947 */ /* 0x000fea0003800000 */
[----:B------:R-:W2:Y:S01]  /*18110*/  LDG.E.64 R8, [R14.64+-0x8] ;  /* 0xfffff8240e087981 */ /* 0x000ea2000c1e1b00 */
[----:B------:R-:W-:Y:S01]  /*18120*/  BSSY B0, `(.L_x_1555) ;  /* 0x0000020000007945 */ /* 0x000fe20003800000 */
[----:B--2---:R-:W-:-:S04]  /*18130*/  LOP3.LUT R0, R11, R9, RZ, 0xfc, !PT ;  /* 0x000000090b007212 */ /* 0x004fc800078efcff */
[----:B------:R-:W-:-:S13]  /*18140*/  ISETP.NE.U32.AND P0, PT, R0, RZ, PT ;  /* 0x000000ff0000720c */ /* 0x000fda0003f05070 */
        /* <DEDUP_REMOVED lines=10> */
.L_x_1556:
        /* <DEDUP_REMOVED lines=19> */
.L_x_1557:
[----:B------:R-:W-:Y:S05]  /*18320*/  BSYNC B0 ;  /* 0x0000000000007941 */ /* 0x000fea0003800000 */
.L_x_1555:
[----:B------:R-:W2:Y:S01]  /*18330*/  LDG.E.64 R6, [R12.64+-0x8] ;  /* 0xfffff8240c067981 */ /* 0x000ea2000c1e1b00 */
[----:B------:R-:W-:-:S05]  /*18340*/  IADD3 R21, P0, RZ, -R4, RZ ;  /* 0x80000004ff157210 */ /* 0x000fca0007f1e0ff */
        /* <DEDUP_REMOVED lines=24> */
[----:B----4-:R-:W-:Y:S05]  /*184d0*/  CALL.REL.NOINC `($__internal_2_$__cuda_sm20_rem_s64) ;  /* 0x0000671000007944 */ /* 0x010fea0003c00000 */
[----:B------:R-:W-:Y:S01]  /*184e0*/  IMAD.MOV.U32 R5, RZ, RZ, R3 ;  /* 0x000000ffff057224 */ /* 0x000fe200078e0003 */
[----:B------:R-:W-:Y:S05]  /*184f0*/  BRA `(.L_x_1560) ;  /* 0x0000012000007947 */ /* 0x000fea0003800000 */
.L_x_1559:
        /* <DEDUP_REMOVED lines=18> */
.L_x_1560:
[----:B------:R-:W-:Y:S05]  /*18620*/  BSYNC B0 ;  /* 0x0000000000007941 */ /* 0x000fea0003800000 */
.L_x_1558:
[----:B------:R-:W2:Y:S01]  /*18630*/  LDG.E.64 R12, [R12.64+-0x10] ;  /* 0xfffff0240c0c7981 */ /* 0x000ea2000c1e1b00 */
[----:B------:R-:W-:Y:S02]  /*18640*/  IMAD.MOV.U32 R6, RZ, RZ, R25 ;  /* 0x000000ffff067224 */ /* 0x000fe400078e0019 */
[----:B------:R-:W-:Y:S02]  /*18650*/  IMAD.MOV.U32 R7, RZ, RZ, R24 ;  /* 0x000000ffff077224 */ /* 0x000fe400078e0018 */
[----:B--2---:R-:W-:Y:S02]  /*18660*/  IMAD R3, R5, R12, RZ ;  /* 0x0000000c05037224 */ /* 0x004fe400078e02ff */
[----:B------:R-:W-:-:S04]  /*18670*/  IMAD.WIDE.U32 R6, R12, R4, R6 ;  /* 0x000000040c067225 */ /* 0x000fc800078e0006 */
[----:B------:R-:W-:Y:S02]  /*18680*/  IMAD R3, R13, R4, R3 ;  /* 0x000000040d037224 */ /* 0x000fe400078e0203 */
[----:B------:R-:W-:Y:S02]  /*18690*/  IMAD.MOV.U32 R25, RZ, RZ, R6 ;  /* 0x000000ffff197224 */ /* 0x000fe400078e0006 */
[----:B------:R-:W-:-:S03]  /*186a0*/  IMAD.IADD R24, R7, 0x1, R3 ;  /* 0x0000000107187824 */ /* 0x000fc600078e0203 */
.L_x_1551:
        /* <DEDUP_REMOVED lines=17> */
.L_x_1563:
        /* <DEDUP_REMOVED lines=27> */
.L_x_1562:
[----:B------:R-:W-:Y:S05]  /*18970*/  BSYNC B8 ;  /* 0x0000000000087941 */ /* 0x000fea0003800000 */
.L_x_1561:
[----:B------:R-:W-:-:S05]  /*18980*/  IADD3 R18, P0, R18, 0x8, RZ ;  /* 0x0000000812127810 */ /* 0x000fca0007f1e0ff */
[----:B------:R-:W-:Y:S01]  /*18990*/  IMAD.X R19, RZ, RZ, R19, P0 ;  /* 0x000000ffff137224 */ /* 0x000fe200000e0613 */
[----:B------:R-:W-:-:S04]  /*189a0*/  ISETP.GE.U32.AND P0, PT, R18, R23, PT ;  /* 0x000000171200720c */ /* 0x000fc80003f06070 */
[----:B------:R-:W-:-:S13]  /*189b0*/  ISETP.GE.U32.AND.EX P0, PT, R19, R24, PT, P0 ;  /* 0x000000181300720c */ /* 0x000fda0003f06100 */
[----:B------:R-:W-:Y:S05]  /*189c0*/  @!P0 BRA `(.L_x_1563) ;  /* 0xfffffdf000008947 */ /* 0x000fea000383ffff */
.L_x_1530:
[----:B------:R-:W-:Y:S05]  /*189d0*/  BSYNC B7 ;  /* 0x0000000000077941 */ /* 0x000fea0003800000 */
.L_x_1529:
[----:B------:R-:W0:Y:S01]  /*189e0*/  S2R R0, SR_TID.X ;  /* 0x0000000000007919 */ /* 0x000e220000002100 */
[----:B------:R-:W-:Y:S01]  /*189f0*/  BSSY B7, `(.L_x_1564) ;  /* 0x00001e8000077945 */ /* 0x000fe20003800000 */
[----:B0-----:R-:W-:-:S04]  /*18a00*/  IADD3 R0, R0, 0x100, RZ ;  /* 0x0000010000007810 */ /* 0x001fc80007ffe0ff */
[----:B------:R-:W-:-:S13]  /*18a10*/  ISETP.GE.AND P0, PT, R0, R67, PT ;  /* 0x000000430000720c */ /* 0x000fda0003f06270 */
        /* <DEDUP_REMOVED lines=10> */
[----:B------:R0:W4:Y:S01]  /*18ac0*/  LDC.64 R14, c[0x4][R0] ;  /* 0x01000000000e7b82 */ /* 0x0001220000000a00 */
        /* <DEDUP_REMOVED lines=15> */
.L_x_1567:
[----:B------:R-:W-:Y:S05]  /*18bc0*/  BSYNC B8 ;  /* 0x0000000000087941 */ /* 0x000fea0003800000 */
.L_x_1566:
        /* <DEDUP_REMOVED lines=25> */
.L_x_1569:
[----:B------:R-:W-:Y:S05]  /*18d60*/  BSYNC B8 ;  /* 0x0000000000087941 */ /* 0x000fea0003800000 */
.L_x_1568:
        /* <DEDUP_REMOVED lines=29> */
.L_x_1571:
[----:B------:R-:W-:Y:S05]  /*18f40*/  BSYNC B8 ;  /* 0x0000000000087941 */ /* 0x000fea0003800000 */
.L_x_1570:
[----:B------:R-:W-:Y:S01]  /*18f50*/  ISETP.GE.U32.AND P0, PT, R2, 0x3, PT ;  /* 0x000000030200780c */ /* 0x000fe20003f06070 */
[----:B-1----:R-:W-:Y:S01]  /*18f60*/  IMAD R3, R43, c[0x0][0x178], RZ ;  /* 0x00005e002b037a24 */ /* 0x002fe200078e02ff */
[----:B------:R-:W-:Y:S01]  /*18f70*/  CS2R R18, SRZ ;  /* 0x0000000000127805 */ /* 0x000fe2000001ff00 */
[----:B------:R-:W-:-:S04]  /*18f80*/  IMAD.WIDE.U32 R4, R42, c[0x0][0x178], RZ ;  /* 0x00005e002a047a25 */ /* 0x000fc800078e00ff */
[----:B------:R-:W-:Y:S02]  /*18f90*/  IMAD.MOV.U32 R26, RZ, RZ, 0x3 ;  /* 0x00000003ff1a7424 */ /* 0x000fe400078e00ff */
[----:B------:R-:W-:Y:S02]  /*18fa0*/  IMAD R3, R42, c[0x0][0x17c], R3 ;  /* 0x00005f002a037a24 */ /* 0x000fe400078e0203 */
[----:B------:R-:W-:Y:S01]  /*18fb0*/  IMAD.MOV.U32 R7, RZ, RZ, R4 ;  /* 0x000000ffff077224 */ /* 0x000fe200078e0004 */
[----:B------:R-:W-:Y:S01]  /*18fc0*/  LOP3.LUT R26, R26, c[0x0][0x180], RZ, 0xc0, !PT ;  /* 0x000060001a1a7a12 */ /* 0x000fe200078ec0ff */
[----:B------:R-:W-:Y:S02]  /*18fd0*/  IMAD.IADD R4, R5, 0x1, R3 ;  /* 0x0000000105047824 */ /* 0x000fe400078e0203 */
[----:B--2---:R-:W-:Y:S01]  /*18fe0*/  IMAD.MOV.U32 R24, RZ, RZ, R2 ;  /* 0x000000ffff187224 */ /* 0x004fe200078e0002 */
[----:B------:R-:W-:Y:S05]  /*18ff0*/  @!P0 BRA `(.L_x_1572) ;  /* 0x00000ca000008947 */ /* 0x000fea0003800000 */
[----:B------:R-:W-:Y:S01]  /*19000*/  BSSY B0, `(.L_x_1572) ;  /* 0x00000c9000007945 */ /* 0x000fe20003800000 */
[----:B------:R-:W-:Y:S01]  /*19010*/  IADD3 R5, -R26, c[0x0][0x180], RZ ;  /* 0x000060001a057a10 */ /* 0x000fe20007ffe1ff */
[----:B------:R-:W-:Y:S01]  /*19020*/  CS2R R18, SRZ ;  /* 0x0000000000127805 */ /* 0x000fe2000001ff00 */
[----:B------:R-:W-:-:S02]  /*19030*/  IMAD.MOV.U32 R24, RZ, RZ, R2 ;  /* 0x000000ffff187224 */ /* 0x000fc400078e0002 */
.L_x_1585:
        /* <DEDUP_REMOVED lines=11> */
[----:B---3--:R-:W-:Y:S05]  /*190f0*/  CALL.REL.NOINC `($__internal_1_$__cuda_sm20_div_s64) ;  /* 0x000055b000007944 */ /* 0x008fea0003c00000 */
[----:B------:R-:W-:Y:S02]  /*19100*/  IMAD.MOV.U32 R10, RZ, RZ, R3 ;  /* 0x000000ffff0a7224 */ /* 0x000fe400078e0003 */
[----:B------:R-:W-:Y:S01]  /*19110*/  IMAD.MOV.U32 R11, RZ, RZ, R0 ;  /* 0x000000ffff0b7224 */ /* 0x000fe200078e0000 */
[----:B------:R-:W-:Y:S05]  /*19120*/  BRA `(.L_x_1575) ;  /* 0x0000014000007947 */ /* 0x000fea0003800000 */
.L_x_1574:
        /* <DEDUP_REMOVED lines=20> */
.L_x_1575:
[----:B------:R-:W-:Y:S05]  /*19270*/  BSYNC B1 ;  /* 0x0000000000017941 */ /* 0x000fea0003800000 */
.L_x_1573:
[----:B------:R-:W2:Y:S01]  /*19280*/  LDG.E.64 R14, [R8.64+-0x8] ;  /* 0xfffff824080e7981 */ /* 0x000ea2000c1e1b00 */
[----:B------:R-:W-:-:S04]  /*19290*/  LEA R12, P0, R24, c[0x0][0x190], 0x3 ;  /* 0x00006400180c7a11 */ /* 0x000fc800078018ff */
[----:B------:R-:W-:-:S05]  /*192a0*/  LEA.HI.X R13, R24, c[0x0][0x194], R13, 0x3, P0 ;  /* 0x00006500180d7a11 */ /* 0x000fca00000f1c0d */
[----:B------:R-:W4:Y:S01]  /*192b0*/  LDG.E.64 R20, [R12.64] ;  /* 0x000000240c147981 */ /* 0x000f22000c1e1b00 */
[----:B---3--:R-:W-:Y:S01]  /*192c0*/  IADD3 R23, P0, RZ, -R10, RZ ;  /* 0x8000000aff177210 */ /* 0x008fe20007f1e0ff */
[----:B------:R-:W-:-:S04]  /*192d0*/  IMAD.MOV.U32 R6, RZ, RZ, R7 ;  /* 0x000000ffff067224 */ /* 0x000fc800078e0007 */
[----:B------:R-:W-:Y:S02]  /*192e0*/  IMAD.X R3, RZ, RZ, ~R11, P0 ;  /* 0x000000ffff037224 */ /* 0x000fe400000e0e0b */
[----:B------:R-:W-:Y:S02]  /*192f0*/  IMAD.MOV.U32 R7, RZ, RZ, R4 ;  /* 0x000000ffff077224 */ /* 0x000fe400078e0004 */
[----:B------:R-:W-:Y:S02]  /*19300*/  IMAD R3, R3, R16, RZ ;  /* 0x0000001003037224 */ /* 0x000fe400078e02ff */
[----:B------:R-:W-:-:S04]  /*19310*/  IMAD.WIDE.U32 R6, R16, R23, R6 ;  /* 0x0000001710067225 */ /* 0x000fc800078e0006 */
[----:B------:R-:W-:-:S04]  /*19320*/  IMAD R3, R17, R23, R3 ;  /* 0x0000001711037224 */ /* 0x000fc800078e0203 */
[----:B------:R-:W-:Y:S01]  /*19330*/  IMAD.IADD R3, R7, 0x1, R3 ;  /* 0x0000000107037824 */ /* 0x000fe200078e0203 */
[----:B------:R-:W-:Y:S01]  /*19340*/  BSSY B1, `(.L_x_1576) ;  /* 0x0000024000017945 */ /* 0x000fe20003800000 */
[----:B--2---:R-:W-:-:S04]  /*19350*/  LOP3.LUT R0, R11, R15, RZ, 0xfc, !PT ;  /* 0x0000000f0b007212 */ /* 0x004fc800078efcff */
        /* <DEDUP_REMOVED lines=11> */
[----:B------:R-:W-:Y:S05]  /*19410*/  CALL.REL.NOINC `($__internal_1_$__cuda_sm20_div_s64) ;  /* 0x0000529000007944 */ /* 0x000fea0003c00000 */
[----:B------:R-:W-:Y:S02]  /*19420*/  IMAD.MOV.U32 R18, RZ, RZ, R3 ;  /* 0x000000ffff127224 */ /* 0x000fe400078e0003 */
[----:B------:R-:W-:Y:S01]  /*19430*/  IMAD.MOV.U32 R19, RZ, RZ, R0 ;  /* 0x000000ffff137224 */ /* 0x000fe200078e0000 */
[----:B------:R-:W-:Y:S05]  /*19440*/  BRA `(.L_x_1578) ;  /* 0x0000013000007947 */ /* 0x000fea0003800000 */
.L_x_1577:
        /* <DEDUP_REMOVED lines=19> */
.L_x_1578:
[----:B------:R-:W-:Y:S05]  /*19580*/  BSYNC B1 ;  /* 0x0000000000017941 */ /* 0x000fea0003800000 */
.L_x_1576:
        /* <DEDUP_REMOVED lines=29> */
.L_x_1580:
        /* <DEDUP_REMOVED lines=19> */
.L_x_1581:
[----:B------:R-:W-:Y:S05]  /*19890*/  BSYNC B1 ;  /* 0x0000000000017941 */ /* 0x000fea0003800000 */
.L_x_1579:
[----:B------:R-:W2:Y:S04]  /*198a0*/  LDG.E.64 R8, [R8.64+-0x18] ;  /* 0xffffe82408087981 */ /* 0x000ea8000c1e1b00 */
[----:B------:R-:W3:Y:S01]  /*198b0*/  LDG.E.64 R6, [R12.64+-0x10] ;  /* 0xfffff0240c067981 */ /* 0x000ee2000c1e1b00 */
[----:B------:R-:W-:Y:S01]  /*198c0*/  IADD3 R11, P0, RZ, -R14, RZ ;  /* 0x8000000eff0b7210 */ /* 0x000fe20007f1e0ff */
[----:B------:R-:W-:Y:S04]  /*198d0*/  BSSY B1, `(.L_x_1582) ;  /* 0x000002a000017945 */ /* 0x000fe80003800000 */
[----:B------:R-:W-:-:S02]  /*198e0*/  IMAD.X R3, RZ, RZ, ~R15, P0 ;  /* 0x000000ffff037224 */ /* 0x000fc400000e0e0f */
        /* <DEDUP_REMOVED lines=21> */
.L_x_1583:
        /* <DEDUP_REMOVED lines=19> */
.L_x_1584:
[----:B------:R-:W-:Y:S05]  /*19b70*/  BSYNC B1 ;  /* 0x0000000000017941 */ /* 0x000fea0003800000 */
.L_x_1582:
[----:B------:R-:W2:Y:S01]  /*19b80*/  LDG.E.64 R12, [R12.64+-0x18] ;  /* 0xffffe8240c0c7981 */ /* 0x000ea2000c1e1b00 */
        /* <DEDUP_REMOVED lines=9> */
[----:B------:R-:W-:-:S04]  /*19c20*/  IMAD R3, R9, R11, R3 ;  /* 0x0000000b09037224 */ /* 0x000fc800078e0203 */
[----:B------:R-:W-:-:S04]  /*19c30*/  IMAD.IADD R3, R15, 0x1, R3 ;  /* 0x000000010f037824 */ /* 0x000fc800078e0203 */
[----:B--2---:R-:W-:Y:S02]  /*19c40*/  IMAD R3, R3, R12, RZ ;  /* 0x0000000c03037224 */ /* 0x004fe400078e02ff */
[----:B------:R-:W-:-:S04]  /*19c50*/  IMAD.WIDE.U32 R18, R12, R14, R16 ;  /* 0x0000000e0c127225 */ /* 0x000fc800078e0010 */
[----:B------:R-:W-:-:S04]  /*19c60*/  IMAD R3, R13, R14, R3 ;  /* 0x0000000e0d037224 */ /* 0x000fc800078e0203 */
[----:B------:R-:W-:Y:S01]  /*19c70*/  IMAD.IADD R19, R19, 0x1, R3 ;  /* 0x0000000113137824 */ /* 0x000fe200078e0203 */
[----:B------:R-:W-:Y:S05]  /*19c80*/  @P0 BRA `(.L_x_1585) ;  /* 0xfffff3b000000947 */ /* 0x000fea000383ffff */
[----:B------:R-:W-:Y:S05]  /*19c90*/  BSYNC B0 ;  /* 0x0000000000007941 */ /* 0x000fea0003800000 */
.L_x_1572:
        /* <DEDUP_REMOVED lines=17> */
.L_x_1588:
        /* <DEDUP_REMOVED lines=20> */
.L_x_1589:
[----:B------:R-:W-:Y:S05]  /*19ef0*/  BSYNC B0 ;  /* 0x0000000000007941 */ /* 0x000fea0003800000 */
.L_x_1587:
        /* <DEDUP_REMOVED lines=27> */
[----:B---3--:R-:W-:Y:S05]  /*1a0b0*/  CALL.REL.NOINC `($__internal_1_$__cuda_sm20_div_s64) ;  /* 0x000045f000007944 */ /* 0x008fea0003c00000 */
[----:B------:R-:W-:Y:S02]  /*1a0c0*/  IMAD.MOV.U32 R4, RZ, RZ, R3 ;  /* 0x000000ffff047224 */ /* 0x000fe400078e0003 */
[----:B------:R-:W-:Y:S01]  /*1a0d0*/  IMAD.MOV.U32 R5, RZ, RZ, R0 ;  /* 0x000000ffff057224 */ /* 0x000fe200078e0000 */
[----:B------:R-:W-:Y:S05]  /*1a0e0*/  BRA `(.L_x_1592) ;  /* 0x0000013000007947 */ /* 0x000fea0003800000 */
.L_x_1591:
        /* <DEDUP_REMOVED lines=19> */
.L_x_1592:
[----:B------:R-:W-:Y:S05]  /*1a220*/  BSYNC B0 ;  /* 0x0000000000007941 */ /* 0x000fea0003800000 */
.L_x_1590:
[----:B------:R-:W2:Y:S01]  /*1a230*/  LDG.E.64 R6, [R12.64+-0x8] ;  /* 0xfffff8240c067981 */ /* 0x000ea2000c1e1b00 */
[----:B------:R-:W-:-:S05]  /*1a240*/  IADD3 R17, P0, RZ, -R4, RZ ;  /* 0x80000004ff117210 */ /* 0x000fca0007f1e0ff */
        /* <DEDUP_REMOVED lines=21> */
[----:B---3--:R-:W-:Y:S05]  /*1a3a0*/  CALL.REL.NOINC `($__internal_2_$__cuda_sm20_rem_s64) ;  /* 0x0000484000007944 */ /* 0x008fea0003c00000 */
[----:B------:R-:W-:Y:S01]  /*1a3b0*/  IMAD.MOV.U32 R5, RZ, RZ, R3 ;  /* 0x000000ffff057224 */ /* 0x000fe200078e0003 */
[----:B------:R-:W-:Y:S05]  /*1a3c0*/  BRA `(.L_x_1595) ;  /* 0x0000012000007947 */ /* 0x000fea0003800000 */
.L_x_1594:
        /* <DEDUP_REMOVED lines=18> */
.L_x_1595:
[----:B------:R-:W-:Y:S05]  /*1a4f0*/  BSYNC B0 ;  /* 0x0000000000007941 */ /* 0x000fea0003800000 */
.L_x_1593:
[----:B------:R-:W2:Y:S02]  /*1a500*/  LDG.E.64 R12, [R12.64+-0x10] ;  /* 0xfffff0240c0c7981 */ /* 0x000ea4000c1e1b00 */
[----:B--2---:R-:W-:Y:S02]  /*1a510*/  IMAD R3, R5, R12, RZ ;  /* 0x0000000c05037224 */ /* 0x004fe400078e02ff */
[----:B------:R-:W-:-:S04]  /*1a520*/  IMAD.WIDE.U32 R18, R12, R4, R18 ;  /* 0x000000040c127225 */ /* 0x000fc800078e0012 */
[----:B------:R-:W-:-:S04]  /*1a530*/  IMAD R3, R13, R4, R3 ;  /* 0x000000040d037224 */ /* 0x000fc800078e0203 */
[----:B------:R-:W-:Y:S02]  /*1a540*/  IMAD.IADD R19, R19, 0x1, R3 ;  /* 0x0000000113137824 */ /* 0x000fe400078e0203 */
.L_x_1586:
        /* <DEDUP_REMOVED lines=12> */
[----:B---3--:R-:W-:Y:S02]  /*1a610*/  LEA R23, P2, R5, c[0x0][0x198], 0x3 ;  /* 0x0000660005177a11 */ /* 0x008fe400078418ff */
[----:B------:R-:W-:Y:S02]  /*1a620*/  IADD3 R18, P1, R18, 0x8, RZ ;  /* 0x0000000812127810 */ /* 0x000fe40007f3e0ff */
[----:B------:R-:W-:Y:S02]  /*1a630*/  LEA.HI.X R19, R3, c[0x0][0x19c], R4, 0x3, P0 ;  /* 0x0000670003137a11 */ /* 0x000fe400000f1c04 */
[----:B------:R-:W-:-:S03]  /*1a640*/  LEA.HI.X R22, R5, c[0x0][0x19c], R6, 0x3, P2 ;  /* 0x0000670005167a11 */ /* 0x000fc600010f1c06 */
[----:B------:R-:W-:-:S05]  /*1a650*/  IMAD.X R19, RZ, RZ, R19, P1 ;  /* 0x000000ffff137224 */ /* 0x000fca00008e0613 */
.L_x_1598:
        /* <DEDUP_REMOVED lines=27> */
.L_x_1597:
[----:B------:R-:W-:Y:S05]  /*1a810*/  BSYNC B8 ;  /* 0x0000000000087941 */ /* 0x000fea0003800000 */
.L_x_1596:
[----:B------:R-:W-:-:S05]  /*1a820*/  IADD3 R18, P0, R18, 0x8, RZ ;  /* 0x0000000812127810 */ /* 0x000fca0007f1e0ff */
[----:B------:R-:W-:Y:S01]  /*1a830*/  IMAD.X R19, RZ, RZ, R19, P0 ;  /* 0x000000ffff137224 */ /* 0x000fe200000e0613 */
[----:B------:R-:W-:-:S04]  /*1a840*/  ISETP.GE.U32.AND P0, PT, R18, R23, PT ;  /* 0x000000171200720c */ /* 0x000fc80003f06070 */
[----:B------:R-:W-:-:S13]  /*1a850*/  ISETP.GE.U32.AND.EX P0, PT, R19, R22, PT, P0 ;  /* 0x000000161300720c */ /* 0x000fda0003f06100 */
[----:B------:R-:W-:Y:S05]  /*1a860*/  @!P0 BRA `(.L_x_1598) ;  /* 0xfffffdf000008947 */ /* 0x000fea000383ffff */
.L_x_1565:
[----:B------:R-:W-:Y:S05]  /*1a870*/  BSYNC B7 ;  /* 0x0000000000077941 */ /* 0x000fea0003800000 */
.L_x_1564:
[----:B------:R-:W0:Y:S02]  /*1a880*/  S2R R0, SR_TID.X ;  /* 0x0000000000007919 */ /* 0x000e240000002100 */
        /* <DEDUP_REMOVED lines=28> */
.L_x_1600:
[----:B------:R-:W-:Y:S05]  /*1aa50*/  BSYNC B7 ;  /* 0x0000000000077941 */ /* 0x000fea0003800000 */
.L_x_1599:
        /* <DEDUP_REMOVED lines=25> */
.L_x_1602:
[----:B------:R-:W-:Y:S05]  /*1abf0*/  BSYNC B7 ;  /* 0x0000000000077941 */ /* 0x000fea0003800000 */
.L_x_1601:
        /* <DEDUP_REMOVED lines=29> */
.L_x_1604:
[----:B------:R-:W-:Y:S05]  /*1add0*/  BSYNC B7 ;  /* 0x0000000000077941 */ /* 0x000fea0003800000 */
.L_x_1603:
[----:B------:R-:W-:Y:S01]  /*1ade0*/  ISETP.GE.U32.AND P0, PT, R2, 0x3, PT ;  /* 0x000000030200780c */ /* 0x000fe20003f06070 */
[----:B-1----:R-:W-:Y:S01]  /*1adf0*/  IMAD R3, R53, c[0x0][0x178], RZ ;  /* 0x00005e0035037a24 */ /* 0x002fe200078e02ff */
[----:B------:R-:W-:Y:S01]  /*1ae00*/  CS2R R18, SRZ ;  /* 0x0000000000127805 */ /* 0x000fe2000001ff00 */
[----:B------:R-:W-:-:S04]  /*1ae10*/  IMAD.WIDE.U32 R4, R52, c[0x0][0x178], RZ ;  /* 0x00005e0034047a25 */ /* 0x000fc800078e00ff */
[----:B--2---:R-:W-:Y:S02]  /*1ae20*/  IMAD.MOV.U32 R25, RZ, RZ, 0x3 ;  /* 0x00000003ff197424 */ /* 0x004fe400078e00ff */
[----:B------:R-:W-:Y:S02]  /*1ae30*/  IMAD R3, R52, c[0x0][0x17c], R3 ;  /* 0x00005f0034037a24 */ /* 0x000fe400078e0203 */
[----:B------:R-:W-:Y:S01]  /*1ae40*/  IMAD.MOV.U32 R7, RZ, RZ, R4 ;  /* 0x000000ffff077224 */ /* 0x000fe200078e0004 */
[----:B------:R-:W-:Y:S01]  /*1ae50*/  LOP3.LUT R25, R25, c[0x0][0x180], RZ, 0xc0, !PT ;  /* 0x0000600019197a12 */ /* 0x000fe200078ec0ff */
[----:B------:R-:W-:Y:S01]  /*1ae60*/  IMAD.IADD R4, R5, 0x1, R3 ;  /* 0x0000000105047824 */ /* 0x000fe200078e0203 */
[----:B------:R-:W-:Y:S05]  /*1ae70*/  @!P0 BRA `(.L_x_1605) ;  /* 0x00000c9000008947 */ /* 0x000fea0003800000 */
[----:B------:R-:W-:Y:S01]  /*1ae80*/  BSSY B0, `(.L_x_1605) ;  /* 0x00000c8000007945 */ /* 0x000fe20003800000 */
[----:B------:R-:W-:Y:S01]  /*1ae90*/  IADD3 R5, -R25, c[0x0][0x180], RZ ;  /* 0x0000600019057a10 */ /* 0x000fe20007ffe1ff */
[----:B------:R-:W-:Y:S02]  /*1aea0*/  CS2R R18, SRZ ;  /* 0x0000000000127805 */ /* 0x000fe4000001ff00 */
.L_x_1618:
        /* <DEDUP_REMOVED lines=15> */
.L_x_1607:
        /* <DEDUP_REMOVED lines=20> */
.L_x_1608:
[----:B------:R-:W-:Y:S05]  /*1b0e0*/  BSYNC B1 ;  /* 0x0000000000017941 */ /* 0x000fea0003800000 */
.L_x_1606:
        /* <DEDUP_REMOVED lines=29> */
.L_x_1610:
        /* <DEDUP_REMOVED lines=19> */
.L_x_1611:
[----:B------:R-:W-:Y:S05]  /*1b3f0*/  BSYNC B1 ;  /* 0x0000000000017941 */ /* 0x000fea0003800000 */
.L_x_1609:
        /* <DEDUP_REMOVED lines=29> */
.L_x_1613:
        /* <DEDUP_REMOVED lines=19> */
.L_x_1614:
[----:B------:R-:W-:Y:S05]  /*1b700*/  BSYNC B1 ;  /* 0x0000000000017941 */ /* 0x000fea0003800000 */
.L_x_1612:
        /* <DEDUP_REMOVED lines=26> */
.L_x_1616:
        /* <DEDUP_REMOVED lines=19> */
.L_x_1617:
[----:B------:R-:W-:Y:S05]  /*1b9e0*/  BSYNC B1 ;  /* 0x0000000000017941 */ /* 0x000fea0003800000 */
.L_x_1615:
        /* <DEDUP_REMOVED lines=18> */
.L_x_1605:
        /* <DEDUP_REMOVED lines=17> */
.L_x_1621:
        /* <DEDUP_REMOVED lines=20> */
.L_x_1622:
[----:B------:R-:W-:Y:S05]  /*1bd60*/  BSYNC B0 ;  /* 0x0000000000007941 */ /* 0x000fea0003800000 */
.L_x_1620:
        /* <DEDUP_REMOVED lines=31> */
.L_x_1624:
        /* <DEDUP_REMOVED lines=15> */
[----:B------:R-:W-:Y:S01]  /*1c050*/  ISETP.GE.U32.AND P1, PT, R3, R8, PT ;  /* 0x000000080300720c */ /* 0x000fe20003f26070 */
[----:B------:R-:W-:-:S12]  /*1c060*/  IMAD.MOV.U32 R3, RZ, RZ, RZ ;  /* 0x000000ffff037224 */ /* 0x000fd800078e00ff */
[----:B------:R-:W-:Y:S02]  /*1c070*/  @P1 IADD3 R2, R2, 0x1, RZ ;  /* 0x0000000102021810 */ /* 0x000fe40007ffe0ff */
[----:B------:R-:W-:Y:S02]  /*1c080*/  @!P2 LOP3.LUT R2, RZ, R8, RZ, 0x33, !PT ;  /* 0x00000008ff02a212 */ /* 0x000fe400078e33ff */
.L_x_1625:
[----:B------:R-:W-:Y:S05]  /*1c090*/  BSYNC B0 ;  /* 0x0000000000007941 */ /* 0x000fea0003800000 */
.L_x_1623:
[----:B------:R-:W2:Y:S01]  /*1c0a0*/  LDG.E.64 R4, [R12.64+-0x8] ;  /* 0xfffff8240c047981 */ /* 0x000ea2000c1e1b00 */
        /* <DEDUP_REMOVED lines=22> */
[----:B---3--:R-:W-:Y:S05]  /*1c210*/  CALL.REL.NOINC `($__internal_2_$__cuda_sm20_rem_s64) ;  /* 0x000029d000007944 */ /* 0x008fea0003c00000 */
[----:B------:R-:W-:Y:S01]  /*1c220*/  IMAD.MOV.U32 R2, RZ, RZ, R4 ;  /* 0x000000ffff027224 */ /* 0x000fe200078e0004 */
[----:B------:R-:W-:Y:S05]  /*1c230*/  BRA `(.L_x_1628) ;  /* 0x0000012000007947 */ /* 0x000fea0003800000 */
.L_x_1627:
        /* <DEDUP_REMOVED lines=18> */
.L_x_1628:
[----:B------:R-:W-:Y:S05]  /*1c360*/  BSYNC B0 ;  /* 0x0000000000007941 */ /* 0x000fea0003800000 */
.L_x_1626:
[----:B------:R-:W2:Y:S02]  /*1c370*/  LDG.E.64 R12, [R12.64+-0x10] ;  /* 0xfffff0240c0c7981 */ /* 0x000ea4000c1e1b00 */
[----:B--2---:R-:W-:Y:S02]  /*1c380*/  IMAD R3, R3, R12, RZ ;  /* 0x0000000c03037224 */ /* 0x004fe400078e02ff */
[----:B------:R-:W-:-:S04]  /*1c390*/  IMAD.WIDE.U32 R18, R12, R2, R18 ;  /* 0x000000020c127225 */ /* 0x000fc800078e0012 */
[----:B------:R-:W-:-:S04]  /*1c3a0*/  IMAD R3, R13, R2, R3 ;  /* 0x000000020d037224 */ /* 0x000fc800078e0203 */
[----:B------:R-:W-:Y:S02]  /*1c3b0*/  IMAD.IADD R19, R19, 0x1, R3 ;  /* 0x0000000113137824 */ /* 0x000fe400078e0203 */
.L_x_1619:
[-C--:B------:R-:W-:Y:S02]  /*1c3c0*/  IADD3 R2, P0, R48, R18.reuse, RZ ;  /* 0x0000001230027210 */ /* 0x080fe40007f1e0ff */
[----:B------:R-:W-:Y:S02]  /*1c3d0*/  IADD3 R3, P1, R50, R18, RZ ;  /* 0x0000001232037210 */ /* 0x000fe40007f3e0ff */
[----:B------:R-:W-:Y:S01]  /*1c3e0*/  IADD3 R0, P2, R2, 0x1, RZ ;  /* 0x0000000102007810 */ /* 0x000fe20007f5e0ff */
[--C-:B------:R-:W-:Y:S01]  /*1c3f0*/  IMAD.X R5, R49, 0x1, R19.reuse, P0 ;  /* 0x0000000131057824 */ /* 0x100fe200000e0613 */
[----:B---3--:R-:W-:Y:S01]  /*1c400*/  LEA R23, P3, R3, c[0x0][0x198], 0x3 ;  /* 0x0000660003177a11 */ /* 0x008fe200078618ff */
[----:B------:R-:W-:Y:S01]  /*1c410*/  IMAD.X R19, R51, 0x1, R19, P1 ;  /* 0x0000000133137824 */ /* 0x000fe200008e0613 */
[----:B------:R-:W-:Y:S01]  /*1c420*/  ISETP.GE.U32.AND P0, PT, R0, R3, PT ;  /* 0x000000030000720c */ /* 0x000fe20003f06070 */
[----:B------:R-:W-:Y:S01]  /*1c430*/  IMAD.X R0, RZ, RZ, R5, P2 ;  /* 0x000000ffff007224 */ /* 0x000fe200010e0605 */
[----:B------:R-:W-:-:S02]  /*1c440*/  ISETP.LE.U32.AND P1, PT, R50, R48, PT ;  /* 0x000000303200720c */ /* 0x000fc40003f23070 */
[----:B------:R-:W-:Y:S02]  /*1c450*/  LEA R16, P2, R2, c[0x0][0x198], 0x3 ;  /* 0x0000660002107a11 */ /* 0x000fe400078418ff */
[----:B------:R-:W-:Y:S02]  /*1c460*/  ISETP.GE.AND.EX P0, PT, R0, R19, PT, P0 ;  /* 0x000000130000720c */ /* 0x000fe40003f06300 */
[----:B------:R-:W-:Y:S02]  /*1c470*/  LEA.HI.X R2, R2, c[0x0][0x19c], R5, 0x3, P2 ;  /* 0x0000670002027a11 */ /* 0x000fe400010f1c05 */
[----:B------:R-:W-:Y:S02]  /*1c480*/  ISETP.LE.OR.EX P0, PT, R51, R49, P0, P1 ;  /* 0x000000313300720c */ /* 0x000fe40000703710 */
[----:B------:R-:W-:-:S11]  /*1c490*/  LEA.HI.X R18, R3, c[0x0][0x19c], R19, 0x3, P3 ;  /* 0x0000670003127a11 */ /* 0x000fd600018f1c13 */
[----:B------:R-:W-:Y:S05]  /*1c4a0*/  @P0 BRA `(.L_x_1493) ;  /* 0x0000023000000947 */ /* 0x000fea0003800000 */
[----:B------:R-:W-:-:S05]  /*1c4b0*/  IADD3 R16, P0, R16, 0x8, RZ ;  /* 0x0000000810107810 */ /* 0x000fca0007f1e0ff */
[----:B------:R-:W-:-:S05]  /*1c4c0*/  IMAD.X R17, RZ, RZ, R2, P0 ;  /* 0x000000ffff117224 */ /* 0x000fca00000e0602 */
.L_x_1631:
        /* <DEDUP_REMOVED lines=27> */
.L_x_1630:
[----:B------:R-:W-:Y:S05]  /*1c680*/  BSYNC B7 ;  /* 0x0000000000077941 */ /* 0x000fea0003800000 */
.L_x_1629:
[----:B------:R-:W-:-:S05]  /*1c690*/  IADD3 R16, P0, R16, 0x8, RZ ;  /* 0x0000000810107810 */ /* 0x000fca0007f1e0ff */
[----:B------:R-:W-:Y:S01]  /*1c6a0*/  IMAD.X R17, RZ, RZ, R17, P0 ;  /* 0x000000ffff117224 */ /* 0x000fe200000e0611 */
[----:B------:R-:W-:-:S04]  /*1c6b0*/  ISETP.GE.U32.AND P0, PT, R16, R23, PT ;  /* 0x000000171000720c */ /* 0x000fc80003f06070 */
[----:B------:R-:W-:-:S13]  /*1c6c0*/  ISETP.GE.U32.AND.EX P0, PT, R17, R18, PT, P0 ;  /* 0x000000121100720c */ /* 0x000fda0003f06100 */
[----:B------:R-:W-:Y:S05]  /*1c6d0*/  @!P0 BRA `(.L_x_1631) ;  /* 0xfffffdf000008947 */ /* 0x000fea000383ffff */
.L_x_1493:
[----:B------:R-:W-:Y:S05]  /*1c6e0*/  BSYNC B6 ;  /* 0x0000000000067941 */ /* 0x000fea0003800000 */
.L_x_1447:
[----:B-----5:R-:W0:Y:S01]  /*1c6f0*/  S2R R16, SR_TID.X ;  /* 0x0000000000107919 */ /* 0x020e220000002100 */
[----:B------:R-:W4:Y:S01]  /*1c700*/  LDC.U8 R17, c[0x0][0x1f8] ;  /* 0x00007e00ff117b82 */ /* 0x000f220000000000 */
[----:B------:R-:W-:Y:S01]  /*1c710*/  BSSY B6, `(.L_x_1632) ;  /* 0x000007f000067945 */ /* 0x000fe20003800000 */
[----:B0-----:R-:W-:-:S13]  /*1c720*/  ISETP.GE.AND P0, PT, R16, R67, PT ;  /* 0x000000431000720c */ /* 0x001fda0003f06270 */
[----:B------:R-:W-:Y:S05]  /*1c730*/  @P0 BRA `(.L_x_1633) ;  /* 0x000007c000000947 */ /* 0x000fea0003800000 */
[----:B----4-:R-:W0:Y:S02]  /*1c740*/  S2R R3, SR_CTAID.X ;  /* 0x0000000000037919 */ /* 0x010e240000002500 */
[----:B0-----:R-:W-:Y:S01]  /*1c750*/  IMAD R0, R3, 0x200, R16 ;  /* 0x0000020003007824 */ /* 0x001fe200078e0210 */
[----:B------:R-:W-:-:S03]  /*1c760*/  PRMT R3, R17, 0x9910, RZ ;  /* 0x0000991011037816 */ /* 0x000fc600000000ff */
        /* <DEDUP_REMOVED lines=16> */
.L_x_1637:
[----:B------:R0:W-:Y:S01]  /*1c870*/  STG.E.U8 [R2.64], RZ ;  /* 0x000000ff02007986 */ /* 0x0001e2000c101124 */
[----:B------:R-:W-:Y:S05]  /*1c880*/  BRA `(.L_x_1639) ;  /* 0x0000066000007947 */ /* 0x000fea0003800000 */
.L_x_1636:
        /* <DEDUP_REMOVED lines=8> */
.L_x_1641:
[----:B------:R0:W-:Y:S01]  /*1c910*/  STG.E [R2.64], RZ ;  /* 0x000000ff02007986 */ /* 0x0001e2000c101924 */
[----:B------:R-:W-:Y:S05]  /*1c920*/  BRA `(.L_x_1639) ;  /* 0x000005c000007947 */ /* 0x000fea0003800000 */
.L_x_1640:
[----:B------:R0:W-:Y:S01]  /*1c930*/  STG.E.U16 [R2.64], RZ ;  /* 0x000000ff02007986 */ /* 0x0001e2000c101524 */
[----:B------:R-:W-:Y:S05]  /*1c940*/  BRA `(.L_x_1639) ;  /* 0x000005a000007947 */ /* 0x000fea0003800000 */
.L_x_1635:
        /* <DEDUP_REMOVED lines=8> */
.L_x_1643:
[----:B------:R0:W-:Y:S01]  /*1c9d0*/  STG.E.U16 [R2.64], RZ ;  /* 0x000000ff02007986 */ /* 0x0001e2000c101524 */
[----:B------:R-:W-:Y:S05]  /*1c9e0*/  BRA `(.L_x_1639) ;  /* 0x0000050000007947 */ /* 0x000fea0003800000 */
.L_x_1642:
        /* <DEDUP_REMOVED lines=8> */
.L_x_1645:
[----:B------:R0:W-:Y:S01]  /*1ca70*/  STG.E [R2.64], RZ ;  /* 0x000000ff02007986 */ /* 0x0001e2000c101924 */
[----:B------:R-:W-:Y:S05]  /*1ca80*/  BRA `(.L_x_1639) ;  /* 0x0000046000007947 */ /* 0x000fea0003800000 */
.L_x_1644:
[----:B------:R0:W-:Y:S01]  /*1ca90*/  STG.E.64 [R2.64], RZ ;  /* 0x000000ff02007986 */ /* 0x0001e2000c101b24 */
[----:B------:R-:W-:Y:S05]  /*1caa0*/  BRA `(.L_x_1639) ;  /* 0x0000044000007947 */ /* 0x000fea0003800000 */
.L_x_1634:
        /* <DEDUP_REMOVED lines=10> */
.L_x_1648:
[----:B------:R0:W-:Y:S01]  /*1cb50*/  STG.E.128 [R2.64], RZ ;  /* 0x000000ff02007986 */ /* 0x0001e2000c101d24 */
[----:B------:R-:W-:Y:S05]  /*1cb60*/  BRA `(.L_x_1639) ;  /* 0x0000038000007947 */ /* 0x000fea0003800000 */
.L_x_1647:
        /* <DEDUP_REMOVED lines=8> */
.L_x_1650:
[----:B------:R0:W-:Y:S01]  /*1cbf0*/  STG.E.U8 [R2.64], RZ ;  /* 0x000000ff02007986 */ /* 0x0001e2000c101124 */
[----:B------:R-:W-:Y:S05]  /*1cc00*/  BRA `(.L_x_1639) ;  /* 0x000002e000007947 */ /* 0x000fea0003800000 */
.L_x_1649:
[----:B------:R0:W-:Y:S01]  /*1cc10*/  STG.E.U16 [R2.64], RZ ;  /* 0x000000ff02007986 */ /* 0x0001e2000c101524 */
[----:B------:R-:W-:Y:S05]  /*1cc20*/  BRA `(.L_x_1639) ;  /* 0x000002c000007947 */ /* 0x000fea0003800000 */
.L_x_1646:
        /* <DEDUP_REMOVED lines=10> */
.L_x_1653:
[----:B------:R0:W-:Y:S01]  /*1ccd0*/  STG.E.U8 [R2.64], RZ ;  /* 0x000000ff02007986 */ /* 0x0001e2000c101124 */
[----:B------:R-:W-:Y:S05]  /*1cce0*/  BRA `(.L_x_1639) ;  /* 0x0000020000007947 */ /* 0x000fea0003800000 */
.L_x_1652:
[----:B------:R0:W-:Y:S01]  /*1ccf0*/  STG.E.U8 [R2.64], RZ ;  /* 0x000000ff02007986 */ /* 0x0001e2000c101124 */
[----:B------:R-:W-:Y:S05]  /*1cd00*/  BRA `(.L_x_1639) ;  /* 0x000001e000007947 */ /* 0x000fea0003800000 */
.L_x_1651:
[----:B------:R-:W-:-:S13]  /*1cd10*/  ISETP.NE.AND P0, PT, R0, 0x1c, PT ;  /* 0x0000001c0000780c */ /* 0x000fda0003f05270 */
[----:B------:R-:W-:Y:S05]  /*1cd20*/  @!P0 BRA `(.L_x_1654) ;  /* 0x000001b000008947 */ /* 0x000fea0003800000 */
[----:B------:R-:W-:-:S13]  /*1cd30*/  ISETP.NE.AND P0, PT, R0, 0x1d, PT ;  /* 0x0000001d0000780c */ /* 0x000fda0003f05270 */
[----:B------:R-:W-:Y:S05]  /*1cd40*/  @!P0 BRA `(.L_x_1655) ;  /* 0x0000017000008947 */ /* 0x000fea0003800000 */
[----:B------:R-:W-:-:S13]  /*1cd50*/  ISETP.NE.AND P0, PT, R0, 0x2c, PT ;  /* 0x0000002c0000780c */ /* 0x000fda0003f05270 */
[----:B------:R0:W-:Y:S01]  /*1cd60*/  @!P0 STG.E.U8 [R2.64], RZ ;  /* 0x000000ff02008986 */ /* 0x0001e2000c101124 */
[----:B------:R-:W-:Y:S05]  /*1cd70*/  @!P0 BRA `(.L_x_1639) ;  /* 0x0000017000008947 */ /* 0x000fea0003800000 */
.L_x_1638:
[----:B------:R-:W-:Y:S01]  /*1cd80*/  MOV R0, 0x0 ;  /* 0x0000000000007802 */ /* 0x000fe20000000f00 */
[----:B------:R-:W-:Y:S02]  /*1cd90*/  IMAD.MOV.U32 R4, RZ, RZ, c[0x4][0x118] ;  /* 0x01004600ff047624 */ /* 0x000fe400078e00ff */
[----:B------:R-:W-:Y:S01]  /*1cda0*/  IMAD.MOV.U32 R5, RZ, RZ, c[0x4][0x11c] ;  /* 0x01004700ff057624 */ /* 0x000fe200078e00ff */
[----:B0-----:R0:W4:Y:S01]  /*1cdb0*/  LDC.64 R2, c[0x4][R0] ;  /* 0x0100000000027b82 */ /* 0x0011220000000a00 */
[----:B------:R-:W-:Y:S02]  /*1cdc0*/  IMAD.MOV.U32 R6, RZ, RZ, c[0x4][0x120] ;  /* 0x01004800ff067624 */ /* 0x000fe400078e00ff */
[----:B------:R-:W-:Y:S02]  /*1cdd0*/  IMAD.MOV.U32 R7, RZ, RZ, c[0x4][0x124] ;  /* 0x01004900ff077624 */ /* 0x000fe400078e00ff */
[----:B------:R-:W-:-:S02]  /*1cde0*/  IMAD.MOV.U32 R8, RZ, RZ, 0x65 ;  /* 0x00000065ff087424 */ /* 0x000fc400078e00ff */
[----:B------:R-:W-:Y:S02]  /*1cdf0*/  IMAD.MOV.U32 R10, RZ, RZ, c[0x4][0x28] ;  /* 0x01000a00ff0a7624 */ /* 0x000fe400078e00ff */
[----:B------:R-:W-:Y:S02]  /*1ce00*/  IMAD.MOV.U32 R11, RZ, RZ, c[0x4][0x2c] ;  /* 0x01000b00ff0b7624 */ /* 0x000fe400078e00ff */
[----:B------:R-:W-:Y:S02]  /*1ce10*/  IMAD.MOV.U32 R12, RZ, RZ, 0x1 ;  /* 0x00000001ff0c7424 */ /* 0x000fe400078e00ff */
[----:B------:R-:W-:Y:S02]  /*1ce20*/  IMAD.MOV.U32 R13, RZ, RZ, RZ ;  /* 0x000000ffff0d7224 */ /* 0x000fe400078e00ff */
[----:B0-----:R-:W-:Y:S01]  /*1ce30*/  LEPC R14 ;  /* 0x00000000000e734e */ /* 0x001fe20000000000 */
[----:B------:R-:W-:Y:S02]  /*1ce40*/  MOV R9, 0x1ceb0 ;  /* 0x0001ceb000097802 */ /* 0x000fe40000000f00 */
[----:B------:R-:W-:Y:S02]  /*1ce50*/  MOV R20, 0x1ce30 ;  /* 0x0001ce3000147802 */ /* 0x000fe40000000f00 */
[----:B------:R-:W-:-:S02]  /*1ce60*/  MOV R21, 0x0 ;  /* 0x0000000000157802 */ /* 0x000fc40000000f00 */
[----:B------:R-:W-:Y:S02]  /*1ce70*/  MOV R0, 0x0 ;  /* 0x0000000000007802 */ /* 0x000fe40000000f00 */
[----:B------:R-:W-:-:S04]  /*1ce80*/  IADD3 R20, P0, P1, -R20, R9, R14 ;  /* 0x0000000914147210 */ /* 0x000fc8000791e10e */
[----:B------:R-:W-:-:S04]  /*1ce90*/  IADD3.X R21, ~R0, R21, R15, P0, P1 ;  /* 0x0000001500157210 */ /* 0x000fc800007e250f */
[----:B-1234-:R-:W-:Y:S05]  /*1cea0*/  CALL.ABS.NOINC R2 ;  /* 0x0000000002007343 */ /* 0x01efea0003c00000 */
[----:B------:R-:W-:Y:S05]  /*1ceb0*/  BRA `(.L_x_1639) ;  /* 0x0000003000007947 */ /* 0x000fea0003800000 */
.L_x_1655:
[----:B------:R0:W-:Y:S01]  /*1cec0*/  STG.E.64 [R2.64], RZ ;  /* 0x000000ff02007986 */ /* 0x0001e2000c101b24 */
[----:B------:R-:W-:Y:S05]  /*1ced0*/  BRA `(.L_x_1639) ;  /* 0x0000001000007947 */ /* 0x000fea0003800000 */
.L_x_1654:
[----:B------:R0:W-:Y:S02]  /*1cee0*/  STG.E [R2.64], RZ ;  /* 0x000000ff02007986 */ /* 0x0001e4000c101924 */
.L_x_1639:
[----:B------:R-:W-:Y:S02]  /*1cef0*/  IADD3 R16, R16, 0x80, RZ ;  /* 0x0000008010107810 */ /* 0x000fe40007ffe0ff */
.L_x_1633:
[----:B----4-:R-:W-:Y:S05]  /*1cf00*/  BSYNC B6 ;  /* 0x0000000000067941 */ /* 0x010fea0003800000 */
.L_x_1632:
[----:B------:R-:W-:Y:S01]  /*1cf10*/  ISETP.GE.AND P0, PT, R16, R67, PT ;  /* 0x000000431000720c */ /* 0x000fe20003f06270 */
[----:B------:R-:W-:-:S12]  /*1cf20*/  BSSY B6, `(.L_x_1656) ;  /* 0x00000fb000067945 */ /* 0x000fd80003800000 */
[----:B------:R-:W-:Y:S05]  /*1cf30*/  @P0 BRA `(.L_x_1657) ;  /* 0x00000f9000000947 */ /* 0x000fea0003800000 */
[----:B0-----:R-:W0:Y:S02]  /*1cf40*/  S2R R3, SR_CTAID.X ;  /* 0x0000000000037919 */ /* 0x001e240000002500 */
        /* <DEDUP_REMOVED lines=18> */
.L_x_1661:
[----:B------:R0:W-:Y:S01]  /*1d070*/  STG.E.U8 [R2.64], RZ ;  /* 0x000000ff02007986 */ /* 0x0001e2000c101124 */
[----:B------:R-:W-:Y:S05]  /*1d080*/  BRA `(.L_x_1663) ;  /* 0x0000066000007947 */ /* 0x000fea0003800000 */
.L_x_1660:
        /* <DEDUP_REMOVED lines=8> */
.L_x_1665:
[----:B------:R0:W-:Y:S01]  /*1d110*/  STG.E [R2.64], RZ ;  /* 0x000000ff02007986 */ /* 0x0001e2000c101924 */
[----:B------:R-:W-:Y:S05]  /*1d120*/  BRA `(.L_x_1663) ;  /* 0x000005c000007947 */ /* 0x000fea0003800000 */
.L_x_1664:
[----:B------:R0:W-:Y:S01]  /*1d130*/  STG.E.U16 [R2.64], RZ ;  /* 0x000000ff02007986 */ /* 0x0001e2000c101524 */
[----:B------:R-:W-:Y:S05]  /*1d140*/  BRA `(.L_x_1663) ;  /* 0x000005a000007947 */ /* 0x000fea0003800000 */
.L_x_1659:
        /* <DEDUP_REMOVED lines=8> */
.L_x_1667:
[----:B------:R0:W-:Y:S01]  /*1d1d0*/  STG.E.U16 [R2.64], RZ ;  /* 0x000000ff02007986 */ /* 0x0001e2000c101524 */
[----:B------:R-:W-:Y:S05]  /*1d1e0*/  BRA `(.L_x_1663) ;  /* 0x0000050000007947 */ /* 0x000fea0003800000 */
.L_x_1666:
        /* <DEDUP_REMOVED lines=8> */
.L_x_1669:
[----:B------:R0:W-:Y:S01]  /*1d270*/  STG.E [R2.64], RZ ;  /* 0x000000ff02007986 */ /* 0x0001e2000c101924 */
[----:B------:R-:W-:Y:S05]  /*1d280*/  BRA `(.L_x_1663) ;  /* 0x0000046000007947 */ /* 0x000fea0003800000 */
.L_x_1668:
[----:B------:R0:W-:Y:S01]  /*1d290*/  STG.E.64 [R2.64], RZ ;  /* 0x000000ff02007986 */ /* 0x0001e2000c101b24 */
[----:B------:R-:W-:Y:S05]  /*1d2a0*/  BRA `(.L_x_1663) ;  /* 0x0000044000007947 */ /* 0x000fea0003800000 */
.L_x_1658:
        /* <DEDUP_REMOVED lines=10> */
.L_x_1672:
[----:B------:R0:W-:Y:S01]  /*1d350*/  STG.E.128 [R2.64], RZ ;  /* 0x000000ff02007986 */ /* 0x0001e2000c101d24 */
[----:B------:R-:W-:Y:S05]  /*1d360*/  BRA `(.L_x_1663) ;  /* 0x0000038000007947 */ /* 0x000fea0003800000 */
.L_x_1671:
        /* <DEDUP_REMOVED lines=8> */
.L_x_1674:
[----:B------:R0:W-:Y:S01]  /*1d3f0*/  STG.E.U8 [R2.64], RZ ;  /* 0x000000ff02007986 */ /* 0x0001e2000c101124 */
[----:B------:R-:W-:Y:S05]  /*1d400*/  BRA `(.L_x_1663) ;  /* 0x000002e000007947 */ /* 0x000fea0003800000 */
.L_x_1673:
[----:B------:R0:W-:Y:S01]  /*1d410*/  STG.E.U16 [R2.64], RZ ;  /* 0x000000ff02007986 */ /* 0x0001e2000c101524 */
[----:B------:R-:W-:Y:S05]  /*1d420*/  BRA `(.L_x_1663) ;  /* 0x000002c000007947 */ /* 0x000fea0003800000 */
.L_x_1670:
        /* <DEDUP_REMOVED lines=10> */
.L_x_1677:
[----:B------:R0:W-:Y:S01]  /*1d4d0*/  STG.E.U8 [R2.64], RZ ;  /* 0x000000ff02007986 */ /* 0x0001e2000c101124 */
[----:B------:R-:W-:Y:S05]  /*1d4e0*/  BRA `(.L_x_1663) ;  /* 0x0000020000007947 */ /* 0x000fea0003800000 */
.L_x_1676:
[----:B------:R0:W-:Y:S01]  /*1d4f0*/  STG.E.U8 [R2.64], RZ ;  /* 0x000000ff02007986 */ /* 0x0001e2000c101124 */
[----:B------:R-:W-:Y:S05]  /*1d500*/  BRA `(.L_x_1663) ;  /* 0x000001e000007947 */ /* 0x000fea0003800000 */
.L_x_1675:
[----:B------:R-:W-:-:S13]  /*1d510*/  ISETP.NE.AND P0, PT, R0, 0x1c, PT ;  /* 0x0000001c0000780c */ /* 0x000fda0003f05270 */
[----:B------:R-:W-:Y:S05]  /*1d520*/  @!P0 BRA `(.L_x_1678) ;  /* 0x000001b000008947 */ /* 0x000fea0003800000 */
[----:B------:R-:W-:-:S13]  /*1d530*/  ISETP.NE.AND P0, PT, R0, 0x1d, PT ;  /* 0x0000001d0000780c */ /* 0x000fda0003f05270 */
[----:B------:R-:W-:Y:S05]  /*1d540*/  @!P0 BRA `(.L_x_1679) ;  /* 0x0000017000008947 */ /* 0x000fea0003800000 */
[----:B------:R-:W-:-:S13]  /*1d550*/  ISETP.NE.AND P0, PT, R0, 0x2c, PT ;  /* 0x0000002c0000780c */ /* 0x000fda0003f05270 */
[----:B------:R0:W-:Y:S01]  /*1d560*/  @!P0 STG.E.U8 [R2.64], RZ ;  /* 0x000000ff02008986 */ /* 0x0001e2000c101124 */
[----:B------:R-:W-:Y:S05]  /*1d570*/  @!P0 BRA `(.L_x_1663) ;  /* 0x0000017000008947 */ /* 0x000fea0003800000 */
.L_x_1662:
        /* <DEDUP_REMOVED lines=20> */
.L_x_1679:
[----:B------:R0:W-:Y:S01]  /*1d6c0*/  STG.E.64 [R2.64], RZ ;  /* 0x000000ff02007986 */ /* 0x0001e2000c101b24 */
[----:B------:R-:W-:Y:S05]  /*1d6d0*/  BRA `(.L_x_1663) ;  /* 0x0000001000007947 */ /* 0x000fea0003800000 */
.L_x_1678:
[----:B------:R0:W-:Y:S02]  /*1d6e0*/  STG.E [R2.64], RZ ;  /* 0x000000ff02007986 */ /* 0x0001e4000c101924 */
.L_x_1663:
[----:B------:R-:W-:-:S04]  /*1d6f0*/  IADD3 R16, R16, 0x80, RZ ;  /* 0x0000008010107810 */ /* 0x000fc80007ffe0ff */
[----:B------:R-:W-:-:S13]  /*1d700*/  ISETP.GE.AND P0, PT, R16, R67, PT ;  /* 0x000000431000720c */ /* 0x000fda0003f06270 */
        /* <DEDUP_REMOVED lines=19> */
.L_x_1683:
[----:B------:R0:W-:Y:S01]  /*1d840*/  STG.E.U8 [R2.64], RZ ;  /* 0x000000ff02007986 */ /* 0x0001e2000c101124 */
[----:B------:R-:W-:Y:S05]  /*1d850*/  BRA `(.L_x_1685) ;  /* 0x0000066000007947 */ /* 0x000fea0003800000 */
.L_x_1682:
        /* <DEDUP_REMOVED lines=8> */
.L_x_1687:
[----:B------:R0:W-:Y:S01]  /*1d8e0*/  STG.E [R2.64], RZ ;  /* 0x000000ff02007986 */ /* 0x0001e2000c101924 */
[----:B------:R-:W-:Y:S05]  /*1d8f0*/  BRA `(.L_x_1685) ;  /* 0x000005c000007947 */ /* 0x000fea0003800000 */
.L_x_1686:
[----:B------:R0:W-:Y:S01]  /*1d900*/  STG.E.U16 [R2.64], RZ ;  /* 0x000000ff02007986 */ /* 0x0001e2000c101524 */
[----:B------:R-:W-:Y:S05]  /*1d910*/  BRA `(.L_x_1685) ;  /* 0x000005a000007947 */ /* 0x000fea0003800000 */
.L_x_1681:
        /* <DEDUP_REMOVED lines=8> */
.L_x_1689:
[----:B------:R0:W-:Y:S01]  /*1d9a0*/  STG.E.U16 [R2.64], RZ ;  /* 0x000000ff02007986 */ /* 0x0001e2000c101524 */
[----:B------:R-:W-:Y:S05]  /*1d9b0*/  BRA `(.L_x_1685) ;  /* 0x0000050000007947 */ /* 0x000fea0003800000 */
.L_x_1688:
        /* <DEDUP_REMOVED lines=8> */
.L_x_1691:
[----:B------:R0:W-:Y:S01]  /*1da40*/  STG.E [R2.64], RZ ;  /* 0x000000ff02007986 */ /* 0x0001e2000c101924 */
[----:B------:R-:W-:Y:S05]  /*1da50*/  BRA `(.L_x_1685) ;  /* 0x0000046000007947 */ /* 0x000fea0003800000 */
.L_x_1690:
[----:B------:R0:W-:Y:S01]  /*1da60*/  STG.E.64 [R2.64], RZ ;  /* 0x000000ff02007986 */ /* 0x0001e2000c101b24 */
[----:B------:R-:W-:Y:S05]  /*1da70*/  BRA `(.L_x_1685) ;  /* 0x0000044000007947 */ /* 0x000fea0003800000 */
.L_x_1680:
        /* <DEDUP_REMOVED lines=10> */
.L_x_1694:
[----:B------:R0:W-:Y:S01]  /*1db20*/  STG.E.128 [R2.64], RZ ;  /* 0x000000ff02007986 */ /* 0x0001e2000c101d24 */
[----:B------:R-:W-:Y:S05]  /*1db30*/  BRA `(.L_x_1685) ;  /* 0x0000038000007947 */ /* 0x000fea0003800000 */
.L_x_1693:
        /* <DEDUP_REMOVED lines=8> */
.L_x_1696:
[----:B------:R0:W-:Y:S01]  /*1dbc0*/  STG.E.U8 [R2.64], RZ ;  /* 0x000000ff02007986 */ /* 0x0001e2000c101124 */
[----:B------:R-:W-:Y:S05]  /*1dbd0*/  BRA `(.L_x_1685) ;  /* 0x000002e000007947 */ /* 0x000fea0003800000 */
.L_x_1695:
[----:B------:R0:W-:Y:S01]  /*1dbe0*/  STG.E.U16 [R2.64], RZ ;  /* 0x000000ff02007986 */ /* 0x0001e2000c101524 */
[----:B------:R-:W-:Y:S05]  /*1dbf0*/  BRA `(.L_x_1685) ;  /* 0x000002c000007947 */ /* 0x000fea0003800000 */
.L_x_1692:
        /* <DEDUP_REMOVED lines=10> */
.L_x_1699:
[----:B------:R0:W-:Y:S01]  /*1dca0*/  STG.E.U8 [R2.64], RZ ;  /* 0x000000ff02007986 */ /* 0x0001e2000c101124 */
[----:B------:R-:W-:Y:S05]  /*1dcb0*/  BRA `(.L_x_1685) ;  /* 0x0000020000007947 */ /* 0x000fea0003800000 */
.L_x_1698:
[----:B------:R0:W-:Y:S01]  /*1dcc0*/  STG.E.U8 [R2.64], RZ ;  /* 0x000000ff02007986 */ /* 0x0001e2000c101124 */
[----:B------:R-:W-:Y:S05]  /*1dcd0*/  BRA `(.L_x_1685) ;  /* 0x000001e000007947 */ /* 0x000fea0003800000 */
.L_x_1697:
[----:B------:R-:W-:-:S13]  /*1dce0*/  ISETP.NE.AND P0, PT, R0, 0x1c, PT ;  /* 0x0000001c0000780c */ /* 0x000fda0003f05270 */
[----:B------:R-:W-:Y:S05]  /*1dcf0*/  @!P0 BRA `(.L_x_1700) ;  /* 0x000001b000008947 */ /* 0x000fea0003800000 */
[----:B------:R-:W-:-:S13]  /*1dd00*/  ISETP.NE.AND P0, PT, R0, 0x1d, PT ;  /* 0x0000001d0000780c */ /* 0x000fda0003f05270 */
[----:B------:R-:W-:Y:S05]  /*1dd10*/  @!P0 BRA `(.L_x_1701) ;  /* 0x0000017000008947 */ /* 0x000fea0003800000 */
[----:B------:R-:W-:-:S13]  /*1dd20*/  ISETP.NE.AND P0, PT, R0, 0x2c, PT ;  /* 0x0000002c0000780c */ /* 0x000fda0003f05270 */
[----:B------:R0:W-:Y:S01]  /*1dd30*/  @!P0 STG.E.U8 [R2.64], RZ ;  /* 0x000000ff02008986 */ /* 0x0001e2000c101124 */
[----:B------:R-:W-:Y:S05]  /*1dd40*/  @!P0 BRA `(.L_x_1685) ;  /* 0x0000017000008947 */ /* 0x000fea0003800000 */
.L_x_1684:
        /* <DEDUP_REMOVED lines=20> */
.L_x_1701:
[----:B------:R0:W-:Y:S01]  /*1de90*/  STG.E.64 [R2.64], RZ ;  /* 0x000000ff02007986 */ /* 0x0001e2000c101b24 */
[----:B------:R-:W-:Y:S05]  /*1dea0*/  BRA `(.L_x_1685) ;  /* 0x0000001000007947 */ /* 0x000fea0003800000 */
.L_x_1700:
[----:B------:R0:W-:Y:S02]  /*1deb0*/  STG.E [R2.64], RZ ;  /* 0x000000ff02007986 */ /* 0x0001e4000c101924 */
.L_x_1685:
[----:B------:R-:W-:Y:S02]  /*1dec0*/  IADD3 R16, R16, 0x80, RZ ;  /* 0x0000008010107810 */ /* 0x000fe40007ffe0ff */
.L_x_1657:
[----:B------:R-:W-:Y:S05]  /*1ded0*/  BSYNC B6 ;  /* 0x0000000000067941 */ /* 0x000fea0003800000 */
.L_x_1656:
[----:B------:R-:W-:-:S13]  /*1dee0*/  ISETP.GE.AND P0, PT, R16, R67, PT ;  /* 0x000000431000720c */ /* 0x000fda0003f06270 */
[----:B------:R-:W-:Y:S05]  /*1def0*/  @P0 EXIT ;  /* 0x000000000000094d */ /* 0x000fea0003800000 */
        /* <DEDUP_REMOVED lines=18> */
.L_x_1705:
[----:B------:R-:W-:Y:S01]  /*1e020*/  STG.E.U8 [R2.64], RZ ;  /* 0x000000ff02007986 */ /* 0x000fe2000c101124 */
[----:B------:R-:W-:Y:S05]  /*1e030*/  EXIT ;  /* 0x000000000000794d */ /* 0x000fea0003800000 */
.L_x_1704:
        /* <DEDUP_REMOVED lines=8> */
.L_x_1708:
[----:B------:R-:W-:Y:S01]  /*1e0c0*/  STG.E [R2.64], RZ ;  /* 0x000000ff02007986 */ /* 0x000fe2000c101924 */
[----:B------:R-:W-:Y:S05]  /*1e0d0*/  EXIT ;  /* 0x000000000000794d */ /* 0x000fea0003800000 */
.L_x_1707:
[----:B------:R-:W-:Y:S01]  /*1e0e0*/  STG.E.U16 [R2.64], RZ ;  /* 0x000000ff02007986 */ /* 0x000fe2000c101524 */
[----:B------:R-:W-:Y:S05]  /*1e0f0*/  EXIT ;  /* 0x000000000000794d */ /* 0x000fea0003800000 */
.L_x_1703:
        /* <DEDUP_REMOVED lines=8> */
.L_x_1710:
[----:B------:R-:W-:Y:S01]  /*1e180*/  STG.E.U16 [R2.64], RZ ;  /* 0x000000ff02007986 */ /* 0x000fe2000c101524 */
[----:B------:R-:W-:Y:S05]  /*1e190*/  EXIT ;  /* 0x000000000000794d */ /* 0x000fea0003800000 */
.L_x_1709:
        /* <DEDUP_REMOVED lines=8> */
.L_x_1712:
[----:B------:R-:W-:Y:S01]  /*1e220*/  STG.E [R2.64], RZ ;  /* 0x000000ff02007986 */ /* 0x000fe2000c101924 */
[----:B------:R-:W-:Y:S05]  /*1e230*/  EXIT ;  /* 0x000000000000794d */ /* 0x000fea0003800000 */
.L_x_1711:
[----:B------:R-:W-:Y:S01]  /*1e240*/  STG.E.64 [R2.64], RZ ;  /* 0x000000ff02007986 */ /* 0x000fe2000c101b24 */
[----:B------:R-:W-:Y:S05]  /*1e250*/  EXIT ;  /* 0x000000000000794d */ /* 0x000fea0003800000 */
.L_x_1702:
        /* <DEDUP_REMOVED lines=10> */
.L_x_1715:
[----:B------:R-:W-:Y:S01]  /*1e300*/  STG.E.128 [R2.64], RZ ;  /* 0x000000ff02007986 */ /* 0x000fe2000c101d24 */
[----:B------:R-:W-:Y:S05]  /*1e310*/  EXIT ;  /* 0x000000000000794d */ /* 0x000fea0003800000 */
.L_x_1714:
        /* <DEDUP_REMOVED lines=8> */
.L_x_1717:
[----:B------:R-:W-:Y:S01]  /*1e3a0*/  STG.E.U8 [R2.64], RZ ;  /* 0x000000ff02007986 */ /* 0x000fe2000c101124 */
[----:B------:R-:W-:Y:S05]  /*1e3b0*/  EXIT ;  /* 0x000000000000794d */ /* 0x000fea0003800000 */
.L_x_1716:
[----:B------:R-:W-:Y:S01]  /*1e3c0*/  STG.E.U16 [R2.64], RZ ;  /* 0x000000ff02007986 */ /* 0x000fe2000c101524 */
[----:B------:R-:W-:Y:S05]  /*1e3d0*/  EXIT ;  /* 0x000000000000794d */ /* 0x000fea0003800000 */
.L_x_1713:
        /* <DEDUP_REMOVED lines=10> */
.L_x_1720:
[----:B------:R-:W-:Y:S01]  /*1e480*/  STG.E.U8 [R2.64], RZ ;  /* 0x000000ff02007986 */ /* 0x000fe2000c101124 */
[----:B------:R-:W-:Y:S05]  /*1e490*/  EXIT ;  /* 0x000000000000794d */ /* 0x000fea0003800000 */
.L_x_1719:
[----:B------:R-:W-:Y:S01]  /*1e4a0*/  STG.E.U8 [R2.64], RZ ;  /* 0x000000ff02007986 */ /* 0x000fe2000c101124 */
[----:B------:R-:W-:Y:S05]  /*1e4b0*/  EXIT ;  /* 0x000000000000794d */ /* 0x000fea0003800000 */
.L_x_1718:
[----:B------:R-:W-:-:S13]  /*1e4c0*/  ISETP.NE.AND P0, PT, R0, 0x1c, PT ;  /* 0x0000001c0000780c */ /* 0x000fda0003f05270 */
[----:B------:R-:W-:Y:S05]  /*1e4d0*/  @!P0 BRA `(.L_x_1721) ;  /* 0x000001b000008947 */ /* 0x000fea0003800000 */
[----:B------:R-:W-:-:S13]  /*1e4e0*/  ISETP.NE.AND P0, PT, R0, 0x1d, PT ;  /* 0x0000001d0000780c */ /* 0x000fda0003f05270 */
[----:B------:R-:W-:Y:S05]  /*1e4f0*/  @!P0 BRA `(.L_x_1722) ;  /* 0x0000017000008947 */ /* 0x000fea0003800000 */
[----:B------:R-:W-:-:S13]  /*1e500*/  ISETP.NE.AND P0, PT, R0, 0x2c, PT ;  /* 0x0000002c0000780c */ /* 0x000fda0003f05270 */
[----:B------:R0:W-:Y:S01]  /*1e510*/  @!P0 STG.E.U8 [R2.64], RZ ;  /* 0x000000ff02008986 */ /* 0x0001e2000c101124 */
[----:B------:R-:W-:Y:S05]  /*1e520*/  @!P0 EXIT ;  /* 0x000000000000894d */ /* 0x000fea0003800000 */
.L_x_1706:
        /* <DEDUP_REMOVED lines=19> */
[----:B------:R-:W-:Y:S05]  /*1e660*/  EXIT ;  /* 0x000000000000794d */ /* 0x000fea0003800000 */
.L_x_1722:
[----:B------:R-:W-:Y:S01]  /*1e670*/  STG.E.64 [R2.64], RZ ;  /* 0x000000ff02007986 */ /* 0x000fe2000c101b24 */
[----:B------:R-:W-:Y:S05]  /*1e680*/  EXIT ;  /* 0x000000000000794d */ /* 0x000fea0003800000 */
.L_x_1721:
[----:B------:R-:W-:Y:S01]  /*1e690*/  STG.E [R2.64], RZ ;  /* 0x000000ff02007986 */ /* 0x000fe2000c101924 */
[----:B------:R-:W-:Y:S05]  /*1e6a0*/  EXIT ;  /* 0x000000000000794d */ /* 0x000fea0003800000 */
        .weak           $__internal_1_$__cuda_sm20_div_s64
        .type           $__internal_1_$__cuda_sm20_div_s64,@function
        .size           $__internal_1_$__cuda_sm20_div_s64,($__internal_2_$__cuda_sm20_rem_s64 - $__internal_1_$__cuda_sm20_div_s64)
$__internal_1_$__cuda_sm20_div_s64:
        /* <DEDUP_REMOVED lines=18> */
[----:B------:R-:W-:-:S04]  /*1e7d0*/  IMAD.HI.U32 R30, R31, R62, RZ ;  /* 0x0000003e1f1e7227 */ /* 0x000fc800078e00ff */
[----:B------:R-:W-:-:S04]  /*1e7e0*/  IMAD.HI.U32 R32, P1, R31, R63, R32 ;  /* 0x0000003f1f207227 */ /* 0x000fc80007820020 */
[----:B------:R-:W-:Y:S02]  /*1e7f0*/  IMAD.X R33, R30, 0x1, R31, P0 ;  /* 0x000000011e217824 */ /* 0x000fe400000e061f */
[----:B------:R-:W-:-:S05]  /*1e800*/  IMAD R30, R31, R62, RZ ;  /* 0x0000003e1f1e7224 */ /* 0x000fca00078e02ff */
[----:B------:R-:W-:-:S04]  /*1e810*/  IADD3 R31, P0, R30, R32, RZ ;  /* 0x000000201e1f7210 */ /* 0x000fc80007f1e0ff */
[----:B------:R-:W-:Y:S01]  /*1e820*/  IADD3.X R32, RZ, RZ, R33, P0, P1 ;  /* 0x000000ffff207210 */ /* 0x000fe200007e2421 */
[----:B------:R-:W-:-:S04]  /*1e830*/  IMAD.WIDE.U32 R62, R31, R20, RZ ;  /* 0x000000141f3e7225 */ /* 0x000fc800078e00ff */
[C---:B------:R-:W-:Y:S01]  /*1e840*/  IMAD R33, R31.reuse, R21, R63 ;  /* 0x000000151f217224 */ /* 0x040fe200078e023f */
[----:B------:R-:W-:Y:S02]  /*1e850*/  IADD3 R62, P0, RZ, -R62, RZ ;  /* 0x8000003eff3e7210 */ /* 0x000fe40007f1e0ff */
[-C--:B------:R-:W-:Y:S01]  /*1e860*/  IADD3 R63, P3, RZ, -R7.reuse, RZ ;  /* 0x80000007ff3f7210 */ /* 0x080fe20007f7e0ff */
[----:B------:R-:W-:Y:S02]  /*1e870*/  IMAD R33, R32, R20, R33 ;  /* 0x0000001420217224 */ /* 0x000fe400078e0221 */
[----:B------:R-:W-:Y:S01]  /*1e880*/  IMAD.HI.U32 R30, R31, R62, RZ ;  /* 0x0000003e1f1e7227 */ /* 0x000fe200078e00ff */
[----:B------:R-:W-:-:S03]  /*1e890*/  SEL R63, R63, R7, !P2 ;  /* 0x000000073f3f7207 */ /* 0x000fc60005000000 */
[----:B------:R-:W-:-:S04]  /*1e8a0*/  IMAD.X R33, RZ, RZ, ~R33, P0 ;  /* 0x000000ffff217224 */ /* 0x000fc800000e0e21 */
[----:B------:R-:W-:-:S06]  /*1e8b0*/  IMAD.WIDE.U32 R30, P0, R31, R33, R30 ;  /* 0x000000211f1e7225 */ /* 0x000fcc000780001e */
[----:B------:R-:W-:-:S04]  /*1e8c0*/  IMAD.HI.U32 R31, P1, R32, R62, R30 ;  /* 0x0000003e201f7227 */ /* 0x000fc8000782001e */
[----:B------:R-:W-:-:S04]  /*1e8d0*/  IMAD.HI.U32 R30, R32, R33, RZ ;  /* 0x00000021201e7227 */ /* 0x000fc800078e00ff */
[----:B------:R-:W-:Y:S02]  /*1e8e0*/  IMAD.X R62, R30, 0x1, R32, P0 ;  /* 0x000000011e3e7824 */ /* 0x000fe400000e0620 */
[----:B------:R-:W-:Y:S02]  /*1e8f0*/  IMAD R32, R32, R33, RZ ;  /* 0x0000002120207224 */ /* 0x000fe400078e02ff */
[----:B------:R-:W-:-:S03]  /*1e900*/  IMAD.X R33, RZ, RZ, ~R4, P3 ;  /* 0x000000ffff217224 */ /* 0x000fc600018e0e04 */
[----:B------:R-:W-:Y:S01]  /*1e910*/  IADD3 R32, P0, R32, R31, RZ ;  /* 0x0000001f20207210 */ /* 0x000fe20007f1e0ff */
[----:B------:R-:W-:Y:S01]  /*1e920*/  IMAD.MOV.U32 R31, RZ, RZ, RZ ;  /* 0x000000ffff1f7224 */ /* 0x000fe200078e00ff */
[----:B------:R-:W-:Y:S02]  /*1e930*/  SEL R33, R33, R4, !P2 ;  /* 0x0000000421217207 */ /* 0x000fe40005000000 */
[----:B------:R-:W-:Y:S01]  /*1e940*/  IADD3.X R62, RZ, RZ, R62, P0, P1 ;  /* 0x000000ffff3e7210 */ /* 0x000fe200007e243e */
[----:B------:R-:W-:-:S06]  /*1e950*/  IMAD.HI.U32 R30, R32, R63, RZ ;  /* 0x0000003f201e7227 */ /* 0x000fcc00078e00ff */
[----:B------:R-:W-:-:S04]  /*1e960*/  IMAD.WIDE.U32 R30, R32, R33, R30 ;  /* 0x00000021201e7225 */ /* 0x000fc800078e001e */
[C---:B------:R-:W-:Y:S02]  /*1e970*/  IMAD R32, R62.reuse, R33, RZ ;  /* 0x000000213e207224 */ /* 0x040fe400078e02ff */
[----:B------:R-:W-:-:S04]  /*1e980*/  IMAD.HI.U32 R30, P0, R62, R63, R30 ;  /* 0x0000003f3e1e7227 */ /* 0x000fc8000780001e */
[----:B------:R-:W-:Y:S01]  /*1e990*/  IMAD.HI.U32 R62, R62, R33, RZ ;  /* 0x000000213e3e7227 */ /* 0x000fe200078e00ff */
[----:B------:R-:W-:-:S05]  /*1e9a0*/  IADD3 R32, P1, R32, R30, RZ ;  /* 0x0000001e20207210 */ /* 0x000fca0007f3e0ff */
[----:B------:R-:W-:-:S04]  /*1e9b0*/  IMAD.WIDE.U32 R30, R32, R20, RZ ;  /* 0x00000014201e7225 */ /* 0x000fc800078e00ff */
[----:B------:R-:W-:Y:S01]  /*1e9c0*/  IMAD R66, R32, R21, R31 ;  /* 0x0000001520427224 */ /* 0x000fe200078e021f */
[----:B------:R-:W-:Y:S01]  /*1e9d0*/  IADD3 R30, P2, -R30, R63, RZ ;  /* 0x0000003f1e1e7210 */ /* 0x000fe20007f5e1ff */
[----:B------:R-:W-:-:S03]  /*1e9e0*/  IMAD.X R31, RZ, RZ, R62, P0 ;  /* 0x000000ffff1f7224 */ /* 0x000fc600000e063e */
[----:B------:R-:W-:Y:S01]  /*1e9f0*/  ISETP.GE.U32.AND P0, PT, R30, R20, PT ;  /* 0x000000141e00720c */ /* 0x000fe20003f06070 */
[----:B------:R-:W-:-:S04]  /*1ea00*/  IMAD.X R31, RZ, RZ, R31, P1 ;  /* 0x000000ffff1f7224 */ /* 0x000fc800008e061f */
[----:B------:R-:W-:-:S04]  /*1ea10*/  IMAD R62, R31, R20, R66 ;  /* 0x000000141f3e7224 */ /* 0x000fc800078e0242 */
[----:B------:R-:W-:Y:S01]  /*1ea20*/  IMAD.X R33, R33, 0x1, ~R62, P2 ;  /* 0x0000000121217824 */ /* 0x000fe200010e0e3e */
[----:B------:R-:W-:-:S04]  /*1ea30*/  IADD3 R62, P2, R30, -R20, RZ ;  /* 0x800000141e3e7210 */ /* 0x000fc80007f5e0ff */
[----:B------:R-:W-:-:S04]  /*1ea40*/  ISETP.GE.U32.AND.EX P0, PT, R33, R21, PT, P0 ;  /* 0x000000152100720c */ /* 0x000fc80003f06100 */
[----:B------:R-:W-:-:S04]  /*1ea50*/  SEL R30, R62, R30, P0 ;  /* 0x0000001e3e1e7207 */ /* 0x000fc80000000000 */
[----:B------:R-:W-:Y:S01]  /*1ea60*/  ISETP.GE.U32.AND P1, PT, R30, R20, PT ;  /* 0x000000141e00720c */ /* 0x000fe20003f26070 */
[----:B------:R-:W-:-:S05]  /*1ea70*/  IMAD.X R20, R33, 0x1, ~R21, P2 ;  /* 0x0000000121147824 */ /* 0x000fca00010e0e15 */
[----:B------:R-:W-:Y:S02]  /*1ea80*/  SEL R33, R20, R33, P0 ;  /* 0x0000002114217207 */ /* 0x000fe40000000000 */
[----:B------:R-:W-:Y:S02]  /*1ea90*/  IADD3 R20, P2, R32, 0x1, RZ ;  /* 0x0000000120147810 */ /* 0x000fe40007f5e0ff */
[----:B------:R-:W-:Y:S02]  /*1eaa0*/  ISETP.GE.U32.AND.EX P1, PT, R33, R21, PT, P1 ;  /* 0x000000152100720c */ /* 0x000fe40003f26110 */
[----:B------:R-:W-:Y:S01]  /*1eab0*/  SEL R32, R20, R32, P0 ;  /* 0x0000002014207207 */ /* 0x000fe20000000000 */
[----:B------:R-:W-:-:S05]  /*1eac0*/  IMAD.X R20, RZ, RZ, R31, P2 ;  /* 0x000000ffff147224 */ /* 0x000fca00010e061f */
[----:B------:R-:W-:Y:S02]  /*1ead0*/  SEL R31, R20, R31, P0 ;  /* 0x0000001f141f7207 */ /* 0x000fe40000000000 */
[----:B------:R-:W-:-:S04]  /*1eae0*/  IADD3 R20, P0, R32, 0x1, RZ ;  /* 0x0000000120147810 */ /* 0x000fc80007f1e0ff */
[----:B------:R-:W-:Y:S01]  /*1eaf0*/  SEL R32, R20, R32, P1 ;  /* 0x0000002014207207 */ /* 0x000fe20000800000 */
[----:B------:R-:W-:Y:S01]  /*1eb00*/  IMAD.X R20, RZ, RZ, R31, P0 ;  /* 0x000000ffff147224 */ /* 0x000fe200000e061f */
[----:B------:R-:W-:Y:S02]  /*1eb10*/  ISETP.NE.U32.AND P0, PT, R3, RZ, PT ;  /* 0x000000ff0300720c */ /* 0x000fe40003f05070 */
[----:B------:R-:W-:Y:S02]  /*1eb20*/  IADD3 R21, P2, RZ, -R32, RZ ;  /* 0x80000020ff157210 */ /* 0x000fe40007f5e0ff */
[----:B------:R-:W-:Y:S02]  /*1eb30*/  SEL R31, R20, R31, P1 ;  /* 0x0000001f141f7207 */ /* 0x000fe40000800000 */
[C---:B------:R-:W-:Y:S02]  /*1eb40*/  LOP3.LUT R20, R0.reuse, R4, RZ, 0x3c, !PT ;  /* 0x0000000400147212 */ /* 0x040fe400078e3cff */
[----:B------:R-:W-:-:S02]  /*1eb50*/  ISETP.NE.AND.EX P0, PT, R0, RZ, PT, P0 ;  /* 0x000000ff0000720c */ /* 0x000fc40003f05300 */
[----:B------:R-:W-:Y:S01]  /*1eb60*/  ISETP.GE.AND P1, PT, R20, RZ, PT ;  /* 0x000000ff1400720c */ /* 0x000fe20003f26270 */
[----:B------:R-:W-:-:S03]  /*1eb70*/  IMAD.X R20, RZ, RZ, ~R31, P2 ;  /* 0x000000ffff147224 */ /* 0x000fc600010e0e1f */
[----:B------:R-:W-:Y:S01]  /*1eb80*/  SEL R3, R21, R32, !P1 ;  /* 0x0000002015037207 */ /* 0x000fe20004800000 */
[----:B------:R-:W-:Y:S01]  /*1eb90*/  IMAD.MOV.U32 R21, RZ, RZ, 0x0 ;  /* 0x00000000ff157424 */ /* 0x000fe200078e00ff */
[----:B------:R-:W-:Y:S01]  /*1eba0*/  SEL R0, R20, R31, !P1 ;  /* 0x0000001f14007207 */ /* 0x000fe20004800000 */
[----:B------:R-:W-:Y:S01]  /*1ebb0*/  IMAD.MOV.U32 R20, RZ, RZ, R6 ;  /* 0x000000ffff147224 */ /* 0x000fe200078e0006 */
[----:B------:R-:W-:Y:S02]  /*1ebc0*/  SEL R3, R3, 0xffffffff, P0 ;  /* 0xffffffff03037807 */ /* 0x000fe40000000000 */
[----:B------:R-:W-:Y:S01]  /*1ebd0*/  SEL R0, R0, 0xffffffff, P0 ;  /* 0xffffffff00007807 */ /* 0x000fe20000000000 */
[----:B------:R-:W-:Y:S06]  /*1ebe0*/  RET.REL.NODEC R20 `(_ZN2at6native27unrolled_elementwise_kernelIZZZNS0_67_GLOBAL__N__bb565c37_34_ValidateCompressedIndicesKernel_cu_33a4b88b42_validate_compressed_sparse_indices_kernelILNS2_8CDimNameE1ENS2_18CUDAKernelLauncherENS2_14EmptyVecKernelENS2_8DummyVecELm0EEEvRKNS_6TensorESA_lllENKUlvE1_clEvENKUlvE0_clEvEUllllllE_St5arrayIPcLm6EELi4E23TrivialOffsetCalculatorILi5EjESH_ILi1EjENS0_6memory12LoadWithCastILi5EEENSK_13StoreWithCastILi1EEEEEviT_T0_T2_T3_T4_T5_) ;  /* 0xfffe141014007950 */ /* 0x000fec0003c3ffff */
        .weak           $__internal_2_$__cuda_sm20_rem_s64
        .type           $__internal_2_$__cuda_sm20_rem_s64,@function
        .size           $__internal_2_$__cuda_sm20_rem_s64,(.L_x_27278 - $__internal_2_$__cuda_sm20_rem_s64)
$__internal_2_$__cuda_sm20_rem_s64:
[----:B------:R-:W-:Y:S02]  /*1ebf0*/  IADD3 R7, P1, RZ, -R4, RZ ;  /* 0x80000004ff077210 */ /* 0x000fe40007f3e0ff */
[----:B------:R-:W-:-:S03]  /*1ec00*/  ISETP.GE.AND P0, PT, R20, RZ, PT ;  /* 0x000000ff1400720c */ /* 0x000fc60003f06270 */
        /* <DEDUP_REMOVED lines=8> */
[----:B------:R-:W-:Y:S01]  /*1ec90*/  IMAD R15, R8, R7, R15 ;  /* 0x00000007080f7224 */ /* 0x000fe200078e020f */
[----:B------:R-:W-:-:S03]  /*1eca0*/  IADD3 R31, P0, RZ, -R14, RZ ;  /* 0x8000000eff1f7210 */ /* 0x000fc60007f1e0ff */
[----:B------:R-:W-:Y:S02]  /*1ecb0*/  IMAD R15, R9, R6, R15 ;  /* 0x00000006090f7224 */ /* 0x000fe400078e020f */
[----:B------:R-:W-:-:S04]  /*1ecc0*/  IMAD.HI.U32 R14, R8, R31, RZ ;  /* 0x0000001f080e7227 */ /* 0x000fc800078e00ff */
[----:B------:R-:W-:Y:S02]  /*1ecd0*/  IMAD.X R33, RZ, RZ, ~R15, P0 ;  /* 0x000000ffff217224 */ /* 0x000fe400000e0e0f */
[----:B------:R-:W-:Y:S02]  /*1ece0*/  IMAD.MOV.U32 R15, RZ, RZ, R8 ;  /* 0x000000ffff0f7224 */ /* 0x000fe400078e0008 */
[-C--:B------:R-:W-:Y:S02]  /*1ecf0*/  IMAD R57, R9, R33.reuse, RZ ;  /* 0x0000002109397224 */ /* 0x080fe400078e02ff */
[----:B------:R-:W-:-:S06]  /*1ed00*/  IMAD.WIDE.U32 R14, P0, R8, R33, R14 ;  /* 0x00000021080e7225 */ /* 0x000fcc000780000e */
        /* <DEDUP_REMOVED lines=8> */
[----:B------:R-:W-:Y:S01]  /*1ed90*/  ISETP.GE.AND P1, PT, R3, RZ, PT ;  /* 0x000000ff0300720c */ /* 0x000fe20003f26270 */
[----:B------:R-:W-:Y:S01]  /*1eda0*/  IMAD R9, R31, R6, R9 ;  /* 0x000000061f097224 */ /* 0x000fe200078e0209 */
[----:B------:R-:W-:Y:S01]  /*1edb0*/  IADD3 R8, P4, RZ, -R21, RZ ;  /* 0x80000015ff087210 */ /* 0x000fe20007f9e0ff */
[----:B------:R-:W-:-:S03]  /*1edc0*/  IMAD.HI.U32 R14, R15, R33, RZ ;  /* 0x000000210f0e7227 */ /* 0x000fc600078e00ff */
[----:B------:R-:W-:Y:S01]  /*1edd0*/  SEL R21, R8, R21, !P1 ;  /* 0x0000001508157207 */ /* 0x000fe20004800000 */
[----:B------:R-:W-:-:S04]  /*1ede0*/  IMAD.X R30, RZ, RZ, ~R9, P0 ;  /* 0x000000ffff1e7224 */ /* 0x000fc800000e0e09 */
[----:B------:R-:W-:-:S04]  /*1edf0*/  IMAD.WIDE.U32 R14, P0, R15, R30, R14 ;  /* 0x0000001e0f0e7225 */ /* 0x000fc8000780000e */
[C---:B------:R-:W-:Y:S02]  /*1ee00*/  IMAD R9, R31.reuse, R30, RZ ;  /* 0x0000001e1f097224 */ /* 0x040fe400078e02ff */
[----:B------:R-:W-:-:S04]  /*1ee10*/  IMAD.HI.U32 R14, P2, R31, R33, R14 ;  /* 0x000000211f0e7227 */ /* 0x000fc8000784000e */
[----:B------:R-:W-:Y:S01]  /*1ee20*/  IMAD.HI.U32 R8, R31, R30, RZ ;  /* 0x0000001e1f087227 */ /* 0x000fe200078e00ff */
[----:B------:R-:W-:-:S03]  /*1ee30*/  IADD3 R14, P3, R9, R14, RZ ;  /* 0x0000000e090e7210 */ /* 0x000fc60007f7e0ff */
[----:B------:R-:W-:Y:S02]  /*1ee40*/  IMAD.X R30, RZ, RZ, ~R3, P4 ;  /* 0x000000ffff1e7224 */ /* 0x000fe400020e0e03 */
[----:B------:R-:W-:Y:S02]  /*1ee50*/  IMAD.X R31, R8, 0x1, R31, P0 ;  /* 0x00000001081f7824 */ /* 0x000fe400000e061f */
[----:B------:R-:W-:Y:S01]  /*1ee60*/  IMAD.HI.U32 R8, R14, R21, RZ ;  /* 0x000000150e087227 */ /* 0x000fe200078e00ff */
[----:B------:R-:W-:Y:S02]  /*1ee70*/  SEL R3, R30, R3, !P1 ;  /* 0x000000031e037207 */ /* 0x000fe40004800000 */
[----:B------:R-:W-:Y:S01]  /*1ee80*/  IADD3.X R30, RZ, RZ, R31, P3, P2 ;  /* 0x000000ffff1e7210 */ /* 0x000fe20001fe441f */
[----:B------:R-:W-:-:S04]  /*1ee90*/  IMAD.MOV.U32 R9, RZ, RZ, RZ ;  /* 0x000000ffff097224 */ /* 0x000fc800078e00ff */
        /* <DEDUP_REMOVED lines=13> */
[----:B------:R-:W-:-:S04]  /*1ef70*/  IADD3 R9, P2, R21, -R6, RZ ;  /* 0x8000000615097210 */ /* 0x000fc80007f5e0ff */
[C---:B------:R-:W-:Y:S01]  /*1ef80*/  ISETP.GE.U32.AND.EX P0, PT, R3.reuse, R7, PT, P0 ;  /* 0x000000070300720c */ /* 0x040fe20003f06100 */
[----:B------:R-:W-:-:S03]  /*1ef90*/  IMAD.X R15, R3, 0x1, ~R7, P2 ;  /* 0x00000001030f7824 */ /* 0x000fc600010e0e07 */
[----:B------:R-:W-:Y:S02]  /*1efa0*/  SEL R9, R9, R21, P0 ;  /* 0x0000001509097207 */ /* 0x000fe40000000000 */
[----:B------:R-:W-:Y:S02]  /*1efb0*/  SEL R15, R15, R3, P0 ;  /* 0x000000030f0f7207 */ /* 0x000fe40000000000 */
[CC--:B------:R-:W-:Y:S02]  /*1efc0*/  ISETP.GE.U32.AND P0, PT, R9.reuse, R6.reuse, PT ;  /* 0x000000060900720c */ /* 0x0c0fe40003f06070 */
[----:B------:R-:W-:Y:S02]  /*1efd0*/  IADD3 R3, P2, R9, -R6, RZ ;  /* 0x8000000609037210 */ /* 0x000fe40007f5e0ff */
[----:B------:R-:W-:-:S03]  /*1efe0*/  ISETP.GE.U32.AND.EX P0, PT, R15, R7, PT, P0 ;  /* 0x000000070f00720c */ /* 0x000fc60003f06100 */
[----:B------:R-:W-:Y:S01]  /*1eff0*/  IMAD.X R6, R15, 0x1, ~R7, P2 ;  /* 0x000000010f067824 */ /* 0x000fe200010e0e07 */
[----:B------:R-:W-:-:S04]  /*1f000*/  SEL R3, R3, R9, P0 ;  /* 0x0000000903037207 */ /* 0x000fc80000000000 */
[----:B------:R-:W-:Y:S02]  /*1f010*/  SEL R6, R6, R15, P0 ;  /* 0x0000000f06067207 */ /* 0x000fe40000000000 */
[-C--:B------:R-:W-:Y:S02]  /*1f020*/  IADD3 R8, P2, RZ, -R3.reuse, RZ ;  /* 0x80000003ff087210 */ /* 0x080fe40007f5e0ff */
[----:B------:R-:W-:Y:S02]  /*1f030*/  ISETP.NE.U32.AND P0, PT, R4, RZ, PT ;  /* 0x000000ff0400720c */ /* 0x000fe40003f05070 */
[----:B------:R-:W-:Y:S01]  /*1f040*/  SEL R4, R8, R3, !P1 ;  /* 0x0000000308047207 */ /* 0x000fe20004800000 */
[----:B------:R-:W-:Y:S01]  /*1f050*/  IMAD.X R7, RZ, RZ, ~R6, P2 ;  /* 0x000000ffff077224 */ /* 0x000fe200010e0e06 */
[----:B------:R-:W-:-:S04]  /*1f060*/  ISETP.NE.AND.EX P0, PT, R20, RZ, PT, P0 ;  /* 0x000000ff1400720c */ /* 0x000fc80003f05300 */
[----:B------:R-:W-:Y:S01]  /*1f070*/  SEL R3, R7, R6, !P1 ;  /* 0x0000000607037207 */ /* 0x000fe20004800000 */
[----:B------:R-:W-:Y:S01]  /*1f080*/  IMAD.MOV.U32 R6, RZ, RZ, R0 ;  /* 0x000000ffff067224 */ /* 0x000fe200078e0000 */
[----:B------:R-:W-:Y:S01]  /*1f090*/  SEL R4, R4, 0xffffffff, P0 ;  /* 0xffffffff04047807 */ /* 0x000fe20000000000 */
[----:B------:R-:W-:Y:S01]  /*1f0a0*/  IMAD.MOV.U32 R7, RZ, RZ, 0x0 ;  /* 0x00000000ff077424 */ /* 0x000fe200078e00ff */
[----:B------:R-:W-:-:S03]  /*1f0b0*/  SEL R3, R3, 0xffffffff, P0 ;  /* 0xffffffff03037807 */ /* 0x000fc60000000000 */
[----:B------:R-:W-:Y:S05]  /*1f0c0*/  RET.REL.NODEC R6 `(_ZN2at6native27unrolled_elementwise_kernelIZZZNS0_67_GLOBAL__N__bb565c37_34_ValidateCompressedIndicesKernel_cu_33a4b88b42_validate_compressed_sparse_indices_kernelILNS2_8CDimNameE1ENS2_18CUDAKernelLauncherENS2_14EmptyVecKernelENS2_8DummyVecELm0EEEvRKNS_6TensorESA_lllENKUlvE1_clEvENKUlvE0_clEvEUllllllE_St5arrayIPcLm6EELi4E23TrivialOffsetCalculatorILi5EjESH_ILi1EjENS0_6memory12LoadWithCastILi5EEENSK_13StoreWithCastILi1EEEEEviT_T0_T2_T3_T4_T5_) ;  /* 0xfffe0f3006007950 */ /* 0x000fea0003c3ffff */
.L_x_1723:
        /* <DEDUP_REMOVED lines=11> */
.L_x_27278:


//--------------------- .text._ZN2at6native18elementwise_kernelILi128ELi2EZNS0_22gpu_kernel_impl_nocastIZZZNS0_67_GLOBAL__N__bb565c37_34_ValidateCompressedIndicesKernel_cu_33a4b88b42_validate_compressed_sparse_indices_kernelILNS3_8CDimNameE1ENS3_18CUDAKernelLauncherENS3_14EmptyVecKernelENS3_8DummyVecELm0EEEvRKNS_6TensorESB_lllENKUlvE1_clEvENKUlvE0_clEvEUllllllE_EEvRNS_18TensorIteratorBaseERKT_EUliE_EEviT1_ --------------------------
	.section	.text._ZN2at6native18elementwise_kernelILi128ELi2EZNS0_22gpu_kernel_impl_nocastIZZZNS0_67_GLOBAL__N__bb565c37_34_ValidateCompressedIndicesKernel_cu_33a4b88b42_validate_compressed_sparse_indices_kernelILNS3_8CDimNameE1ENS3_18CUDAKernelLauncherENS3_14EmptyVecKernelENS3_8DummyVecELm0EEEvRKNS_6TensorESB_lllENKUlvE1_clEvENKUlvE0_clEvEUllllllE_EEvRNS_18TensorIteratorBaseERKT_EUliE_EEviT1_,"ax",@progbits
	.sectioninfo	@"SHI_REGISTERS=34"
	.align	128
        .global         _ZN2at6native18elementwise_kernelILi128ELi2EZNS0_22gpu_kernel_impl_nocastIZZZNS0_67_GLOBAL__N__bb565c37_34_ValidateCompressedIndicesKernel_cu_33a4b88b42_validate_compressed_sparse_indices_kernelILNS3_8CDimNameE1ENS3_18CUDAKernelLauncherENS3_14EmptyVecKernelENS3_8DummyVecELm0EEEvRKNS_6TensorESB_lllENKUlvE1_clEvENKUlvE0_clEvEUllllllE_EEvRNS_18TensorIteratorBaseERKT_EUliE_EEviT1_
        .type           _ZN2at6native18elementwise_kernelILi128ELi2EZNS0_22gpu_kernel_impl_nocastIZZZNS0_67_GLOBAL__N__bb565c37_34_ValidateCompressedIndicesKernel_cu_33a4b88b42_validate_compressed_sparse_indices_kernelILNS3_8CDimNameE1ENS3_18CUDAKernelLauncherENS3_14EmptyVecKernelENS3_8DummyVecELm0EEEvRKNS_6TensorESB_lllENKUlvE1_clEvENKUlvE0_clEvEUllllllE_EEvRNS_18TensorIteratorBaseERKT_EUliE_EEviT1_,@function
        .size           _ZN2at6native18elementwise_kernelILi128ELi2EZNS0_22gpu_kernel_impl_nocastIZZZNS0_67_GLOBAL__N__bb565c37_34_ValidateCompressedIndicesKernel_cu_33a4b88b42_validate_compressed_sparse_indices_kernelILNS3_8CDimNameE1ENS3_18CUDAKernelLauncherENS3_14EmptyVecKernelENS3_8DummyVecELm0EEEvRKNS_6TensorESB_lllENKUlvE1_clEvENKUlvE0_clEvEUllllllE_EEvRNS_18TensorIteratorBaseERKT_EUliE_EEviT1_,(.L_x_27279 - _ZN2at6native18elementwise_kernelILi128ELi2EZNS0_22gpu_kernel_impl_nocastIZZZNS0_67_GLOBAL__N__bb565c37_34_ValidateCompressedIndicesKernel_cu_33a4b88b42_validate_compressed_sparse_indices_kernelILNS3_8CDimNameE1ENS3_18CUDAKernelLauncherENS3_14EmptyVecKernelENS3_8DummyVecELm0EEEvRKNS_6TensorESB_lllENKUlvE1_clEvENKUlvE0_clEvEUllllllE_EEvRNS_18TensorIteratorBaseERKT_EUliE_EEviT1_)
        .other          _ZN2at6native18elementwise_kernelILi128ELi2EZNS0_22gpu_kernel_impl_nocastIZZZNS0_67_GLOBAL__N__bb565c37_34_ValidateCompressedIndicesKernel_cu_33a4b88b42_validate_compressed_sparse_indices_kernelILNS3_8CDimNameE1ENS3_18CUDAKernelLauncherENS3_14EmptyVecKernelENS3_8DummyVecELm0EEEvRKNS_6TensorESB_lllENKUlvE1_clEvENKUlvE0_clEvEUllllllE_EEvRNS_18TensorIteratorBaseERKT_EUliE_EEviT1_,@"STO_CUDA_ENTRY STV_DEFAULT"
_ZN2at6native18elementwise_kernelILi128ELi2EZNS0_22gpu_kernel_impl_nocastIZZZNS0_67_GLOBAL__N__bb565c37_34_ValidateCompressedIndicesKernel_cu_33a4b88b42_validate_compressed_sparse_indices_kernelILNS3_8CDimNameE1ENS3_18CUDAKernelLauncherENS3_14EmptyVecKernelENS3_8DummyVecELm0EEEvRKNS_6TensorESB_lllENKUlvE1_clEvENKUlvE0_clEvEUllllllE_EEvRNS_18TensorIteratorBaseERKT_EUliE_EEviT1_:
.text._ZN2at6native18elementwise_kernelILi128ELi2EZNS0_22gpu_kernel_impl_nocastIZZZNS0_67_GLOBAL__N__bb565c37_34_ValidateCompressedIndicesKernel_cu_33a4b88b42_validate_compressed_sparse_indices_kernelILNS3_8CDimNameE1ENS3_18CUDAKernelLauncherENS3_14EmptyVecKernelENS3_8DummyVecELm0EEEvRKNS_6TensorESB_lllENKUlvE1_clEvENKUlvE0_clEvEUllllllE_EEvRNS_18TensorIteratorBaseERKT_EUliE_EEviT1_:
[----:B------:R-:W-:Y:S02]  /*0000*/  MOV R1, c[0x0][0x28] ;  /* 0x00000a0000017a02 */ /* 0x000fe40000000f00 */
[----:B------:R-:W0:Y:S01]  /*0010*/  S2R R2, SR_CTAID.X ;  /* 0x0000000000027919 */ /* 0x000e220000002500 */
[----:B------:R-:W-:Y:S01]  /*0020*/  ULDC.64 UR36, c[0x0][0x118] ;  /* 0x0000460000247ab9 */ /* 0x000fe20000000a00 */
[----:B------:R-:W-:Y:S02]  /*0030*/  BSSY B8, `(.L_x_1724) ;  /* 0x0000232000087945 */ /* 0x000fe40003800000 */
[----:B------:R-:W0:Y:S02]  /*0040*/  S2R R25, SR_TID.X ;  /* 0x0000000000197919 */ /* 0x000e240000002100 */
[----:B0-----:R-:W-:-:S04]  /*0050*/  LEA R11, R2, R25, 0x8 ;  /* 0x00000019020b7211 */ /* 0x001fc800078e40ff */
[----:B------:R-:W-:-:S13]  /*0060*/  ISETP.GE.AND P0, PT, R11, c[0x0][0x160], PT ;  /* 0x000058000b007a0c */ /* 0x000fda0003f06270 */
[----:B------:R-:W-:Y:S05]  /*0070*/  @P0 BRA `(.L_x_1725) ;  /* 0x000022d000000947 */ /* 0x000fea0003800000 */
[----:B------:R-:W-:Y:S01]  /*0080*/  ISETP.NE.AND P0, PT, RZ, c[0x0][0x168], PT ;  /* 0x00005a00ff007a0c */ /* 0x000fe20003f05270 */
[----:B------:R-:W-:Y:S01]  /*0090*/  HFMA2.MMA R3, -RZ, RZ, 0, 0 ;  /* 0x00000000ff037435 */ /* 0x000fe200000001ff */
[----:B------:R-:W-:Y:S01]  /*00a0*/  CS2R R4, SRZ ;  /* 0x0000000000047805 */ /* 0x000fe2000001ff00 */
[----:B------:R-:W-:Y:S01]  /*00b0*/  HFMA2.MMA R22, -RZ, RZ, 0, 0 ;  /* 0x00000000ff167435 */ /* 0x000fe200000001ff */
[----:B------:R-:W-:Y:S01]  /*00c0*/  IMAD.MOV.U32 R0, RZ, RZ, RZ ;  /* 0x000000ffff007224 */ /* 0x000fe200078e00ff */
[----:B------:R-:W-:-:S08]  /*00d0*/  MOV R6, RZ ;  /* 0x000000ff00067202 */ /* 0x000fd00000000f00 */
[----:B------:R-:W-:Y:S05]  /*00e0*/  @!P0 BRA `(.L_x_1726) ;  /* 0x0000144000008947 */ /* 0x000fea0003800000 */
[----:B------:R-:W-:Y:S01]  /*00f0*/  MOV R4, RZ ;  /* 0x000000ff00047202 */ /* 0x000fe20000000f00 */
[----:B------:R-:W-:Y:S01]  /*0100*/  IMAD.MOV.U32 R5, RZ, RZ, R11 ;  /* 0x000000ffff057224 */ /* 0x000fe200078e000b */
[----:B------:R-:W-:-:S03]  /*0110*/  MOV R7, c[0x0][0x168] ;  /* 0x00005a0000077a02 */ /* 0x000fc60000000f00 */
[----:B------:R-:W-:Y:S01]  /*0120*/  IMAD.HI.U32 R8, R11, c[0x0][0x170], R4 ;  /* 0x00005c000b087a27 */ /* 0x000fe200078e0004 */
[----:B------:R-:W-:-:S04]  /*0130*/  ISETP.NE.AND P0, PT, R7, 0x1, PT ;  /* 0x000000010700780c */ /* 0x000fc80003f05270 */
[----:B------:R-:W-:-:S04]  /*0140*/  SHF.R.U32.HI R9, RZ, c[0x0][0x174], R8 ;  /* 0x00005d00ff097a19 */ /* 0x000fc80000011608 */
[----:B------:R-:W-:-:S05]  /*0150*/  IADD3 R0, -R9, RZ, RZ ;  /* 0x000000ff09007210 */ /* 0x000fca0007ffe1ff */
        /* <DEDUP_REMOVED lines=8> */
[----:B------:R-:W-:Y:S02]  /*01e0*/  MOV R8, RZ ;  /* 0x000000ff00087202 */ /* 0x000fe40000000f00 */
        /* <DEDUP_REMOVED lines=12> */
[----:B------:R-:W-:Y:S01]  /*02b0*/  HFMA2.MMA R10, -RZ, RZ, 0, 0 ;  /* 0x00000000ff0a7435 */ /* 0x000fe200000001ff */
[----:B------:R-:W-:-:S09]  /*02c0*/  ISETP.NE.AND P0, PT, R7, 0x3, PT ;  /* 0x000000030700780c */ /* 0x000fd20003f05270 */
[----:B------:R-:W-:-:S05]  /*02d0*/  IMAD.HI.U32 R8, R11, c[0x0][0x188], R10 ;  /* 0x000062000b087a27 */ /* 0x000fca00078e000a */
[----:B------:R-:W-:-:S04]  /*02e0*/  SHF.R.U32.HI R9, RZ, c[0x0][0x18c], R8 ;  /* 0x00006300ff097a19 */ /* 0x000fc80000011608 */
[----:B------:R-:W-:-:S05]  /*02f0*/  IADD3 R10, -R9, RZ, RZ ;  /* 0x000000ff090a7210 */ /* 0x000fca0007ffe1ff */
        /* <DEDUP_REMOVED lines=271> */
[----:B------:R-:W-:Y:S01]  /*13f0*/  SHF.R.U32.HI R11, RZ, c[0x0][0x288], R10 ;  /* 0x0000a200ff0b7a19 */ /* 0x000fe2000001160a */
[----:B------:R-:W-:-:S03]  /*1400*/  @P0 IMAD.MOV.U32 R10, RZ, RZ, RZ ;  /* 0x000000ffff0a0224 */ /* 0x000fc600078e00ff */
[C---:B------:R-:W-:Y:S01]  /*1410*/  IADD3 R8, -R11.reuse, RZ, RZ ;  /* 0x000000ff0b087210 */ /* 0x040fe20007ffe1ff */
[----:B------:R-:W-:-:S04]  /*1420*/  @P0 IMAD.HI.U32 R7, R11, c[0x0][0x290], R10 ;  /* 0x0000a4000b070a27 */ /* 0x000fc800078e000a */
[----:B------:R-:W-:Y:S01]  /*1430*/  IMAD R9, R8, c[0x0][0x280], R9 ;  /* 0x0000a00008097a24 */ /* 0x000fe200078e0209 */
[----:B------:R-:W-:-:S03]  /*1440*/  @P0 SHF.R.U32.HI R7, RZ, c[0x0][0x294], R7 ;  /* 0x0000a500ff070a19 */ /* 0x000fc60000011607 */
[----:B------:R-:W-:Y:S01]  /*1450*/  IMAD R22, R9, c[0x0][0x4c0], R22 ;  /* 0x0001300009167a24 */ /* 0x000fe200078e0216 */
[----:B------:R-:W-:Y:S01]  /*1460*/  @P0 IADD3 R7, -R7, RZ, RZ ;  /* 0x000000ff07070210 */ /* 0x000fe20007ffe1ff */
[C---:B------:R-:W-:Y:S02]  /*1470*/  IMAD R6, R9.reuse, c[0x0][0x4c4], R6 ;  /* 0x0001310009067a24 */ /* 0x040fe400078e0206 */
[----:B------:R-:W-:Y:S02]  /*1480*/  IMAD R0, R9, c[0x0][0x4c8], R0 ;  /* 0x0001320009007a24 */ /* 0x000fe400078e0200 */
[----:B------:R-:W-:Y:S02]  /*1490*/  @P0 IMAD R11, R7, c[0x0][0x28c], R11 ;  /* 0x0000a300070b0a24 */ /* 0x000fe400078e020b */
[C---:B------:R-:W-:Y:S02]  /*14a0*/  IMAD R3, R9.reuse, c[0x0][0x4cc], R3 ;  /* 0x0001330009037a24 */ /* 0x040fe400078e0203 */
[----:B------:R-:W-:-:S02]  /*14b0*/  IMAD R4, R9, c[0x0][0x4d0], R4 ;  /* 0x0001340009047a24 */ /* 0x000fc400078e0204 */
[----:B------:R-:W-:Y:S02]  /*14c0*/  IMAD R5, R9, c[0x0][0x4d4], R5 ;  /* 0x0001350009057a24 */ /* 0x000fe400078e0205 */
[C---:B------:R-:W-:Y:S02]  /*14d0*/  @P0 IMAD R22, R11.reuse, c[0x0][0x4d8], R22 ;  /* 0x000136000b160a24 */ /* 0x040fe400078e0216 */
[C---:B------:R-:W-:Y:S02]  /*14e0*/  @P0 IMAD R6, R11.reuse, c[0x0][0x4dc], R6 ;  /* 0x000137000b060a24 */ /* 0x040fe400078e0206 */
[C---:B------:R-:W-:Y:S02]  /*14f0*/  @P0 IMAD R0, R11.reuse, c[0x0][0x4e0], R0 ;  /* 0x000138000b000a24 */ /* 0x040fe400078e0200 */
[C---:B------:R-:W-:Y:S02]  /*1500*/  @P0 IMAD R3, R11.reuse, c[0x0][0x4e4], R3 ;  /* 0x000139000b030a24 */ /* 0x040fe400078e0203 */
[----:B------:R-:W-:-:S02]  /*1510*/  @P0 IMAD R4, R11, c[0x0][0x4e8], R4 ;  /* 0x00013a000b040a24 */ /* 0x000fc400078e0204 */
[----:B------:R-:W-:Y:S02]  /*1520*/  @P0 IMAD R5, R11, c[0x0][0x4ec], R5 ;  /* 0x00013b000b050a24 */ /* 0x000fe400078e0205 */
.L_x_1726:
[----:B------:R-:W-:-:S04]  /*1530*/  IADD3 R6, P0, R6, c[0x0][0x4f8], RZ ;  /* 0x00013e0006067a10 */ /* 0x000fc80007f1e0ff */
[----:B------:R-:W-:-:S06]  /*1540*/  IADD3.X R7, RZ, c[0x0][0x4fc], RZ, P0, !PT ;  /* 0x00013f00ff077a10 */ /* 0x000fcc00007fe4ff */
[----:B------:R-:W2:Y:S01]  /*1550*/  LDG.E.64 R6, [R6.64] ;  /* 0x0000002406067981 */ /* 0x000ea2000c1e1b00 */
[----:B------:R-:W-:Y:S02]  /*1560*/  IADD3 R28, P0, R0, c[0x0][0x500], RZ ;  /* 0x00014000001c7a10 */ /* 0x000fe40007f1e0ff */
[----:B------:R-:W-:Y:S02]  /*1570*/  IADD3 R18, P1, R3, c[0x0][0x508], RZ ;  /* 0x0001420003127a10 */ /* 0x000fe40007f3e0ff */
[----:B------:R-:W-:Y:S01]  /*1580*/  IADD3 R16, P2, R4, c[0x0][0x510], RZ ;  /* 0x0001440004107a10 */ /* 0x000fe20007f5e0ff */
[----:B------:R-:W-:Y:S01]  /*1590*/  IMAD.X R29, RZ, RZ, c[0x0][0x504], P0 ;  /* 0x00014100ff1d7624 */ /* 0x000fe200000e06ff */
[----:B------:R-:W-:Y:S02]  /*15a0*/  IADD3 R26, P3, R5, c[0x0][0x518], RZ ;  /* 0x00014600051a7a10 */ /* 0x000fe40007f7e0ff */
[----:B------:R-:W-:Y:S02]  /*15b0*/  IADD3.X R19, RZ, c[0x0][0x50c], RZ, P1, !PT ;  /* 0x00014300ff137a10 */ /* 0x000fe40000ffe4ff */
[----:B------:R-:W-:Y:S01]  /*15c0*/  IADD3.X R17, RZ, c[0x0][0x514], RZ, P2, !PT ;  /* 0x00014500ff117a10 */ /* 0x000fe200017fe4ff */
[----:B------:R-:W5:Y:S01]  /*15d0*/  LDG.E.64 R28, [R28.64] ;  /* 0x000000241c1c7981 */ /* 0x000f62000c1e1b00 */
[----:B------:R-:W-:-:S03]  /*15e0*/  IADD3.X R27, RZ, c[0x0][0x51c], RZ, P3, !PT ;  /* 0x00014700ff1b7a10 */ /* 0x000fc60001ffe4ff */
[----:B------:R-:W5:Y:S04]  /*15f0*/  LDG.E.64 R18, [R18.64] ;  /* 0x0000002412127981 */ /* 0x000f68000c1e1b00 */
[----:B------:R-:W5:Y:S04]  /*1600*/  LDG.E.64 R16, [R16.64] ;  /* 0x0000002410107981 */ /* 0x000f68000c1e1b00 */
[----:B------:R-:W5:Y:S01]  /*1610*/  LDG.E.64 R26, [R26.64] ;  /* 0x000000241a1a7981 */ /* 0x000f62000c1e1b00 */
[----:B------:R-:W-:-:S04]  /*1620*/  ISETP.NE.U32.AND P0, PT, RZ, c[0x4][0x148], PT ;  /* 0x01005200ff007a0c */ /* 0x000fc80003f05070 */
[----:B------:R-:W-:Y:S02]  /*1630*/  ISETP.NE.AND.EX P0, PT, RZ, c[0x4][0x14c], PT, P0 ;  /* 0x01005300ff007a0c */ /* 0x000fe40003f05300 */
[----:B------:R-:W-:Y:S01]  /*1640*/  IADD3 R22, P2, R22, c[0x0][0x4f0], RZ ;  /* 0x00013c0016167a10 */ /* 0x000fe20007f5e0ff */
[----:B------:R-:W-:Y:S04]  /*1650*/  BSSY B6, `(.L_x_1727) ;  /* 0x0000018000067945 */ /* 0x000fe80003800000 */
[----:B------:R-:W-:Y:S01]  /*1660*/  IMAD.X R23, RZ, RZ, c[0x0][0x4f4], P2 ;  /* 0x00013d00ff177624 */ /* 0x000fe200010e06ff */
[----:B--2---:R-:W-:-:S04]  /*1670*/  ISETP.EQ.U32.AND P1, PT, R6, c[0x0][0x520], PT ;  /* 0x0001480006007a0c */ /* 0x004fc80003f22070 */
[----:B------:R-:W-:-:S13]  /*1680*/  ISETP.EQ.AND.EX P1, PT, R7, c[0x0][0x524], PT, P1 ;  /* 0x0001490007007a0c */ /* 0x000fda0003f22310 */
[----:B------:R-:W-:Y:S05]  /*1690*/  @P0 BRA P1, `(.L_x_1728) ;  /* 0x0000013000000947 */ /* 0x000fea0000800000 */
[----:B------:R-:W-:Y:S01]  /*16a0*/  MOV R14, 0x0 ;  /* 0x00000000000e7802 */ /* 0x000fe20000000f00 */
[----:B------:R-:W-:Y:S01]  /*16b0*/  HFMA2.MMA R8, -RZ, RZ, 0, 2.6226043701171875e-06 ;  /* 0x0000002cff087435 */ /* 0x000fe200000001ff */
[----:B------:R-:W-:Y:S01]  /*16c0*/  MOV R4, c[0x4][0x128] ;  /* 0x01004a0000047a02 */ /* 0x000fe20000000f00 */
[----:B------:R-:W-:Y:S01]  /*16d0*/  HFMA2.MMA R13, -RZ, RZ, 0, 0 ;  /* 0x00000000ff0d7435 */ /* 0x000fe200000001ff */
[----:B------:R-:W-:Y:S01]  /*16e0*/  MOV R5, c[0x4][0x12c] ;  /* 0x01004b0000057a02 */ /* 0x000fe20000000f00 */
[----:B------:R-:W-:Y:S01]  /*16f0*/  IMAD.MOV.U32 R7, RZ, RZ, c[0x4][0x114] ;  /* 0x01004500ff077624 */ /* 0x000fe200078e00ff */
[----:B------:R-:W0:Y:S01]  /*1700*/  LDC.64 R14, c[0x4][R14] ;  /* 0x010000000e0e7b82 */ /* 0x000e220000000a00 */
[----:B------:R-:W-:Y:S01]  /*1710*/  MOV R6, c[0x4][0x110] ;  /* 0x0100440000067a02 */ /* 0x000fe20000000f00 */
[----:B------:R-:W-:Y:S01]  /*1720*/  IMAD.MOV.U32 R12, RZ, RZ, 0x1 ;  /* 0x00000001ff0c7424 */ /* 0x000fe200078e00ff */
[----:B------:R-:W-:Y:S02]  /*1730*/  MOV R10, c[0x4][0x8] ;  /* 0x01000200000a7a02 */ /* 0x000fe40000000f00 */
[----:B------:R-:W-:-:S03]  /*1740*/  MOV R11, c[0x4][0xc] ;  /* 0x01000300000b7a02 */ /* 0x000fc60000000f00 */
[----:B------:R-:W-:Y:S01]  /*1750*/  LEPC R20 ;  /* 0x000000000014734e */ /* 0x000fe20000000000 */
[----:B------:R-:W-:-:S02]  /*1760*/  MOV R9, 0x17d0 ;  /* 0x000017d000097802 */ /* 0x000fc40000000f00 */
[----:B------:R-:W-:Y:S02]  /*1770*/  MOV R24, 0x1750 ;  /* 0x0000175000187802 */ /* 0x000fe40000000f00 */
[----:B------:R-:W-:Y:S02]  /*1780*/  MOV R3, 0x0 ;  /* 0x0000000000037802 */ /* 0x000fe40000000f00 */
[----:B------:R-:W-:Y:S02]  /*1790*/  MOV R0, 0x0 ;  /* 0x0000000000007802 */ /* 0x000fe40000000f00 */
[----:B------:R-:W-:-:S04]  /*17a0*/  IADD3 R20, P0, P1, -R24, R9, R20 ;  /* 0x0000000918147210 */ /* 0x000fc8000791e114 */
[----:B------:R-:W-:-:S04]  /*17b0*/  IADD3.X R21, ~R0, R3, R21, P0, P1 ;  /* 0x0000000300157210 */ /* 0x000fc800007e2515 */
[----:B0----5:R-:W-:Y:S05]  /*17c0*/  CALL.ABS.NOINC R14 ;  /* 0x000000000e007343 */ /* 0x021fea0003c00000 */
.L_x_1728:
[----:B------:R-:W-:Y:S05]  /*17d0*/  BSYNC B6 ;  /* 0x0000000000067941 */ /* 0x000fea0003800000 */
.L_x_1727:
[----:B-----5:R-:W-:Y:S01]  /*17e0*/  ISETP.EQ.U32.AND P1, PT, R28, c[0x0][0x530], PT ;  /* 0x00014c001c007a0c */ /* 0x020fe20003f22070 */
[----:B------:R-:W-:Y:S01]  /*17f0*/  BSSY B6, `(.L_x_1729) ;  /* 0x0000018000067945 */ /* 0x000fe20003800000 */
[----:B------:R-:W-:Y:S02]  /*1800*/  ISETP.NE.U32.AND P0, PT, RZ, c[0x4][0x158], PT ;  /* 0x01005600ff007a0c */ /* 0x000fe40003f05070 */
[----:B------:R-:W-:Y:S02]  /*1810*/  ISETP.EQ.AND.EX P1, PT, R29, c[0x0][0x534], PT, P1 ;  /* 0x00014d001d007a0c */ /* 0x000fe40003f22310 */
[----:B------:R-:W-:-:S13]  /*1820*/  ISETP.NE.AND.EX P0, PT, RZ, c[0x4][0x15c], PT, P0 ;  /* 0x01005700ff007a0c */ /* 0x000fda0003f05300 */
[----:B------:R-:W-:Y:S05]  /*1830*/  @P0 BRA P1, `(.L_x_1730) ;  /* 0x0000013000000947 */ /* 0x000fea0000800000 */
[----:B------:R-:W-:Y:S01]  /*1840*/  MOV R14, 0x0 ;  /* 0x00000000000e7802 */ /* 0x000fe20000000f00 */
[----:B------:R-:W-:Y:S01]  /*1850*/  HFMA2.MMA R8, -RZ, RZ, 0, 2.6226043701171875e-06 ;  /* 0x0000002cff087435 */ /* 0x000fe200000001ff */
[----:B------:R-:W-:Y:S01]  /*1860*/  MOV R4, c[0x4][0x128] ;  /* 0x01004a0000047a02 */ /* 0x000fe20000000f00 */
[----:B------:R-:W-:Y:S01]  /*1870*/  HFMA2.MMA R12, -RZ, RZ, 0, 5.9604644775390625e-08 ;  /* 0x00000001ff0c7435 */ /* 0x000fe200000001ff */
[----:B------:R-:W-:Y:S01]  /*1880*/  MOV R5, c[0x4][0x12c] ;  /* 0x01004b0000057a02 */ /* 0x000fe20000000f00 */
[----:B------:R-:W-:Y:S01]  /*1890*/  IMAD.MOV.U32 R6, RZ, RZ, c[0x4][0x110] ;  /* 0x01004400ff067624 */ /* 0x000fe200078e00ff */
[----:B------:R-:W0:Y:S01]  /*18a0*/  LDC.64 R14, c[0x4][R14] ;  /* 0x010000000e0e7b82 */ /* 0x000e220000000a00 */
[----:B------:R-:W-:Y:S01]  /*18b0*/  MOV R7, c[0x4][0x114] ;  /* 0x0100450000077a02 */ /* 0x000fe20000000f00 */
[----:B------:R-:W-:Y:S01]  /*18c0*/  IMAD.MOV.U32 R11, RZ, RZ, c[0x4][0xc] ;  /* 0x01000300ff0b7624 */ /* 0x000fe200078e00ff */
[----:B------:R-:W-:Y:S02]  /*18d0*/  MOV R10, c[0x4][0x8] ;  /* 0x01000200000a7a02 */ /* 0x000fe40000000f00 */
[----:B------:R-:W-:-:S03]  /*18e0*/  MOV R13, RZ ;  /* 0x000000ff000d7202 */ /* 0x000fc60000000f00 */
[----:B------:R-:W-:Y:S01]  /*18f0*/  LEPC R20 ;  /* 0x000000000014734e */ /* 0x000fe20000000000 */
[----:B------:R-:W-:-:S02]  /*1900*/  MOV R3, 0x1970 ;  /* 0x0000197000037802 */ /* 0x000fc40000000f00 */
[----:B------:R-:W-:Y:S02]  /*1910*/  MOV R0, 0x18f0 ;  /* 0x000018f000007802 */ /* 0x000fe40000000f00 */
[----:B------:R-:W-:Y:S02]  /*1920*/  MOV R9, 0x0 ;  /* 0x0000000000097802 */ /* 0x000fe40000000f00 */
[----:B------:R-:W-:Y:S02]  /*1930*/  MOV R24, 0x0 ;  /* 0x0000000000187802 */ /* 0x000fe40000000f00 */
[----:B------:R-:W-:-:S04]  /*1940*/  IADD3 R20, P0, P1, -R0, R3, R20 ;  /* 0x0000000300147210 */ /* 0x000fc8000791e114 */
[----:B------:R-:W-:-:S04]  /*1950*/  IADD3.X R21, ~R24, R9, R21, P0, P1 ;  /* 0x0000000918157210 */ /* 0x000fc800007e2515 */
[----:B0-----:R-:W-:Y:S05]  /*1960*/  CALL.ABS.NOINC R14 ;  /* 0x000000000e007343 */ /* 0x001fea0003c00000 */
.L_x_1730:
[----:B------:R-:W-:Y:S05]  /*1970*/  BSYNC B6 ;  /* 0x0000000000067941 */ /* 0x000fea0003800000 */
.L_x_1729:
[----:B------:R-:W-:Y:S01]  /*1980*/  IADD3 R0, P1, -R18, R16, RZ ;  /* 0x0000001012007210 */ /* 0x000fe20007f3e1ff */
[----:B------:R-:W-:Y:S01]  /*1990*/  BSSY B6, `(.L_x_1731) ;  /* 0x000001c000067945 */ /* 0x000fe20003800000 */
[----:B------:R-:W-:Y:S02]  /*19a0*/  ISETP.NE.U32.AND P2, PT, RZ, c[0x4][0x168], PT ;  /* 0x01005a00ff007a0c */ /* 0x000fe40003f45070 */
[C---:B------:R-:W-:Y:S02]  /*19b0*/  ISETP.GT.U32.AND P0, PT, R0.reuse, c[0x0][0x528], PT ;  /* 0x00014a0000007a0c */ /* 0x040fe40003f04070 */
[----:B------:R-:W-:Y:S02]  /*19c0*/  IADD3.X R3, ~R19, R17, RZ, P1, !PT ;  /* 0x0000001113037210 */ /* 0x000fe40000ffe5ff */
[----:B------:R-:W-:Y:S02]  /*19d0*/  ISETP.GE.U32.AND P1, PT, R0, c[0x0][0x520], PT ;  /* 0x0001480000007a0c */ /* 0x000fe40003f26070 */
[----:B------:R-:W-:-:S02]  /*19e0*/  ISETP.GT.AND.EX P0, PT, R3, c[0x0][0x52c], PT, P0 ;  /* 0x00014b0003007a0c */ /* 0x000fc40003f04300 */
[----:B------:R-:W-:Y:S02]  /*19f0*/  ISETP.NE.AND.EX P2, PT, RZ, c[0x4][0x16c], PT, P2 ;  /* 0x01005b00ff007a0c */ /* 0x000fe40003f45320 */
[----:B------:R-:W-:-:S13]  /*1a00*/  ISETP.GE.AND.EX P0, PT, R3, c[0x0][0x524], !P0, P1 ;  /* 0x0001490003007a0c */ /* 0x000fda0004706310 */
[----:B------:R-:W-:Y:S05]  /*1a10*/  @P0 BRA P2, `(.L_x_1732) ;  /* 0x0000013000000947 */ /* 0x000fea0001000000 */
[----:B------:R-:W-:Y:S01]  /*1a20*/  MOV R14, 0x0 ;  /* 0x00000000000e7802 */ /* 0x000fe20000000f00 */
[----:B------:R-:W-:Y:S01]  /*1a30*/  HFMA2.MMA R12, -RZ, RZ, 0, 5.9604644775390625e-08 ;  /* 0x00000001ff0c7435 */ /* 0x000fe200000001ff */
[----:B------:R-:W-:Y:S01]  /*1a40*/  IMAD.MOV.U32 R4, RZ, RZ, c[0x4][0x128] ;  /* 0x01004a00ff047624 */ /* 0x000fe200078e00ff */
[----:B------:R-:W-:Y:S01]  /*1a50*/  MOV R5, c[0x4][0x12c] ;  /* 0x01004b0000057a02 */ /* 0x000fe20000000f00 */
[----:B------:R-:W-:Y:S01]  /*1a60*/  IMAD.MOV.U32 R8, RZ, RZ, 0x2c ;  /* 0x0000002cff087424 */ /* 0x000fe200078e00ff */
[----:B------:R-:W-:Y:S01]  /*1a70*/  MOV R6, c[0x4][0x110] ;  /* 0x0100440000067a02 */ /* 0x000fe20000000f00 */
[----:B------:R-:W0:Y:S01]  /*1a80*/  LDC.64 R14, c[0x4][R14] ;  /* 0x010000000e0e7b82 */ /* 0x000e220000000a00 */
[----:B------:R-:W-:Y:S01]  /*1a90*/  MOV R7, c[0x4][0x114] ;  /* 0x0100450000077a02 */ /* 0x000fe20000000f00 */
[----:B------:R-:W-:Y:S01]  /*1aa0*/  IMAD.MOV.U32 R13, RZ, RZ, RZ ;  /* 0x000000ffff0d7224 */ /* 0x000fe200078e00ff */
        /* <DEDUP_REMOVED lines=10> */
.L_x_1732:
[----:B------:R-:W-:Y:S05]  /*1b50*/  BSYNC B6 ;  /* 0x0000000000067941 */ /* 0x000fea0003800000 */
.L_x_1731:
[----:B------:R-:W-:Y:S01]  /*1b60*/  MOV R0, 0x1 ;  /* 0x0000000100007802 */ /* 0x000fe20000000f00 */
[----:B------:R-:W-:Y:S01]  /*1b70*/  UMOV UR4, 0x1 ;  /* 0x0000000100047882 */ /* 0x000fe20000000000 */
[----:B------:R-:W-:Y:S01]  /*1b80*/  IMAD R3, R27, c[0x0][0x530], RZ ;  /* 0x00014c001b037a24 */ /* 0x000fe200078e02ff */
[----:B------:R-:W-:Y:S01]  /*1b90*/  ULDC UR5, c[0x0][0x538] ;  /* 0x00014e0000057ab9 */ /* 0x000fe20000000800 */
[----:B------:R-:W-:Y:S01]  /*1ba0*/  ISETP.LE.U32.AND P0, PT, R0, c[0x0][0x530], PT ;  /* 0x00014c0000007a0c */ /* 0x000fe20003f03070 */
[----:B------:R-:W-:Y:S01]  /*1bb0*/  UIADD3 UR4, -UR4, UR5, URZ ;  /* 0x0000000504047290 */ /* 0x000fe2000fffe13f */
[----:B------:R-:W-:Y:S01]  /*1bc0*/  MOV R0, c[0x0][0x534] ;  /* 0x00014d0000007a02 */ /* 0x000fe20000000f00 */
[----:B------:R-:W-:Y:S01]  /*1bd0*/  CS2R R20, SRZ ;  /* 0x0000000000147805 */ /* 0x000fe2000001ff00 */
[----:B------:R-:W-:Y:S02]  /*1be0*/  IMAD R3, R26, c[0x0][0x534], R3 ;  /* 0x00014d001a037a24 */ /* 0x000fe400078e0203 */
[----:B------:R-:W-:-:S04]  /*1bf0*/  ISETP.GE.AND.EX P0, PT, R0, RZ, PT, P0 ;  /* 0x000000ff0000720c */ /* 0x000fc80003f06300 */
[----:B------:R-:W-:-:S13]  /*1c00*/  ISETP.GT.OR P0, PT, RZ, UR4, !P0 ;  /* 0x00000004ff007c0c */ /* 0x000fda000c704670 */
[----:B------:R-:W-:Y:S05]  /*1c10*/  @P0 BRA `(.L_x_1733) ;  /* 0x000003c000000947 */ /* 0x000fea0003800000 */
[----:B------:R-:W-:Y:S01]  /*1c20*/  IMAD.WIDE.U32 R26, R26, c[0x0][0x530], RZ ;  /* 0x00014c001a1a7a25 */ /* 0x000fe200078e00ff */
[----:B------:R-:W-:Y:S01]  /*1c30*/  BSSY B0, `(.L_x_1733) ;  /* 0x000003a000007945 */ /* 0x000fe20003800000 */
[----:B------:R-:W-:Y:S01]  /*1c40*/  MOV R14, UR4 ;  /* 0x00000004000e7c02 */ /* 0x000fe20008000f00 */
[----:B------:R-:W-:Y:S01]  /*1c50*/  CS2R R20, SRZ ;  /* 0x0000000000147805 */ /* 0x000fe2000001ff00 */
[----:B------:R-:W-:Y:S01]  /*1c60*/  IMAD.IADD R6, R27, 0x1, R3 ;  /* 0x000000011b067824 */ /* 0x000fe200078e0203 */
[----:B------:R-:W-:Y:S02]  /*1c70*/  MOV R24, R26 ;  /* 0x0000001a00187202 */ /* 0x000fe40000000f00 */
.L_x_1737:
[----:B------:R-:W-:-:S10]  /*1c80*/  HFMA2.MMA R29, -RZ, RZ, 0, 4.76837158203125e-07 ;  /* 0x00000008ff1d7435 */ /* 0x000fd400000001ff */
[----:B------:R-:W-:-:S06]  /*1c90*/  IMAD.WIDE R28, R14, R29, c[0x0][0x540] ;  /* 0x000150000e1c7625 */ /* 0x000fcc00078e021d */
[----:B------:R-:W2:Y:S01]  /*1ca0*/  LDG.E.64 R28, [R28.64] ;  /* 0x000000241c1c7981 */ /* 0x000ea2000c1e1b00 */
[----:B------:R-:W-:Y:S01]  /*1cb0*/  BSSY B1, `(.L_x_1734) ;  /* 0x000001d000017945 */ /* 0x000fe20003800000 */
[----:B------:R-:W-:Y:S02]  /*1cc0*/  SHF.R.S32.HI R27, RZ, 0x1f, R14 ;  /* 0x0000001fff1b7819 */ /* 0x000fe4000001140e */
[----:B--2---:R-:W-:-:S04]  /*1cd0*/  LOP3.LUT R0, R6, R29, RZ, 0xfc, !PT ;  /* 0x0000001d06007212 */ /* 0x004fc800078efcff */
[----:B------:R-:W-:-:S13]  /*1ce0*/  ISETP.NE.U32.AND P0, PT, R0, RZ, PT ;  /* 0x000000ff0000720c */ /* 0x000fda0003f05070 */
[----:B------:R-:W-:Y:S05]  /*1cf0*/  @!P0 BRA `(.L_x_1735) ;  /* 0x0000005000008947 */ /* 0x000fea0003800000 */
[----:B------:R-:W-:Y:S01]  /*1d00*/  MOV R4, R28 ;  /* 0x0000001c00047202 */ /* 0x000fe20000000f00 */
[----:B------:R-:W-:Y:S01]  /*1d10*/  IMAD.MOV.U32 R3, RZ, RZ, R29 ;  /* 0x000000ffff037224 */ /* 0x000fe200078e001d */
[----:B------:R-:W-:Y:S02]  /*1d20*/  MOV R0, 0x1d40 ;  /* 0x00001d4000007802 */ /* 0x000fe40000000f00 */
[----:B------:R-:W-:Y:S05]  /*1d30*/  CALL.REL.NOINC `($__internal_3_$__cuda_sm20_div_s64) ;  /* 0x000028f000007944 */ /* 0x000fea0003c00000 */
[----:B------:R-:W-:Y:S05]  /*1d40*/  BRA `(.L_x_1736) ;  /* 0x0000013000007947 */ /* 0x000fea0003800000 */
.L_x_1735:
[----:B------:R-:W0:Y:S01]  /*1d50*/  I2F.U32.RP R0, R28 ;  /* 0x0000001c00007306 */ /* 0x000e220000209000 */
[----:B------:R-:W-:Y:S02]  /*1d60*/  IADD3 R3, RZ, -R28, RZ ;  /* 0x8000001cff037210 */ /* 0x000fe40007ffe0ff */
[----:B------:R-:W-:-:S05]  /*1d70*/  ISETP.NE.U32.AND P2, PT, R28, RZ, PT ;  /* 0x000000ff1c00720c */ /* 0x000fca0003f45070 */
[----:B0-----:R-:W0:Y:S02]  /*1d80*/  MUFU.RCP R0, R0 ;  /* 0x0000000000007308 */ /* 0x001e240000001000 */
[----:B0-----:R-:W-:-:S06]  /*1d90*/  IADD3 R4, R0, 0xffffffe, RZ ;  /* 0x0ffffffe00047810 */ /* 0x001fcc0007ffe0ff */
[----:B------:R0:W1:Y:S02]  /*1da0*/  F2I.FTZ.U32.TRUNC.NTZ R5, R4 ;  /* 0x0000000400057305 */ /* 0x000064000021f000 */
[----:B0-----:R-:W-:Y:S01]  /*1db0*/  MOV R4, RZ ;  /* 0x000000ff00047202 */ /* 0x001fe20000000f00 */
[----:B-1----:R-:W-:-:S04]  /*1dc0*/  IMAD R3, R3, R5, RZ ;  /* 0x0000000503037224 */ /* 0x002fc800078e02ff */
[----:B------:R-:W-:-:S06]  /*1dd0*/  IMAD.HI.U32 R5, R5, R3, R4 ;  /* 0x0000000305057227 */ /* 0x000fcc00078e0004 */
[----:B------:R-:W-:Y:S01]  /*1de0*/  IMAD.HI.U32 R4, R5, R24, RZ ;  /* 0x0000001805047227 */ /* 0x000fe200078e00ff */
[----:B------:R-:W-:-:S04]  /*1df0*/  MOV R5, RZ ;  /* 0x000000ff00057202 */ /* 0x000fc80000000f00 */
[----:B------:R-:W-:-:S05]  /*1e00*/  IADD3 R3, -R4, RZ, RZ ;  /* 0x000000ff04037210 */ /* 0x000fca0007ffe1ff */
[----:B------:R-:W-:-:S05]  /*1e10*/  IMAD R3, R28, R3, R24 ;  /* 0x000000031c037224 */ /* 0x000fca00078e0218 */
[----:B------:R-:W-:-:S13]  /*1e20*/  ISETP.GE.U32.AND P0, PT, R3, R28, PT ;  /* 0x0000001c0300720c */ /* 0x000fda0003f06070 */
[----:B------:R-:W-:Y:S01]  /*1e30*/  @P0 IMAD.IADD R3, R3, 0x1, -R28 ;  /* 0x0000000103030824 */ /* 0x000fe200078e0a1c */
[----:B------:R-:W-:-:S04]  /*1e40*/  @P0 IADD3 R4, R4, 0x1, RZ ;  /* 0x0000000104040810 */ /* 0x000fc80007ffe0ff */
[----:B------:R-:W-:-:S13]  /*1e50*/  ISETP.GE.U32.AND P1, PT, R3, R28, PT ;  /* 0x0000001c0300720c */ /* 0x000fda0003f26070 */
[----:B------:R-:W-:Y:S02]  /*1e60*/  @P1 IADD3 R4, R4, 0x1, RZ ;  /* 0x0000000104041810 */ /* 0x000fe40007ffe0ff */
[----:B------:R-:W-:Y:S02]  /*1e70*/  @!P2 LOP3.LUT R4, RZ, R28, RZ, 0x33, !PT ;  /* 0x0000001cff04a212 */ /* 0x000fe400078e33ff */
.L_x_1736:
[----:B------:R-:W-:Y:S05]  /*1e80*/  BSYNC B1 ;  /* 0x0000000000017941 */ /* 0x000fea0003800000 */
.L_x_1734:
[----:B------:R-:W-:-:S04]  /*1e90*/  LEA R8, P0, R14, c[0x0][0x548], 0x3 ;  /* 0x000152000e087a11 */ /* 0x000fc800078018ff */
[----:B------:R-:W-:-:S06]  /*1ea0*/  LEA.HI.X R9, R14, c[0x0][0x54c], R27, 0x3, P0 ;  /* 0x000153000e097a11 */ /* 0x000fcc00000f1c1b */
[----:B------:R-:W2:Y:S01]  /*1eb0*/  LDG.E.64 R8, [R8.64] ;  /* 0x0000002408087981 */ /* 0x000ea2000c1e1b00 */
[----:B------:R-:W-:Y:S02]  /*1ec0*/  IADD3 R11, P0, RZ, -R4, RZ ;  /* 0x80000004ff0b7210 */ /* 0x000fe40007f1e0ff */
[----:B------:R-:W-:Y:S01]  /*1ed0*/  MOV R7, R6 ;  /* 0x0000000600077202 */ /* 0x000fe20000000f00 */
[----:B------:R-:W-:Y:S01]  /*1ee0*/  IMAD.MOV.U32 R6, RZ, RZ, R24 ;  /* 0x000000ffff067224 */ /* 0x000fe200078e0018 */
[----:B------:R-:W-:Y:S02]  /*1ef0*/  IADD3.X R3, RZ, ~R5, RZ, P0, !PT ;  /* 0x80000005ff037210 */ /* 0x000fe400007fe4ff */
[----:B------:R-:W-:Y:S01]  /*1f00*/  IADD3 R14, R14, -0x1, RZ ;  /* 0xffffffff0e0e7810 */ /* 0x000fe20007ffe0ff */
[----:B------:R-:W-:Y:S01]  /*1f10*/  IMAD.WIDE.U32 R6, R28, R11, R6 ;  /* 0x0000000b1c067225 */ /* 0x000fe200078e0006 */
[----:B------:R-:W-:Y:S02]  /*1f20*/  MOV R24, R4 ;  /* 0x0000000400187202 */ /* 0x000fe40000000f00 */
[----:B------:R-:W-:Y:S01]  /*1f30*/  ISETP.GT.AND P0, PT, R14, -0x1, PT ;  /* 0xffffffff0e00780c */ /* 0x000fe20003f04270 */
[----:B------:R-:W-:-:S04]  /*1f40*/  IMAD R3, R3, R28, RZ ;  /* 0x0000001c03037224 */ /* 0x000fc800078e02ff */
[----:B------:R-:W-:-:S05]  /*1f50*/  IMAD R3, R29, R11, R3 ;  /* 0x0000000b1d037224 */ /* 0x000fca00078e0203 */
[----:B------:R-:W-:-:S05]  /*1f60*/  IADD3 R3, R7, R3, RZ ;  /* 0x0000000307037210 */ /* 0x000fca0007ffe0ff */
[----:B--2---:R-:W-:Y:S02]  /*1f70*/  IMAD R3, R3, R8, RZ ;  /* 0x0000000803037224 */ /* 0x004fe400078e02ff */
[----:B------:R-:W-:-:S04]  /*1f80*/  IMAD.WIDE.U32 R20, R8, R6, R20 ;  /* 0x0000000608147225 */ /* 0x000fc800078e0014 */
[----:B------:R-:W-:Y:S01]  /*1f90*/  IMAD R3, R9, R6, R3 ;  /* 0x0000000609037224 */ /* 0x000fe200078e0203 */
[----:B------:R-:W-:-:S03]  /*1fa0*/  MOV R6, R5 ;  /* 0x0000000500067202 */ /* 0x000fc60000000f00 */
[----:B------:R-:W-:Y:S01]  /*1fb0*/  IMAD.IADD R21, R21, 0x1, R3 ;  /* 0x0000000115157824 */ /* 0x000fe200078e0203 */
[----:B------:R-:W-:Y:S05]  /*1fc0*/  @P0 BRA `(.L_x_1737) ;  /* 0xfffffcb000000947 */ /* 0x000fea000383ffff */
[----:B------:R-:W-:Y:S05]  /*1fd0*/  BSYNC B0 ;  /* 0x0000000000007941 */ /* 0x000fea0003800000 */
.L_x_1733:
[-C--:B------:R-:W-:Y:S01]  /*1fe0*/  IADD3 R3, P0, R18, R20.reuse, RZ ;  /* 0x0000001412037210 */ /* 0x080fe20007f1e0ff */
[----:B------:R-:W-:Y:S01]  /*1ff0*/  BSSY B7, `(.L_x_1738) ;  /* 0x0000032000077945 */ /* 0x000fe20003800000 */
[----:B------:R-:W-:Y:S02]  /*2000*/  IADD3 R5, P1, R16, R20, RZ ;  /* 0x0000001410057210 */ /* 0x000fe40007f3e0ff */
[----:B------:R-:W-:Y:S02]  /*2010*/  IADD3 R0, P2, R3, 0x1, RZ ;  /* 0x0000000103007810 */ /* 0x000fe40007f5e0ff */
[----:B------:R-:W-:Y:S02]  /*2020*/  IADD3.X R4, R19, R21, RZ, P0, !PT ;  /* 0x0000001513047210 */ /* 0x000fe400007fe4ff */
[----:B------:R-:W-:Y:S02]  /*2030*/  ISETP.GE.U32.AND P0, PT, R0, R5, PT ;  /* 0x000000050000720c */ /* 0x000fe40003f06070 */
[----:B------:R-:W-:-:S02]  /*2040*/  IADD3.X R21, R17, R21, RZ, P1, !PT ;  /* 0x0000001511157210 */ /* 0x000fc40000ffe4ff */
[----:B------:R-:W-:Y:S02]  /*2050*/  IADD3.X R0, RZ, R4, RZ, P2, !PT ;  /* 0x00000004ff007210 */ /* 0x000fe400017fe4ff */
[----:B------:R-:W-:Y:S02]  /*2060*/  ISETP.LE.U32.AND P1, PT, R16, R18, PT ;  /* 0x000000121000720c */ /* 0x000fe40003f23070 */
        /* <DEDUP_REMOVED lines=9> */
.L_x_1742:
        /* <DEDUP_REMOVED lines=27> */
.L_x_1741:
[----:B------:R-:W-:Y:S05]  /*22b0*/  BSYNC B6 ;  /* 0x0000000000067941 */ /* 0x000fea0003800000 */
.L_x_1740:
[----:B------:R-:W-:-:S04]  /*22c0*/  IADD3 R16, P0, R16, 0x8, RZ ;  /* 0x0000000810107810 */ /* 0x000fc80007f1e0ff */
[----:B------:R-:W-:Y:S02]  /*22d0*/  IADD3.X R17, RZ, R17, RZ, P0, !PT ;  /* 0x00000011ff117210 */ /* 0x000fe400007fe4ff */
[----:B------:R-:W-:-:S04]  /*22e0*/  ISETP.GE.U32.AND P0, PT, R16, R24, PT ;  /* 0x000000181000720c */ /* 0x000fc80003f06070 */
[----:B------:R-:W-:-:S13]  /*22f0*/  ISETP.GE.U32.AND.EX P0, PT, R17, R26, PT, P0 ;  /* 0x0000001a1100720c */ /* 0x000fda0003f06100 */
[----:B------:R-:W-:Y:S05]  /*2300*/  @!P0 BRA `(.L_x_1742) ;  /* 0xfffffdf000008947 */ /* 0x000fea000383ffff */
.L_x_1739:
[----:B------:R-:W-:Y:S05]  /*2310*/  BSYNC B7 ;  /* 0x0000000000077941 */ /* 0x000fea0003800000 */
.L_x_1738:
[----:B------:R0:W-:Y:S01]  /*2320*/  STG.E.64 [R22.64], RZ ;  /* 0x000000ff16007986 */ /* 0x0001e2000c101b24 */
[----:B------:R-:W-:-:S04]  /*2330*/  LEA R2, R2, R25, 0x8 ;  /* 0x0000001902027211 */ /* 0x000fc800078e40ff */
[----:B------:R-:W-:Y:S02]  /*2340*/  IADD3 R11, R2, 0x80, RZ ;  /* 0x00000080020b7810 */ /* 0x000fe40007ffe0ff */
.L_x_1725:
[----:B------:R-:W-:Y:S05]  /*2350*/  BSYNC B8 ;  /* 0x0000000000087941 */ /* 0x000fea0003800000 */
.L_x_1724:
[----:B------:R-:W-:-:S13]  /*2360*/  ISETP.GE.AND P0, PT, R11, c[0x0][0x160], PT ;  /* 0x000058000b007a0c */ /* 0x000fda0003f06270 */
[----:B------:R-:W-:Y:S05]  /*2370*/  @P0 EXIT ;  /* 0x000000000000094d */ /* 0x000fea0003800000 */
[----:B------:R-:W-:Y:S01]  /*2380*/  ISETP.NE.AND P0, PT, RZ, c[0x0][0x168], PT ;  /* 0x00005a00ff007a0c */ /* 0x000fe20003f05270 */
[----:B------:R-:W-:Y:S01]  /*2390*/  IMAD.MOV.U32 R0, RZ, RZ, RZ ;  /* 0x000000ffff007224 */ /* 0x000fe200078e00ff */
[----:B------:R-:W-:Y:S01]  /*23a0*/  CS2R R2, SRZ ;  /* 0x0000000000027805 */ /* 0x000fe2000001ff00 */
[----:B------:R-:W-:Y:S01]  /*23b0*/  CS2R R4, SRZ ;  /* 0x0000000000047805 */ /* 0x000fe2000001ff00 */
[----:B0-----:R-:W-:-:S09]  /*23c0*/  MOV R22, RZ ;  /* 0x000000ff00167202 */ /* 0x001fd20000000f00 */
[----:B------:R-:W-:Y:S05]  /*23d0*/  @!P0 BRA `(.L_x_1743) ;  /* 0x0000145000008947 */ /* 0x000fea0003800000 */
[----:B------:R-:W-:Y:S01]  /*23e0*/  HFMA2.MMA R2, -RZ, RZ, 0, 0 ;  /* 0x00000000ff027435 */ /* 0x000fe200000001ff */
[----:B------:R-:W-:-:S09]  /*23f0*/  MOV R3, R11 ;  /* 0x0000000b00037202 */ /* 0x000fd20000000f00 */
[----:B------:R-:W-:Y:S01]  /*2400*/  IMAD.HI.U32 R6, R11, c[0x0][0x170], R2 ;  /* 0x00005c000b067a27 */ /* 0x000fe200078e0002 */
[----:B------:R-:W-:-:S04]  /*2410*/  HFMA2.MMA R2, -RZ, RZ, 0, 5.9604644775390625e-08 ;  /* 0x00000001ff027435 */ /* 0x000fc800000001ff */
[----:B------:R-:W-:-:S05]  /*2420*/  SHF.R.U32.HI R7, RZ, c[0x0][0x174], R6 ;  /* 0x00005d00ff077a19 */ /* 0x000fca0000011606 */
[----:B------:R-:W-:Y:S01]  /*2430*/  IMAD.MOV R0, RZ, RZ, -R7 ;  /* 0x000000ffff007224 */ /* 0x000fe200078e0a07 */
[----:B------:R-:W-:-:S03]  /*2440*/  ISETP.NE.AND P0, PT, R2, c[0x0][0x168], PT ;  /* 0x00005a0002007a0c */ /* 0x000fc60003f05270 */
        /* <DEDUP_REMOVED lines=8> */
[----:B------:R-:W-:Y:S01]  /*24d0*/  MOV R6, RZ ;  /* 0x000000ff00067202 */ /* 0x000fe20000000f00 */
[----:B------:R-:W-:-:S04]  /*24e0*/  IMAD.MOV.U32 R10, RZ, RZ, c[0x0][0x168] ;  /* 0x00005a00ff0a7624 */ /* 0x000fc800078e00ff */
[----:B------:R-:W-:Y:S01]  /*24f0*/  IMAD.HI.U32 R8, R7, c[0x0][0x17c], R6 ;  /* 0x00005f0007087a27 */ /* 0x000fe200078e0006 */
[----:B------:R-:W-:-:S04]  /*2500*/  ISETP.NE.AND P0, PT, R10, 0x2, PT ;  /* 0x000000020a00780c */ /* 0x000fc80003f05270 */
        /* <DEDUP_REMOVED lines=283> */
[----:B------:R-:W-:Y:S02]  /*36c0*/  ISETP.NE.AND P0, PT, R10, 0x18, PT ;  /* 0x000000180a00780c */ /* 0x000fe40003f05270 */
[----:B------:R-:W-:-:S05]  /*36d0*/  MOV R6, RZ ;  /* 0x000000ff00067202 */ /* 0x000fca0000000f00 */
[----:B------:R-:W-:-:S05]  /*36e0*/  IMAD.HI.U32 R8, R7, c[0x0][0x284], R6 ;  /* 0x0000a10007087a27 */ /* 0x000fca00078e0006 */
[----:B------:R-:W-:Y:S01]  /*36f0*/  SHF.R.U32.HI R9, RZ, c[0x0][0x288], R8 ;  /* 0x0000a200ff097a19 */ /* 0x000fe20000011608 */
[----:B------:R-:W-:-:S03]  /*3700*/  @P0 IMAD.MOV.U32 R8, RZ, RZ, RZ ;  /* 0x000000ffff080224 */ /* 0x000fc600078e00ff */
[C---:B------:R-:W-:Y:S01]  /*3710*/  IADD3 R11, -R9.reuse, RZ, RZ ;  /* 0x000000ff090b7210 */ /* 0x040fe20007ffe1ff */
[----:B------:R-:W-:-:S04]  /*3720*/  @P0 IMAD.HI.U32 R6, R9, c[0x0][0x290], R8 ;  /* 0x0000a40009060a27 */ /* 0x000fc800078e0008 */
[----:B------:R-:W-:Y:S01]  /*3730*/  IMAD R7, R11, c[0x0][0x280], R7 ;  /* 0x0000a0000b077a24 */ /* 0x000fe200078e0207 */
[----:B------:R-:W-:-:S03]  /*3740*/  @P0 SHF.R.U32.HI R6, RZ, c[0x0][0x294], R6 ;  /* 0x0000a500ff060a19 */ /* 0x000fc60000011606 */
[C---:B------:R-:W-:Y:S01]  /*3750*/  IMAD R22, R7.reuse, c[0x0][0x4c0], R22 ;  /* 0x0001300007167a24 */ /* 0x040fe200078e0216 */
[----:B------:R-:W-:Y:S01]  /*3760*/  @P0 IADD3 R8, -R6, RZ, RZ ;  /* 0x000000ff06080210 */ /* 0x000fe20007ffe1ff */
[C---:B------:R-:W-:Y:S02]  /*3770*/  IMAD R5, R7.reuse, c[0x0][0x4c4], R5 ;  /* 0x0001310007057a24 */ /* 0x040fe400078e0205 */
[C---:B------:R-:W-:Y:S02]  /*3780*/  IMAD R4, R7.reuse, c[0x0][0x4c8], R4 ;  /* 0x0001320007047a24 */ /* 0x040fe400078e0204 */
        /* <DEDUP_REMOVED lines=10> */
.L_x_1743:
        /* <DEDUP_REMOVED lines=42> */
.L_x_1745:
[----:B------:R-:W-:Y:S05]  /*3ad0*/  BSYNC B6 ;  /* 0x0000000000067941 */ /* 0x000fea0003800000 */
.L_x_1744:
        /* <DEDUP_REMOVED lines=25> */
.L_x_1747:
[----:B------:R-:W-:Y:S05]  /*3c70*/  BSYNC B6 ;  /* 0x0000000000067941 */ /* 0x000fea0003800000 */
.L_x_1746:
        /* <DEDUP_REMOVED lines=29> */
.L_x_1749:
[----:B------:R-:W-:Y:S05]  /*3e50*/  BSYNC B6 ;  /* 0x0000000000067941 */ /* 0x000fea0003800000 */
.L_x_1748:
        /* <DEDUP_REMOVED lines=16> */
[----:B------:R-:W-:Y:S02]  /*3f60*/  IMAD.IADD R6, R15, 0x1, R3 ;  /* 0x000000010f067824 */ /* 0x000fe400078e0203 */
.L_x_1754:
        /* <DEDUP_REMOVED lines=10> */
[----:B------:R-:W-:Y:S02]  /*4010*/  MOV R4, R26 ;  /* 0x0000001a00047202 */ /* 0x000fe40000000f00 */
[----:B------:R-:W-:Y:S02]  /*4020*/  MOV R0, 0x4040 ;  /* 0x0000404000007802 */ /* 0x000fe40000000f00 */
[----:B------:R-:W-:Y:S05]  /*4030*/  CALL.REL.NOINC `($__internal_3_$__cuda_sm20_div_s64) ;  /* 0x000005f000007944 */ /* 0x000fea0003c00000 */
[----:B------:R-:W-:Y:S05]  /*4040*/  BRA `(.L_x_1753) ;  /* 0x0000013000007947 */ /* 0x000fea0003800000 */
.L_x_1752:
        /* <DEDUP_REMOVED lines=19> */
.L_x_1753:
[----:B------:R-:W-:Y:S05]  /*4180*/  BSYNC B1 ;  /* 0x0000000000017941 */ /* 0x000fea0003800000 */
.L_x_1751:
[----:B------:R-:W-:-:S04]  /*4190*/  LEA R8, P0, R25, c[0x0][0x548], 0x3 ;  /* 0x0001520019087a11 */ /* 0x000fc800078018ff */
[----:B------:R-:W-:-:S05]  /*41a0*/  LEA.HI.X R9, R25, c[0x0][0x54c], R2, 0x3, P0 ;  /* 0x0001530019097a11 */ /* 0x000fca00000f1c02 */
[----:B------:R-:W2:Y:S01]  /*41b0*/  LDG.E.64 R2, [R8.64] ;  /* 0x0000002408027981 */ /* 0x000ea2000c1e1b00 */
[----:B------:R-:W-:Y:S02]  /*41c0*/  IADD3 R13, P0, RZ, -R4, RZ ;  /* 0x80000004ff0d7210 */ /* 0x000fe40007f1e0ff */
[----:B------:R-:W-:Y:S02]  /*41d0*/  MOV R15, R6 ;  /* 0x00000006000f7202 */ /* 0x000fe40000000f00 */
[----:B------:R-:W-:Y:S02]  /*41e0*/  IADD3.X R11, RZ, ~R5, RZ, P0, !PT ;  /* 0x80000005ff0b7210 */ /* 0x000fe400007fe4ff */
[----:B------:R-:W-:Y:S01]  /*41f0*/  IADD3 R25, R25, -0x1, RZ ;  /* 0xffffffff19197810 */ /* 0x000fe20007ffe0ff */
[----:B------:R-:W-:Y:S01]  /*4200*/  IMAD.WIDE.U32 R6, R26, R13, R14 ;  /* 0x0000000d1a067225 */ /* 0x000fe200078e000e */
[----:B------:R-:W-:Y:S02]  /*4210*/  MOV R14, R4 ;  /* 0x00000004000e7202 */ /* 0x000fe40000000f00 */
[----:B------:R-:W-:Y:S01]  /*4220*/  ISETP.GT.AND P0, PT, R25, -0x1, PT ;  /* 0xffffffff1900780c */ /* 0x000fe20003f04270 */
[----:B------:R-:W-:-:S04]  /*4230*/  IMAD R11, R11, R26, RZ ;  /* 0x0000001a0b0b7224 */ /* 0x000fc800078e02ff */
[----:B------:R-:W-:-:S04]  /*4240*/  IMAD R11, R27, R13, R11 ;  /* 0x0000000d1b0b7224 */ /* 0x000fc800078e020b */
[----:B------:R-:W-:-:S04]  /*4250*/  IMAD.IADD R7, R7, 0x1, R11 ;  /* 0x0000000107077824 */ /* 0x000fc800078e020b */
[----:B--2---:R-:W-:Y:S02]  /*4260*/  IMAD R7, R7, R2, RZ ;  /* 0x0000000207077224 */ /* 0x004fe400078e02ff */
[----:B------:R-:W-:-:S04]  /*4270*/  IMAD.WIDE.U32 R20, R2, R6, R20 ;  /* 0x0000000602147225 */ /* 0x000fc800078e0014 */
[----:B------:R-:W-:Y:S01]  /*4280*/  IMAD R7, R3, R6, R7 ;  /* 0x0000000603077224 */ /* 0x000fe200078e0207 */
[----:B------:R-:W-:-:S04]  /*4290*/  MOV R6, R5 ;  /* 0x0000000500067202 */ /* 0x000fc80000000f00 */
[----:B------:R-:W-:Y:S01]  /*42a0*/  IADD3 R21, R21, R7, RZ ;  /* 0x0000000715157210 */ /* 0x000fe20007ffe0ff */
[----:B------:R-:W-:Y:S05]  /*42b0*/  @P0 BRA `(.L_x_1754) ;  /* 0xfffffcb000000947 */ /* 0x000fea000383ffff */
[----:B------:R-:W-:Y:S05]  /*42c0*/  BSYNC B0 ;  /* 0x0000000000007941 */ /* 0x000fea0003800000 */
.L_x_1750:
[-C--:B------:R-:W-:Y:S01]  /*42d0*/  IADD3 R2, P0, R18, R20.reuse, RZ ;  /* 0x0000001412027210 */ /* 0x080fe20007f1e0ff */
[----:B------:R-:W-:Y:S01]  /*42e0*/  BSSY B7, `(.L_x_1755) ;  /* 0x0000032000077945 */ /* 0x000fe20003800000 */
[----:B------:R-:W-:Y:S02]  /*42f0*/  IADD3 R5, P1, R16, R20, RZ ;  /* 0x0000001410057210 */ /* 0x000fe40007f3e0ff */
[----:B------:R-:W-:Y:S01]  /*4300*/  IADD3 R0, P2, R2, 0x1, RZ ;  /* 0x0000000102007810 */ /* 0x000fe20007f5e0ff */
[----:B------:R-:W-:Y:S01]  /*4310*/  IMAD.X R3, R19, 0x1, R21, P0 ;  /* 0x0000000113037824 */ /* 0x000fe200000e0615 */
[----:B------:R-:W-:Y:S02]  /*4320*/  IADD3.X R21, R17, R21, RZ, P1, !PT ;  /* 0x0000001511157210 */ /* 0x000fe40000ffe4ff */
[----:B------:R-:W-:Y:S02]  /*4330*/  ISETP.GE.U32.AND P0, PT, R0, R5, PT ;  /* 0x000000050000720c */ /* 0x000fe40003f06070 */
[----:B------:R-:W-:-:S02]  /*4340*/  IADD3.X R0, RZ, R3, RZ, P2, !PT ;  /* 0x00000003ff007210 */ /* 0x000fc400017fe4ff */
[----:B------:R-:W-:Y:S02]  /*4350*/  ISETP.LE.U32.AND P1, PT, R16, R18, PT ;  /* 0x000000121000720c */ /* 0x000fe40003f23070 */
[----:B------:R-:W-:-:S04]  /*4360*/  ISETP.GE.AND.EX P0, PT, R0, R21, PT, P0 ;  /* 0x000000150000720c */ /* 0x000fc80003f06300 */
[----:B------:R-:W-:-:S13]  /*4370*/  ISETP.LE.OR.EX P0, PT, R17, R19, P0, P1 ;  /* 0x000000131100720c */ /* 0x000fda0000703710 */
[----:B------:R-:W-:Y:S05]  /*4380*/  @P0 BRA `(.L_x_1756) ;  /* 0x0000027000000947 */ /* 0x000fea0003800000 */
[----:B------:R-:W-:Y:S02]  /*4390*/  LEA R16, P0, R2, c[0x0][0x550], 0x3 ;  /* 0x0001540002107a11 */ /* 0x000fe400078018ff */
[C---:B------:R-:W-:Y:S02]  /*43a0*/  LEA R18, P2, R5.reuse, c[0x0][0x550], 0x3 ;  /* 0x0001540005127a11 */ /* 0x040fe400078418ff */
[----:B------:R-:W-:Y:S02]  /*43b0*/  IADD3 R16, P1, R16, 0x8, RZ ;  /* 0x0000000810107810 */ /* 0x000fe40007f3e0ff */
[----:B------:R-:W-:Y:S02]  /*43c0*/  LEA.HI.X R17, R2, c[0x0][0x554], R3, 0x3, P0 ;  /* 0x0001550002117a11 */ /* 0x000fe400000f1c03 */
[----:B------:R-:W-:Y:S02]  /*43d0*/  LEA.HI.X R19, R5, c[0x0][0x554], R21, 0x3, P2 ;  /* 0x0001550005137a11 */ /* 0x000fe400010f1c15 */
[----:B------:R-:W-:-:S05]  /*43e0*/  IADD3.X R17, RZ, R17, RZ, P1, !PT ;  /* 0x00000011ff117210 */ /* 0x000fca0000ffe4ff */
.L_x_1759:
[----:B------:R-:W2:Y:S04]  /*43f0*/  LDG.E.64 R2, [R16.64] ;  /* 0x0000002410027981 */ /* 0x000ea8000c1e1b00 */
[----:B------:R-:W2:Y:S01]  /*4400*/  LDG.E.64 R4, [R16.64+-0x8] ;  /* 0xfffff82410047981 */ /* 0x000ea2000c1e1b00 */
[----:B------:R-:W-:Y:S01]  /*4410*/  ISETP.NE.U32.AND P1, PT, RZ, c[0x4][0x178], PT ;  /* 0x01005e00ff007a0c */ /* 0x000fe20003f25070 */
[----:B------:R-:W-:Y:S03]  /*4420*/  BSSY B6, `(.L_x_1757) ;  /* 0x0000018000067945 */ /* 0x000fe60003800000 */
[----:B------:R-:W-:-:S02]  /*4430*/  ISETP.NE.AND.EX P1, PT, RZ, c[0x4][0x17c], PT, P1 ;  /* 0x01005f00ff007a0c */ /* 0x000fc40003f25310 */
[----:B--2---:R-:W-:-:S04]  /*4440*/  ISETP.LT.U32.AND P0, PT, R4, R2, PT ;  /* 0x000000020400720c */ /* 0x004fc80003f01070 */
[----:B------:R-:W-:-:S13]  /*4450*/  ISETP.LT.AND.EX P0, PT, R5, R3, PT, P0 ;  /* 0x000000030500720c */ /* 0x000fda0003f01300 */
        /* <DEDUP_REMOVED lines=20> */
.L_x_1758:
[----:B------:R-:W-:Y:S05]  /*45a0*/  BSYNC B6 ;  /* 0x0000000000067941 */ /* 0x000fea0003800000 */
.L_x_1757:
[----:B------:R-:W-:-:S04]  /*45b0*/  IADD3 R16, P0, R16, 0x8, RZ ;  /* 0x0000000810107810 */ /* 0x000fc80007f1e0ff */
[----:B------:R-:W-:Y:S02]  /*45c0*/  IADD3.X R17, RZ, R17, RZ, P0, !PT ;  /* 0x00000011ff117210 */ /* 0x000fe400007fe4ff */
[----:B------:R-:W-:-:S04]  /*45d0*/  ISETP.GE.U32.AND P0, PT, R16, R18, PT ;  /* 0x000000121000720c */ /* 0x000fc80003f06070 */
[----:B------:R-:W-:-:S13]  /*45e0*/  ISETP.GE.U32.AND.EX P0, PT, R17, R19, PT, P0 ;  /* 0x000000131100720c */ /* 0x000fda0003f06100 */
[----:B------:R-:W-:Y:S05]  /*45f0*/  @!P0 BRA `(.L_x_1759) ;  /* 0xfffffdf000008947 */ /* 0x000fea000383ffff */
.L_x_1756:
[----:B------:R-:W-:Y:S05]  /*4600*/  BSYNC B7 ;  /* 0x0000000000077941 */ /* 0x000fea0003800000 */
.L_x_1755:
[----:B------:R-:W-:Y:S01]  /*4610*/  STG.E.64 [R22.64], RZ ;  /* 0x000000ff16007986 */ /* 0x000fe2000c101b24 */
[----:B------:R-:W-:Y:S05]  /*4620*/  EXIT ;  /* 0x000000000000794d */ /* 0x000fea0003800000 */
        .weak           $__internal_3_$__cuda_sm20_div_s64
        .type           $__internal_3_$__cuda_sm20_div_s64,@function
        .size           $__internal_3_$__cuda_sm20_div_s64,(.L_x_27279 - $__internal_3_$__cuda_sm20_div_s64)
$__internal_3_$__cuda_sm20_div_s64:
[-C--:B------:R-:W-:Y:S02]  /*4630*/  IADD3 R9, P1, RZ, -R4.reuse, RZ ;  /* 0x80000004ff097210 */ /* 0x080fe40007f3e0ff */
[----:B------:R-:W-:Y:S02]  /*4640*/  ISETP.GE.AND P0, PT, R3, RZ, PT ;  /* 0x000000ff0300720c */ /* 0x000fe40003f06270 */
[-C--:B------:R-:W-:Y:S02]  /*4650*/  IADD3.X R10, RZ, ~R3.reuse, RZ, P1, !PT ;  /* 0x80000003ff0a7210 */ /* 0x080fe40000ffe4ff */
[----:B------:R-:W-:Y:S02]  /*4660*/  SEL R8, R9, R4, !P0 ;  /* 0x0000000409087207 */ /* 0x000fe40004000000 */
[----:B------:R-:W-:Y:S02]  /*4670*/  SEL R9, R10, R3, !P0 ;  /* 0x000000030a097207 */ /* 0x000fe40004000000 */
[----:B------:R-:W-:-:S02]  /*4680*/  ISETP.GE.AND P3, PT, R6, RZ, PT ;  /* 0x000000ff0600720c */ /* 0x000fc40003f66270 */
[----:B------:R-:W0:Y:S01]  /*4690*/  I2F.U64.RP R5, R8 ;  /* 0x0000000800057312 */ /* 0x000e220000309000 */
[----:B------:R-:W-:-:S04]  /*46a0*/  IADD3 R15, P4, RZ, -R24, RZ ;  /* 0x80000018ff0f7210 */ /* 0x000fc80007f9e0ff */
[----:B------:R-:W-:-:S03]  /*46b0*/  SEL R15, R15, R24, !P3 ;  /* 0x000000180f0f7207 */ /* 0x000fc60005800000 */
        /* <DEDUP_REMOVED lines=8> */
[----:B------:R-:W-:-:S03]  /*4740*/  IMAD.HI.U32 R30, R12, R10, RZ ;  /* 0x0000000a0c1e7227 */ /* 0x000fc600078e00ff */
[----:B------:R-:W-:-:S05]  /*4750*/  IADD3.X R7, RZ, ~R7, RZ, P0, !PT ;  /* 0x80000007ff077210 */ /* 0x000fca00007fe4ff */
[----:B------:R-:W-:-:S04]  /*4760*/  IMAD.WIDE.U32 R30, P0, R12, R7, R30 ;  /* 0x000000070c1e7225 */ /* 0x000fc8000780001e */
[C---:B------:R-:W-:Y:S02]  /*4770*/  IMAD R5, R13.reuse, R7, RZ ;  /* 0x000000070d057224 */ /* 0x040fe400078e02ff */
[----:B------:R-:W-:-:S04]  /*4780*/  IMAD.HI.U32 R10, P1, R13, R10, R30 ;  /* 0x0000000a0d0a7227 */ /* 0x000fc8000782001e */
[----:B------:R-:W-:Y:S01]  /*4790*/  IMAD.HI.U32 R7, R13, R7, RZ ;  /* 0x000000070d077227 */ /* 0x000fe200078e00ff */
[----:B------:R-:W-:-:S04]  /*47a0*/  IADD3 R31, P2, R5, R10, RZ ;  /* 0x0000000a051f7210 */ /* 0x000fc80007f5e0ff */
[----:B------:R-:W-:Y:S01]  /*47b0*/  IADD3.X R7, R7, R13, RZ, P0, !PT ;  /* 0x0000000d07077210 */ /* 0x000fe200007fe4ff */
[C---:B------:R-:W-:Y:S01]  /*47c0*/  IMAD.WIDE.U32 R10, R31.reuse, R8, RZ ;  /* 0x000000081f0a7225 */ /* 0x040fe200078e00ff */
[----:B------:R-:W-:Y:S02]  /*47d0*/  IADD3.X R13, RZ, ~R6, RZ, P4, !PT ;  /* 0x80000006ff0d7210 */ /* 0x000fe400027fe4ff */
[----:B------:R-:W-:Y:S01]  /*47e0*/  IADD3.X R7, RZ, RZ, R7, P2, P1 ;  /* 0x000000ffff077210 */ /* 0x000fe200017e2407 */
[----:B------:R-:W-:Y:S01]  /*47f0*/  IMAD R12, R31, R9, R11 ;  /* 0x000000091f0c7224 */ /* 0x000fe200078e020b */
[----:B------:R-:W-:Y:S02]  /*4800*/  IADD3 R10, P0, RZ, -R10, RZ ;  /* 0x8000000aff0a7210 */ /* 0x000fe40007f1e0ff */
[----:B------:R-:W-:Y:S01]  /*4810*/  SEL R13, R13, R6, !P3 ;  /* 0x000000060d0d7207 */ /* 0x000fe20005800000 */
[----:B------:R-:W-:Y:S02]  /*4820*/  IMAD R12, R7, R8, R12 ;  /* 0x00000008070c7224 */ /* 0x000fe400078e020c */
[----:B------:R-:W-:-:S03]  /*4830*/  IMAD.HI.U32 R30, R31, R10, RZ ;  /* 0x0000000a1f1e7227 */ /* 0x000fc600078e00ff */
[----:B------:R-:W-:-:S05]  /*4840*/  IADD3.X R12, RZ, ~R12, RZ, P0, !PT ;  /* 0x8000000cff0c7210 */ /* 0x000fca00007fe4ff */
[----:B------:R-:W-:-:S04]  /*4850*/  IMAD.WIDE.U32 R30, P0, R31, R12, R30 ;  /* 0x0000000c1f1e7225 */ /* 0x000fc8000780001e */
[----:B------:R-:W-:-:S04]  /*4860*/  IMAD.HI.U32 R5, R7, R12, RZ ;  /* 0x0000000c07057227 */ /* 0x000fc800078e00ff */
[----:B------:R-:W-:Y:S01]  /*4870*/  IMAD.HI.U32 R11, P1, R7, R10, R30 ;  /* 0x0000000a070b7227 */ /* 0x000fe2000782001e */
[----:B------:R-:W-:-:S03]  /*4880*/  IADD3.X R5, R5, R7, RZ, P0, !PT ;  /* 0x0000000705057210 */ /* 0x000fc600007fe4ff */
[----:B------:R-:W-:Y:S02]  /*4890*/  IMAD R10, R7, R12, RZ ;  /* 0x0000000c070a7224 */ /* 0x000fe400078e02ff */
[----:B------:R-:W-:-:S03]  /*48a0*/  IMAD.MOV.U32 R31, RZ, RZ, RZ ;  /* 0x000000ffff1f7224 */ /* 0x000fc600078e00ff */
[----:B------:R-:W-:-:S04]  /*48b0*/  IADD3 R10, P2, R10, R11, RZ ;  /* 0x0000000b0a0a7210 */ /* 0x000fc80007f5e0ff */
[----:B------:R-:W-:Y:S01]  /*48c0*/  IADD3.X R12, RZ, RZ, R5, P2, P1 ;  /* 0x000000ffff0c7210 */ /* 0x000fe200017e2405 */
[----:B------:R-:W-:-:S04]  /*48d0*/  IMAD.HI.U32 R30, R10, R15, RZ ;  /* 0x0000000f0a1e7227 */ /* 0x000fc800078e00ff */
[-C--:B------:R-:W-:Y:S02]  /*48e0*/  IMAD R11, R12, R13.reuse, RZ ;  /* 0x0000000d0c0b7224 */ /* 0x080fe400078e02ff */
[----:B------:R-:W-:-:S04]  /*48f0*/  IMAD.WIDE.U32 R30, R10, R13, R30 ;  /* 0x0000000d0a1e7225 */ /* 0x000fc800078e001e */
[----:B------:R-:W-:-:S04]  /*4900*/  IMAD.HI.U32 R5, R12, R13, RZ ;  /* 0x0000000d0c057227 */ /* 0x000fc800078e00ff */
[----:B------:R-:W-:-:S05]  /*4910*/  IMAD.HI.U32 R10, P0, R12, R15, R30 ;  /* 0x0000000f0c0a7227 */ /* 0x000fca000780001e */
[----:B------:R-:W-:Y:S02]  /*4920*/  IADD3 R11, P1, R11, R10, RZ ;  /* 0x0000000a0b0b7210 */ /* 0x000fe40007f3e0ff */
[----:B------:R-:W-:-:S03]  /*4930*/  IADD3.X R5, R5, RZ, RZ, P0, !PT ;  /* 0x000000ff05057210 */ /* 0x000fc600007fe4ff */
[----:B------:R-:W-:Y:S01]  /*4940*/  IMAD.WIDE.U32 R30, R11, R8, RZ ;  /* 0x000000080b1e7225 */ /* 0x000fe200078e00ff */
[----:B------:R-:W-:-:S03]  /*4950*/  IADD3.X R5, RZ, R5, RZ, P1, !PT ;  /* 0x00000005ff057210 */ /* 0x000fc60000ffe4ff */
[----:B------:R-:W-:Y:S01]  /*4960*/  IMAD R7, R11, R9, R31 ;  /* 0x000000090b077224 */ /* 0x000fe200078e021f */
[----:B------:R-:W-:-:S03]  /*4970*/  IADD3 R15, P1, -R30, R15, RZ ;  /* 0x0000000f1e0f7210 */ /* 0x000fc60007f3e1ff */
[-C--:B------:R-:W-:Y:S01]  /*4980*/  IMAD R10, R5, R8.reuse, R7 ;  /* 0x00000008050a7224 */ /* 0x080fe200078e0207 */
[-C--:B------:R-:W-:Y:S02]  /*4990*/  ISETP.GE.U32.AND P0, PT, R15, R8.reuse, PT ;  /* 0x000000080f00720c */ /* 0x080fe40003f06070 */
[----:B------:R-:W-:Y:S02]  /*49a0*/  IADD3 R7, P2, R11, 0x1, RZ ;  /* 0x000000010b077810 */ /* 0x000fe40007f5e0ff */
[----:B------:R-:W-:Y:S02]  /*49b0*/  IADD3.X R13, ~R10, R13, RZ, P1, !PT ;  /* 0x0000000d0a0d7210 */ /* 0x000fe40000ffe5ff */
[----:B------:R-:W-:Y:S02]  /*49c0*/  IADD3 R12, P1, R15, -R8, RZ ;  /* 0x800000080f0c7210 */ /* 0x000fe40007f3e0ff */
[CC--:B------:R-:W-:Y:S02]  /*49d0*/  ISETP.GE.U32.AND.EX P0, PT, R13.reuse, R9.reuse, PT, P0 ;  /* 0x000000090d00720c */ /* 0x0c0fe40003f06100 */
[----:B------:R-:W-:-:S02]  /*49e0*/  IADD3.X R10, R13, ~R9, RZ, P1, !PT ;  /* 0x800000090d0a7210 */ /* 0x000fc40000ffe4ff */
[----:B------:R-:W-:Y:S01]  /*49f0*/  SEL R15, R12, R15, P0 ;  /* 0x0000000f0c0f7207 */ /* 0x000fe20000000000 */
[----:B------:R-:W-:Y:S01]  /*4a00*/  IMAD.X R12, RZ, RZ, R5, P2 ;  /* 0x000000ffff0c7224 */ /* 0x000fe200010e0605 */
[----:B------:R-:W-:Y:S02]  /*4a10*/  SEL R7, R7, R11, P0 ;  /* 0x0000000b07077207 */ /* 0x000fe40000000000 */
[----:B------:R-:W-:Y:S02]  /*4a20*/  SEL R13, R10, R13, P0 ;  /* 0x0000000d0a0d7207 */ /* 0x000fe40000000000 */
[----:B------:R-:W-:Y:S02]  /*4a30*/  ISETP.GE.U32.AND P1, PT, R15, R8, PT ;  /* 0x000000080f00720c */ /* 0x000fe40003f26070 */
[----:B------:R-:W-:Y:S02]  /*4a40*/  SEL R12, R12, R5, P0 ;  /* 0x000000050c0c7207 */ /* 0x000fe40000000000 */
[----:B------:R-:W-:-:S02]  /*4a50*/  IADD3 R8, P2, R7, 0x1, RZ ;  /* 0x0000000107087810 */ /* 0x000fc40007f5e0ff */
[----:B------:R-:W-:Y:S01]  /*4a60*/  ISETP.GE.U32.AND.EX P0, PT, R13, R9, PT, P1 ;  /* 0x000000090d00720c */ /* 0x000fe20003f06110 */
[----:B------:R-:W-:Y:S01]  /*4a70*/  HFMA2.MMA R9, -RZ, RZ, 0, 0 ;  /* 0x00000000ff097435 */ /* 0x000fe200000001ff */
[----:B------:R-:W-:Y:S02]  /*4a80*/  IADD3.X R5, RZ, R12, RZ, P2, !PT ;  /* 0x0000000cff057210 */ /* 0x000fe400017fe4ff */
[----:B------:R-:W-:Y:S02]  /*4a90*/  SEL R8, R8, R7, P0 ;  /* 0x0000000708087207 */ /* 0x000fe40000000000 */
[----:B------:R-:W-:Y:S02]  /*4aa0*/  LOP3.LUT R7, R3, R6, RZ, 0x3c, !PT ;  /* 0x0000000603077212 */ /* 0x000fe400078e3cff */
[----:B------:R-:W-:Y:S02]  /*4ab0*/  SEL R12, R5, R12, P0 ;  /* 0x0000000c050c7207 */ /* 0x000fe40000000000 */
[----:B------:R-:W-:-:S02]  /*4ac0*/  IADD3 R5, P2, RZ, -R8, RZ ;  /* 0x80000008ff057210 */ /* 0x000fc40007f5e0ff */
[----:B------:R-:W-:Y:S02]  /*4ad0*/  ISETP.GE.AND P1, PT, R7, RZ, PT ;  /* 0x000000ff0700720c */ /* 0x000fe40003f26270 */
[----:B------:R-:W-:Y:S02]  /*4ae0*/  ISETP.NE.U32.AND P0, PT, R4, RZ, PT ;  /* 0x000000ff0400720c */ /* 0x000fe40003f05070 */
[----:B------:R-:W-:Y:S02]  /*4af0*/  IADD3.X R7, RZ, ~R12, RZ, P2, !PT ;  /* 0x8000000cff077210 */ /* 0x000fe400017fe4ff */
[----:B------:R-:W-:Y:S02]  /*4b00*/  SEL R5, R5, R8, !P1 ;  /* 0x0000000805057207 */ /* 0x000fe40004800000 */
[----:B------:R-:W-:Y:S02]  /*4b10*/  MOV R8, R0 ;  /* 0x0000000000087202 */ /* 0x000fe40000000f00 */
[----:B------:R-:W-:-:S02]  /*4b20*/  ISETP.NE.AND.EX P0, PT, R3, RZ, PT, P0 ;  /* 0x000000ff0300720c */ /* 0x000fc40003f05300 */
[----:B------:R-:W-:Y:S02]  /*4b30*/  SEL R7, R7, R12, !P1 ;  /* 0x0000000c07077207 */ /* 0x000fe40004800000 */
[----:B------:R-:W-:Y:S02]  /*4b40*/  SEL R4, R5, 0xffffffff, P0 ;  /* 0xffffffff05047807 */ /* 0x000fe40000000000 */
[----:B------:R-:W-:Y:S01]  /*4b50*/  SEL R5, R7, 0xffffffff, P0 ;  /* 0xffffffff07057807 */ /* 0x000fe20000000000 */
[----:B------:R-:W-:Y:S06]  /*4b60*/  RET.REL.NODEC R8 `(_ZN2at6native18elementwise_kernelILi128ELi2EZNS0_22gpu_kernel_impl_nocastIZZZNS0_67_GLOBAL__N__bb565c37_34_ValidateCompressedIndicesKernel_cu_33a4b88b42_validate_compressed_sparse_indices_kernelILNS3_8CDimNameE1ENS3_18CUDAKernelLauncherENS3_14EmptyVecKernelENS3_8DummyVecELm0EEEvRKNS_6TensorESB_lllENKUlvE1_clEvENKUlvE0_clEvEUllllllE_EEvRNS_18TensorIteratorBaseERKT_EUliE_EEviT1_) ;  /* 0xffffb49008007950 */ /* 0x000fec0003c3ffff */
.L_x_1760:
        /* <DEDUP_REMOVED lines=9> */
.L_x_27279:


//--------------------- .text._ZN2at6native27unrolled_elementwise_kernelIZZZNS0_67_GLOBAL__N__bb565c37_34_ValidateCompressedIndicesKernel_cu_33a4b88b42_validate_compressed_sparse_indices_kernelILNS2_8CDimNameE1ENS2_18CUDAKernelLauncherENS2_14EmptyVecKernelENS2_8DummyVecELm0EEEvRKNS_6TensorESA_lllENKUlvE1_clEvENKUlvE0_clEvEUllllllE_St5arrayIPcLm6EELi4E23TrivialOffsetCalculatorILi5EjESH_ILi1EjENS0_6memory15LoadWithoutCastENSK_16StoreWithoutCastEEEviT_T0_T2_T3_T4_T5_ --------------------------
	.section	.text._ZN2at6native27unrolled_elementwise_kernelIZZZNS0_67_GLOBAL__N__bb565c37_34_ValidateCompressedIndicesKernel_cu_33a4b88b42_validate_compressed_sparse_indices_kernelILNS2_8CDimNameE1ENS2_18CUDAKernelLauncherENS2_14EmptyVecKernelENS2_8DummyVecELm0EEEvRKNS_6TensorESA_lllENKUlvE1_clEvENKUlvE0_clEvEUllllllE_St5arrayIPcLm6EELi4E23TrivialOffsetCalculatorILi5EjESH_ILi1EjENS0_6memory15LoadWithoutCastENSK_16StoreWithoutCastEEEviT_T0_T2_T3_T4_T5_,"ax",@progbits
	.sectioninfo	@"SHI_REGISTERS=69"
	.align	128
        .global         _ZN2at6native27unrolled_elementwise_kernelIZZZNS0_67_GLOBAL__N__bb565c37_34_ValidateCompressedIndicesKernel_cu_33a4b88b42_validate_compressed_sparse_indices_kernelILNS2_8CDimNameE1ENS2_18CUDAKernelLauncherENS2_14EmptyVecKernelENS2_8DummyVecELm0EEEvRKNS_6TensorESA_lllENKUlvE1_clEvENKUlvE0_clEvEUllllllE_St5arrayIPcLm6EELi4E23TrivialOffsetCalculatorILi5EjESH_ILi1EjENS0_6memory15LoadWithoutCastENSK_16StoreWithoutCastEEEviT_T0_T2_T3_T4_T5_
        .type           _ZN2at6native27unrolled_elementwise_kernelIZZZNS0_67_GLOBAL__N__bb565c37_34_ValidateCompressedIndicesKernel_cu_33a4b88b42_validate_compressed_sparse_indices_kernelILNS2_8CDimNameE1ENS2_18CUDAKernelLauncherENS2_14EmptyVecKernelENS2_8DummyVecELm0EEEvRKNS_6TensorESA_lllENKUlvE1_clEvENKUlvE0_clEvEUllllllE_St5arrayIPcLm6EELi4E23TrivialOffsetCalculatorILi5EjESH_ILi1EjENS0_6memory15LoadWithoutCastENSK_16StoreWithoutCastEEEviT_T0_T2_T3_T4_T5_,@function
        .size           _ZN2at6native27unrolled_elementwise_kernelIZZZNS0_67_GLOBAL__N__bb565c37_34_ValidateCompressedIndicesKernel_cu_33a4b88b42_validate_compressed_sparse_indices_kernelILNS2_8CDimNameE1ENS2_18CUDAKernelLauncherENS2_14EmptyVecKernelENS2_8DummyVecELm0EEEvRKNS_6TensorESA_lllENKUlvE1_clEvENKUlvE0_clEvEUllllllE_St5arrayIPcLm6EELi4E23TrivialOffsetCalculatorILi5EjESH_ILi1EjENS0_6memory15LoadWithoutCastENSK_16StoreWithoutCastEEEviT_T0_T2_T3_T4_T5_,(.L_x_27281 - _ZN2at6native27unrolled_elementwise_kernelIZZZNS0_67_GLOBAL__N__bb565c37_34_ValidateCompressedIndicesKernel_cu_33a4b88b42_validate_compressed_sparse_indices_kernelILNS2_8CDimNameE1ENS2_18CUDAKernelLauncherENS2_14EmptyVecKernelENS2_8DummyVecELm0EEEvRKNS_6TensorESA_lllENKUlvE1_clEvENKUlvE0_clEvEUllllllE_St5arrayIPcLm6EELi4E23TrivialOffsetCalculatorILi5EjESH_ILi1EjENS0_6memory15LoadWithoutCastENSK_16StoreWithoutCastEEEviT_T0_T2_T3_T4_T5_)
        .other          _ZN2at6native27unrolled_elementwise_kernelIZZZNS0_67_GLOBAL__N__bb565c37_34_ValidateCompressedIndicesKernel_cu_33a4b88b42_validate_compressed_sparse_indices_kernelILNS2_8CDimNameE1ENS2_18CUDAKernelLauncherENS2_14EmptyVecKernelENS2_8DummyVecELm0EEEvRKNS_6TensorESA_lllENKUlvE1_clEvENKUlvE0_clEvEUllllllE_St5arrayIPcLm6EELi4E23TrivialOffsetCalculatorILi5EjESH_ILi1EjENS0_6memory15LoadWithoutCastENSK_16StoreWithoutCastEEEviT_T0_T2_T3_T4_T5_,@"STO_CUDA_ENTRY STV_DEFAULT"
_ZN2at6native27unrolled_elementwise_kernelIZZZNS0_67_GLOBAL__N__bb565c37_34_ValidateCompressedIndicesKernel_cu_33a4b88b42_validate_compressed_sparse_indices_kernelILNS2_8CDimNameE1ENS2_18CUDAKernelLauncherENS2_14EmptyVecKernelENS2_8DummyVecELm0EEEvRKNS_6TensorESA_lllENKUlvE1_clEvENKUlvE0_clEvEUllllllE_St5arrayIPcLm6EELi4E23TrivialOffsetCalculatorILi5EjESH_ILi1EjENS0_6memory15LoadWithoutCastENSK_16StoreWithoutCastEEEviT_T0_T2_T3_T4_T5_:
.text._ZN2at6native27unrolled_elementwise_kernelIZZZNS0_67_GLOBAL__N__bb565c37_34_ValidateCompressedIndicesKernel_cu_33a4b88b42_validate_compressed_sparse_indices_kernelILNS2_8CDimNameE1ENS2_18CUDAKernelLauncherENS2_14EmptyVecKernelENS2_8DummyVecELm0EEEvRKNS_6TensorESA_lllENKUlvE1_clEvENKUlvE0_clEvEUllllllE_St5arrayIPcLm6EELi4E23TrivialOffsetCalculatorILi5EjESH_ILi1EjENS0_6memory15LoadWithoutCastENSK_16StoreWithoutCastEEEviT_T0_T2_T3_T4_T5_:
[----:B------:R-:W-:Y:S02]  /*0000*/  IMAD.MOV.U32 R1, RZ, RZ, c[0x0][0x28] ;  /* 0x00000a00ff017624 */ /* 0x000fe400078e00ff */
[----:B------:R-:W0:Y:S01]  /*0010*/  S2R R0, SR_CTAID.X ;  /* 0x0000000000007919 */ /* 0x000e220000002500 */
[----:B------:R-:W-:Y:S01]  /*0020*/  IMAD.MOV.U32 R5, RZ, RZ, -0x200 ;  /* 0xfffffe00ff057424 */ /* 0x000fe200078e00ff */
[----:B------:R-:W-:Y:S01]  /*0030*/  CS2R R14, SRZ ;  /* 0x00000000000e7805 */ /* 0x000fe2000001ff00 */
[----:B------:R-:W-:Y:S01]  /*0040*/  CS2R R18, SRZ ;  /* 0x0000000000127805 */ /* 0x000fe2000001ff00 */
[----:B------:R-:W1:Y:S01]  /*0050*/  S2R R3, SR_TID.X ;  /* 0x0000000000037919 */ /* 0x000e620000002100 */
[----:B------:R-:W-:Y:S01]  /*0060*/  CS2R R32, SRZ ;  /* 0x0000000000207805 */ /* 0x000fe2000001ff00 */
[----:B------:R-:W-:Y:S01]  /*0070*/  CS2R R30, SRZ ;  /* 0x00000000001e7805 */ /* 0x000fe2000001ff00 */
[----:B------:R-:W-:Y:S01]  /*0080*/  CS2R R16, SRZ ;  /* 0x0000000000107805 */ /* 0x000fe2000001ff00 */
[----:B------:R-:W-:Y:S01]  /*0090*/  ULDC.64 UR36, c[0x0][0x118] ;  /* 0x0000460000247ab9 */ /* 0x000fe20000000a00 */
[----:B0-----:R-:W-:-:S05]  /*00a0*/  IMAD R66, R0, R5, c[0x0][0x160] ;  /* 0x0000580000427624 */ /* 0x001fca00078e0205 */
[----:B-1----:R-:W-:-:S13]  /*00b0*/  ISETP.GE.AND P1, PT, R3, R66, PT ;  /* 0x000000420300720c */ /* 0x002fda0003f26270 */
[----:B------:R-:W-:Y:S01]  /*00c0*/  @!P1 IMAD R12, R0, 0x200, R3 ;  /* 0x00000200000c9824 */ /* 0x000fe200078e0203 */
[----:B------:R-:W-:Y:S01]  /*00d0*/  @!P1 IADD3 R3, R3, 0x80, RZ ;  /* 0x0000008003039810 */ /* 0x000fe20007ffe0ff */
[----:B------:R-:W-:-:S03]  /*00e0*/  @!P1 IMAD.MOV.U32 R13, RZ, RZ, 0x8 ;  /* 0x00000008ff0d9424 */ /* 0x000fc600078e00ff */
[----:B------:R-:W-:Y:S01]  /*00f0*/  ISETP.GE.AND P0, PT, R3, R66, PT ;  /* 0x000000420300720c */ /* 0x000fe20003f06270 */
[----:B------:R-:W-:-:S04]  /*0100*/  @!P1 IMAD.WIDE.U32 R4, R12, R13, c[0x0][0x1b0] ;  /* 0x00006c000c049625 */ /* 0x000fc800078e000d */
[CC--:B------:R-:W-:Y:S01]  /*0110*/  @!P1 IMAD.WIDE.U32 R6, R12.reuse, R13.reuse, c[0x0][0x1b8] ;  /* 0x00006e000c069625 */ /* 0x0c0fe200078e000d */
[----:B------:R0:W5:Y:S03]  /*0120*/  @!P1 LDG.E.64 R14, [R4.64] ;  /* 0x00000024040e9981 */ /* 0x000166000c1e1b00 */
[-C--:B------:R-:W-:Y:S01]  /*0130*/  @!P1 IMAD.WIDE.U32 R8, R12, R13.reuse, c[0x0][0x1c0] ;  /* 0x000070000c089625 */ /* 0x080fe200078e000d */
[----:B------:R1:W5:Y:S03]  /*0140*/  @!P1 LDG.E.64 R18, [R6.64] ;  /* 0x0000002406129981 */ /* 0x000366000c1e1b00 */
[----:B------:R-:W-:Y:S01]  /*0150*/  @!P0 IMAD R2, R0, 0x200, R3 ;  /* 0x0000020000028824 */ /* 0x000fe200078e0203 */
[----:B------:R-:W-:Y:S01]  /*0160*/  @!P0 IADD3 R3, R3, 0x80, RZ ;  /* 0x0000008003038810 */ /* 0x000fe20007ffe0ff */
[CC--:B------:R-:W-:Y:S01]  /*0170*/  @!P1 IMAD.WIDE.U32 R10, R12.reuse, R13.reuse, c[0x0][0x1c8] ;  /* 0x000072000c0a9625 */ /* 0x0c0fe200078e000d */
[----:B------:R2:W5:Y:S02]  /*0180*/  @!P1 LDG.E.64 R32, [R8.64] ;  /* 0x0000002408209981 */ /* 0x000564000c1e1b00 */
[----:B------:R-:W-:Y:S01]  /*0190*/  ISETP.GE.AND P2, PT, R3, R66, PT ;  /* 0x000000420300720c */ /* 0x000fe20003f46270 */
[----:B------:R-:W-:Y:S01]  /*01a0*/  @!P1 IMAD.WIDE.U32 R12, R12, R13, c[0x0][0x1d0] ;  /* 0x000074000c0c9625 */ /* 0x000fe200078e000d */
[----:B------:R3:W5:Y:S03]  /*01b0*/  @!P1 LDG.E.64 R30, [R10.64] ;  /* 0x000000240a1e9981 */ /* 0x000766000c1e1b00 */
[----:B------:R-:W-:Y:S01]  /*01c0*/  @!P0 IMAD.MOV.U32 R21, RZ, RZ, 0x8 ;  /* 0x00000008ff158424 */ /* 0x000fe200078e00ff */
[----:B------:R4:W5:Y:S01]  /*01d0*/  @!P1 LDG.E.64 R16, [R12.64] ;  /* 0x000000240c109981 */ /* 0x000962000c1e1b00 */
[----:B------:R-:W-:Y:S01]  /*01e0*/  CS2R R50, SRZ ;  /* 0x0000000000327805 */ /* 0x000fe2000001ff00 */
[----:B------:R-:W-:Y:S01]  /*01f0*/  CS2R R48, SRZ ;  /* 0x0000000000307805 */ /* 0x000fe2000001ff00 */
[----:B------:R-:W-:Y:S01]  /*0200*/  CS2R R38, SRZ ;  /* 0x0000000000267805 */ /* 0x000fe2000001ff00 */
[----:B------:R-:W-:Y:S01]  /*0210*/  CS2R R36, SRZ ;  /* 0x0000000000247805 */ /* 0x000fe2000001ff00 */
[----:B------:R-:W-:Y:S01]  /*0220*/  CS2R R56, SRZ ;  /* 0x0000000000387805 */ /* 0x000fe2000001ff00 */
[----:B0-----:R-:W-:-:S04]  /*0230*/  @!P0 IMAD.WIDE.U32 R4, R2, R21, c[0x0][0x1b0] ;  /* 0x00006c0002048625 */ /* 0x001fc800078e0015 */
[CC--:B-1----:R-:W-:Y:S01]  /*0240*/  @!P0 IMAD.WIDE.U32 R6, R2.reuse, R21.reuse, c[0x0][0x1b8] ;  /* 0x00006e0002068625 */ /* 0x0c2fe200078e0015 */
[----:B------:R0:W5:Y:S03]  /*0250*/  @!P0 LDG.E.64 R50, [R4.64] ;  /* 0x0000002404328981 */ /* 0x000166000c1e1b00 */
[CC--:B--2---:R-:W-:Y:S01]  /*0260*/  @!P0 IMAD.WIDE.U32 R8, R2.reuse, R21.reuse, c[0x0][0x1c0] ;  /* 0x0000700002088625 */ /* 0x0c4fe200078e0015 */
[----:B------:R1:W5:Y:S03]  /*0270*/  @!P0 LDG.E.64 R48, [R6.64] ;  /* 0x0000002406308981 */ /* 0x000366000c1e1b00 */
[CC--:B---3--:R-:W-:Y:S01]  /*0280*/  @!P0 IMAD.WIDE.U32 R10, R2.reuse, R21.reuse, c[0x0][0x1c8] ;  /* 0x00007200020a8625 */ /* 0x0c8fe200078e0015 */
[----:B------:R2:W5:Y:S03]  /*0290*/  @!P0 LDG.E.64 R38, [R8.64] ;  /* 0x0000002408268981 */ /* 0x000566000c1e1b00 */
[----:B----4-:R-:W-:Y:S01]  /*02a0*/  @!P0 IMAD.WIDE.U32 R12, R2, R21, c[0x0][0x1d0] ;  /* 0x00007400020c8625 */ /* 0x010fe200078e0015 */
[----:B------:R3:W5:Y:S03]  /*02b0*/  @!P0 LDG.E.64 R36, [R10.64] ;  /* 0x000000240a248981 */ /* 0x000766000c1e1b00 */
[----:B------:R-:W-:Y:S01]  /*02c0*/  @!P2 IMAD R2, R0, 0x200, R3 ;  /* 0x000002000002a824 */ /* 0x000fe200078e0203 */
[----:B------:R-:W-:Y:S01]  /*02d0*/  @!P2 IADD3 R3, R3, 0x80, RZ ;  /* 0x000000800303a810 */ /* 0x000fe20007ffe0ff */
[----:B------:R4:W5:Y:S03]  /*02e0*/  @!P0 LDG.E.64 R56, [R12.64] ;  /* 0x000000240c388981 */ /* 0x000966000c1e1b00 */
[----:B------:R-:W-:-:S02]  /*02f0*/  ISETP.GE.AND P0, PT, R3, R66, PT ;  /* 0x000000420300720c */ /* 0x000fc40003f06270 */
[----:B------:R-:W-:Y:S01]  /*0300*/  @!P2 MOV R21, 0x8 ;  /* 0x000000080015a802 */ /* 0x000fe20000000f00 */
[----:B------:R-:W-:Y:S01]  /*0310*/  CS2R R54, SRZ ;  /* 0x0000000000367805 */ /* 0x000fe2000001ff00 */
[----:B------:R-:W-:Y:S01]  /*0320*/  CS2R R52, SRZ ;  /* 0x0000000000347805 */ /* 0x000fe2000001ff00 */
[----:B------:R-:W-:Y:S01]  /*0330*/  CS2R R42, SRZ ;  /* 0x00000000002a7805 */ /* 0x000fe2000001ff00 */
[----:B------:R-:W-:Y:S01]  /*0340*/  CS2R R40, SRZ ;  /* 0x0000000000287805 */ /* 0x000fe2000001ff00 */
[----:B0-----:R-:W-:-:S04]  /*0350*/  @!P2 IMAD.WIDE.U32 R4, R2, R21, c[0x0][0x1b0] ;  /* 0x00006c000204a625 */ /* 0x001fc800078e0015 */
[CC--:B-1----:R-:W-:Y:S01]  /*0360*/  @!P2 IMAD.WIDE.U32 R6, R2.reuse, R21.reuse, c[0x0][0x1b8] ;  /* 0x00006e000206a625 */ /* 0x0c2fe200078e0015 */
[----:B------:R-:W-:Y:S01]  /*0370*/  CS2R R62, SRZ ;  /* 0x00000000003e7805 */ /* 0x000fe2000001ff00 */
[----:B------:R0:W5:Y:S02]  /*0380*/  @!P2 LDG.E.64 R54, [R4.64] ;  /* 0x000000240436a981 */ /* 0x000164000c1e1b00 */
[CC--:B--2---:R-:W-:Y:S01]  /*0390*/  @!P2 IMAD.WIDE.U32 R8, R2.reuse, R21.reuse, c[0x0][0x1c0] ;  /* 0x000070000208a625 */ /* 0x0c4fe200078e0015 */
[----:B------:R-:W-:Y:S01]  /*03a0*/  CS2R R60, SRZ ;  /* 0x00000000003c7805 */ /* 0x000fe2000001ff00 */
[----:B------:R1:W5:Y:S02]  /*03b0*/  @!P2 LDG.E.64 R52, [R6.64] ;  /* 0x000000240634a981 */ /* 0x000364000c1e1b00 */
[CC--:B---3--:R-:W-:Y:S01]  /*03c0*/  @!P2 IMAD.WIDE.U32 R10, R2.reuse, R21.reuse, c[0x0][0x1c8] ;  /* 0x00007200020aa625 */ /* 0x0c8fe200078e0015 */
[----:B------:R-:W-:Y:S01]  /*03d0*/  CS2R R58, SRZ ;  /* 0x00000000003a7805 */ /* 0x000fe2000001ff00 */
[----:B------:R2:W5:Y:S02]  /*03e0*/  @!P2 LDG.E.64 R42, [R8.64] ;  /* 0x00000024082aa981 */ /* 0x000564000c1e1b00 */
[----:B----4-:R-:W-:Y:S01]  /*03f0*/  @!P2 IMAD.WIDE.U32 R12, R2, R21, c[0x0][0x1d0] ;  /* 0x00007400020ca625 */ /* 0x010fe200078e0015 */
[----:B------:R-:W-:Y:S01]  /*0400*/  CS2R R46, SRZ ;  /* 0x00000000002e7805 */ /* 0x000fe2000001ff00 */
[----:B------:R3:W5:Y:S02]  /*0410*/  @!P2 LDG.E.64 R40, [R10.64] ;  /* 0x000000240a28a981 */ /* 0x000764000c1e1b00 */
[----:B------:R-:W-:-:S02]  /*0420*/  @!P0 IMAD R0, R0, 0x200, R3 ;  /* 0x0000020000008824 */ /* 0x000fc400078e0203 */
[----:B------:R-:W-:Y:S01]  /*0430*/  @!P0 IMAD.MOV.U32 R21, RZ, RZ, 0x8 ;  /* 0x00000008ff158424 */ /* 0x000fe200078e00ff */
[----:B------:R-:W-:Y:S01]  /*0440*/  CS2R R44, SRZ ;  /* 0x00000000002c7805 */ /* 0x000fe2000001ff00 */
[----:B------:R-:W-:Y:S01]  /*0450*/  CS2R R64, SRZ ;  /* 0x0000000000407805 */ /* 0x000fe2000001ff00 */
[----:B------:R-:W-:Y:S01]  /*0460*/  ULDC UR4, c[0x0][0x17c] ;  /* 0x00005f0000047ab9 */ /* 0x000fe20000000800 */
[CC--:B------:R-:W-:Y:S01]  /*0470*/  @!P0 IMAD.WIDE.U32 R2, R0.reuse, R21.reuse, c[0x0][0x1b0] ;  /* 0x00006c0000028625 */ /* 0x0c0fe200078e0015 */
[----:B------:R4:W5:Y:S03]  /*0480*/  @!P2 LDG.E.64 R62, [R12.64] ;  /* 0x000000240c3ea981 */ /* 0x000966000c1e1b00 */
[CC--:B0-----:R-:W-:Y:S01]  /*0490*/  @!P0 IMAD.WIDE.U32 R4, R0.reuse, R21.reuse, c[0x0][0x1b8] ;  /* 0x00006e0000048625 */ /* 0x0c1fe200078e0015 */
[----:B------:R0:W5:Y:S03]  /*04a0*/  @!P0 LDG.E.64 R60, [R2.64] ;  /* 0x00000024023c8981 */ /* 0x000166000c1e1b00 */
[CC--:B-1----:R-:W-:Y:S01]  /*04b0*/  @!P0 IMAD.WIDE.U32 R6, R0.reuse, R21.reuse, c[0x0][0x1c0] ;  /* 0x0000700000068625 */ /* 0x0c2fe200078e0015 */
[----:B------:R0:W5:Y:S03]  /*04c0*/  @!P0 LDG.E.64 R58, [R4.64] ;  /* 0x00000024043a8981 */ /* 0x000166000c1e1b00 */
[CC--:B--2---:R-:W-:Y:S01]  /*04d0*/  @!P0 IMAD.WIDE.U32 R8, R0.reuse, R21.reuse, c[0x0][0x1c8] ;  /* 0x0000720000088625 */ /* 0x0c4fe200078e0015 */
[----:B------:R0:W5:Y:S03]  /*04e0*/  @!P0 LDG.E.64 R46, [R6.64] ;  /* 0x00000024062e8981 */ /* 0x000166000c1e1b00 */
[----:B---3--:R-:W-:Y:S01]  /*04f0*/  @!P0 IMAD.WIDE.U32 R10, R0, R21, c[0x0][0x1d0] ;  /* 0x00007400000a8625 */ /* 0x008fe200078e0015 */
[----:B------:R0:W5:Y:S03]  /*0500*/  @!P0 LDG.E.64 R44, [R8.64] ;  /* 0x00000024082c8981 */ /* 0x000166000c1e1b00 */
[----:B------:R-:W-:Y:S01]  /*0510*/  IMAD.MOV.U32 R0, RZ, RZ, 0x1 ;  /* 0x00000001ff007424 */ /* 0x000fe200078e00ff */
[----:B------:R0:W5:Y:S01]  /*0520*/  @!P0 LDG.E.64 R64, [R10.64] ;  /* 0x000000240a408981 */ /* 0x000162000c1e1b00 */
[----:B----4-:R-:W-:Y:S01]  /*0530*/  IMAD.U32 R12, RZ, RZ, UR4 ;  /* 0x00000004ff0c7e24 */ /* 0x010fe2000f8e00ff */
[----:B------:R-:W-:-:S02]  /*0540*/  ISETP.LT.U32.AND P0, PT, RZ, c[0x0][0x178], PT ;  /* 0x00005e00ff007a0c */ /* 0x000fc40003f01070 */
[----:B------:R-:W-:Y:S02]  /*0550*/  IADD3 R0, -R0, c[0x0][0x180], RZ ;  /* 0x0000600000007a10 */ /* 0x000fe40007ffe1ff */
[----:B------:R-:W-:Y:S02]  /*0560*/  ISETP.GT.AND.EX P0, PT, R12, RZ, PT, P0 ;  /* 0x000000ff0c00720c */ /* 0x000fe40003f04300 */
[----:B------:R-:W-:Y:S01]  /*0570*/  ISETP.GT.AND P2, PT, R0, -0x1, PT ;  /* 0xffffffff0000780c */ /* 0x000fe20003f44270 */
[----:B------:R-:W-:-:S12]  /*0580*/  BSSY B6, `(.L_x_1761) ;  /* 0x00009e2000067945 */ /* 0x000fd80003800000 */
[----:B------:R-:W-:Y:S05]  /*0590*/  @P2 BRA P0, `(.L_x_1762) ;  /* 0x0000216000002947 */ /* 0x000fea0000000000 */
[----:B0-----:R-:W-:Y:S01]  /*05a0*/  BSSY B7, `(.L_x_1763) ;  /* 0x0000082000077945 */ /* 0x001fe20003800000 */
        /* <DEDUP_REMOVED lines=8> */
[----:B------:R-:W-:Y:S01]  /*0630*/  IMAD.MOV.U32 R4, RZ, RZ, c[0x4][0x128] ;  /* 0x01004a00ff047624 */ /* 0x000fe200078e00ff */
[----:B------:R-:W-:Y:S01]  /*0640*/  MOV R7, c[0x4][0x114] ;  /* 0x0100450000077a02 */ /* 0x000fe20000000f00 */
[----:B------:R-:W-:Y:S01]  /*0650*/  IMAD.MOV.U32 R5, RZ, RZ, c[0x4][0x12c] ;  /* 0x01004b00ff057624 */ /* 0x000fe200078e00ff */
[----:B------:R0:W1:Y:S01]  /*0660*/  LDC.64 R2, c[0x4][R0] ;  /* 0x0100000000027b82 */ /* 0x0000620000000a00 */
[----:B------:R-:W-:Y:S02]  /*0670*/  IMAD.MOV.U32 R6, RZ, RZ, c[0x4][0x110] ;  /* 0x01004400ff067624 */ /* 0x000fe400078e00ff */
[----:B------:R-:W-:Y:S02]  /*0680*/  IMAD.MOV.U32 R8, RZ, RZ, 0x2c ;  /* 0x0000002cff087424 */ /* 0x000fe400078e00ff */
[----:B------:R-:W-:Y:S02]  /*0690*/  IMAD.MOV.U32 R10, RZ, RZ, c[0x4][0x8] ;  /* 0x01000200ff0a7624 */ /* 0x000fe400078e00ff */
[----:B------:R-:W-:-:S02]  /*06a0*/  IMAD.MOV.U32 R11, RZ, RZ, c[0x4][0xc] ;  /* 0x01000300ff0b7624 */ /* 0x000fc400078e00ff */
[----:B------:R-:W-:Y:S02]  /*06b0*/  IMAD.MOV.U32 R12, RZ, RZ, 0x1 ;  /* 0x00000001ff0c7424 */ /* 0x000fe400078e00ff */
[----:B------:R-:W-:Y:S02]  /*06c0*/  IMAD.MOV.U32 R13, RZ, RZ, RZ ;  /* 0x000000ffff0d7224 */ /* 0x000fe400078e00ff */
[----:B0-----:R-:W-:Y:S01]  /*06d0*/  LEPC R14 ;  /* 0x00000000000e734e */ /* 0x001fe20000000000 */
[----:B------:R-:W-:Y:S02]  /*06e0*/  MOV R9, 0x750 ;  /* 0x0000075000097802 */ /* 0x000fe40000000f00 */
[----:B------:R-:W-:Y:S02]  /*06f0*/  MOV R20, 0x6d0 ;  /* 0x000006d000147802 */ /* 0x000fe40000000f00 */
[----:B------:R-:W-:Y:S02]  /*0700*/  MOV R21, 0x0 ;  /* 0x0000000000157802 */ /* 0x000fe40000000f00 */
[----:B------:R-:W-:Y:S02]  /*0710*/  MOV R0, 0x0 ;  /* 0x0000000000007802 */ /* 0x000fe40000000f00 */
[----:B------:R-:W-:-:S04]  /*0720*/  IADD3 R20, P0, P1, -R20, R9, R14 ;  /* 0x0000000914147210 */ /* 0x000fc8000791e10e */
[----:B------:R-:W-:-:S04]  /*0730*/  IADD3.X R21, ~R0, R21, R15, P0, P1 ;  /* 0x0000001500157210 */ /* 0x000fc800007e250f */
[----:B-1----:R-:W-:Y:S05]  /*0740*/  CALL.ABS.NOINC R2 ;  /* 0x0000000002007343 */ /* 0x002fea0003c00000 */
.L_x_1766:
[----:B------:R-:W-:Y:S05]  /*0750*/  BSYNC B8 ;  /* 0x0000000000087941 */ /* 0x000fea0003800000 */
.L_x_1765:
[----:B------:R-:W-:Y:S01]  /*0760*/  ISETP.EQ.U32.AND P1, PT, R18, c[0x0][0x178], PT ;  /* 0x00005e0012007a0c */ /* 0x000fe20003f22070 */
        /* <DEDUP_REMOVED lines=24> */
.L_x_1768:
[----:B------:R-:W-:Y:S05]  /*08f0*/  BSYNC B8 ;  /* 0x0000000000087941 */ /* 0x000fea0003800000 */
.L_x_1767:
        /* <DEDUP_REMOVED lines=11> */
[----:B------:R-:W-:Y:S01]  /*09b0*/  IMAD.MOV.U32 R4, RZ, RZ, c[0x4][0x128] ;  /* 0x01004a00ff047624 */ /* 0x000fe200078e00ff */
[----:B------:R-:W-:Y:S01]  /*09c0*/  MOV R11, c[0x4][0xc] ;  /* 0x01000300000b7a02 */ /* 0x000fe20000000f00 */
[----:B------:R-:W-:Y:S01]  /*09d0*/  IMAD.MOV.U32 R5, RZ, RZ, c[0x4][0x12c] ;  /* 0x01004b00ff057624 */ /* 0x000fe200078e00ff */
[----:B------:R0:W1:Y:S01]  /*09e0*/  LDC.64 R2, c[0x4][R0] ;  /* 0x0100000000027b82 */ /* 0x0000620000000a00 */
[----:B------:R-:W-:Y:S02]  /*09f0*/  IMAD.MOV.U32 R6, RZ, RZ, c[0x4][0x110] ;  /* 0x01004400ff067624 */ /* 0x000fe400078e00ff */
[----:B------:R-:W-:Y:S02]  /*0a00*/  IMAD.MOV.U32 R7, RZ, RZ, c[0x4][0x114] ;  /* 0x01004500ff077624 */ /* 0x000fe400078e00ff */
[----:B------:R-:W-:Y:S02]  /*0a10*/  IMAD.MOV.U32 R8, RZ, RZ, 0x2c ;  /* 0x0000002cff087424 */ /* 0x000fe400078e00ff */
        /* <DEDUP_REMOVED lines=11> */
.L_x_1770:
[----:B------:R-:W-:Y:S05]  /*0ad0*/  BSYNC B8 ;  /* 0x0000000000087941 */ /* 0x000fea0003800000 */
.L_x_1769:
        /* <DEDUP_REMOVED lines=13> */
.L_x_1773:
        /* <DEDUP_REMOVED lines=27> */
.L_x_1772:
[----:B------:R-:W-:Y:S05]  /*0d60*/  BSYNC B8 ;  /* 0x0000000000087941 */ /* 0x000fea0003800000 */
.L_x_1771:
[----:B------:R-:W-:-:S04]  /*0d70*/  IADD3 R16, P0, R16, 0x8, RZ ;  /* 0x0000000810107810 */ /* 0x000fc80007f1e0ff */
[----:B------:R-:W-:Y:S02]  /*0d80*/  IADD3.X R17, RZ, R17, RZ, P0, !PT ;  /* 0x00000011ff117210 */ /* 0x000fe400007fe4ff */
[----:B------:R-:W-:-:S04]  /*0d90*/  ISETP.GE.U32.AND P0, PT, R16, R19, PT ;  /* 0x000000131000720c */ /* 0x000fc80003f06070 */
[----:B------:R-:W-:-:S13]  /*0da0*/  ISETP.GE.U32.AND.EX P0, PT, R17, R30, PT, P0 ;  /* 0x0000001e1100720c */ /* 0x000fda0003f06100 */
[----:B------:R-:W-:Y:S05]  /*0db0*/  @!P0 BRA `(.L_x_1773) ;  /* 0xfffffdf000008947 */ /* 0x000fea000383ffff */
.L_x_1764:
[----:B------:R-:W-:Y:S05]  /*0dc0*/  BSYNC B7 ;  /* 0x0000000000077941 */ /* 0x000fea0003800000 */
.L_x_1763:
        /* <DEDUP_REMOVED lines=30> */
.L_x_1777:
[----:B------:R-:W-:Y:S05]  /*0fb0*/  BSYNC B8 ;  /* 0x0000000000087941 */ /* 0x000fea0003800000 */
.L_x_1776:
[----:B------:R-:W-:Y:S01]  /*0fc0*/  ISETP.EQ.U32.AND P0, PT, R48, c[0x0][0x178], PT ;  /* 0x00005e0030007a0c */ /* 0x000fe20003f02070 */
[----:B------:R-:W-:Y:S01]  /*0fd0*/  BSSY B8, `(.L_x_1778) ;  /* 0x0000018000087945 */ /* 0x000fe20003800000 */
[----:B------:R-:W-:Y:S02]  /*0fe0*/  ISETP.NE.U32.AND P1, PT, RZ, c[0x4][0x158], PT ;  /* 0x01005600ff007a0c */ /* 0x000fe40003f25070 */
[----:B------:R-:W-:Y:S02]  /*0ff0*/  ISETP.EQ.AND.EX P0, PT, R49, c[0x0][0x17c], PT, P0 ;  /* 0x00005f0031007a0c */ /* 0x000fe40003f02300 */
[----:B------:R-:W-:-:S13]  /*1000*/  ISETP.NE.AND.EX P1, PT, RZ, c[0x4][0x15c], PT, P1 ;  /* 0x01005700ff007a0c */ /* 0x000fda0003f25310 */
[----:B------:R-:W-:Y:S05]  /*1010*/  @P1 BRA P0, `(.L_x_1779) ;  /* 0x0000013000001947 */ /* 0x000fea0000000000 */
[----:B------:R-:W-:Y:S01]  /*1020*/  MOV R0, 0x0 ;  /* 0x0000000000007802 */ /* 0x000fe20000000f00 */
[----:B------:R-:W-:Y:S01]  /*1030*/  HFMA2.MMA R8, -RZ, RZ, 0, 2.6226043701171875e-06 ;  /* 0x0000002cff087435 */ /* 0x000fe200000001ff */
[----:B------:R-:W-:Y:S02]  /*1040*/  IMAD.MOV.U32 R4, RZ, RZ, c[0x4][0x128] ;  /* 0x01004a00ff047624 */ /* 0x000fe400078e00ff */
[----:B------:R0:W1:Y:S01]  /*1050*/  LDC.64 R2, c[0x4][R0] ;  /* 0x0100000000027b82 */ /* 0x0000620000000a00 */
[----:B------:R-:W-:Y:S02]  /*1060*/  IMAD.MOV.U32 R5, RZ, RZ, c[0x4][0x12c] ;  /* 0x01004b00ff057624 */ /* 0x000fe400078e00ff */
[----:B------:R-:W-:Y:S02]  /*1070*/  IMAD.MOV.U32 R6, RZ, RZ, c[0x4][0x110] ;  /* 0x01004400ff067624 */ /* 0x000fe400078e00ff */
[----:B------:R-:W-:Y:S02]  /*1080*/  IMAD.MOV.U32 R7, RZ, RZ, c[0x4][0x114] ;  /* 0x01004500ff077624 */ /* 0x000fe400078e00ff */
        /* <DEDUP_REMOVED lines=12> */
.L_x_1779:
[----:B------:R-:W-:Y:S05]  /*1150*/  BSYNC B8 ;  /* 0x0000000000087941 */ /* 0x000fea0003800000 */
.L_x_1778:
        /* <DEDUP_REMOVED lines=11> */
[----:B------:R-:W-:Y:S01]  /*1210*/  HFMA2.MMA R13, -RZ, RZ, 0, 0 ;  /* 0x00000000ff0d7435 */ /* 0x000fe200000001ff */
[----:B------:R-:W-:Y:S01]  /*1220*/  IMAD.MOV.U32 R4, RZ, RZ, c[0x4][0x128] ;  /* 0x01004a00ff047624 */ /* 0x000fe200078e00ff */
[----:B------:R-:W-:Y:S01]  /*1230*/  MOV R5, c[0x4][0x12c] ;  /* 0x01004b0000057a02 */ /* 0x000fe20000000f00 */
[----:B------:R0:W1:Y:S01]  /*1240*/  LDC.64 R2, c[0x4][R0] ;  /* 0x0100000000027b82 */ /* 0x0000620000000a00 */
[----:B------:R-:W-:Y:S02]  /*1250*/  IMAD.MOV.U32 R6, RZ, RZ, c[0x4][0x110] ;  /* 0x01004400ff067624 */ /* 0x000fe400078e00ff */
[----:B------:R-:W-:Y:S02]  /*1260*/  IMAD.MOV.U32 R7, RZ, RZ, c[0x4][0x114] ;  /* 0x01004500ff077624 */ /* 0x000fe400078e00ff */
[----:B------:R-:W-:Y:S02]  /*1270*/  IMAD.MOV.U32 R8, RZ, RZ, 0x2c ;  /* 0x0000002cff087424 */ /* 0x000fe400078e00ff */
[----:B------:R-:W-:-:S02]  /*1280*/  IMAD.MOV.U32 R10, RZ, RZ, c[0x4][0x8] ;  /* 0x01000200ff0a7624 */ /* 0x000fc400078e00ff */
[----:B------:R-:W-:Y:S02]  /*1290*/  IMAD.MOV.U32 R11, RZ, RZ, c[0x4][0xc] ;  /* 0x01000300ff0b7624 */ /* 0x000fe400078e00ff */
[----:B------:R-:W-:Y:S02]  /*12a0*/  IMAD.MOV.U32 R12, RZ, RZ, 0x1 ;  /* 0x00000001ff0c7424 */ /* 0x000fe400078e00ff */
        /* <DEDUP_REMOVED lines=8> */
.L_x_1781:
[----:B------:R-:W-:Y:S05]  /*1330*/  BSYNC B8 ;  /* 0x0000000000087941 */ /* 0x000fea0003800000 */
.L_x_1780:
        /* <DEDUP_REMOVED lines=13> */
.L_x_1784:
        /* <DEDUP_REMOVED lines=27> */
.L_x_1783:
[----:B------:R-:W-:Y:S05]  /*15c0*/  BSYNC B8 ;  /* 0x0000000000087941 */ /* 0x000fea0003800000 */
.L_x_1782:
[----:B------:R-:W-:-:S05]  /*15d0*/  IADD3 R16, P0, R16, 0x8, RZ ;  /* 0x0000000810107810 */ /* 0x000fca0007f1e0ff */
[----:B------:R-:W-:Y:S01]  /*15e0*/  IMAD.X R17, RZ, RZ, R17, P0 ;  /* 0x000000ffff117224 */ /* 0x000fe200000e0611 */
[----:B------:R-:W-:-:S04]  /*15f0*/  ISETP.GE.U32.AND P0, PT, R16, R19, PT ;  /* 0x000000131000720c */ /* 0x000fc80003f06070 */
[----:B------:R-:W-:-:S13]  /*1600*/  ISETP.GE.U32.AND.EX P0, PT, R17, R36, PT, P0 ;  /* 0x000000241100720c */ /* 0x000fda0003f06100 */
[----:B------:R-:W-:Y:S05]  /*1610*/  @!P0 BRA `(.L_x_1784) ;  /* 0xfffffdf000008947 */ /* 0x000fea000383ffff */
.L_x_1775:
[----:B------:R-:W-:Y:S05]  /*1620*/  BSYNC B7 ;  /* 0x0000000000077941 */ /* 0x000fea0003800000 */
.L_x_1774:
        /* <DEDUP_REMOVED lines=30> */
.L_x_1788:
[----:B------:R-:W-:Y:S05]  /*1810*/  BSYNC B8 ;  /* 0x0000000000087941 */ /* 0x000fea0003800000 */
.L_x_1787:
        /* <DEDUP_REMOVED lines=25> */
.L_x_1790:
[----:B------:R-:W-:Y:S05]  /*19b0*/  BSYNC B8 ;  /* 0x0000000000087941 */ /* 0x000fea0003800000 */
.L_x_1789:
        /* <DEDUP_REMOVED lines=29> */
.L_x_1792:
[----:B------:R-:W-:Y:S05]  /*1b90*/  BSYNC B8 ;  /* 0x0000000000087941 */ /* 0x000fea0003800000 */
.L_x_1791:
        /* <DEDUP_REMOVED lines=11> */
[----:B------:R-:W-:Y:S02]  /*1c50*/  LEA.HI.X R40, R40, c[0x0][0x19c], R41, 0x3, P2 ;  /* 0x0000670028287a11 */ /* 0x000fe400010f1c29 */
[----:B------:R-:W-:-:S05]  /*1c60*/  IADD3.X R17, RZ, R17, RZ, P1, !PT ;  /* 0x00000011ff117210 */ /* 0x000fca0000ffe4ff */
.L_x_1795:
        /* <DEDUP_REMOVED lines=27> */
.L_x_1794:
[----:B------:R-:W-:Y:S05]  /*1e20*/  BSYNC B8 ;  /* 0x0000000000087941 */ /* 0x000fea0003800000 */
.L_x_1793:
[----:B------:R-:W-:-:S05]  /*1e30*/  IADD3 R16, P0, R16, 0x8, RZ ;  /* 0x0000000810107810 */ /* 0x000fca0007f1e0ff */
[----:B------:R-:W-:Y:S01]  /*1e40*/  IMAD.X R17, RZ, RZ, R17, P0 ;  /* 0x000000ffff117224 */ /* 0x000fe200000e0611 */
[----:B------:R-:W-:-:S04]  /*1e50*/  ISETP.GE.U32.AND P0, PT, R16, R19, PT ;  /* 0x000000131000720c */ /* 0x000fc80003f06070 */
[----:B------:R-:W-:-:S13]  /*1e60*/  ISETP.GE.U32.AND.EX P0, PT, R17, R40, PT, P0 ;  /* 0x000000281100720c */ /* 0x000fda0003f06100 */
[----:B------:R-:W-:Y:S05]  /*1e70*/  @!P0 BRA `(.L_x_1795) ;  /* 0xfffffdf000008947 */ /* 0x000fea000383ffff */
.L_x_1786:
[----:B------:R-:W-:Y:S05]  /*1e80*/  BSYNC B7 ;  /* 0x0000000000077941 */ /* 0x000fea0003800000 */
.L_x_1785:
        /* <DEDUP_REMOVED lines=30> */
.L_x_1799:
[----:B------:R-:W-:Y:S05]  /*2070*/  BSYNC B8 ;  /* 0x0000000000087941 */ /* 0x000fea0003800000 */
.L_x_1798:
[----:B------:R-:W-:Y:S01]  /*2080*/  ISETP.EQ.U32.AND P0, PT, R58, c[0x0][0x178], PT ;  /* 0x00005e003a007a0c */ /* 0x000fe20003f02070 */
        /* <DEDUP_REMOVED lines=24> */
.L_x_1801:
[----:B------:R-:W-:Y:S05]  /*2210*/  BSYNC B8 ;  /* 0x0000000000087941 */ /* 0x000fea0003800000 */
.L_x_1800:
        /* <DEDUP_REMOVED lines=29> */
.L_x_1803:
[----:B------:R-:W-:Y:S05]  /*23f0*/  BSYNC B8 ;  /* 0x0000000000087941 */ /* 0x000fea0003800000 */
.L_x_1802:
        /* <DEDUP_REMOVED lines=13> */
.L_x_1806:
        /* <DEDUP_REMOVED lines=27> */
.L_x_1805:
[----:B------:R-:W-:Y:S05]  /*2680*/  BSYNC B8 ;  /* 0x0000000000087941 */ /* 0x000fea0003800000 */
.L_x_1804:
[----:B------:R-:W-:-:S05]  /*2690*/  IADD3 R16, P0, R16, 0x8, RZ ;  /* 0x0000000810107810 */ /* 0x000fca0007f1e0ff */
[----:B------:R-:W-:Y:S01]  /*26a0*/  IMAD.X R17, RZ, RZ, R17, P0 ;  /* 0x000000ffff117224 */ /* 0x000fe200000e0611 */
[----:B------:R-:W-:-:S04]  /*26b0*/  ISETP.GE.U32.AND P0, PT, R16, R19, PT ;  /* 0x000000131000720c */ /* 0x000fc80003f06070 */
[----:B------:R-:W-:-:S13]  /*26c0*/  ISETP.GE.U32.AND.EX P0, PT, R17, R44, PT, P0 ;  /* 0x0000002c1100720c */ /* 0x000fda0003f06100 */
[----:B------:R-:W-:Y:S05]  /*26d0*/  @!P0 BRA `(.L_x_1806) ;  /* 0xfffffdf000008947 */ /* 0x000fea000383ffff */
.L_x_1797:
[----:B------:R-:W-:Y:S05]  /*26e0*/  BSYNC B7 ;  /* 0x0000000000077941 */ /* 0x000fea0003800000 */
.L_x_1796:
[----:B------:R-:W-:Y:S05]  /*26f0*/  BRA `(.L_x_1807) ;  /* 0x00007ca000007947 */ /* 0x000fea0003800000 */
.L_x_1762:
        /* <DEDUP_REMOVED lines=11> */
[----:B------:R-:W-:Y:S02]  /*27b0*/  IMAD.MOV.U32 R5, RZ, RZ, c[0x4][0x12c] ;  /* 0x01004b00ff057624 */ /* 0x000fe400078e00ff */
[----:B------:R-:W-:Y:S01]  /*27c0*/  IMAD.MOV.U32 R6, RZ, RZ, c[0x4][0x110] ;  /* 0x01004400ff067624 */ /* 0x000fe200078e00ff */
[----:B------:R-:W0:Y:S01]  /*27d0*/  LDC.64 R2, c[0x4][R2] ;  /* 0x0100000002027b82 */ /* 0x000e220000000a00 */
[----:B------:R-:W-:Y:S02]  /*27e0*/  IMAD.MOV.U32 R7, RZ, RZ, c[0x4][0x114] ;  /* 0x01004500ff077624 */ /* 0x000fe400078e00ff */
[----:B------:R-:W-:Y:S02]  /*27f0*/  IMAD.MOV.U32 R8, RZ, RZ, 0x2c ;  /* 0x0000002cff087424 */ /* 0x000fe400078e00ff */
[----:B------:R-:W-:-:S02]  /*2800*/  IMAD.MOV.U32 R11, RZ, RZ, c[0x4][0xc] ;  /* 0x01000300ff0b7624 */ /* 0x000fc400078e00ff */
[----:B------:R-:W-:Y:S02]  /*2810*/  IMAD.MOV.U32 R12, RZ, RZ, 0x1 ;  /* 0x00000001ff0c7424 */ /* 0x000fe400078e00ff */
[----:B------:R-:W-:Y:S02]  /*2820*/  IMAD.MOV.U32 R13, RZ, RZ, RZ ;  /* 0x000000ffff0d7224 */ /* 0x000fe400078e00ff */
[----:B------:R-:W-:Y:S01]  /*2830*/  LEPC R14 ;  /* 0x00000000000e734e */ /* 0x000fe20000000000 */
[----:B------:R-:W-:Y:S02]  /*2840*/  MOV R9, 0x28b0 ;  /* 0x000028b000097802 */ /* 0x000fe40000000f00 */
[----:B------:R-:W-:Y:S02]  /*2850*/  MOV R20, 0x2830 ;  /* 0x0000283000147802 */ /* 0x000fe40000000f00 */
[----:B------:R-:W-:Y:S02]  /*2860*/  MOV R21, 0x0 ;  /* 0x0000000000157802 */ /* 0x000fe40000000f00 */
[----:B------:R-:W-:Y:S02]  /*2870*/  MOV R0, 0x0 ;  /* 0x0000000000007802 */ /* 0x000fe40000000f00 */
[----:B------:R-:W-:-:S04]  /*2880*/  IADD3 R20, P0, P1, -R20, R9, R14 ;  /* 0x0000000914147210 */ /* 0x000fc8000791e10e */
[----:B------:R-:W-:-:S04]  /*2890*/  IADD3.X R21, ~R0, R21, R15, P0, P1 ;  /* 0x0000001500157210 */ /* 0x000fc800007e250f */
[----:B0-----:R-:W-:Y:S05]  /*28a0*/  CALL.ABS.NOINC R2 ;  /* 0x0000000002007343 */ /* 0x001fea0003c00000 */
.L_x_1811:
[----:B------:R-:W-:Y:S05]  /*28b0*/  BSYNC B8 ;  /* 0x0000000000087941 */ /* 0x000fea0003800000 */
.L_x_1810:
        /* <DEDUP_REMOVED lines=12> */
[----:B------:R-:W-:Y:S02]  /*2980*/  IMAD.MOV.U32 R8, RZ, RZ, 0x2c ;  /* 0x0000002cff087424 */ /* 0x000fe400078e00ff */
[----:B------:R-:W-:Y:S02]  /*2990*/  IMAD.MOV.U32 R10, RZ, RZ, c[0x4][0x8] ;  /* 0x01000200ff0a7624 */ /* 0x000fe400078e00ff */
        /* <DEDUP_REMOVED lines=11> */
.L_x_1813:
[----:B------:R-:W-:Y:S05]  /*2a50*/  BSYNC B8 ;  /* 0x0000000000087941 */ /* 0x000fea0003800000 */
.L_x_1812:
        /* <DEDUP_REMOVED lines=11> */
[----:B------:R-:W-:Y:S01]  /*2b10*/  HFMA2.MMA R12, -RZ, RZ, 0, 5.9604644775390625e-08 ;  /* 0x00000001ff0c7435 */ /* 0x000fe200000001ff */
[----:B------:R-:W-:Y:S01]  /*2b20*/  MOV R4, c[0x4][0x128] ;  /* 0x01004a0000047a02 */ /* 0x000fe20000000f00 */
[----:B------:R-:W-:Y:S02]  /*2b30*/  IMAD.MOV.U32 R5, RZ, RZ, c[0x4][0x12c] ;  /* 0x01004b00ff057624 */ /* 0x000fe400078e00ff */
[----:B------:R-:W-:Y:S01]  /*2b40*/  IMAD.MOV.U32 R6, RZ, RZ, c[0x4][0x110] ;  /* 0x01004400ff067624 */ /* 0x000fe200078e00ff */
[----:B------:R-:W0:Y:S01]  /*2b50*/  LDC.64 R2, c[0x4][R2] ;  /* 0x0100000002027b82 */ /* 0x000e220000000a00 */
[----:B------:R-:W-:Y:S02]  /*2b60*/  IMAD.MOV.U32 R7, RZ, RZ, c[0x4][0x114] ;  /* 0x01004500ff077624 */ /* 0x000fe400078e00ff */
[----:B------:R-:W-:Y:S02]  /*2b70*/  IMAD.MOV.U32 R8, RZ, RZ, 0x2c ;  /* 0x0000002cff087424 */ /* 0x000fe400078e00ff */
[----:B------:R-:W-:-:S02]  /*2b80*/  IMAD.MOV.U32 R10, RZ, RZ, c[0x4][0x8] ;  /* 0x01000200ff0a7624 */ /* 0x000fc400078e00ff */
[----:B------:R-:W-:Y:S02]  /*2b90*/  IMAD.MOV.U32 R11, RZ, RZ, c[0x4][0xc] ;  /* 0x01000300ff0b7624 */ /* 0x000fe400078e00ff */
        /* <DEDUP_REMOVED lines=9> */
.L_x_1815:
[----:B------:R-:W-:Y:S05]  /*2c30*/  BSYNC B8 ;  /* 0x0000000000087941 */ /* 0x000fea0003800000 */
.L_x_1814:
[----:B------:R-:W-:Y:S01]  /*2c40*/  IMAD.MOV.U32 R0, RZ, RZ, 0x1 ;  /* 0x00000001ff007424 */ /* 0x000fe200078e00ff */
[----:B------:R-:W-:Y:S01]  /*2c50*/  CS2R R34, SRZ ;  /* 0x0000000000227805 */ /* 0x000fe2000001ff00 */
[----:B------:R-:W-:Y:S02]  /*2c60*/  IMAD R3, R17, c[0x0][0x178], RZ ;  /* 0x00005e0011037a24 */ /* 0x000fe400078e02ff */
[----:B------:R-:W-:Y:S01]  /*2c70*/  IMAD.WIDE.U32 R24, R16, c[0x0][0x178], RZ ;  /* 0x00005e0010187a25 */ /* 0x000fe200078e00ff */
[----:B------:R-:W-:-:S03]  /*2c80*/  IADD3 R28, -R0, c[0x0][0x180], RZ ;  /* 0x00006000001c7a10 */ /* 0x000fc60007ffe1ff */
[----:B------:R-:W-:Y:S01]  /*2c90*/  IMAD R3, R16, c[0x0][0x17c], R3 ;  /* 0x00005f0010037a24 */ /* 0x000fe200078e0203 */
[----:B------:R-:W-:-:S03]  /*2ca0*/  ISETP.GE.U32.AND P0, PT, R28, 0x3, PT ;  /* 0x000000031c00780c */ /* 0x000fc60003f06070 */
[----:B------:R-:W-:-:S10]  /*2cb0*/  IMAD.IADD R25, R25, 0x1, R3 ;  /* 0x0000000119197824 */ /* 0x000fd400078e0203 */
[----:B------:R-:W-:Y:S05]  /*2cc0*/  @!P0 BRA `(.L_x_1816) ;  /* 0x00000d0000008947 */ /* 0x000fea0003800000 */
[----:B------:R-:W-:Y:S01]  /*2cd0*/  ULDC UR5, c[0x0][0x180] ;  /* 0x0000600000057ab9 */ /* 0x000fe20000000800 */
[----:B------:R-:W-:Y:S01]  /*2ce0*/  BSSY B0, `(.L_x_1816) ;  /* 0x00000ce000007945 */ /* 0x000fe20003800000 */
[----:B------:R-:W-:Y:S01]  /*2cf0*/  ULOP3.LUT UR4, UR5, 0x3, URZ, 0xc0, !UPT ;  /* 0x0000000305047892 */ /* 0x000fe2000f8ec03f */
[----:B------:R-:W-:-:S03]  /*2d00*/  CS2R R34, SRZ ;  /* 0x0000000000227805 */ /* 0x000fc6000001ff00 */
[----:B------:R-:W-:-:S06]  /*2d10*/  UIADD3 UR4, -UR4, UR5, URZ ;  /* 0x0000000504047290 */ /* 0x000fcc000fffe13f */
[----:B------:R-:W-:Y:S02]  /*2d20*/  IMAD.U32 R29, RZ, RZ, UR4 ;  /* 0x00000004ff1d7e24 */ /* 0x000fe4000f8e00ff */
.L_x_1829:
[----:B------:R-:W-:-:S04]  /*2d30*/  IMAD.MOV.U32 R19, RZ, RZ, 0x8 ;  /* 0x00000008ff137424 */ /* 0x000fc800078e00ff */
[----:B------:R-:W-:-:S05]  /*2d40*/  IMAD.WIDE R18, R28, R19, c[0x0][0x188] ;  /* 0x000062001c127625 */ /* 0x000fca00078e0213 */
[----:B------:R-:W2:Y:S01]  /*2d50*/  LDG.E.64 R12, [R18.64] ;  /* 0x00000024120c7981 */ /* 0x000ea2000c1e1b00 */
[----:B------:R-:W-:Y:S01]  /*2d60*/  BSSY B1, `(.L_x_1817) ;  /* 0x0000020000017945 */ /* 0x000fe20003800000 */
[----:B--2---:R-:W-:-:S04]  /*2d70*/  LOP3.LUT R0, R25, R13, RZ, 0xfc, !PT ;  /* 0x0000000d19007212 */ /* 0x004fc800078efcff */
[----:B------:R-:W-:-:S13]  /*2d80*/  ISETP.NE.U32.AND P0, PT, R0, RZ, PT ;  /* 0x000000ff0000720c */ /* 0x000fda0003f05070 */
[----:B------:R-:W-:Y:S05]  /*2d90*/  @!P0 BRA `(.L_x_1818) ;  /* 0x0000009000008947 */ /* 0x000fea0003800000 */
[----:B------:R-:W-:Y:S01]  /*2da0*/  IMAD.MOV.U32 R5, RZ, RZ, R24 ;  /* 0x000000ffff057224 */ /* 0x000fe200078e0018 */
[----:B------:R-:W-:Y:S01]  /*2db0*/  MOV R4, R25 ;  /* 0x0000001900047202 */ /* 0x000fe20000000f00 */
[----:B------:R-:W-:Y:S01]  /*2dc0*/  IMAD.MOV.U32 R3, RZ, RZ, R12 ;  /* 0x000000ffff037224 */ /* 0x000fe200078e000c */
[----:B------:R-:W-:Y:S01]  /*2dd0*/  MOV R0, 0x2e00 ;  /* 0x00002e0000007802 */ /* 0x000fe20000000f00 */
[----:B------:R-:W-:Y:S02]  /*2de0*/  IMAD.MOV.U32 R2, RZ, RZ, R13 ;  /* 0x000000ffff027224 */ /* 0x000fe400078e000d */
[----:B------:R-:W-:Y:S05]  /*2df0*/  CALL.REL.NOINC `($__internal_4_$__cuda_sm20_div_s64) ;  /* 0x000077b000007944 */ /* 0x000fea0003c00000 */
[----:B------:R-:W-:Y:S02]  /*2e00*/  IMAD.MOV.U32 R20, RZ, RZ, R3 ;  /* 0x000000ffff147224 */ /* 0x000fe400078e0003 */
[----:B------:R-:W-:Y:S01]  /*2e10*/  IMAD.MOV.U32 R21, RZ, RZ, R2 ;  /* 0x000000ffff157224 */ /* 0x000fe200078e0002 */
[----:B------:R-:W-:Y:S05]  /*2e20*/  BRA `(.L_x_1819) ;  /* 0x0000013000007947 */ /* 0x000fea0003800000 */
.L_x_1818:
        /* <DEDUP_REMOVED lines=10> */
[----:B------:R-:W-:-:S05]  /*2ed0*/  IMAD.HI.U32 R20, R3, R24, RZ ;  /* 0x0000001803147227 */ /* 0x000fca00078e00ff */
        /* <DEDUP_REMOVED lines=8> */
.L_x_1819:
[----:B------:R-:W-:Y:S05]  /*2f60*/  BSYNC B1 ;  /* 0x0000000000017941 */ /* 0x000fea0003800000 */
.L_x_1817:
[----:B------:R-:W2:Y:S01]  /*2f70*/  LDG.E.64 R22, [R18.64+-0x8] ;  /* 0xfffff82412167981 */ /* 0x000ea2000c1e1b00 */
[----:B------:R-:W-:Y:S02]  /*2f80*/  SHF.R.S32.HI R3, RZ, 0x1f, R28 ;  /* 0x0000001fff037819 */ /* 0x000fe4000001141c */
[----:B------:R-:W-:-:S04]  /*2f90*/  LEA R16, P0, R28, c[0x0][0x190], 0x3 ;  /* 0x000064001c107a11 */ /* 0x000fc800078018ff */
[----:B------:R-:W-:-:S05]  /*2fa0*/  LEA.HI.X R17, R28, c[0x0][0x194], R3, 0x3, P0 ;  /* 0x000065001c117a11 */ /* 0x000fca00000f1c03 */
[----:B------:R-:W3:Y:S01]  /*2fb0*/  LDG.E.64 R2, [R16.64] ;  /* 0x0000002410027981 */ /* 0x000ee2000c1e1b00 */
[----:B------:R-:W-:-:S05]  /*2fc0*/  IADD3 R9, P0, RZ, -R20, RZ ;  /* 0x80000014ff097210 */ /* 0x000fca0007f1e0ff */
[----:B------:R-:W-:-:S04]  /*2fd0*/  IMAD.X R7, RZ, RZ, ~R21, P0 ;  /* 0x000000ffff077224 */ /* 0x000fc800000e0e15 */
[----:B------:R-:W-:Y:S02]  /*2fe0*/  IMAD R7, R7, R12, RZ ;  /* 0x0000000c07077224 */ /* 0x000fe400078e02ff */
[----:B------:R-:W-:-:S04]  /*2ff0*/  IMAD.WIDE.U32 R4, R12, R9, R24 ;  /* 0x000000090c047225 */ /* 0x000fc800078e0018 */
[----:B------:R-:W-:-:S04]  /*3000*/  IMAD R7, R13, R9, R7 ;  /* 0x000000090d077224 */ /* 0x000fc800078e0207 */
[----:B------:R-:W-:Y:S01]  /*3010*/  IMAD.IADD R5, R5, 0x1, R7 ;  /* 0x0000000105057824 */ /* 0x000fe200078e0207 */
        /* <DEDUP_REMOVED lines=17> */
.L_x_1821:
        /* <DEDUP_REMOVED lines=19> */
.L_x_1822:
[----:B------:R-:W-:Y:S05]  /*3260*/  BSYNC B1 ;  /* 0x0000000000017941 */ /* 0x000fea0003800000 */
.L_x_1820:
[----:B------:R-:W2:Y:S04]  /*3270*/  LDG.E.64 R12, [R18.64+-0x10] ;  /* 0xfffff024120c7981 */ /* 0x000ea8000c1e1b00 */
[----:B------:R-:W3:Y:S01]  /*3280*/  LDG.E.64 R2, [R16.64+-0x8] ;  /* 0xfffff82410027981 */ /* 0x000ee2000c1e1b00 */
[----:B------:R-:W-:Y:S01]  /*3290*/  IADD3 R9, P0, RZ, -R14, RZ ;  /* 0x8000000eff097210 */ /* 0x000fe20007f1e0ff */
[----:B------:R-:W-:Y:S01]  /*32a0*/  IMAD.MOV.U32 R4, RZ, RZ, R20 ;  /* 0x000000ffff047224 */ /* 0x000fe200078e0014 */
[----:B------:R-:W-:Y:S01]  /*32b0*/  MOV R20, R24 ;  /* 0x0000001800147202 */ /* 0x000fe20000000f00 */
[----:B------:R-:W-:Y:S01]  /*32c0*/  IMAD.MOV.U32 R5, RZ, RZ, R21 ;  /* 0x000000ffff057224 */ /* 0x000fe200078e0015 */
[----:B------:R-:W-:Y:S01]  /*32d0*/  BSSY B1, `(.L_x_1823) ;  /* 0x000002a000017945 */ /* 0x000fe20003800000 */
[----:B------:R-:W-:-:S02]  /*32e0*/  IMAD.X R7, RZ, RZ, ~R15, P0 ;  /* 0x000000ffff077224 */ /* 0x000fc400000e0e0f */
[----:B------:R-:W-:-:S04]  /*32f0*/  IMAD.WIDE.U32 R4, R22, R9, R4 ;  /* 0x0000000916047225 */ /* 0x000fc800078e0004 */
[----:B------:R-:W-:Y:S02]  /*3300*/  IMAD R7, R7, R22, RZ ;  /* 0x0000001607077224 */ /* 0x000fe400078e02ff */
[----:B------:R-:W-:Y:S02]  /*3310*/  IMAD.MOV.U32 R21, RZ, RZ, R34 ;  /* 0x000000ffff157224 */ /* 0x000fe400078e0022 */
[----:B------:R-:W-:-:S04]  /*3320*/  IMAD R7, R23, R9, R7 ;  /* 0x0000000917077224 */ /* 0x000fc800078e0207 */
        /* <DEDUP_REMOVED lines=13> */
[----:B------:R-:W-:Y:S05]  /*3400*/  CALL.REL.NOINC `($__internal_4_$__cuda_sm20_div_s64) ;  /* 0x000071a000007944 */ /* 0x000fea0003c00000 */
[----:B------:R-:W-:Y:S01]  /*3410*/  MOV R22, R3 ;  /* 0x0000000300167202 */ /* 0x000fe20000000f00 */
[----:B------:R-:W-:Y:S01]  /*3420*/  IMAD.MOV.U32 R23, RZ, RZ, R2 ;  /* 0x000000ffff177224 */ /* 0x000fe200078e0002 */
[----:B------:R-:W-:Y:S05]  /*3430*/  BRA `(.L_x_1825) ;  /* 0x0000013000007947 */ /* 0x000fea0003800000 */
.L_x_1824:
        /* <DEDUP_REMOVED lines=19> */
.L_x_1825:
[----:B------:R-:W-:Y:S05]  /*3570*/  BSYNC B1 ;  /* 0x0000000000017941 */ /* 0x000fea0003800000 */
.L_x_1823:
[----:B------:R-:W2:Y:S04]  /*3580*/  LDG.E.64 R18, [R18.64+-0x18] ;  /* 0xffffe82412127981 */ /* 0x000ea8000c1e1b00 */
[----:B------:R-:W3:Y:S01]  /*3590*/  LDG.E.64 R2, [R16.64+-0x10] ;  /* 0xfffff02410027981 */ /* 0x000ee2000c1e1b00 */
[----:B------:R-:W-:Y:S01]  /*35a0*/  IADD3 R9, P0, RZ, -R22, RZ ;  /* 0x80000016ff097210 */ /* 0x000fe20007f1e0ff */
[----:B------:R-:W-:Y:S01]  /*35b0*/  IMAD.MOV.U32 R4, RZ, RZ, R14 ;  /* 0x000000ffff047224 */ /* 0x000fe200078e000e */
[----:B------:R-:W-:Y:S01]  /*35c0*/  BSSY B1, `(.L_x_1826) ;  /* 0x000002c000017945 */ /* 0x000fe20003800000 */
[----:B------:R-:W-:Y:S01]  /*35d0*/  IMAD.MOV.U32 R5, RZ, RZ, R15 ;  /* 0x000000ffff057224 */ /* 0x000fe200078e000f */
[----:B------:R-:W-:-:S03]  /*35e0*/  IADD3.X R7, RZ, ~R23, RZ, P0, !PT ;  /* 0x80000017ff077210 */ /* 0x000fc600007fe4ff */
        /* <DEDUP_REMOVED lines=13> */
[----:B------:R-:W-:Y:S01]  /*36c0*/  MOV R5, R22 ;  /* 0x0000001600057202 */ /* 0x000fe20000000f00 */
[----:B------:R-:W-:Y:S01]  /*36d0*/  IMAD.MOV.U32 R4, RZ, RZ, R23 ;  /* 0x000000ffff047224 */ /* 0x000fe200078e0017 */
[----:B------:R-:W-:Y:S01]  /*36e0*/  MOV R0, 0x3720 ;  /* 0x0000372000007802 */ /* 0x000fe20000000f00 */
[----:B------:R-:W-:Y:S02]  /*36f0*/  IMAD.MOV.U32 R3, RZ, RZ, R18 ;  /* 0x000000ffff037224 */ /* 0x000fe400078e0012 */
[----:B------:R-:W-:Y:S02]  /*3700*/  IMAD.MOV.U32 R2, RZ, RZ, R19 ;  /* 0x000000ffff027224 */ /* 0x000fe400078e0013 */
[----:B------:R-:W-:Y:S05]  /*3710*/  CALL.REL.NOINC `($__internal_4_$__cuda_sm20_div_s64) ;  /* 0x00006e9000007944 */ /* 0x000fea0003c00000 */
[----:B------:R-:W-:Y:S02]  /*3720*/  IMAD.MOV.U32 R24, RZ, RZ, R3 ;  /* 0x000000ffff187224 */ /* 0x000fe400078e0003 */
[----:B------:R-:W-:Y:S01]  /*3730*/  IMAD.MOV.U32 R25, RZ, RZ, R2 ;  /* 0x000000ffff197224 */ /* 0x000fe200078e0002 */
[----:B------:R-:W-:Y:S05]  /*3740*/  BRA `(.L_x_1828) ;  /* 0x0000013000007947 */ /* 0x000fea0003800000 */
.L_x_1827:
[----:B------:R-:W0:Y:S01]  /*3750*/  I2F.U32.RP R0, R18 ;  /* 0x0000001200007306 */ /* 0x000e220000209000 */
[----:B------:R-:W-:Y:S01]  /*3760*/  IMAD.MOV R5, RZ, RZ, -R18 ;  /* 0x000000ffff057224 */ /* 0x000fe200078e0a12 */
[----:B------:R-:W-:Y:S01]  /*3770*/  ISETP.NE.U32.AND P2, PT, R18, RZ, PT ;  /* 0x000000ff1200720c */ /* 0x000fe20003f45070 */
[----:B------:R-:W-:-:S05]  /*3780*/  IMAD.MOV.U32 R25, RZ, RZ, RZ ;  /* 0x000000ffff197224 */ /* 0x000fca00078e00ff */
[----:B0-----:R-:W0:Y:S02]  /*3790*/  MUFU.RCP R0, R0 ;  /* 0x0000000000007308 */ /* 0x001e240000001000 */
[----:B0-----:R-:W-:-:S06]  /*37a0*/  IADD3 R2, R0, 0xffffffe, RZ ;  /* 0x0ffffffe00027810 */ /* 0x001fcc0007ffe0ff */
[----:B------:R0:W1:Y:S02]  /*37b0*/  F2I.FTZ.U32.TRUNC.NTZ R3, R2 ;  /* 0x0000000200037305 */ /* 0x000064000021f000 */
[----:B0-----:R-:W-:Y:S01]  /*37c0*/  HFMA2.MMA R2, -RZ, RZ, 0, 0 ;  /* 0x00000000ff027435 */ /* 0x001fe200000001ff */
[----:B-1----:R-:W-:-:S09]  /*37d0*/  IMAD R5, R5, R3, RZ ;  /* 0x0000000305057224 */ /* 0x002fd200078e02ff */
        /* <DEDUP_REMOVED lines=10> */
.L_x_1828:
[----:B------:R-:W-:Y:S05]  /*3880*/  BSYNC B1 ;  /* 0x0000000000017941 */ /* 0x000fea0003800000 */
.L_x_1826:
        /* <DEDUP_REMOVED lines=9> */
[----:B------:R-:W-:Y:S02]  /*3920*/  IMAD R5, R5, R18, RZ ;  /* 0x0000001205057224 */ /* 0x000fe400078e02ff */
[----:B------:R-:W-:Y:S02]  /*3930*/  IMAD.MOV.U32 R15, RZ, RZ, R14 ;  /* 0x000000ffff0f7224 */ /* 0x000fe400078e000e */
[----:B------:R-:W-:Y:S02]  /*3940*/  IMAD R5, R19, R7, R5 ;  /* 0x0000000713057224 */ /* 0x000fe400078e0205 */
[----:B------:R-:W-:-:S03]  /*3950*/  IMAD.MOV.U32 R14, RZ, RZ, R12 ;  /* 0x000000ffff0e7224 */ /* 0x000fc600078e000c */
[----:B------:R-:W-:-:S05]  /*3960*/  IADD3 R3, R3, R5, RZ ;  /* 0x0000000503037210 */ /* 0x000fca0007ffe0ff */
[----:B--2---:R-:W-:Y:S02]  /*3970*/  IMAD R3, R3, R16, RZ ;  /* 0x0000001003037224 */ /* 0x004fe400078e02ff */
[----:B------:R-:W-:-:S04]  /*3980*/  IMAD.WIDE.U32 R34, R16, R2, R14 ;  /* 0x0000000210227225 */ /* 0x000fc800078e000e */
[----:B------:R-:W-:-:S04]  /*3990*/  IMAD R3, R17, R2, R3 ;  /* 0x0000000211037224 */ /* 0x000fc800078e0203 */
[----:B------:R-:W-:Y:S01]  /*39a0*/  IMAD.IADD R35, R35, 0x1, R3 ;  /* 0x0000000123237824 */ /* 0x000fe200078e0203 */
[----:B------:R-:W-:Y:S05]  /*39b0*/  @P0 BRA `(.L_x_1829) ;  /* 0xfffff37000000947 */ /* 0x000fea000383ffff */
[----:B------:R-:W-:Y:S05]  /*39c0*/  BSYNC B0 ;  /* 0x0000000000007941 */ /* 0x000fea0003800000 */
.L_x_1816:
[----:B------:R-:W-:-:S05]  /*39d0*/  IMAD.MOV.U32 R0, RZ, RZ, c[0x0][0x180] ;  /* 0x00006000ff007624 */ /* 0x000fca00078e00ff */
[----:B------:R-:W-:-:S13]  /*39e0*/  LOP3.LUT P0, RZ, R0, 0x3, RZ, 0xc0, !PT ;  /* 0x0000000300ff7812 */ /* 0x000fda000780c0ff */
[----:B------:R-:W-:Y:S05]  /*39f0*/  @!P0 BRA `(.L_x_1830) ;  /* 0x000009a000008947 */ /* 0x000fea0003800000 */
[----:B------:R-:W-:-:S04]  /*3a00*/  IMAD.MOV.U32 R13, RZ, RZ, 0x8 ;  /* 0x00000008ff0d7424 */ /* 0x000fc800078e00ff */
[----:B------:R-:W-:-:S06]  /*3a10*/  IMAD.WIDE R12, R28, R13, c[0x0][0x188] ;  /* 0x000062001c0c7625 */ /* 0x000fcc00078e020d */
        /* <DEDUP_REMOVED lines=14> */
.L_x_1832:
        /* <DEDUP_REMOVED lines=19> */
.L_x_1833:
[----:B------:R-:W-:Y:S05]  /*3c30*/  BSYNC B0 ;  /* 0x0000000000007941 */ /* 0x000fea0003800000 */
.L_x_1831:
[----:B------:R-:W-:Y:S02]  /*3c40*/  SHF.R.S32.HI R3, RZ, 0x1f, R28 ;  /* 0x0000001fff037819 */ /* 0x000fe4000001141c */
[----:B------:R-:W-:-:S04]  /*3c50*/  LEA R2, P0, R28, c[0x0][0x190], 0x3 ;  /* 0x000064001c027a11 */ /* 0x000fc800078018ff */
[----:B------:R-:W-:-:S06]  /*3c60*/  LEA.HI.X R3, R28, c[0x0][0x194], R3, 0x3, P0 ;  /* 0x000065001c037a11 */ /* 0x000fcc00000f1c03 */
[----:B------:R-:W2:Y:S01]  /*3c70*/  LDG.E.64 R2, [R2.64] ;  /* 0x0000002402027981 */ /* 0x000ea2000c1e1b00 */
[----:B------:R-:W-:Y:S01]  /*3c80*/  IADD3 R9, P0, RZ, -R14, RZ ;  /* 0x8000000eff097210 */ /* 0x000fe20007f1e0ff */
[----:B------:R-:W-:-:S04]  /*3c90*/  IMAD.MOV.U32 R0, RZ, RZ, c[0x0][0x180] ;  /* 0x00006000ff007624 */ /* 0x000fc800078e00ff */
[----:B------:R-:W-:Y:S01]  /*3ca0*/  IMAD.X R7, RZ, RZ, ~R15, P0 ;  /* 0x000000ffff077224 */ /* 0x000fe200000e0e0f */
[----:B------:R-:W-:Y:S01]  /*3cb0*/  LOP3.LUT R0, R0, 0x3, RZ, 0xc0, !PT ;  /* 0x0000000300007812 */ /* 0x000fe200078ec0ff */
[----:B------:R-:W-:-:S03]  /*3cc0*/  IMAD.WIDE.U32 R4, R12, R9, R24 ;  /* 0x000000090c047225 */ /* 0x000fc600078e0018 */
[----:B------:R-:W-:Y:S01]  /*3cd0*/  ISETP.NE.AND P0, PT, R0, 0x1, PT ;  /* 0x000000010000780c */ /* 0x000fe20003f05270 */
        /* <DEDUP_REMOVED lines=8> */
[----:B------:R-:W-:-:S10]  /*3d60*/  HFMA2.MMA R13, -RZ, RZ, 0, 4.76837158203125e-07 ;  /* 0x00000008ff0d7435 */ /* 0x000fd400000001ff */
[----:B------:R-:W-:-:S06]  /*3d70*/  IMAD.WIDE R12, R28, R13, c[0x0][0x188] ;  /* 0x000062001c0c7625 */ /* 0x000fcc00078e020d */
        /* <DEDUP_REMOVED lines=10> */
[----:B------:R-:W-:Y:S05]  /*3e20*/  CALL.REL.NOINC `($__internal_4_$__cuda_sm20_div_s64) ;  /* 0x0000678000007944 */ /* 0x000fea0003c00000 */
[----:B------:R-:W-:-:S04]  /*3e30*/  LOP3.LUT R3, R3, R2, RZ, 0x3c, !PT ;  /* 0x0000000203037212 */ /* 0x000fc800078e3cff */
[----:B------:R-:W-:-:S04]  /*3e40*/  LOP3.LUT R2, R3, R2, RZ, 0x3c, !PT ;  /* 0x0000000203027212 */ /* 0x000fc800078e3cff */
[----:B------:R-:W-:Y:S01]  /*3e50*/  LOP3.LUT R3, R3, R2, RZ, 0x3c, !PT ;  /* 0x0000000203037212 */ /* 0x000fe200078e3cff */
[----:B------:R-:W-:Y:S05]  /*3e60*/  BRA `(.L_x_1836) ;  /* 0x0000013000007947 */ /* 0x000fea0003800000 */
.L_x_1835:
        /* <DEDUP_REMOVED lines=19> */
.L_x_1836:
[----:B------:R-:W-:Y:S05]  /*3fa0*/  BSYNC B0 ;  /* 0x0000000000007941 */ /* 0x000fea0003800000 */
.L_x_1834:
[----:B------:R-:W-:Y:S02]  /*3fb0*/  SHF.R.S32.HI R5, RZ, 0x1f, R28 ;  /* 0x0000001fff057819 */ /* 0x000fe4000001141c */
[----:B------:R-:W-:-:S04]  /*3fc0*/  LEA R4, P0, R28, c[0x0][0x190], 0x3 ;  /* 0x000064001c047a11 */ /* 0x000fc800078018ff */
[----:B------:R-:W-:-:S06]  /*3fd0*/  LEA.HI.X R5, R28, c[0x0][0x194], R5, 0x3, P0 ;  /* 0x000065001c057a11 */ /* 0x000fcc00000f1c05 */
[----:B------:R-:W2:Y:S01]  /*3fe0*/  LDG.E.64 R4, [R4.64+-0x8] ;  /* 0xfffff82404047981 */ /* 0x000ea2000c1e1b00 */
        /* <DEDUP_REMOVED lines=9> */
[----:B------:R-:W-:-:S05]  /*4080*/  IMAD R9, R13, R11, R9 ;  /* 0x0000000b0d097224 */ /* 0x000fca00078e0209 */
[----:B------:R-:W-:-:S05]  /*4090*/  IADD3 R7, R7, R9, RZ ;  /* 0x0000000907077210 */ /* 0x000fca0007ffe0ff */
[----:B--2---:R-:W-:Y:S02]  /*40a0*/  IMAD R7, R7, R4, RZ ;  /* 0x0000000407077224 */ /* 0x004fe400078e02ff */
[----:B------:R-:W-:-:S04]  /*40b0*/  IMAD.WIDE.U32 R34, R4, R6, R34 ;  /* 0x0000000604227225 */ /* 0x000fc800078e0022 */
[----:B------:R-:W-:-:S04]  /*40c0*/  IMAD R7, R5, R6, R7 ;  /* 0x0000000605077224 */ /* 0x000fc800078e0207 */
[----:B------:R-:W-:Y:S01]  /*40d0*/  IMAD.IADD R35, R35, 0x1, R7 ;  /* 0x0000000123237824 */ /* 0x000fe200078e0207 */
[----:B------:R-:W-:Y:S05]  /*40e0*/  @!P0 BRA `(.L_x_1830) ;  /* 0x000002b000008947 */ /* 0x000fea0003800000 */
[----:B------:R-:W-:-:S04]  /*40f0*/  IMAD.MOV.U32 R5, RZ, RZ, 0x8 ;  /* 0x00000008ff057424 */ /* 0x000fc800078e00ff */
        /* <DEDUP_REMOVED lines=11> */
[----:B------:R-:W-:Y:S05]  /*41b0*/  CALL.REL.NOINC `($__internal_5_$__cuda_sm20_rem_s64) ;  /* 0x0000693000007944 */ /* 0x000fea0003c00000 */
[----:B------:R-:W-:Y:S01]  /*41c0*/  MOV R2, R4 ;  /* 0x0000000400027202 */ /* 0x000fe20000000f00 */
[----:B------:R-:W-:Y:S01]  /*41d0*/  IMAD.MOV.U32 R3, RZ, RZ, R5 ;  /* 0x000000ffff037224 */ /* 0x000fe200078e0005 */
[----:B------:R-:W-:Y:S05]  /*41e0*/  BRA `(.L_x_1839) ;  /* 0x0000012000007947 */ /* 0x000fea0003800000 */
.L_x_1838:
        /* <DEDUP_REMOVED lines=8> */
[----:B------:R-:W-:Y:S01]  /*4270*/  IMAD.HI.U32 R7, R7, R3, R6 ;  /* 0x0000000307077227 */ /* 0x000fe200078e0006 */
[----:B------:R-:W-:-:S05]  /*4280*/  HFMA2.MMA R3, -RZ, RZ, 0, 0 ;  /* 0x00000000ff037435 */ /* 0x000fca00000001ff */
        /* <DEDUP_REMOVED lines=8> */
.L_x_1839:
[----:B------:R-:W-:Y:S05]  /*4310*/  BSYNC B0 ;  /* 0x0000000000007941 */ /* 0x000fea0003800000 */
.L_x_1837:
[----:B------:R-:W-:Y:S02]  /*4320*/  SHF.R.S32.HI R5, RZ, 0x1f, R28 ;  /* 0x0000001fff057819 */ /* 0x000fe4000001141c */
[----:B------:R-:W-:-:S04]  /*4330*/  LEA R4, P0, R28, c[0x0][0x190], 0x3 ;  /* 0x000064001c047a11 */ /* 0x000fc800078018ff */
[----:B------:R-:W-:-:S06]  /*4340*/  LEA.HI.X R5, R28, c[0x0][0x194], R5, 0x3, P0 ;  /* 0x000065001c057a11 */ /* 0x000fcc00000f1c05 */
[----:B------:R-:W2:Y:S02]  /*4350*/  LDG.E.64 R4, [R4.64+-0x10] ;  /* 0xfffff02404047981 */ /* 0x000ea4000c1e1b00 */
[----:B--2---:R-:W-:Y:S02]  /*4360*/  IMAD R3, R3, R4, RZ ;  /* 0x0000000403037224 */ /* 0x004fe400078e02ff */
[----:B------:R-:W-:-:S04]  /*4370*/  IMAD.WIDE.U32 R34, R4, R2, R34 ;  /* 0x0000000204227225 */ /* 0x000fc800078e0022 */
[----:B------:R-:W-:-:S04]  /*4380*/  IMAD R3, R5, R2, R3 ;  /* 0x0000000205037224 */ /* 0x000fc800078e0203 */
[----:B------:R-:W-:Y:S02]  /*4390*/  IMAD.IADD R35, R35, 0x1, R3 ;  /* 0x0000000123237824 */ /* 0x000fe400078e0203 */
.L_x_1830:
        /* <DEDUP_REMOVED lines=17> */
.L_x_1842:
        /* <DEDUP_REMOVED lines=12> */
[----:B------:R-:W-:Y:S02]  /*4570*/  IMAD.MOV.U32 R6, RZ, RZ, c[0x4][0x110] ;  /* 0x01004400ff067624 */ /* 0x000fe400078e00ff */
[----:B------:R-:W0:Y:S01]  /*4580*/  LDC.64 R2, c[0x4][R2] ;  /* 0x0100000002027b82 */ /* 0x000e220000000a00 */
[----:B------:R-:W-:Y:S02]  /*4590*/  IMAD.MOV.U32 R7, RZ, RZ, c[0x4][0x114] ;  /* 0x01004500ff077624 */ /* 0x000fe400078e00ff */
[----:B------:R-:W-:Y:S02]  /*45a0*/  IMAD.MOV.U32 R8, RZ, RZ, 0x2c ;  /* 0x0000002cff087424 */ /* 0x000fe400078e00ff */
[----:B------:R-:W-:-:S02]  /*45b0*/  IMAD.MOV.U32 R10, RZ, RZ, c[0x4][0x8] ;  /* 0x01000200ff0a7624 */ /* 0x000fc400078e00ff */
[----:B------:R-:W-:Y:S02]  /*45c0*/  IMAD.MOV.U32 R11, RZ, RZ, c[0x4][0xc] ;  /* 0x01000300ff0b7624 */ /* 0x000fe400078e00ff */
[----:B------:R-:W-:Y:S02]  /*45d0*/  IMAD.MOV.U32 R12, RZ, RZ, 0x1 ;  /* 0x00000001ff0c7424 */ /* 0x000fe400078e00ff */
        /* <DEDUP_REMOVED lines=8> */
.L_x_1841:
[----:B------:R-:W-:Y:S05]  /*4660*/  BSYNC B8 ;  /* 0x0000000000087941 */ /* 0x000fea0003800000 */
.L_x_1840:
[----:B------:R-:W-:-:S05]  /*4670*/  IADD3 R16, P0, R16, 0x8, RZ ;  /* 0x0000000810107810 */ /* 0x000fca0007f1e0ff */
[----:B------:R-:W-:Y:S01]  /*4680*/  IMAD.X R17, RZ, RZ, R17, P0 ;  /* 0x000000ffff117224 */ /* 0x000fe200000e0611 */
[----:B------:R-:W-:-:S04]  /*4690*/  ISETP.GE.U32.AND P0, PT, R16, R18, PT ;  /* 0x000000121000720c */ /* 0x000fc80003f06070 */
[----:B------:R-:W-:-:S13]  /*46a0*/  ISETP.GE.U32.AND.EX P0, PT, R17, R22, PT, P0 ;  /* 0x000000161100720c */ /* 0x000fda0003f06100 */
[----:B------:R-:W-:Y:S05]  /*46b0*/  @!P0 BRA `(.L_x_1842) ;  /* 0xfffffdf000008947 */ /* 0x000fea000383ffff */
.L_x_1809:
[----:B------:R-:W-:Y:S05]  /*46c0*/  BSYNC B7 ;  /* 0x0000000000077941 */ /* 0x000fea0003800000 */
.L_x_1808:
        /* <DEDUP_REMOVED lines=30> */
.L_x_1846:
[----:B------:R-:W-:Y:S05]  /*48b0*/  BSYNC B8 ;  /* 0x0000000000087941 */ /* 0x000fea0003800000 */
.L_x_1845:
        /* <DEDUP_REMOVED lines=25> */
.L_x_1848:
[----:B------:R-:W-:Y:S05]  /*4a50*/  BSYNC B8 ;  /* 0x0000000000087941 */ /* 0x000fea0003800000 */
.L_x_1847:
        /* <DEDUP_REMOVED lines=13> */
[----:B------:R-:W-:Y:S01]  /*4b30*/  IMAD.MOV.U32 R5, RZ, RZ, c[0x4][0x12c] ;  /* 0x01004b00ff057624 */ /* 0x000fe200078e00ff */
[----:B------:R0:W1:Y:S01]  /*4b40*/  LDC.64 R2, c[0x4][R0] ;  /* 0x0100000000027b82 */ /* 0x0000620000000a00 */
[----:B------:R-:W-:Y:S02]  /*4b50*/  IMAD.MOV.U32 R6, RZ, RZ, c[0x4][0x110] ;  /* 0x01004400ff067624 */ /* 0x000fe400078e00ff */
[----:B------:R-:W-:Y:S02]  /*4b60*/  IMAD.MOV.U32 R7, RZ, RZ, c[0x4][0x114] ;  /* 0x01004500ff077624 */ /* 0x000fe400078e00ff */
[----:B------:R-:W-:Y:S02]  /*4b70*/  IMAD.MOV.U32 R8, RZ, RZ, 0x2c ;  /* 0x0000002cff087424 */ /* 0x000fe400078e00ff */
[----:B------:R-:W-:-:S02]  /*4b80*/  IMAD.MOV.U32 R10, RZ, RZ, c[0x4][0x8] ;  /* 0x01000200ff0a7624 */ /* 0x000fc400078e00ff */
[----:B------:R-:W-:Y:S02]  /*4b90*/  IMAD.MOV.U32 R11, RZ, RZ, c[0x4][0xc] ;  /* 0x01000300ff0b7624 */ /* 0x000fe400078e00ff */
        /* <DEDUP_REMOVED lines=9> */
.L_x_1850:
[----:B------:R-:W-:Y:S05]  /*4c30*/  BSYNC B8 ;  /* 0x0000000000087941 */ /* 0x000fea0003800000 */
.L_x_1849:
[----:B------:R-:W-:Y:S01]  /*4c40*/  IMAD.MOV.U32 R31, RZ, RZ, c[0x0][0x180] ;  /* 0x00006000ff1f7624 */ /* 0x000fe200078e00ff */
[----:B------:R-:W-:Y:S01]  /*4c50*/  CS2R R24, SRZ ;  /* 0x0000000000187805 */ /* 0x000fe2000001ff00 */
[----:B------:R-:W-:Y:S02]  /*4c60*/  IMAD R5, R57, c[0x0][0x178], RZ ;  /* 0x00005e0039057a24 */ /* 0x000fe400078e02ff */
[C---:B------:R-:W-:Y:S01]  /*4c70*/  IMAD.WIDE.U32 R2, R56.reuse, c[0x0][0x178], RZ ;  /* 0x00005e0038027a25 */ /* 0x040fe200078e00ff */
[C---:B------:R-:W-:Y:S02]  /*4c80*/  IADD3 R28, R31.reuse, -0x1, RZ ;  /* 0xffffffff1f1c7810 */ /* 0x040fe40007ffe0ff */
[----:B------:R-:W-:Y:S01]  /*4c90*/  LOP3.LUT R31, R31, 0x3, RZ, 0xc0, !PT ;  /* 0x000000031f1f7812 */ /* 0x000fe200078ec0ff */
[----:B------:R-:W-:Y:S01]  /*4ca0*/  IMAD R5, R56, c[0x0][0x17c], R5 ;  /* 0x00005f0038057a24 */ /* 0x000fe200078e0205 */
[----:B------:R-:W-:Y:S01]  /*4cb0*/  ISETP.GE.U32.AND P0, PT, R28, 0x3, PT ;  /* 0x000000031c00780c */ /* 0x000fe20003f06070 */
[----:B------:R-:W-:-:S02]  /*4cc0*/  IMAD.MOV.U32 R23, RZ, RZ, R2 ;  /* 0x000000ffff177224 */ /* 0x000fc400078e0002 */
[----:B------:R-:W-:-:S10]  /*4cd0*/  IMAD.IADD R22, R3, 0x1, R5 ;  /* 0x0000000103167824 */ /* 0x000fd400078e0205 */
[----:B------:R-:W-:Y:S05]  /*4ce0*/  @!P0 BRA `(.L_x_1851) ;  /* 0x00000ce000008947 */ /* 0x000fea0003800000 */
[----:B------:R-:W-:Y:S01]  /*4cf0*/  BSSY B0, `(.L_x_1851) ;  /* 0x00000cd000007945 */ /* 0x000fe20003800000 */
[----:B------:R-:W-:Y:S01]  /*4d00*/  IADD3 R29, -R31, c[0x0][0x180], RZ ;  /* 0x000060001f1d7a10 */ /* 0x000fe20007ffe1ff */
[----:B------:R-:W-:Y:S02]  /*4d10*/  CS2R R24, SRZ ;  /* 0x0000000000187805 */ /* 0x000fe4000001ff00 */
.L_x_1864:
        /* <DEDUP_REMOVED lines=17> */
.L_x_1853:
        /* <DEDUP_REMOVED lines=19> */
.L_x_1854:
[----:B------:R-:W-:Y:S05]  /*4f60*/  BSYNC B1 ;  /* 0x0000000000017941 */ /* 0x000fea0003800000 */
.L_x_1852:
        /* <DEDUP_REMOVED lines=17> */
[----:B------:R-:W-:-:S05]  /*5080*/  IMAD R5, R3, R4, R5 ;  /* 0x0000000403057224 */ /* 0x000fca00078e0205 */
[----:B------:R-:W-:Y:S01]  /*5090*/  IADD3 R30, R21, R5, RZ ;  /* 0x00000005151e7210 */ /* 0x000fe20007ffe0ff */
[----:B------:R-:W-:Y:S05]  /*50a0*/  @!P0 BRA `(.L_x_1856) ;  /* 0x0000009000008947 */ /* 0x000fea0003800000 */
[----:B------:R-:W-:Y:S01]  /*50b0*/  IMAD.MOV.U32 R5, RZ, RZ, R14 ;  /* 0x000000ffff057224 */ /* 0x000fe200078e000e */
[----:B------:R-:W-:Y:S01]  /*50c0*/  MOV R0, 0x5110 ;  /* 0x0000511000007802 */ /* 0x000fe20000000f00 */
[----:B------:R-:W-:Y:S02]  /*50d0*/  IMAD.MOV.U32 R4, RZ, RZ, R15 ;  /* 0x000000ffff047224 */ /* 0x000fe400078e000f */
[----:B------:R-:W-:Y:S02]  /*50e0*/  IMAD.MOV.U32 R3, RZ, RZ, R18 ;  /* 0x000000ffff037224 */ /* 0x000fe400078e0012 */
[----:B------:R-:W-:Y:S02]  /*50f0*/  IMAD.MOV.U32 R2, RZ, RZ, R19 ;  /* 0x000000ffff027224 */ /* 0x000fe400078e0013 */
[----:B------:R-:W-:Y:S05]  /*5100*/  CALL.REL.NOINC `($__internal_4_$__cuda_sm20_div_s64) ;  /* 0x000054a000007944 */ /* 0x000fea0003c00000 */
[----:B------:R-:W-:Y:S02]  /*5110*/  IMAD.MOV.U32 R22, RZ, RZ, R3 ;  /* 0x000000ffff167224 */ /* 0x000fe400078e0003 */
[----:B------:R-:W-:Y:S01]  /*5120*/  IMAD.MOV.U32 R23, RZ, RZ, R2 ;  /* 0x000000ffff177224 */ /* 0x000fe200078e0002 */
[----:B------:R-:W-:Y:S05]  /*5130*/  BRA `(.L_x_1857) ;  /* 0x0000013000007947 */ /* 0x000fea0003800000 */
.L_x_1856:
[----:B------:R-:W0:Y:S01]  /*5140*/  I2F.U32.RP R0, R18 ;  /* 0x0000001200007306 */ /* 0x000e220000209000 */
[----:B------:R-:W-:Y:S01]  /*5150*/  IADD3 R5, RZ, -R18, RZ ;  /* 0x80000012ff057210 */ /* 0x000fe20007ffe0ff */
[----:B------:R-:W-:Y:S01]  /*5160*/  IMAD.MOV.U32 R23, RZ, RZ, RZ ;  /* 0x000000ffff177224 */ /* 0x000fe200078e00ff */
[----:B------:R-:W-:-:S05]  /*5170*/  ISETP.NE.U32.AND P2, PT, R18, RZ, PT ;  /* 0x000000ff1200720c */ /* 0x000fca0003f45070 */
        /* <DEDUP_REMOVED lines=15> */
.L_x_1857:
[----:B------:R-:W-:Y:S05]  /*5270*/  BSYNC B1 ;  /* 0x0000000000017941 */ /* 0x000fea0003800000 */
.L_x_1855:
        /* <DEDUP_REMOVED lines=29> */
.L_x_1859:
        /* <DEDUP_REMOVED lines=14> */
[----:B------:R-:W-:Y:S02]  /*5530*/  @P0 IADD3 R3, -R24, R3, RZ ;  /* 0x0000000318030210 */ /* 0x000fe40007ffe1ff */
[----:B------:R-:W-:Y:S02]  /*5540*/  @P0 IADD3 R18, R18, 0x1, RZ ;  /* 0x0000000112120810 */ /* 0x000fe40007ffe0ff */
[----:B------:R-:W-:-:S13]  /*5550*/  ISETP.GE.U32.AND P1, PT, R3, R24, PT ;  /* 0x000000180300720c */ /* 0x000fda0003f26070 */
[----:B------:R-:W-:Y:S02]  /*5560*/  @P1 IADD3 R18, R18, 0x1, RZ ;  /* 0x0000000112121810 */ /* 0x000fe40007ffe0ff */
[----:B------:R-:W-:Y:S02]  /*5570*/  @!P2 LOP3.LUT R18, RZ, R24, RZ, 0x33, !PT ;  /* 0x00000018ff12a212 */ /* 0x000fe400078e33ff */
.L_x_1860:
[----:B------:R-:W-:Y:S05]  /*5580*/  BSYNC B1 ;  /* 0x0000000000017941 */ /* 0x000fea0003800000 */
.L_x_1858:
        /* <DEDUP_REMOVED lines=28> */
.L_x_1862:
        /* <DEDUP_REMOVED lines=19> */
.L_x_1863:
[----:B------:R-:W-:Y:S05]  /*5880*/  BSYNC B1 ;  /* 0x0000000000017941 */ /* 0x000fea0003800000 */
.L_x_1861:
[----:B------:R-:W2:Y:S01]  /*5890*/  LDG.E.64 R16, [R16.64+-0x18] ;  /* 0xffffe82410107981 */ /* 0x000ea2000c1e1b00 */
[----:B------:R-:W-:Y:S01]  /*58a0*/  IADD3 R7, P0, RZ, -R23, RZ ;  /* 0x80000017ff077210 */ /* 0x000fe20007f1e0ff */
[----:B------:R-:W-:Y:S01]  /*58b0*/  IMAD.MOV.U32 R2, RZ, RZ, R18 ;  /* 0x000000ffff027224 */ /* 0x000fe200078e0012 */
[----:B------:R-:W-:Y:S01]  /*58c0*/  MOV R3, R19 ;  /* 0x0000001300037202 */ /* 0x000fe20000000f00 */
[----:B------:R-:W-:Y:S01]  /*58d0*/  IMAD.MOV.U32 R21, RZ, RZ, R20 ;  /* 0x000000ffff157224 */ /* 0x000fe200078e0014 */
[----:B------:R-:W-:Y:S01]  /*58e0*/  IADD3 R29, R29, -0x4, RZ ;  /* 0xfffffffc1d1d7810 */ /* 0x000fe20007ffe0ff */
[----:B------:R-:W-:Y:S01]  /*58f0*/  IMAD.X R5, RZ, RZ, ~R22, P0 ;  /* 0x000000ffff057224 */ /* 0x000fe200000e0e16 */
[----:B------:R-:W-:Y:S01]  /*5900*/  IADD3 R28, R28, -0x4, RZ ;  /* 0xfffffffc1c1c7810 */ /* 0x000fe20007ffe0ff */
[----:B------:R-:W-:Y:S01]  /*5910*/  IMAD.WIDE.U32 R2, R12, R7, R2 ;  /* 0x000000070c027225 */ /* 0x000fe200078e0002 */
[----:B------:R-:W-:-:S03]  /*5920*/  ISETP.NE.AND P0, PT, R29, RZ, PT ;  /* 0x000000ff1d00720c */ /* 0x000fc60003f05270 */
[----:B------:R-:W-:Y:S02]  /*5930*/  IMAD R5, R5, R12, RZ ;  /* 0x0000000c05057224 */ /* 0x000fe400078e02ff */
[----:B------:R-:W-:Y:S02]  /*5940*/  IMAD.MOV.U32 R20, RZ, RZ, R14 ;  /* 0x000000ffff147224 */ /* 0x000fe400078e000e */
        /* <DEDUP_REMOVED lines=8> */
.L_x_1851:
        /* <DEDUP_REMOVED lines=19> */
.L_x_1867:
        /* <DEDUP_REMOVED lines=19> */
.L_x_1868:
[----:B------:R-:W-:Y:S05]  /*5c30*/  BSYNC B0 ;  /* 0x0000000000007941 */ /* 0x000fea0003800000 */
.L_x_1866:
        /* <DEDUP_REMOVED lines=14> */
[----:B------:R-:W-:-:S05]  /*5d20*/  IMAD R5, R3, R4, R5 ;  /* 0x0000000403057224 */ /* 0x000fca00078e0205 */
[----:B------:R-:W-:Y:S01]  /*5d30*/  IADD3 R25, R25, R5, RZ ;  /* 0x0000000519197210 */ /* 0x000fe20007ffe0ff */
        /* <DEDUP_REMOVED lines=16> */
.L_x_1870:
        /* <DEDUP_REMOVED lines=19> */
.L_x_1871:
[----:B------:R-:W-:Y:S05]  /*5f70*/  BSYNC B0 ;  /* 0x0000000000007941 */ /* 0x000fea0003800000 */
.L_x_1869:
        /* <DEDUP_REMOVED lines=26> */
[----:B------:R-:W-:Y:S02]  /*6120*/  IMAD.MOV.U32 R2, RZ, RZ, R4 ;  /* 0x000000ffff027224 */ /* 0x000fe400078e0004 */
[----:B------:R-:W-:Y:S01]  /*6130*/  IMAD.MOV.U32 R3, RZ, RZ, R5 ;  /* 0x000000ffff037224 */ /* 0x000fe200078e0005 */
[----:B------:R-:W-:Y:S05]  /*6140*/  BRA `(.L_x_1874) ;  /* 0x0000012000007947 */ /* 0x000fea0003800000 */
.L_x_1873:
[----:B------:R-:W0:Y:S01]  /*6150*/  I2F.U32.RP R0, R18 ;  /* 0x0000001200007306 */ /* 0x000e220000209000 */
[----:B------:R-:W-:-:S02]  /*6160*/  IADD3 R3, RZ, -R18, RZ ;  /* 0x80000012ff037210 */ /* 0x000fc40007ffe0ff */
[----:B------:R-:W-:-:S05]  /*6170*/  ISETP.NE.U32.AND P1, PT, R18, RZ, PT ;  /* 0x000000ff1200720c */ /* 0x000fca0003f25070 */
        /* <DEDUP_REMOVED lines=15> */
.L_x_1874:
[----:B------:R-:W-:Y:S05]  /*6270*/  BSYNC B0 ;  /* 0x0000000000007941 */ /* 0x000fea0003800000 */
.L_x_1872:
[----:B------:R-:W2:Y:S02]  /*6280*/  LDG.E.64 R16, [R16.64+-0x10] ;  /* 0xfffff02410107981 */ /* 0x000ea4000c1e1b00 */
[----:B--2---:R-:W-:Y:S02]  /*6290*/  IMAD R3, R3, R16, RZ ;  /* 0x0000001003037224 */ /* 0x004fe400078e02ff */
[----:B------:R-:W-:-:S04]  /*62a0*/  IMAD.WIDE.U32 R24, R16, R2, R24 ;  /* 0x0000000210187225 */ /* 0x000fc800078e0018 */
[----:B------:R-:W-:-:S04]  /*62b0*/  IMAD R3, R17, R2, R3 ;  /* 0x0000000211037224 */ /* 0x000fc800078e0203 */
[----:B------:R-:W-:Y:S02]  /*62c0*/  IMAD.IADD R25, R25, 0x1, R3 ;  /* 0x0000000119197824 */ /* 0x000fe400078e0203 */
.L_x_1865:
[-C--:B------:R-:W-:Y:S02]  /*62d0*/  IADD3 R17, P0, R38, R24.reuse, RZ ;  /* 0x0000001826117210 */ /* 0x080fe40007f1e0ff */
[----:B------:R-:W-:Y:S02]  /*62e0*/  IADD3 R3, P1, R36, R24, RZ ;  /* 0x0000001824037210 */ /* 0x000fe40007f3e0ff */
[----:B------:R-:W-:Y:S02]  /*62f0*/  IADD3 R0, P2, R17, 0x1, RZ ;  /* 0x0000000111007810 */ /* 0x000fe40007f5e0ff */
[----:B------:R-:W-:Y:S01]  /*6300*/  IADD3.X R2, R39, R25, RZ, P0, !PT ;  /* 0x0000001927027210 */ /* 0x000fe200007fe4ff */
[----:B------:R-:W-:Y:S01]  /*6310*/  IMAD.X R25, R37, 0x1, R25, P1 ;  /* 0x0000000125197824 */ /* 0x000fe200008e0619 */
[----:B------:R-:W-:Y:S02]  /*6320*/  ISETP.GE.U32.AND P0, PT, R0, R3, PT ;  /* 0x000000030000720c */ /* 0x000fe40003f06070 */
[----:B------:R-:W-:Y:S01]  /*6330*/  ISETP.LE.U32.AND P1, PT, R36, R38, PT ;  /* 0x000000262400720c */ /* 0x000fe20003f23070 */
[----:B------:R-:W-:-:S05]  /*6340*/  IMAD.X R0, RZ, RZ, R2, P2 ;  /* 0x000000ffff007224 */ /* 0x000fca00010e0602 */
        /* <DEDUP_REMOVED lines=9> */
.L_x_1877:
        /* <DEDUP_REMOVED lines=27> */
.L_x_1876:
[----:B------:R-:W-:Y:S05]  /*6590*/  BSYNC B8 ;  /* 0x0000000000087941 */ /* 0x000fea0003800000 */
.L_x_1875:
[----:B------:R-:W-:-:S05]  /*65a0*/  IADD3 R16, P0, R16, 0x8, RZ ;  /* 0x0000000810107810 */ /* 0x000fca0007f1e0ff */
[----:B------:R-:W-:Y:S01]  /*65b0*/  IMAD.X R17, RZ, RZ, R17, P0 ;  /* 0x000000ffff117224 */ /* 0x000fe200000e0611 */
[----:B------:R-:W-:-:S04]  /*65c0*/  ISETP.GE.U32.AND P0, PT, R16, R19, PT ;  /* 0x000000131000720c */ /* 0x000fc80003f06070 */
[----:B------:R-:W-:-:S13]  /*65d0*/  ISETP.GE.U32.AND.EX P0, PT, R17, R18, PT, P0 ;  /* 0x000000121100720c */ /* 0x000fda0003f06100 */
[----:B------:R-:W-:Y:S05]  /*65e0*/  @!P0 BRA `(.L_x_1877) ;  /* 0xfffffdf000008947 */ /* 0x000fea000383ffff */
.L_x_1844:
[----:B------:R-:W-:Y:S05]  /*65f0*/  BSYNC B7 ;  /* 0x0000000000077941 */ /* 0x000fea0003800000 */
.L_x_1843:
        /* <DEDUP_REMOVED lines=30> */
.L_x_1881:
[----:B------:R-:W-:Y:S05]  /*67e0*/  BSYNC B8 ;  /* 0x0000000000087941 */ /* 0x000fea0003800000 */
.L_x_1880:
        /* <DEDUP_REMOVED lines=25> */
.L_x_1883:
[----:B------:R-:W-:Y:S05]  /*6980*/  BSYNC B8 ;  /* 0x0000000000087941 */ /* 0x000fea0003800000 */
.L_x_1882:
        /* <DEDUP_REMOVED lines=29> */
.L_x_1885:
[----:B------:R-:W-:Y:S05]  /*6b60*/  BSYNC B8 ;  /* 0x0000000000087941 */ /* 0x000fea0003800000 */
.L_x_1884:
[----:B------:R-:W-:Y:S01]  /*6b70*/  MOV R31, c[0x0][0x180] ;  /* 0x00006000001f7a02 */ /* 0x000fe20000000f00 */
[----:B------:R-:W-:Y:S01]  /*6b80*/  IMAD R3, R63, c[0x0][0x178], RZ ;  /* 0x00005e003f037a24 */ /* 0x000fe200078e02ff */
[----:B------:R-:W-:Y:S01]  /*6b90*/  CS2R R24, SRZ ;  /* 0x0000000000187805 */ /* 0x000fe2000001ff00 */
[C---:B------:R-:W-:Y:S01]  /*6ba0*/  IMAD.WIDE.U32 R22, R62.reuse, c[0x0][0x178], RZ ;  /* 0x00005e003e167a25 */ /* 0x040fe200078e00ff */
[C---:B------:R-:W-:Y:S02]  /*6bb0*/  IADD3 R28, R31.reuse, -0x1, RZ ;  /* 0xffffffff1f1c7810 */ /* 0x040fe40007ffe0ff */
[----:B------:R-:W-:Y:S01]  /*6bc0*/  LOP3.LUT R31, R31, 0x3, RZ, 0xc0, !PT ;  /* 0x000000031f1f7812 */ /* 0x000fe200078ec0ff */
[----:B------:R-:W-:Y:S01]  /*6bd0*/  IMAD R3, R62, c[0x0][0x17c], R3 ;  /* 0x00005f003e037a24 */ /* 0x000fe200078e0203 */
[----:B------:R-:W-:-:S03]  /*6be0*/  ISETP.GE.U32.AND P0, PT, R28, 0x3, PT ;  /* 0x000000031c00780c */ /* 0x000fc60003f06070 */
[----:B------:R-:W-:-:S10]  /*6bf0*/  IMAD.IADD R23, R23, 0x1, R3 ;  /* 0x0000000117177824 */ /* 0x000fd400078e0203 */
[----:B------:R-:W-:Y:S05]  /*6c00*/  @!P0 BRA `(.L_x_1886) ;  /* 0x00000cc000008947 */ /* 0x000fea0003800000 */
[----:B------:R-:W-:Y:S01]  /*6c10*/  BSSY B0, `(.L_x_1886) ;  /* 0x00000cb000007945 */ /* 0x000fe20003800000 */
[----:B------:R-:W-:Y:S01]  /*6c20*/  IADD3 R29, -R31, c[0x0][0x180], RZ ;  /* 0x000060001f1d7a10 */ /* 0x000fe20007ffe1ff */
[----:B------:R-:W-:Y:S02]  /*6c30*/  CS2R R24, SRZ ;  /* 0x0000000000187805 */ /* 0x000fe4000001ff00 */
.L_x_1899:
        /* <DEDUP_REMOVED lines=17> */
.L_x_1888:
        /* <DEDUP_REMOVED lines=19> */
.L_x_1889:
[----:B------:R-:W-:Y:S05]  /*6e80*/  BSYNC B1 ;  /* 0x0000000000017941 */ /* 0x000fea0003800000 */
.L_x_1887:
[----:B------:R-:W2:Y:S01]  /*6e90*/  LDG.E.64 R18, [R12.64+-0x8] ;  /* 0xfffff8240c127981 */ /* 0x000ea2000c1e1b00 */
[----:B------:R-:W-:-:S04]  /*6ea0*/  LEA R16, P0, R28, c[0x0][0x190], 0x3 ;  /* 0x000064001c107a11 */ /* 0x000fc800078018ff */
[----:B------:R-:W-:-:S05]  /*6eb0*/  LEA.HI.X R17, R28, c[0x0][0x194], R17, 0x3, P0 ;  /* 0x000065001c117a11 */ /* 0x000fca00000f1c11 */
[----:B------:R-:W3:Y:S01]  /*6ec0*/  LDG.E.64 R2, [R16.64] ;  /* 0x0000002410027981 */ /* 0x000ee2000c1e1b00 */
[----:B------:R-:W-:-:S04]  /*6ed0*/  IADD3 R9, P0, RZ, -R14, RZ ;  /* 0x8000000eff097210 */ /* 0x000fc80007f1e0ff */
[----:B------:R-:W-:Y:S01]  /*6ee0*/  IADD3.X R7, RZ, ~R15, RZ, P0, !PT ;  /* 0x8000000fff077210 */ /* 0x000fe200007fe4ff */
[----:B------:R-:W-:-:S04]  /*6ef0*/  IMAD.WIDE.U32 R4, R20, R9, R22 ;  /* 0x0000000914047225 */ /* 0x000fc800078e0016 */
[----:B------:R-:W-:-:S04]  /*6f00*/  IMAD R7, R7, R20, RZ ;  /* 0x0000001407077224 */ /* 0x000fc800078e02ff */
        /* <DEDUP_REMOVED lines=19> */
.L_x_1891:
        /* <DEDUP_REMOVED lines=19> */
.L_x_1892:
[----:B------:R-:W-:Y:S05]  /*7170*/  BSYNC B1 ;  /* 0x0000000000017941 */ /* 0x000fea0003800000 */
.L_x_1890:
[----:B------:R-:W2:Y:S04]  /*7180*/  LDG.E.64 R24, [R12.64+-0x10] ;  /* 0xfffff0240c187981 */ /* 0x000ea8000c1e1b00 */
[----:B------:R-:W3:Y:S01]  /*7190*/  LDG.E.64 R2, [R16.64+-0x8] ;  /* 0xfffff82410027981 */ /* 0x000ee2000c1e1b00 */
[----:B------:R-:W-:Y:S01]  /*71a0*/  IADD3 R9, P0, RZ, -R22, RZ ;  /* 0x80000016ff097210 */ /* 0x000fe20007f1e0ff */
[----:B------:R-:W-:Y:S01]  /*71b0*/  IMAD.MOV.U32 R4, RZ, RZ, R14 ;  /* 0x000000ffff047224 */ /* 0x000fe200078e000e */
[----:B------:R-:W-:Y:S01]  /*71c0*/  BSSY B1, `(.L_x_1893) ;  /* 0x000002c000017945 */ /* 0x000fe20003800000 */
[----:B------:R-:W-:Y:S01]  /*71d0*/  IMAD.MOV.U32 R5, RZ, RZ, R15 ;  /* 0x000000ffff057224 */ /* 0x000fe200078e000f */
[----:B------:R-:W-:Y:S01]  /*71e0*/  IADD3.X R7, RZ, ~R23, RZ, P0, !PT ;  /* 0x80000017ff077210 */ /* 0x000fe200007fe4ff */
[----:B------:R-:W-:-:S02]  /*71f0*/  IMAD.MOV.U32 R14, RZ, RZ, R20 ;  /* 0x000000ffff0e7224 */ /* 0x000fc400078e0014 */
        /* <DEDUP_REMOVED lines=21> */
.L_x_1894:
        /* <DEDUP_REMOVED lines=19> */
.L_x_1895:
[----:B------:R-:W-:Y:S05]  /*7480*/  BSYNC B1 ;  /* 0x0000000000017941 */ /* 0x000fea0003800000 */
.L_x_1893:
        /* <DEDUP_REMOVED lines=10> */
[----:B------:R-:W-:-:S05]  /*7530*/  IMAD R7, R25, R9, R7 ;  /* 0x0000000919077224 */ /* 0x000fca00078e0207 */
[----:B------:R-:W-:Y:S02]  /*7540*/  IADD3 R5, R5, R7, RZ ;  /* 0x0000000705057210 */ /* 0x000fe40007ffe0ff */
        /* <DEDUP_REMOVED lines=16> */
.L_x_1897:
        /* <DEDUP_REMOVED lines=19> */
.L_x_1898:
[----:B------:R-:W-:Y:S05]  /*7780*/  BSYNC B1 ;  /* 0x0000000000017941 */ /* 0x000fea0003800000 */
.L_x_1896:
[----:B------:R-:W2:Y:S01]  /*7790*/  LDG.E.64 R16, [R16.64+-0x18] ;  /* 0xffffe82410107981 */ /* 0x000ea2000c1e1b00 */
[----:B------:R-:W-:Y:S01]  /*77a0*/  IADD3 R7, P0, RZ, -R22, RZ ;  /* 0x80000016ff077210 */ /* 0x000fe20007f1e0ff */
[----:B------:R-:W-:Y:S01]  /*77b0*/  IMAD.MOV.U32 R2, RZ, RZ, R18 ;  /* 0x000000ffff027224 */ /* 0x000fe200078e0012 */
[----:B------:R-:W-:Y:S01]  /*77c0*/  IADD3 R29, R29, -0x4, RZ ;  /* 0xfffffffc1d1d7810 */ /* 0x000fe20007ffe0ff */
[----:B------:R-:W-:Y:S01]  /*77d0*/  IMAD.MOV.U32 R3, RZ, RZ, R19 ;  /* 0x000000ffff037224 */ /* 0x000fe200078e0013 */
[----:B------:R-:W-:Y:S01]  /*77e0*/  IADD3.X R5, RZ, ~R23, RZ, P0, !PT ;  /* 0x80000017ff057210 */ /* 0x000fe200007fe4ff */
[----:B------:R-:W-:Y:S01]  /*77f0*/  IMAD.MOV.U32 R21, RZ, RZ, R20 ;  /* 0x000000ffff157224 */ /* 0x000fe200078e0014 */
[----:B------:R-:W-:Y:S01]  /*7800*/  ISETP.NE.AND P0, PT, R29, RZ, PT ;  /* 0x000000ff1d00720c */ /* 0x000fe20003f05270 */
[----:B------:R-:W-:Y:S01]  /*7810*/  IMAD.WIDE.U32 R2, R12, R7, R2 ;  /* 0x000000070c027225 */ /* 0x000fe200078e0002 */
[----:B------:R-:W-:-:S03]  /*7820*/  IADD3 R28, R28, -0x4, RZ ;  /* 0xfffffffc1c1c7810 */ /* 0x000fc60007ffe0ff */
        /* <DEDUP_REMOVED lines=10> */
.L_x_1886:
[----:B------:R-:W-:-:S13]  /*78d0*/  ISETP.NE.AND P0, PT, R31, RZ, PT ;  /* 0x000000ff1f00720c */ /* 0x000fda0003f05270 */
[----:B------:R-:W-:Y:S05]  /*78e0*/  @!P0 BRA `(.L_x_1900) ;  /* 0x000008c000008947 */ /* 0x000fea0003800000 */
[----:B------:R-:W-:-:S10]  /*78f0*/  HFMA2.MMA R19, -RZ, RZ, 0, 4.76837158203125e-07 ;  /* 0x00000008ff137435 */ /* 0x000fd400000001ff */
        /* <DEDUP_REMOVED lines=16> */
.L_x_1902:
        /* <DEDUP_REMOVED lines=19> */
.L_x_1903:
[----:B------:R-:W-:Y:S05]  /*7b30*/  BSYNC B0 ;  /* 0x0000000000007941 */ /* 0x000fea0003800000 */
.L_x_1901:
[----:B------:R-:W-:-:S04]  /*7b40*/  LEA R16, P0, R28, c[0x0][0x190], 0x3 ;  /* 0x000064001c107a11 */ /* 0x000fc800078018ff */
[----:B------:R-:W-:-:S05]  /*7b50*/  LEA.HI.X R17, R28, c[0x0][0x194], R17, 0x3, P0 ;  /* 0x000065001c117a11 */ /* 0x000fca00000f1c11 */
[----:B------:R-:W2:Y:S01]  /*7b60*/  LDG.E.64 R2, [R16.64] ;  /* 0x0000002410027981 */ /* 0x000ea2000c1e1b00 */
        /* <DEDUP_REMOVED lines=27> */
.L_x_1905:
        /* <DEDUP_REMOVED lines=19> */
.L_x_1906:
[----:B------:R-:W-:Y:S05]  /*7e50*/  BSYNC B0 ;  /* 0x0000000000007941 */ /* 0x000fea0003800000 */
.L_x_1904:
        /* <DEDUP_REMOVED lines=29> */
.L_x_1908:
        /* <DEDUP_REMOVED lines=18> */
.L_x_1909:
[----:B------:R-:W-:Y:S05]  /*8150*/  BSYNC B0 ;  /* 0x0000000000007941 */ /* 0x000fea0003800000 */
.L_x_1907:
[----:B------:R-:W2:Y:S02]  /*8160*/  LDG.E.64 R16, [R16.64+-0x10] ;  /* 0xfffff02410107981 */ /* 0x000ea4000c1e1b00 */
[----:B--2---:R-:W-:Y:S02]  /*8170*/  IMAD R3, R3, R16, RZ ;  /* 0x0000001003037224 */ /* 0x004fe400078e02ff */
[----:B------:R-:W-:-:S04]  /*8180*/  IMAD.WIDE.U32 R24, R16, R2, R24 ;  /* 0x0000000210187225 */ /* 0x000fc800078e0018 */
[----:B------:R-:W-:-:S04]  /*8190*/  IMAD R3, R17, R2, R3 ;  /* 0x0000000211037224 */ /* 0x000fc800078e0203 */
[----:B------:R-:W-:Y:S02]  /*81a0*/  IMAD.IADD R25, R25, 0x1, R3 ;  /* 0x0000000119197824 */ /* 0x000fe400078e0203 */
.L_x_1900:
        /* <DEDUP_REMOVED lines=17> */
.L_x_1912:
        /* <DEDUP_REMOVED lines=27> */
.L_x_1911:
[----:B------:R-:W-:Y:S05]  /*8470*/  BSYNC B8 ;  /* 0x0000000000087941 */ /* 0x000fea0003800000 */
.L_x_1910:
[----:B------:R-:W-:-:S05]  /*8480*/  IADD3 R16, P0, R16, 0x8, RZ ;  /* 0x0000000810107810 */ /* 0x000fca0007f1e0ff */
[----:B------:R-:W-:Y:S01]  /*8490*/  IMAD.X R17, RZ, RZ, R17, P0 ;  /* 0x000000ffff117224 */ /* 0x000fe200000e0611 */
[----:B------:R-:W-:-:S04]  /*84a0*/  ISETP.GE.U32.AND P0, PT, R16, R19, PT ;  /* 0x000000131000720c */ /* 0x000fc80003f06070 */
[----:B------:R-:W-:-:S13]  /*84b0*/  ISETP.GE.U32.AND.EX P0, PT, R17, R18, PT, P0 ;  /* 0x000000121100720c */ /* 0x000fda0003f06100 */
[----:B------:R-:W-:Y:S05]  /*84c0*/  @!P0 BRA `(.L_x_1912) ;  /* 0xfffffdf000008947 */ /* 0x000fea000383ffff */
.L_x_1879:
[----:B------:R-:W-:Y:S05]  /*84d0*/  BSYNC B7 ;  /* 0x0000000000077941 */ /* 0x000fea0003800000 */
.L_x_1878:
        /* <DEDUP_REMOVED lines=29> */
.L_x_1914:
[----:B------:R-:W-:Y:S05]  /*86b0*/  BSYNC B7 ;  /* 0x0000000000077941 */ /* 0x000fea0003800000 */
.L_x_1913:
        /* <DEDUP_REMOVED lines=25> */
.L_x_1916:
[----:B------:R-:W-:Y:S05]  /*8850*/  BSYNC B7 ;  /* 0x0000000000077941 */ /* 0x000fea0003800000 */
.L_x_1915:
        /* <DEDUP_REMOVED lines=29> */
.L_x_1918:
[----:B------:R-:W-:Y:S05]  /*8a30*/  BSYNC B7 ;  /* 0x0000000000077941 */ /* 0x000fea0003800000 */
.L_x_1917:
        /* <DEDUP_REMOVED lines=13> */
.L_x_1932:
        /* <DEDUP_REMOVED lines=17> */
.L_x_1921:
        /* <DEDUP_REMOVED lines=19> */
.L_x_1922:
[----:B------:R-:W-:Y:S05]  /*8d50*/  BSYNC B1 ;  /* 0x0000000000017941 */ /* 0x000fea0003800000 */
.L_x_1920:
        /* <DEDUP_REMOVED lines=27> */
.L_x_1924:
        /* <DEDUP_REMOVED lines=19> */
.L_x_1925:
[----:B------:R-:W-:Y:S05]  /*9040*/  BSYNC B1 ;  /* 0x0000000000017941 */ /* 0x000fea0003800000 */
.L_x_1923:
        /* <DEDUP_REMOVED lines=29> */
.L_x_1927:
        /* <DEDUP_REMOVED lines=19> */
.L_x_1928:
[----:B------:R-:W-:Y:S05]  /*9350*/  BSYNC B1 ;  /* 0x0000000000017941 */ /* 0x000fea0003800000 */
.L_x_1926:
        /* <DEDUP_REMOVED lines=28> */
.L_x_1930:
        /* <DEDUP_REMOVED lines=19> */
.L_x_1931:
[----:B------:R-:W-:Y:S05]  /*9650*/  BSYNC B1 ;  /* 0x0000000000017941 */ /* 0x000fea0003800000 */
.L_x_1929:
        /* <DEDUP_REMOVED lines=20> */
.L_x_1919:
        /* <DEDUP_REMOVED lines=19> */
.L_x_1935:
        /* <DEDUP_REMOVED lines=19> */
.L_x_1936:
[----:B------:R-:W-:Y:S05]  /*9a00*/  BSYNC B0 ;  /* 0x0000000000007941 */ /* 0x000fea0003800000 */
.L_x_1934:
        /* <DEDUP_REMOVED lines=30> */
.L_x_1938:
        /* <DEDUP_REMOVED lines=19> */
.L_x_1939:
[----:B------:R-:W-:Y:S05]  /*9d20*/  BSYNC B0 ;  /* 0x0000000000007941 */ /* 0x000fea0003800000 */
.L_x_1937:
        /* <DEDUP_REMOVED lines=29> */
.L_x_1941:
        /* <DEDUP_REMOVED lines=18> */
.L_x_1942:
[----:B------:R-:W-:Y:S05]  /*a020*/  BSYNC B0 ;  /* 0x0000000000007941 */ /* 0x000fea0003800000 */
.L_x_1940:
[----:B------:R-:W2:Y:S02]  /*a030*/  LDG.E.64 R16, [R16.64+-0x10] ;  /* 0xfffff02410107981 */ /* 0x000ea4000c1e1b00 */
[----:B--2---:R-:W-:Y:S02]  /*a040*/  IMAD R3, R3, R16, RZ ;  /* 0x0000001003037224 */ /* 0x004fe400078e02ff */
[----:B------:R-:W-:-:S04]  /*a050*/  IMAD.WIDE.U32 R24, R16, R2, R24 ;  /* 0x0000000210187225 */ /* 0x000fc800078e0018 */
[----:B------:R-:W-:-:S04]  /*a060*/  IMAD R3, R17, R2, R3 ;  /* 0x0000000211037224 */ /* 0x000fc800078e0203 */
[----:B------:R-:W-:Y:S02]  /*a070*/  IMAD.IADD R25, R25, 0x1, R3 ;  /* 0x0000000119197824 */ /* 0x000fe400078e0203 */
.L_x_1933:
[-C--:B------:R-:W-:Y:S02]  /*a080*/  IADD3 R2, P0, R46, R24.reuse, RZ ;  /* 0x000000182e027210 */ /* 0x080fe40007f1e0ff */
[----:B------:R-:W-:Y:S02]  /*a090*/  IADD3 R3, P1, R44, R24, RZ ;  /* 0x000000182c037210 */ /* 0x000fe40007f3e0ff */
[----:B------:R-:W-:Y:S02]  /*a0a0*/  IADD3 R0, P2, R2, 0x1, RZ ;  /* 0x0000000102007810 */ /* 0x000fe40007f5e0ff */
[----:B------:R-:W-:Y:S01]  /*a0b0*/  IADD3.X R5, R47, R25, RZ, P0, !PT ;  /* 0x000000192f057210 */ /* 0x000fe200007fe4ff */
[----:B------:R-:W-:Y:S01]  /*a0c0*/  IMAD.X R25, R45, 0x1, R25, P1 ;  /* 0x000000012d197824 */ /* 0x000fe200008e0619 */
[----:B------:R-:W-:Y:S02]  /*a0d0*/  ISETP.GE.U32.AND P0, PT, R0, R3, PT ;  /* 0x000000030000720c */ /* 0x000fe40003f06070 */
[----:B------:R-:W-:Y:S01]  /*a0e0*/  ISETP.LE.U32.AND P1, PT, R44, R46, PT ;  /* 0x0000002e2c00720c */ /* 0x000fe20003f23070 */
[----:B------:R-:W-:Y:S01]  /*a0f0*/  IMAD.X R0, RZ, RZ, R5, P2 ;  /* 0x000000ffff007224 */ /* 0x000fe200010e0605 */
[----:B------:R-:W-:-:S02]  /*a100*/  LEA R16, P2, R2, c[0x0][0x198], 0x3 ;  /* 0x0000660002107a11 */ /* 0x000fc400078418ff */
        /* <DEDUP_REMOVED lines=8> */
.L_x_1945:
        /* <DEDUP_REMOVED lines=27> */
.L_x_1944:
[----:B------:R-:W-:Y:S05]  /*a340*/  BSYNC B7 ;  /* 0x0000000000077941 */ /* 0x000fea0003800000 */
.L_x_1943:
[----:B------:R-:W-:-:S05]  /*a350*/  IADD3 R16, P0, R16, 0x8, RZ ;  /* 0x0000000810107810 */ /* 0x000fca0007f1e0ff */
[----:B------:R-:W-:Y:S01]  /*a360*/  IMAD.X R17, RZ, RZ, R17, P0 ;  /* 0x000000ffff117224 */ /* 0x000fe200000e0611 */
[----:B------:R-:W-:-:S04]  /*a370*/  ISETP.GE.U32.AND P0, PT, R16, R19, PT ;  /* 0x000000131000720c */ /* 0x000fc80003f06070 */
[----:B------:R-:W-:-:S13]  /*a380*/  ISETP.GE.U32.AND.EX P0, PT, R17, R18, PT, P0 ;  /* 0x000000121100720c */ /* 0x000fda0003f06100 */
[----:B------:R-:W-:Y:S05]  /*a390*/  @!P0 BRA `(.L_x_1945) ;  /* 0xfffffdf000008947 */ /* 0x000fea000383ffff */
.L_x_1807:
[----:B------:R-:W-:Y:S05]  /*a3a0*/  BSYNC B6 ;  /* 0x0000000000067941 */ /* 0x000fea0003800000 */
.L_x_1761:
[----:B------:R-:W0:Y:S01]  /*a3b0*/  S2R R3, SR_TID.X ;  /* 0x0000000000037919 */ /* 0x000e220000002100 */
[----:B------:R-:W-:Y:S01]  /*a3c0*/  BSSY B0, `(.L_x_1946) ;  /* 0x0000016000007945 */ /* 0x000fe20003800000 */
[----:B0-----:R-:W-:Y:S02]  /*a3d0*/  ISETP.GE.AND P1, PT, R3, R66, PT ;  /* 0x000000420300720c */ /* 0x001fe40003f26270 */
[----:B------:R-:W-:-:S11]  /*a3e0*/  MOV R7, R3 ;  /* 0x0000000300077202 */ /* 0x000fd60000000f00 */
[----:B------:R-:W0:Y:S01]  /*a3f0*/  @!P1 S2R R2, SR_CTAID.X ;  /* 0x0000000000029919 */ /* 0x000e220000002500 */
[----:B------:R-:W-:Y:S01]  /*a400*/  @!P1 IMAD.MOV.U32 R5, RZ, RZ, 0x8 ;  /* 0x00000008ff059424 */ /* 0x000fe200078e00ff */
[----:B------:R-:W-:-:S04]  /*a410*/  @!P1 IADD3 R7, R3, 0x80, RZ ;  /* 0x0000008003079810 */ /* 0x000fc80007ffe0ff */
[----:B------:R-:W-:Y:S01]  /*a420*/  ISETP.GE.AND P0, PT, R7, R66, PT ;  /* 0x000000420700720c */ /* 0x000fe20003f06270 */
[----:B0-----:R-:W-:-:S04]  /*a430*/  @!P1 IMAD R2, R2, 0x200, R3 ;  /* 0x0000020002029824 */ /* 0x001fc800078e0203 */
[----:B------:R-:W-:-:S05]  /*a440*/  @!P1 IMAD.WIDE.U32 R2, R2, R5, c[0x0][0x1a8] ;  /* 0x00006a0002029625 */ /* 0x000fca00078e0005 */
[----:B------:R0:W-:Y:S03]  /*a450*/  @!P1 STG.E.64 [R2.64], RZ ;  /* 0x000000ff02009986 */ /* 0x0001e6000c101b24 */
[----:B------:R-:W-:Y:S05]  /*a460*/  @P0 BRA `(.L_x_1947) ;  /* 0x000000b000000947 */ /* 0x000fea0003800000 */
[----:B------:R-:W1:Y:S01]  /*a470*/  S2R R0, SR_CTAID.X ;  /* 0x0000000000007919 */ /* 0x000e620000002500 */
[----:B------:R-:W-:Y:S02]  /*a480*/  IMAD.MOV.U32 R5, RZ, RZ, 0x8 ;  /* 0x00000008ff057424 */ /* 0x000fe400078e00ff */
[----:B01----:R-:W-:Y:S01]  /*a490*/  IMAD R2, R0, 0x200, R7 ;  /* 0x0000020000027824 */ /* 0x003fe200078e0207 */
[----:B------:R-:W-:-:S03]  /*a4a0*/  IADD3 R7, R7, 0x80, RZ ;  /* 0x0000008007077810 */ /* 0x000fc60007ffe0ff */
[----:B------:R-:W-:Y:S01]  /*a4b0*/  IMAD.WIDE.U32 R2, R2, R5, c[0x0][0x1a8] ;  /* 0x00006a0002027625 */ /* 0x000fe200078e0005 */
[----:B------:R-:W-:-:S04]  /*a4c0*/  ISETP.GE.AND P0, PT, R7, R66, PT ;  /* 0x000000420700720c */ /* 0x000fc80003f06270 */
[----:B------:R0:W-:Y:S09]  /*a4d0*/  STG.E.64 [R2.64], RZ ;  /* 0x000000ff02007986 */ /* 0x0001f2000c101b24 */
[----:B------:R-:W-:Y:S01]  /*a4e0*/  @!P0 IMAD R4, R0, 0x200, R7 ;  /* 0x0000020000048824 */ /* 0x000fe200078e0207 */
[----:B------:R-:W-:-:S03]  /*a4f0*/  @!P0 IADD3 R7, R7, 0x80, RZ ;  /* 0x0000008007078810 */ /* 0x000fc60007ffe0ff */
[----:B------:R-:W-:-:S05]  /*a500*/  @!P0 IMAD.WIDE.U32 R4, R4, R5, c[0x0][0x1a8] ;  /* 0x00006a0004048625 */ /* 0x000fca00078e0005 */
[----:B------:R0:W-:Y:S02]  /*a510*/  @!P0 STG.E.64 [R4.64], RZ ;  /* 0x000000ff04008986 */ /* 0x0001e4000c101b24 */
.L_x_1947:
[----:B------:R-:W-:Y:S05]  /*a520*/  BSYNC B0 ;  /* 0x0000000000007941 */ /* 0x000fea0003800000 */
.L_x_1946:
[----:B------:R-:W-:-:S13]  /*a530*/  ISETP.GE.AND P0, PT, R7, R66, PT ;  /* 0x000000420700720c */ /* 0x000fda0003f06270 */
[----:B------:R-:W-:Y:S05]  /*a540*/  @P0 EXIT ;  /* 0x000000000000094d */ /* 0x000fea0003800000 */
[----:B0-----:R-:W0:Y:S01]  /*a550*/  S2R R2, SR_CTAID.X ;  /* 0x0000000000027919 */ /* 0x001e220000002500 */
[----:B------:R-:W-:Y:S01]  /*a560*/  IMAD.MOV.U32 R3, RZ, RZ, 0x8 ;  /* 0x00000008ff037424 */ /* 0x000fe200078e00ff */
[----:B0-----:R-:W-:-:S05]  /*a570*/  LEA R2, R2, R7, 0x9 ;  /* 0x0000000702027211 */ /* 0x001fca00078e48ff */
[----:B------:R-:W-:-:S05]  /*a580*/  IMAD.WIDE.U32 R2, R2, R3, c[0x0][0x1a8] ;  /* 0x00006a0002027625 */ /* 0x000fca00078e0003 */
[----:B------:R-:W-:Y:S01]  /*a590*/  STG.E.64 [R2.64], RZ ;  /* 0x000000ff02007986 */ /* 0x000fe2000c101b24 */
[----:B------:R-:W-:Y:S05]  /*a5a0*/  EXIT ;  /* 0x000000000000794d */ /* 0x000fea0003800000 */
        .weak           $__internal_4_$__cuda_sm20_div_s64
        .type           $__internal_4_$__cuda_sm20_div_s64,@function
        .size           $__internal_4_$__cuda_sm20_div_s64,($__internal_5_$__cuda_sm20_rem_s64 - $__internal_4_$__cuda_sm20_div_s64)
$__internal_4_$__cuda_sm20_div_s64:
        /* <DEDUP_REMOVED lines=20> */
[----:B------:R-:W-:-:S04]  /*a6f0*/  IMAD.HI.U32 R7, R9, R6, RZ ;  /* 0x0000000609077227 */ /* 0x000fc800078e00ff */
[----:B------:R-:W-:Y:S01]  /*a700*/  IMAD.X R7, R7, 0x1, R9, P0 ;  /* 0x0000000107077824 */ /* 0x000fe200000e0609 */
[----:B------:R-:W-:-:S04]  /*a710*/  IADD3 R9, P0, R8, R26, RZ ;  /* 0x0000001a08097210 */ /* 0x000fc80007f1e0ff */
[----:B------:R-:W-:Y:S01]  /*a720*/  IADD3.X R6, RZ, RZ, R7, P0, P1 ;  /* 0x000000ffff067210 */ /* 0x000fe200007e2407 */
[----:B------:R-:W-:-:S04]  /*a730*/  IMAD.WIDE.U32 R26, R9, R10, RZ ;  /* 0x0000000a091a7225 */ /* 0x000fc800078e00ff */
[----:B------:R-:W-:Y:S01]  /*a740*/  IMAD R7, R9, R11, R27 ;  /* 0x0000000b09077224 */ /* 0x000fe200078e021b */
[----:B------:R-:W-:-:S03]  /*a750*/  IADD3 R26, P0, RZ, -R26, RZ ;  /* 0x8000001aff1a7210 */ /* 0x000fc60007f1e0ff */
[----:B------:R-:W-:Y:S02]  /*a760*/  IMAD R7, R6, R10, R7 ;  /* 0x0000000a06077224 */ /* 0x000fe400078e0207 */
[----:B------:R-:W-:-:S04]  /*a770*/  IMAD.HI.U32 R8, R9, R26, RZ ;  /* 0x0000001a09087227 */ /* 0x000fc800078e00ff */
[----:B------:R-:W-:-:S04]  /*a780*/  IMAD.X R7, RZ, RZ, ~R7, P0 ;  /* 0x000000ffff077224 */ /* 0x000fc800000e0e07 */
[----:B------:R-:W-:-:S06]  /*a790*/  IMAD.WIDE.U32 R8, P0, R9, R7, R8 ;  /* 0x0000000709087225 */ /* 0x000fcc0007800008 */
[----:B------:R-:W-:-:S04]  /*a7a0*/  IMAD.HI.U32 R9, P1, R6, R26, R8 ;  /* 0x0000001a06097227 */ /* 0x000fc80007820008 */
[----:B------:R-:W-:-:S04]  /*a7b0*/  IMAD.HI.U32 R8, R6, R7, RZ ;  /* 0x0000000706087227 */ /* 0x000fc800078e00ff */
[----:B------:R-:W-:Y:S02]  /*a7c0*/  IMAD R7, R6, R7, RZ ;  /* 0x0000000706077224 */ /* 0x000fe400078e02ff */
[----:B------:R-:W-:Y:S01]  /*a7d0*/  IMAD.X R26, R8, 0x1, R6, P0 ;  /* 0x00000001081a7824 */ /* 0x000fe200000e0606 */
[----:B------:R-:W-:Y:S02]  /*a7e0*/  IADD3 R6, P3, RZ, -R5, RZ ;  /* 0x80000005ff067210 */ /* 0x000fe40007f7e0ff */
[----:B------:R-:W-:Y:S01]  /*a7f0*/  IADD3 R7, P0, R7, R9, RZ ;  /* 0x0000000907077210 */ /* 0x000fe20007f1e0ff */
[----:B------:R-:W-:Y:S01]  /*a800*/  IMAD.MOV.U32 R9, RZ, RZ, RZ ;  /* 0x000000ffff097224 */ /* 0x000fe200078e00ff */
[----:B------:R-:W-:Y:S02]  /*a810*/  SEL R6, R6, R5, !P2 ;  /* 0x0000000506067207 */ /* 0x000fe40005000000 */
[----:B------:R-:W-:-:S03]  /*a820*/  IADD3.X R5, RZ, ~R4, RZ, P3, !PT ;  /* 0x80000004ff057210 */ /* 0x000fc60001ffe4ff */
[----:B------:R-:W-:Y:S01]  /*a830*/  IMAD.HI.U32 R8, R7, R6, RZ ;  /* 0x0000000607087227 */ /* 0x000fe200078e00ff */
[----:B------:R-:W-:-:S05]  /*a840*/  SEL R5, R5, R4, !P2 ;  /* 0x0000000405057207 */ /* 0x000fca0005000000 */
[----:B------:R-:W-:Y:S01]  /*a850*/  IMAD.WIDE.U32 R8, R7, R5, R8 ;  /* 0x0000000507087225 */ /* 0x000fe200078e0008 */
[----:B------:R-:W-:-:S05]  /*a860*/  IADD3.X R7, RZ, RZ, R26, P0, P1 ;  /* 0x000000ffff077210 */ /* 0x000fca00007e241a */
[----:B------:R-:W-:-:S04]  /*a870*/  IMAD.HI.U32 R9, P0, R7, R6, R8 ;  /* 0x0000000607097227 */ /* 0x000fc80007800008 */
[CC--:B------:R-:W-:Y:S02]  /*a880*/  IMAD R8, R7.reuse, R5.reuse, RZ ;  /* 0x0000000507087224 */ /* 0x0c0fe400078e02ff */
[----:B------:R-:W-:-:S03]  /*a890*/  IMAD.HI.U32 R7, R7, R5, RZ ;  /* 0x0000000507077227 */ /* 0x000fc600078e00ff */
[----:B------:R-:W-:Y:S01]  /*a8a0*/  IADD3 R8, P1, R8, R9, RZ ;  /* 0x0000000908087210 */ /* 0x000fe20007f3e0ff */
[----:B------:R-:W-:-:S04]  /*a8b0*/  IMAD.X R7, RZ, RZ, R7, P0 ;  /* 0x000000ffff077224 */ /* 0x000fc800000e0607 */
[----:B------:R-:W-:-:S04]  /*a8c0*/  IMAD.WIDE.U32 R26, R8, R10, RZ ;  /* 0x0000000a081a7225 */ /* 0x000fc800078e00ff */
[----:B------:R-:W-:Y:S01]  /*a8d0*/  IMAD R9, R8, R11, R27 ;  /* 0x0000000b08097224 */ /* 0x000fe200078e021b */
[----:B------:R-:W-:Y:S01]  /*a8e0*/  IADD3 R6, P2, -R26, R6, RZ ;  /* 0x000000061a067210 */ /* 0x000fe20007f5e1ff */
[----:B------:R-:W-:-:S03]  /*a8f0*/  IMAD.X R7, RZ, RZ, R7, P1 ;  /* 0x000000ffff077224 */ /* 0x000fc600008e0607 */
[-C--:B------:R-:W-:Y:S01]  /*a900*/  ISETP.GE.U32.AND P0, PT, R6, R10.reuse, PT ;  /* 0x0000000a0600720c */ /* 0x080fe20003f06070 */
[----:B------:R-:W-:-:S04]  /*a910*/  IMAD R9, R7, R10, R9 ;  /* 0x0000000a07097224 */ /* 0x000fc800078e0209 */
[----:B------:R-:W-:Y:S01]  /*a920*/  IMAD.X R5, R5, 0x1, ~R9, P2 ;  /* 0x0000000105057824 */ /* 0x000fe200010e0e09 */
[----:B------:R-:W-:-:S04]  /*a930*/  IADD3 R9, P2, R6, -R10, RZ ;  /* 0x8000000a06097210 */ /* 0x000fc80007f5e0ff */
[----:B------:R-:W-:-:S04]  /*a940*/  ISETP.GE.U32.AND.EX P0, PT, R5, R11, PT, P0 ;  /* 0x0000000b0500720c */ /* 0x000fc80003f06100 */
[----:B------:R-:W-:Y:S02]  /*a950*/  SEL R6, R9, R6, P0 ;  /* 0x0000000609067207 */ /* 0x000fe40000000000 */
[----:B------:R-:W-:Y:S02]  /*a960*/  LOP3.LUT R9, R2, R4, RZ, 0x3c, !PT ;  /* 0x0000000402097212 */ /* 0x000fe400078e3cff */
[----:B------:R-:W-:Y:S01]  /*a970*/  ISETP.GE.U32.AND P1, PT, R6, R10, PT ;  /* 0x0000000a0600720c */ /* 0x000fe20003f26070 */
[----:B------:R-:W-:-:S05]  /*a980*/  IMAD.X R6, R5, 0x1, ~R11, P2 ;  /* 0x0000000105067824 */ /* 0x000fca00010e0e0b */
[----:B------:R-:W-:-:S04]  /*a990*/  SEL R5, R6, R5, P0 ;  /* 0x0000000506057207 */ /* 0x000fc80000000000 */
[----:B------:R-:W-:Y:S02]  /*a9a0*/  ISETP.GE.U32.AND.EX P1, PT, R5, R11, PT, P1 ;  /* 0x0000000b0500720c */ /* 0x000fe40003f26110 */
[----:B------:R-:W-:-:S04]  /*a9b0*/  IADD3 R5, P2, R8, 0x1, RZ ;  /* 0x0000000108057810 */ /* 0x000fc80007f5e0ff */
[----:B------:R-:W-:Y:S01]  /*a9c0*/  SEL R8, R5, R8, P0 ;  /* 0x0000000805087207 */ /* 0x000fe20000000000 */
[----:B------:R-:W-:-:S03]  /*a9d0*/  IMAD.X R5, RZ, RZ, R7, P2 ;  /* 0x000000ffff057224 */ /* 0x000fc600010e0607 */
[----:B------:R-:W-:Y:S02]  /*a9e0*/  IADD3 R6, P2, R8, 0x1, RZ ;  /* 0x0000000108067810 */ /* 0x000fe40007f5e0ff */
[----:B------:R-:W-:Y:S02]  /*a9f0*/  SEL R7, R5, R7, P0 ;  /* 0x0000000705077207 */ /* 0x000fe40000000000 */
[----:B------:R-:W-:Y:S02]  /*aa00*/  SEL R8, R6, R8, P1 ;  /* 0x0000000806087207 */ /* 0x000fe40000800000 */
[-C--:B------:R-:W-:Y:S02]  /*aa10*/  IADD3.X R5, RZ, R7.reuse, RZ, P2, !PT ;  /* 0x00000007ff057210 */ /* 0x080fe400017fe4ff */
[----:B------:R-:W-:Y:S02]  /*aa20*/  IADD3 R6, P2, RZ, -R8, RZ ;  /* 0x80000008ff067210 */ /* 0x000fe40007f5e0ff */
[----:B------:R-:W-:-:S02]  /*aa30*/  SEL R4, R5, R7, P1 ;  /* 0x0000000705047207 */ /* 0x000fc40000800000 */
[----:B------:R-:W-:Y:S02]  /*aa40*/  ISETP.NE.U32.AND P0, PT, R3, RZ, PT ;  /* 0x000000ff0300720c */ /* 0x000fe40003f05070 */
[----:B------:R-:W-:Y:S01]  /*aa50*/  ISETP.GE.AND P1, PT, R9, RZ, PT ;  /* 0x000000ff0900720c */ /* 0x000fe20003f26270 */
[----:B------:R-:W-:Y:S01]  /*aa60*/  IMAD.X R5, RZ, RZ, ~R4, P2 ;  /* 0x000000ffff057224 */ /* 0x000fe200010e0e04 */
[----:B------:R-:W-:Y:S02]  /*aa70*/  ISETP.NE.AND.EX P0, PT, R2, RZ, PT, P0 ;  /* 0x000000ff0200720c */ /* 0x000fe40003f05300 */
[----:B------:R-:W-:Y:S02]  /*aa80*/  SEL R3, R6, R8, !P1 ;  /* 0x0000000806037207 */ /* 0x000fe40004800000 */
[----:B------:R-:W-:Y:S01]  /*aa90*/  SEL R2, R5, R4, !P1 ;  /* 0x0000000405027207 */ /* 0x000fe20004800000 */
[----:B------:R-:W-:Y:S01]  /*aaa0*/  IMAD.MOV.U32 R4, RZ, RZ, R0 ;  /* 0x000000ffff047224 */ /* 0x000fe200078e0000 */
[----:B------:R-:W-:Y:S01]  /*aab0*/  SEL R3, R3, 0xffffffff, P0 ;  /* 0xffffffff03037807 */ /* 0x000fe20000000000 */
[----:B------:R-:W-:Y:S01]  /*aac0*/  IMAD.MOV.U32 R5, RZ, RZ, 0x0 ;  /* 0x00000000ff057424 */ /* 0x000fe200078e00ff */
[----:B------:R-:W-:-:S03]  /*aad0*/  SEL R2, R2, 0xffffffff, P0 ;  /* 0xffffffff02027807 */ /* 0x000fc60000000000 */
[----:B------:R-:W-:Y:S05]  /*aae0*/  RET.REL.NODEC R4 `(_ZN2at6native27unrolled_elementwise_kernelIZZZNS0_67_GLOBAL__N__bb565c37_34_ValidateCompressedIndicesKernel_cu_33a4b88b42_validate_compressed_sparse_indices_kernelILNS2_8CDimNameE1ENS2_18CUDAKernelLauncherENS2_14EmptyVecKernelENS2_8DummyVecELm0EEEvRKNS_6TensorESA_lllENKUlvE1_clEvENKUlvE0_clEvEUllllllE_St5arrayIPcLm6EELi4E23TrivialOffsetCalculatorILi5EjESH_ILi1EjENS0_6memory15LoadWithoutCastENSK_16StoreWithoutCastEEEviT_T0_T2_T3_T4_T5_) ;  /* 0xffff551004007950 */ /* 0x000fea0003c3ffff */
        .weak           $__internal_5_$__cuda_sm20_rem_s64
        .type           $__internal_5_$__cuda_sm20_rem_s64,@function
        .size           $__internal_5_$__cuda_sm20_rem_s64,(.L_x_27281 - $__internal_5_$__cuda_sm20_rem_s64)
$__internal_5_$__cuda_sm20_rem_s64:
        /* <DEDUP_REMOVED lines=20> */
[----:B------:R-:W-:-:S04]  /*ac30*/  IADD3 R9, P2, R19, R8, RZ ;  /* 0x0000000813097210 */ /* 0x000fc80007f5e0ff */
[----:B------:R-:W-:Y:S01]  /*ac40*/  IADD3.X R13, R13, R7, RZ, P0, !PT ;  /* 0x000000070d0d7210 */ /* 0x000fe200007fe4ff */
        /* <DEDUP_REMOVED lines=13> */
[----:B------:R-:W-:Y:S01]  /*ad20*/  IMAD.X R9, RZ, RZ, ~R10, P4 ;  /* 0x000000ffff097224 */ /* 0x000fe200020e0e0a */
[----:B------:R-:W-:Y:S01]  /*ad30*/  IADD3 R8, P3, R7, R8, RZ ;  /* 0x0000000807087210 */ /* 0x000fe20007f7e0ff */
[----:B------:R-:W-:-:S03]  /*ad40*/  IMAD.HI.U32 R12, R13, R12, RZ ;  /* 0x0000000c0d0c7227 */ /* 0x000fc600078e00ff */
[----:B------:R-:W-:Y:S01]  /*ad50*/  SEL R9, R9, R10, !P1 ;  /* 0x0000000a09097207 */ /* 0x000fe20004800000 */
[----:B------:R-:W-:-:S04]  /*ad60*/  IMAD.HI.U32 R6, R8, R11, RZ ;  /* 0x0000000b08067227 */ /* 0x000fc800078e00ff */
        /* <DEDUP_REMOVED lines=14> */
[----:B------:R-:W-:-:S05]  /*ae50*/  IMAD R6, R15, R4, R13 ;  /* 0x000000040f067224 */ /* 0x000fca00078e020d */
[----:B------:R-:W-:Y:S02]  /*ae60*/  IADD3.X R13, ~R6, R9, RZ, P2, !PT ;  /* 0x00000009060d7210 */ /* 0x000fe400017fe5ff */
[----:B------:R-:W-:Y:S02]  /*ae70*/  IADD3 R7, P2, R11, -R4, RZ ;  /* 0x800000040b077210 */ /* 0x000fe40007f5e0ff */
[----:B------:R-:W-:-:S03]  /*ae80*/  ISETP.GE.U32.AND.EX P0, PT, R13, R5, PT, P0 ;  /* 0x000000050d00720c */ /* 0x000fc60003f06100 */
[----:B------:R-:W-:Y:S01]  /*ae90*/  IMAD.X R9, R13, 0x1, ~R5, P2 ;  /* 0x000000010d097824 */ /* 0x000fe200010e0e05 */
[----:B------:R-:W-:-:S04]  /*aea0*/  SEL R7, R7, R11, P0 ;  /* 0x0000000b07077207 */ /* 0x000fc80000000000 */
        /* <DEDUP_REMOVED lines=8> */
[----:B------:R-:W-:Y:S01]  /*af30*/  ISETP.NE.U32.AND P0, PT, R3, RZ, PT ;  /* 0x000000ff0300720c */ /* 0x000fe20003f05070 */
[----:B------:R-:W-:Y:S01]  /*af40*/  IMAD.MOV.U32 R3, RZ, RZ, 0x0 ;  /* 0x00000000ff037424 */ /* 0x000fe200078e00ff */
[----:B------:R-:W-:Y:S01]  /*af50*/  SEL R4, R7, R4, !P1 ;  /* 0x0000000407047207 */ /* 0x000fe20004800000 */
[----:B------:R-:W-:Y:S01]  /*af60*/  IMAD.X R6, RZ, RZ, ~R5, P2 ;  /* 0x000000ffff067224 */ /* 0x000fe200010e0e05 */
[----:B------:R-:W-:Y:S01]  /*af70*/  ISETP.NE.AND.EX P0, PT, R2, RZ, PT, P0 ;  /* 0x000000ff0200720c */ /* 0x000fe20003f05300 */
[----:B------:R-:W-:-:S03]  /*af80*/  IMAD.MOV.U32 R2, RZ, RZ, R0 ;  /* 0x000000ffff027224 */ /* 0x000fc600078e0000 */
[----:B------:R-:W-:Y:S02]  /*af90*/  SEL R5, R6, R5, !P1 ;  /* 0x0000000506057207 */ /* 0x000fe40004800000 */
[----:B------:R-:W-:Y:S02]  /*afa0*/  SEL R4, R4, 0xffffffff, P0 ;  /* 0xffffffff04047807 */ /* 0x000fe40000000000 */
[----:B------:R-:W-:Y:S01]  /*afb0*/  SEL R5, R5, 0xffffffff, P0 ;  /* 0xffffffff05057807 */ /* 0x000fe20000000000 */
[----:B------:R-:W-:Y:S06]  /*afc0*/  RET.REL.NODEC R2 `(_ZN2at6native27unrolled_elementwise_kernelIZZZNS0_67_GLOBAL__N__bb565c37_34_ValidateCompressedIndicesKernel_cu_33a4b88b42_validate_compressed_sparse_indices_kernelILNS2_8CDimNameE1ENS2_18CUDAKernelLauncherENS2_14EmptyVecKernelENS2_8DummyVecELm0EEEvRKNS_6TensorESA_lllENKUlvE1_clEvENKUlvE0_clEvEUllllllE_St5arrayIPcLm6EELi4E23TrivialOffsetCalculatorILi5EjESH_ILi1EjENS0_6memory15LoadWithoutCastENSK_16StoreWithoutCastEEEviT_T0_T2_T3_T4_T5_) ;  /* 0xffff503002007950 */ /* 0x000fec0003c3ffff */
.L_x_1948:
        /* <DEDUP_REMOVED lines=11> */
.L_x_27281:


//--------------------- .text._ZN2at6native29vectorized_elementwise_kernelILi2EZZZNS0_67_GLOBAL__N__bb565c37_34_ValidateCompressedIndicesKernel_cu_33a4b88b42_validate_compressed_sparse_indices_kernelILNS2_8CDimNameE1ENS2_18CUDAKernelLauncherENS2_14EmptyVecKernelENS2_8DummyVecELm0EEEvRKNS_6TensorESA_lllENKUlvE1_clEvENKUlvE0_clEvEUllllllE_St5arrayIPcLm6EEEEviT0_T1_ --------------------------
	.section	.text._ZN2at6native29vectorized_elementwise_kernelILi2EZZZNS0_67_GLOBAL__N__bb565c37_34_ValidateCompressedIndicesKernel_cu_33a4b88b42_validate_compressed_sparse_indices_kernelILNS2_8CDimNameE1ENS2_18CUDAKernelLauncherENS2_14EmptyVecKernelENS2_8DummyVecELm0EEEvRKNS_6TensorESA_lllENKUlvE1_clEvENKUlvE0_clEvEUllllllE_St5arrayIPcLm6EEEEviT0_T1_,"ax",@progbits
	.sectioninfo	@"SHI_REGISTERS=113"
	.align	128
        .global         _ZN2at6native29vectorized_elementwise_kernelILi2EZZZNS0_67_GLOBAL__N__bb565c37_34_ValidateCompressedIndicesKernel_cu_33a4b88b42_validate_compressed_sparse_indices_kernelILNS2_8CDimNameE1ENS2_18CUDAKernelLauncherENS2_14EmptyVecKernelENS2_8DummyVecELm0EEEvRKNS_6TensorESA_lllENKUlvE1_clEvENKUlvE0_clEvEUllllllE_St5arrayIPcLm6EEEEviT0_T1_
        .type           _ZN2at6native29vectorized_elementwise_kernelILi2EZZZNS0_67_GLOBAL__N__bb565c37_34_ValidateCompressedIndicesKernel_cu_33a4b88b42_validate_compressed_sparse_indices_kernelILNS2_8CDimNameE1ENS2_18CUDAKernelLauncherENS2_14EmptyVecKernelENS2_8DummyVecELm0EEEvRKNS_6TensorESA_lllENKUlvE1_clEvENKUlvE0_clEvEUllllllE_St5arrayIPcLm6EEEEviT0_T1_,@function
        .size           _ZN2at6native29vectorized_elementwise_kernelILi2EZZZNS0_67_GLOBAL__N__bb565c37_34_ValidateCompressedIndicesKernel_cu_33a4b88b42_validate_compressed_sparse_indices_kernelILNS2_8CDimNameE1ENS2_18CUDAKernelLauncherENS2_14EmptyVecKernelENS2_8DummyVecELm0EEEvRKNS_6TensorESA_lllENKUlvE1_clEvENKUlvE0_clEvEUllllllE_St5arrayIPcLm6EEEEviT0_T1_,(.L_x_27283 - _ZN2at6native29vectorized_elementwise_kernelILi2EZZZNS0_67_GLOBAL__N__bb565c37_34_ValidateCompressedIndicesKernel_cu_33a4b88b42_validate_compressed_sparse_indices_kernelILNS2_8CDimNameE1ENS2_18CUDAKernelLauncherENS2_14EmptyVecKernelENS2_8DummyVecELm0EEEvRKNS_6TensorESA_lllENKUlvE1_clEvENKUlvE0_clEvEUllllllE_St5arrayIPcLm6EEEEviT0_T1_)
        .other          _ZN2at6native29vectorized_elementwise_kernelILi2EZZZNS0_67_GLOBAL__N__bb565c37_34_ValidateCompressedIndicesKernel_cu_33a4b88b42_validate_compressed_sparse_indices_kernelILNS2_8CDimNameE1ENS2_18CUDAKernelLauncherENS2_14EmptyVecKernelENS2_8DummyVecELm0EEEvRKNS_6TensorESA_lllENKUlvE1_clEvENKUlvE0_clEvEUllllllE_St5arrayIPcLm6EEEEviT0_T1_,@"STO_CUDA_ENTRY STV_DEFAULT"
_ZN2at6native29vectorized_elementwise_kernelILi2EZZZNS0_67_GLOBAL__N__bb565c37_34_ValidateCompressedIndicesKernel_cu_33a4b88b42_validate_compressed_sparse_indices_kernelILNS2_8CDimNameE1ENS2_18CUDAKernelLauncherENS2_14EmptyVecKernelENS2_8DummyVecELm0EEEvRKNS_6TensorESA_lllENKUlvE1_clEvENKUlvE0_clEvEUllllllE_St5arrayIPcLm6EEEEviT0_T1_:
.text._ZN2at6native29vectorized_elementwise_kernelILi2EZZZNS0_67_GLOBAL__N__bb565c37_34_ValidateCompressedIndicesKernel_cu_33a4b88b42_validate_compressed_sparse_indices_kernelILNS2_8CDimNameE1ENS2_18CUDAKernelLauncherENS2_14EmptyVecKernelENS2_8DummyVecELm0EEEvRKNS_6TensorESA_lllENKUlvE1_clEvENKUlvE0_clEvEUllllllE_St5arrayIPcLm6EEEEviT0_T1_:
[----:B------:R-:W-:Y:S02]  /*0000*/  IMAD.MOV.U32 R1, RZ, RZ, c[0x0][0x28] ;  /* 0x00000a00ff017624 */ /* 0x000fe400078e00ff */
[----:B------:R-:W0:Y:S01]  /*0010*/  S2R R107, SR_CTAID.X ;  /* 0x00000000006b7919 */ /* 0x000e220000002500 */
[----:B------:R-:W-:Y:S01]  /*0020*/  ULDC.64 UR36, c[0x0][0x118] ;  /* 0x0000460000247ab9 */ /* 0x000fe20000000a00 */
[----:B0-----:R-:W-:-:S05]  /*0030*/  IMAD.SHL.U32 R107, R107, 0x400, RZ ;  /* 0x000004006b6b7824 */ /* 0x001fca00078e00ff */
[----:B------:R-:W-:-:S04]  /*0040*/  IADD3 R106, -R107, c[0x0][0x160], RZ ;  /* 0x000058006b6a7a10 */ /* 0x000fc80007ffe1ff */
[----:B------:R-:W-:-:S13]  /*0050*/  ISETP.GE.U32.AND P0, PT, R106, 0x400, PT ;  /* 0x000004006a00780c */ /* 0x000fda0003f06070 */
[----:B------:R-:W-:Y:S05]  /*0060*/  @!P0 BRA `(.L_x_1949) ;  /* 0x0001380000008947 */ /* 0x000fea0003800000 */
[----:B------:R-:W0:Y:S01]  /*0070*/  S2R R11, SR_TID.X ;  /* 0x00000000000b7919 */ /* 0x000e220000002100 */
[----:B------:R-:W-:-:S04]  /*0080*/  IMAD.MOV.U32 R0, RZ, RZ, 0x8 ;  /* 0x00000008ff007424 */ /* 0x000fc800078e00ff */
[----:B------:R-:W-:-:S04]  /*0090*/  IMAD.WIDE R2, R107, R0, c[0x0][0x1b0] ;  /* 0x00006c006b027625 */ /* 0x000fc800078e0200 */
[----:B------:R-:W-:-:S04]  /*00a0*/  IMAD.WIDE R6, R107, R0, c[0x0][0x1c0] ;  /* 0x000070006b067625 */ /* 0x000fc800078e0200 */
[CC--:B------:R-:W-:Y:S01]  /*00b0*/  IMAD.WIDE R8, R107.reuse, R0.reuse, c[0x0][0x1c8] ;  /* 0x000072006b087625 */ /* 0x0c0fe200078e0200 */
[----:B------:R-:W-:Y:S01]  /*00c0*/  ISETP.NE.U32.AND P0, PT, RZ, c[0x4][0x148], PT ;  /* 0x01005200ff007a0c */ /* 0x000fe20003f05070 */
[----:B------:R-:W-:Y:S01]  /*00d0*/  ULDC UR4, c[0x0][0x17c] ;  /* 0x00005f0000047ab9 */ /* 0x000fe20000000800 */
[----:B------:R-:W-:Y:S01]  /*00e0*/  ISETP.LT.U32.AND P1, PT, RZ, c[0x0][0x178], PT ;  /* 0x00005e00ff007a0c */ /* 0x000fe20003f21070 */
[----:B------:R-:W-:-:S04]  /*00f0*/  IMAD.WIDE R4, R107, R0, c[0x0][0x1b8] ;  /* 0x00006e006b047625 */ /* 0x000fc800078e0200 */
[----:B0-----:R-:W-:-:S05]  /*0100*/  IMAD.WIDE.U32 R2, R11, 0x10, R2 ;  /* 0x000000100b027825 */ /* 0x001fca00078e0002 */
[----:B------:R0:W2:Y:S01]  /*0110*/  LDG.E.128 R76, [R2.64] ;  /* 0x00000024024c7981 */ /* 0x0000a2000c1e1d00 */
[----:B------:R-:W-:-:S03]  /*0120*/  IMAD.WIDE.U32 R6, R11, 0x10, R6 ;  /* 0x000000100b067825 */ /* 0x000fc600078e0006 */
[----:B------:R0:W5:Y:S01]  /*0130*/  LDG.E.128 R80, [R2.64+0x800] ;  /* 0x0008002402507981 */ /* 0x000162000c1e1d00 */
[----:B------:R-:W-:-:S03]  /*0140*/  IMAD.WIDE.U32 R8, R11, 0x10, R8 ;  /* 0x000000100b087825 */ /* 0x000fc600078e0008 */
[----:B------:R1:W5:Y:S01]  /*0150*/  LDG.E.128 R24, [R6.64] ;  /* 0x0000002406187981 */ /* 0x000362000c1e1d00 */
[----:B------:R-:W-:Y:S01]  /*0160*/  ISETP.NE.AND.EX P0, PT, RZ, c[0x4][0x14c], PT, P0 ;  /* 0x01005300ff007a0c */ /* 0x000fe20003f05300 */
[----:B------:R-:W-:Y:S02]  /*0170*/  IMAD.WIDE.U32 R4, R11, 0x10, R4 ;  /* 0x000000100b047825 */ /* 0x000fe400078e0004 */
[----:B------:R1:W5:Y:S04]  /*0180*/  LDG.E.128 R28, [R6.64+0x800] ;  /* 0x00080024061c7981 */ /* 0x000368000c1e1d00 */
[----:B------:R1:W5:Y:S04]  /*0190*/  LDG.E.128 R32, [R6.64+0x1000] ;  /* 0x0010002406207981 */ /* 0x000368000c1e1d00 */
[----:B------:R1:W5:Y:S04]  /*01a0*/  LDG.E.128 R36, [R6.64+0x1800] ;  /* 0x0018002406247981 */ /* 0x000368000c1e1d00 */
[----:B------:R1:W5:Y:S04]  /*01b0*/  LDG.E.128 R40, [R8.64] ;  /* 0x0000002408287981 */ /* 0x000368000c1e1d00 */
[----:B------:R1:W5:Y:S04]  /*01c0*/  LDG.E.128 R44, [R8.64+0x800] ;  /* 0x00080024082c7981 */ /* 0x000368000c1e1d00 */
[----:B------:R1:W5:Y:S04]  /*01d0*/  LDG.E.128 R48, [R8.64+0x1000] ;  /* 0x0010002408307981 */ /* 0x000368000c1e1d00 */
[----:B------:R1:W5:Y:S04]  /*01e0*/  LDG.E.128 R52, [R8.64+0x1800] ;  /* 0x0018002408347981 */ /* 0x000368000c1e1d00 */
[----:B------:R0:W5:Y:S04]  /*01f0*/  LDG.E.128 R84, [R2.64+0x1000] ;  /* 0x0010002402547981 */ /* 0x000168000c1e1d00 */
[----:B------:R0:W5:Y:S04]  /*0200*/  LDG.E.128 R92, [R2.64+0x1800] ;  /* 0x00180024025c7981 */ /* 0x000168000c1e1d00 */
[----:B------:R3:W5:Y:S04]  /*0210*/  LDG.E.128 R16, [R4.64] ;  /* 0x0000002404107981 */ /* 0x000768000c1e1d00 */
[----:B------:R3:W5:Y:S01]  /*0220*/  LDG.E.128 R72, [R4.64+0x800] ;  /* 0x0008002404487981 */ /* 0x000762000c1e1d00 */
[----:B0-----:R-:W-:-:S02]  /*0230*/  IMAD.MOV.U32 R2, RZ, RZ, c[0x0][0x180] ;  /* 0x00006000ff027624 */ /* 0x001fc400078e00ff */
[----:B------:R-:W-:Y:S01]  /*0240*/  IMAD.U32 R3, RZ, RZ, UR4 ;  /* 0x00000004ff037e24 */ /* 0x000fe2000f8e00ff */
[----:B------:R3:W5:Y:S02]  /*0250*/  LDG.E.128 R64, [R4.64+0x1000] ;  /* 0x0010002404407981 */ /* 0x000764000c1e1d00 */
[----:B------:R-:W-:Y:S02]  /*0260*/  IADD3 R2, R2, -0x1, RZ ;  /* 0xffffffff02027810 */ /* 0x000fe40007ffe0ff */
[----:B------:R-:W-:Y:S01]  /*0270*/  ISETP.GT.AND.EX P1, PT, R3, RZ, PT, P1 ;  /* 0x000000ff0300720c */ /* 0x000fe20003f24310 */
[----:B------:R3:W5:Y:S01]  /*0280*/  LDG.E.128 R88, [R4.64+0x1800] ;  /* 0x0018002404587981 */ /* 0x000762000c1e1d00 */
[----:B------:R-:W-:Y:S01]  /*0290*/  BSSY B6, `(.L_x_1950) ;  /* 0x0001352000067945 */ /* 0x000fe20003800000 */
[----:B---3--:R-:W-:-:S06]  /*02a0*/  IMAD.WIDE R4, R107, R0, c[0x0][0x1d0] ;  /* 0x000074006b047625 */ /* 0x008fcc00078e0200 */
[----:B------:R-:W-:Y:S01]  /*02b0*/  IMAD.WIDE.U32 R4, R11, 0x10, R4 ;  /* 0x000000100b047825 */ /* 0x000fe200078e0004 */
[----:B--2---:R-:W-:-:S04]  /*02c0*/  ISETP.NE.U32.AND P2, PT, R76, c[0x0][0x168], PT ;  /* 0x00005a004c007a0c */ /* 0x004fc80003f45070 */
[----:B------:R-:W-:Y:S02]  /*02d0*/  ISETP.NE.OR.EX P0, PT, R77, c[0x0][0x16c], !P0, P2 ;  /* 0x00005b004d007a0c */ /* 0x000fe40004705720 */
[----:B------:R-:W-:-:S13]  /*02e0*/  ISETP.GT.AND P2, PT, R2, -0x1, PT ;  /* 0xffffffff0200780c */ /* 0x000fda0003f44270 */
[----:B------:R-:W-:Y:S05]  /*02f0*/  @P2 BRA P1, `(.L_x_1951) ;  /* 0x0000402000002947 */ /* 0x000fea0000800000 */
[----:B-1----:R-:W-:Y:S01]  /*0300*/  BSSY B7, `(.L_x_1952) ;  /* 0x0000015000077945 */ /* 0x002fe20003800000 */
[----:B------:R-:W-:Y:S05]  /*0310*/  @!P0 BRA `(.L_x_1953) ;  /* 0x0000013000008947 */ /* 0x000fea0003800000 */
[----:B------:R-:W-:Y:S01]  /*0320*/  MOV R0, 0x0 ;  /* 0x0000000000007802 */ /* 0x000fe20000000f00 */
[----:B------:R-:W-:Y:S01]  /*0330*/  HFMA2.MMA R13, -RZ, RZ, 0, 0 ;  /* 0x00000000ff0d7435 */ /* 0x000fe200000001ff */
[----:B------:R-:W-:Y:S01]  /*0340*/  IMAD.MOV.U32 R4, RZ, RZ, c[0x4][0x128] ;  /* 0x01004a00ff047624 */ /* 0x000fe200078e00ff */
[----:B------:R-:W-:Y:S01]  /*0350*/  MOV R5, c[0x4][0x12c] ;  /* 0x01004b0000057a02 */ /* 0x000fe20000000f00 */
[----:B------:R0:W1:Y:S01]  /*0360*/  LDC.64 R2, c[0x4][R0] ;  /* 0x0100000000027b82 */ /* 0x0000620000000a00 */
[----:B------:R-:W-:Y:S02]  /*0370*/  IMAD.MOV.U32 R6, RZ, RZ, c[0x4][0x110] ;  /* 0x01004400ff067624 */ /* 0x000fe400078e00ff */
[----:B------:R-:W-:Y:S02]  /*0380*/  IMAD.MOV.U32 R7, RZ, RZ, c[0x4][0x114] ;  /* 0x01004500ff077624 */ /* 0x000fe400078e00ff */
[----:B------:R-:W-:-:S02]  /*0390*/  IMAD.MOV.U32 R8, RZ, RZ, 0x2c ;  /* 0x0000002cff087424 */ /* 0x000fc400078e00ff */
[----:B------:R-:W-:Y:S02]  /*03a0*/  IMAD.MOV.U32 R10, RZ, RZ, c[0x4][0x8] ;  /* 0x01000200ff0a7624 */ /* 0x000fe400078e00ff */
[----:B------:R-:W-:Y:S02]  /*03b0*/  IMAD.MOV.U32 R11, RZ, RZ, c[0x4][0xc] ;  /* 0x01000300ff0b7624 */ /* 0x000fe400078e00ff */
[----:B------:R-:W-:Y:S02]  /*03c0*/  IMAD.MOV.U32 R12, RZ, RZ, 0x1 ;  /* 0x00000001ff0c7424 */ /* 0x000fe400078e00ff */
[----:B0-----:R-:W-:Y:S01]  /*03d0*/  LEPC R14 ;  /* 0x00000000000e734e */ /* 0x001fe20000000000 */
[----:B------:R-:W-:Y:S02]  /*03e0*/  MOV R9, 0x450 ;  /* 0x0000045000097802 */ /* 0x000fe40000000f00 */
[----:B------:R-:W-:Y:S02]  /*03f0*/  MOV R20, 0x3d0 ;  /* 0x000003d000147802 */ /* 0x000fe40000000f00 */
[----:B------:R-:W-:Y:S02]  /*0400*/  MOV R21, 0x0 ;  /* 0x0000000000157802 */ /* 0x000fe40000000f00 */
[----:B------:R-:W-:-:S02]  /*0410*/  MOV R0, 0x0 ;  /* 0x0000000000007802 */ /* 0x000fc40000000f00 */
[----:B------:R-:W-:-:S04]  /*0420*/  IADD3 R20, P0, P1, -R20, R9, R14 ;  /* 0x0000000914147210 */ /* 0x000fc8000791e10e */
[----:B------:R-:W-:-:S04]  /*0430*/  IADD3.X R21, ~R0, R21, R15, P0, P1 ;  /* 0x0000001500157210 */ /* 0x000fc800007e250f */
[----:B-1---5:R-:W-:Y:S05]  /*0440*/  CALL.ABS.NOINC R2 ;  /* 0x0000000002007343 */ /* 0x022fea0003c00000 */
.L_x_1953:
[----:B------:R-:W-:Y:S05]  /*0450*/  BSYNC B7 ;  /* 0x0000000000077941 */ /* 0x000fea0003800000 */
.L_x_1952:
[----:B-----5:R-:W-:Y:S01]  /*0460*/  ISETP.EQ.U32.AND P1, PT, R16, c[0x0][0x178], PT ;  /* 0x00005e0010007a0c */ /* 0x020fe20003f22070 */
[----:B------:R-:W-:Y:S01]  /*0470*/  BSSY B7, `(.L_x_1954) ;  /* 0x0000019000077945 */ /* 0x000fe20003800000 */
[----:B------:R-:W-:Y:S02]  /*0480*/  ISETP.NE.U32.AND P0, PT, RZ, c[0x4][0x158], PT ;  /* 0x01005600ff007a0c */ /* 0x000fe40003f05070 */
[----:B------:R-:W-:Y:S02]  /*0490*/  ISETP.EQ.AND.EX P1, PT, R17, c[0x0][0x17c], PT, P1 ;  /* 0x00005f0011007a0c */ /* 0x000fe40003f22310 */
[----:B------:R-:W-:-:S04]  /*04a0*/  ISETP.NE.AND.EX P2, PT, RZ, c[0x4][0x15c], PT, P0 ;  /* 0x01005700ff007a0c */ /* 0x000fc80003f45300 */
[----:B------:R-:W-:-:S09]  /*04b0*/  P2R R16, PR, RZ, 0x4 ;  /* 0x00000004ff107803 */ /* 0x000fd20000000000 */
        /* <DEDUP_REMOVED lines=20> */
.L_x_1955:
[----:B------:R-:W-:Y:S05]  /*0600*/  BSYNC B7 ;  /* 0x0000000000077941 */ /* 0x000fea0003800000 */
.L_x_1954:
        /* <DEDUP_REMOVED lines=29> */
.L_x_1957:
[----:B------:R-:W-:Y:S05]  /*07e0*/  BSYNC B7 ;  /* 0x0000000000077941 */ /* 0x000fea0003800000 */
.L_x_1956:
[----:B------:R-:W-:Y:S01]  /*07f0*/  IADD3 R3, P1, R24, 0x1, RZ ;  /* 0x0000000118037810 */ /* 0x000fe20007f3e0ff */
[----:B------:R-:W-:Y:S03]  /*0800*/  BSSY B7, `(.L_x_1958) ;  /* 0x000002e000077945 */ /* 0x000fe60003800000 */
        /* <DEDUP_REMOVED lines=12> */
.L_x_1962:
        /* <DEDUP_REMOVED lines=27> */
.L_x_1961:
[----:B------:R-:W-:Y:S05]  /*0a80*/  BSYNC B8 ;  /* 0x0000000000087941 */ /* 0x000fea0003800000 */
.L_x_1960:
[----:B------:R-:W-:-:S05]  /*0a90*/  IADD3 R22, P0, R22, 0x8, RZ ;  /* 0x0000000816167810 */ /* 0x000fca0007f1e0ff */
[----:B------:R-:W-:Y:S01]  /*0aa0*/  IMAD.X R23, RZ, RZ, R23, P0 ;  /* 0x000000ffff177224 */ /* 0x000fe200000e0617 */
[----:B------:R-:W-:-:S04]  /*0ab0*/  ISETP.GE.U32.AND P0, PT, R22, R17, PT ;  /* 0x000000111600720c */ /* 0x000fc80003f06070 */
[----:B------:R-:W-:-:S13]  /*0ac0*/  ISETP.GE.U32.AND.EX P0, PT, R23, R40, PT, P0 ;  /* 0x000000281700720c */ /* 0x000fda0003f06100 */
[----:B------:R-:W-:Y:S05]  /*0ad0*/  @!P0 BRA `(.L_x_1962) ;  /* 0xfffffdf000008947 */ /* 0x000fea000383ffff */
.L_x_1959:
[----:B------:R-:W-:Y:S05]  /*0ae0*/  BSYNC B7 ;  /* 0x0000000000077941 */ /* 0x000fea0003800000 */
.L_x_1958:
[----:B------:R-:W-:Y:S01]  /*0af0*/  ISETP.EQ.U32.AND P1, PT, R78, c[0x0][0x168], PT ;  /* 0x00005a004e007a0c */ /* 0x000fe20003f22070 */
        /* <DEDUP_REMOVED lines=25> */
.L_x_1964:
[----:B------:R-:W-:Y:S05]  /*0c90*/  BSYNC B7 ;  /* 0x0000000000077941 */ /* 0x000fea0003800000 */
.L_x_1963:
[----:B------:R-:W-:Y:S01]  /*0ca0*/  ISETP.EQ.U32.AND P0, PT, R18, c[0x0][0x178], PT ;  /* 0x00005e0012007a0c */ /* 0x000fe20003f02070 */
[----:B------:R-:W-:Y:S01]  /*0cb0*/  BSSY B7, `(.L_x_1965) ;  /* 0x0000017000077945 */ /* 0x000fe20003800000 */
[----:B------:R-:W-:Y:S02]  /*0cc0*/  ISETP.NE.AND P6, PT, R16, RZ, PT ;  /* 0x000000ff1000720c */ /* 0x000fe40003fc5270 */
[----:B------:R-:W-:-:S13]  /*0cd0*/  ISETP.EQ.AND.EX P0, PT, R19, c[0x0][0x17c], PT, P0 ;  /* 0x00005f0013007a0c */ /* 0x000fda0003f02300 */
        /* <DEDUP_REMOVED lines=20> */
.L_x_1966:
[----:B------:R-:W-:Y:S05]  /*0e20*/  BSYNC B7 ;  /* 0x0000000000077941 */ /* 0x000fea0003800000 */
.L_x_1965:
        /* <DEDUP_REMOVED lines=29> */
.L_x_1968:
[----:B------:R-:W-:Y:S05]  /*1000*/  BSYNC B7 ;  /* 0x0000000000077941 */ /* 0x000fea0003800000 */
.L_x_1967:
        /* <DEDUP_REMOVED lines=14> */
.L_x_1973:
        /* <DEDUP_REMOVED lines=27> */
.L_x_1972:
[----:B------:R-:W-:Y:S05]  /*12a0*/  BSYNC B8 ;  /* 0x0000000000087941 */ /* 0x000fea0003800000 */
.L_x_1971:
[----:B------:R-:W-:-:S05]  /*12b0*/  IADD3 R18, P0, R18, 0x8, RZ ;  /* 0x0000000812127810 */ /* 0x000fca0007f1e0ff */
[----:B------:R-:W-:Y:S01]  /*12c0*/  IMAD.X R19, RZ, RZ, R19, P0 ;  /* 0x000000ffff137224 */ /* 0x000fe200000e0613 */
[----:B------:R-:W-:-:S04]  /*12d0*/  ISETP.GE.U32.AND P0, PT, R18, R23, PT ;  /* 0x000000171200720c */ /* 0x000fc80003f06070 */
[----:B------:R-:W-:-:S13]  /*12e0*/  ISETP.GE.U32.AND.EX P0, PT, R19, R42, PT, P0 ;  /* 0x0000002a1300720c */ /* 0x000fda0003f06100 */
[----:B------:R-:W-:Y:S05]  /*12f0*/  @!P0 BRA `(.L_x_1973) ;  /* 0xfffffdf000008947 */ /* 0x000fea000383ffff */
.L_x_1970:
[----:B------:R-:W-:Y:S05]  /*1300*/  BSYNC B7 ;  /* 0x0000000000077941 */ /* 0x000fea0003800000 */
.L_x_1969:
[----:B------:R-:W-:Y:S01]  /*1310*/  ISETP.EQ.U32.AND P0, PT, R80, c[0x0][0x168], PT ;  /* 0x00005a0050007a0c */ /* 0x000fe20003f02070 */
[----:B------:R-:W-:Y:S01]  /*1320*/  BSSY B7, `(.L_x_1974) ;  /* 0x0000017000077945 */ /* 0x000fe20003800000 */
[----:B------:R-:W-:Y:S02]  /*1330*/  ISETP.NE.AND P1, PT, R17, RZ, PT ;  /* 0x000000ff1100720c */ /* 0x000fe40003f25270 */
[----:B------:R-:W-:-:S13]  /*1340*/  ISETP.EQ.AND.EX P0, PT, R81, c[0x0][0x16c], PT, P0 ;  /* 0x00005b0051007a0c */ /* 0x000fda0003f02300 */
        /* <DEDUP_REMOVED lines=20> */
.L_x_1975:
[----:B------:R-:W-:Y:S05]  /*1490*/  BSYNC B7 ;  /* 0x0000000000077941 */ /* 0x000fea0003800000 */
.L_x_1974:
        /* <DEDUP_REMOVED lines=24> */
.L_x_1977:
[----:B------:R-:W-:Y:S05]  /*1620*/  BSYNC B7 ;  /* 0x0000000000077941 */ /* 0x000fea0003800000 */
.L_x_1976:
        /* <DEDUP_REMOVED lines=29> */
.L_x_1979:
[----:B------:R-:W-:Y:S05]  /*1800*/  BSYNC B7 ;  /* 0x0000000000077941 */ /* 0x000fea0003800000 */
.L_x_1978:
        /* <DEDUP_REMOVED lines=14> */
.L_x_1984:
        /* <DEDUP_REMOVED lines=27> */
.L_x_1983:
[----:B------:R-:W-:Y:S05]  /*1aa0*/  BSYNC B8 ;  /* 0x0000000000087941 */ /* 0x000fea0003800000 */
.L_x_1982:
[----:B------:R-:W-:-:S05]  /*1ab0*/  IADD3 R18, P0, R18, 0x8, RZ ;  /* 0x0000000812127810 */ /* 0x000fca0007f1e0ff */
[----:B------:R-:W-:Y:S01]  /*1ac0*/  IMAD.X R19, RZ, RZ, R19, P0 ;  /* 0x000000ffff137224 */ /* 0x000fe200000e0613 */
[----:B------:R-:W-:-:S04]  /*1ad0*/  ISETP.GE.U32.AND P0, PT, R18, R23, PT ;  /* 0x000000171200720c */ /* 0x000fc80003f06070 */
[----:B------:R-:W-:-:S13]  /*1ae0*/  ISETP.GE.U32.AND.EX P0, PT, R19, R44, PT, P0 ;  /* 0x0000002c1300720c */ /* 0x000fda0003f06100 */
[----:B------:R-:W-:Y:S05]  /*1af0*/  @!P0 BRA `(.L_x_1984) ;  /* 0xfffffdf000008947 */ /* 0x000fea000383ffff */
.L_x_1981:
[----:B------:R-:W-:Y:S05]  /*1b00*/  BSYNC B7 ;  /* 0x0000000000077941 */ /* 0x000fea0003800000 */
.L_x_1980:
[----:B------:R-:W-:Y:S01]  /*1b10*/  ISETP.EQ.U32.AND P0, PT, R82, c[0x0][0x168], PT ;  /* 0x00005a0052007a0c */ /* 0x000fe20003f02070 */
[----:B------:R-:W-:Y:S01]  /*1b20*/  BSSY B7, `(.L_x_1985) ;  /* 0x0000017000077945 */ /* 0x000fe20003800000 */
[----:B------:R-:W-:Y:S02]  /*1b30*/  ISETP.NE.AND P1, PT, R17, RZ, PT ;  /* 0x000000ff1100720c */ /* 0x000fe40003f25270 */
[----:B------:R-:W-:-:S13]  /*1b40*/  ISETP.EQ.AND.EX P0, PT, R83, c[0x0][0x16c], PT, P0 ;  /* 0x00005b0053007a0c */ /* 0x000fda0003f02300 */
        /* <DEDUP_REMOVED lines=20> */
.L_x_1986:
[----:B------:R-:W-:Y:S05]  /*1c90*/  BSYNC B7 ;  /* 0x0000000000077941 */ /* 0x000fea0003800000 */
.L_x_1985:
        /* <DEDUP_REMOVED lines=24> */
.L_x_1988:
[----:B------:R-:W-:Y:S05]  /*1e20*/  BSYNC B7 ;  /* 0x0000000000077941 */ /* 0x000fea0003800000 */
.L_x_1987:
        /* <DEDUP_REMOVED lines=29> */
.L_x_1990:
[----:B------:R-:W-:Y:S05]  /*2000*/  BSYNC B7 ;  /* 0x0000000000077941 */ /* 0x000fea0003800000 */
.L_x_1989:
[----:B------:R-:W-:Y:S01]  /*2010*/  IADD3 R3, P1, R30, 0x1, RZ ;  /* 0x000000011e037810 */ /* 0x000fe20007f3e0ff */
[----:B------:R-:W-:Y:S03]  /*2020*/  BSSY B7, `(.L_x_1991) ;  /* 0x000002e000077945 */ /* 0x000fe60003800000 */
[----:B------:R-:W-:Y:S02]  /*2030*/  ISETP.GE.U32.AND P0, PT, R3, R46, PT ;  /* 0x0000002e0300720c */ /* 0x000fe40003f06070 */
        /* <DEDUP_REMOVED lines=11> */
.L_x_1995:
        /* <DEDUP_REMOVED lines=27> */
.L_x_1994:
[----:B------:R-:W-:Y:S05]  /*22a0*/  BSYNC B8 ;  /* 0x0000000000087941 */ /* 0x000fea0003800000 */
.L_x_1993:
[----:B------:R-:W-:-:S05]  /*22b0*/  IADD3 R18, P0, R18, 0x8, RZ ;  /* 0x0000000812127810 */ /* 0x000fca0007f1e0ff */
[----:B------:R-:W-:Y:S01]  /*22c0*/  IMAD.X R19, RZ, RZ, R19, P0 ;  /* 0x000000ffff137224 */ /* 0x000fe200000e0613 */
[----:B------:R-:W-:-:S04]  /*22d0*/  ISETP.GE.U32.AND P0, PT, R18, R23, PT ;  /* 0x000000171200720c */ /* 0x000fc80003f06070 */
[----:B------:R-:W-:-:S13]  /*22e0*/  ISETP.GE.U32.AND.EX P0, PT, R19, R46, PT, P0 ;  /* 0x0000002e1300720c */ /* 0x000fda0003f06100 */
[----:B------:R-:W-:Y:S05]  /*22f0*/  @!P0 BRA `(.L_x_1995) ;  /* 0xfffffdf000008947 */ /* 0x000fea000383ffff */
.L_x_1992:
[----:B------:R-:W-:Y:S05]  /*2300*/  BSYNC B7 ;  /* 0x0000000000077941 */ /* 0x000fea0003800000 */
.L_x_1991:
        /* <DEDUP_REMOVED lines=24> */
.L_x_1997:
[----:B------:R-:W-:Y:S05]  /*2490*/  BSYNC B7 ;  /* 0x0000000000077941 */ /* 0x000fea0003800000 */
.L_x_1996:
        /* <DEDUP_REMOVED lines=24> */
.L_x_1999:
[----:B------:R-:W-:Y:S05]  /*2620*/  BSYNC B7 ;  /* 0x0000000000077941 */ /* 0x000fea0003800000 */
.L_x_1998:
        /* <DEDUP_REMOVED lines=29> */
.L_x_2001:
[----:B------:R-:W-:Y:S05]  /*2800*/  BSYNC B7 ;  /* 0x0000000000077941 */ /* 0x000fea0003800000 */
.L_x_2000:
        /* <DEDUP_REMOVED lines=14> */
.L_x_2006:
        /* <DEDUP_REMOVED lines=27> */
.L_x_2005:
[----:B------:R-:W-:Y:S05]  /*2aa0*/  BSYNC B8 ;  /* 0x0000000000087941 */ /* 0x000fea0003800000 */
.L_x_2004:
[----:B------:R-:W-:-:S05]  /*2ab0*/  IADD3 R18, P0, R18, 0x8, RZ ;  /* 0x0000000812127810 */ /* 0x000fca0007f1e0ff */
[----:B------:R-:W-:Y:S01]  /*2ac0*/  IMAD.X R19, RZ, RZ, R19, P0 ;  /* 0x000000ffff137224 */ /* 0x000fe200000e0613 */
[----:B------:R-:W-:-:S04]  /*2ad0*/  ISETP.GE.U32.AND P0, PT, R18, R23, PT ;  /* 0x000000171200720c */ /* 0x000fc80003f06070 */
[----:B------:R-:W-:-:S13]  /*2ae0*/  ISETP.GE.U32.AND.EX P0, PT, R19, R48, PT, P0 ;  /* 0x000000301300720c */ /* 0x000fda0003f06100 */
[----:B------:R-:W-:Y:S05]  /*2af0*/  @!P0 BRA `(.L_x_2006) ;  /* 0xfffffdf000008947 */ /* 0x000fea000383ffff */
.L_x_2003:
[----:B------:R-:W-:Y:S05]  /*2b00*/  BSYNC B7 ;  /* 0x0000000000077941 */ /* 0x000fea0003800000 */
.L_x_2002:
[----:B------:R-:W-:Y:S01]  /*2b10*/  ISETP.EQ.U32.AND P0, PT, R86, c[0x0][0x168], PT ;  /* 0x00005a0056007a0c */ /* 0x000fe20003f02070 */
[----:B------:R-:W-:Y:S01]  /*2b20*/  BSSY B7, `(.L_x_2007) ;  /* 0x0000017000077945 */ /* 0x000fe20003800000 */
[----:B------:R-:W-:Y:S02]  /*2b30*/  ISETP.NE.AND P1, PT, R17, RZ, PT ;  /* 0x000000ff1100720c */ /* 0x000fe40003f25270 */
[----:B------:R-:W-:-:S13]  /*2b40*/  ISETP.EQ.AND.EX P0, PT, R87, c[0x0][0x16c], PT, P0 ;  /* 0x00005b0057007a0c */ /* 0x000fda0003f02300 */
        /* <DEDUP_REMOVED lines=20> */
.L_x_2008:
[----:B------:R-:W-:Y:S05]  /*2c90*/  BSYNC B7 ;  /* 0x0000000000077941 */ /* 0x000fea0003800000 */
.L_x_2007:
        /* <DEDUP_REMOVED lines=24> */
.L_x_2010:
[----:B------:R-:W-:Y:S05]  /*2e20*/  BSYNC B7 ;  /* 0x0000000000077941 */ /* 0x000fea0003800000 */
.L_x_2009:
        /* <DEDUP_REMOVED lines=29> */
.L_x_2012:
[----:B------:R-:W-:Y:S05]  /*3000*/  BSYNC B7 ;  /* 0x0000000000077941 */ /* 0x000fea0003800000 */
.L_x_2011:
        /* <DEDUP_REMOVED lines=14> */
.L_x_2017:
        /* <DEDUP_REMOVED lines=27> */
.L_x_2016:
[----:B------:R-:W-:Y:S05]  /*32a0*/  BSYNC B8 ;  /* 0x0000000000087941 */ /* 0x000fea0003800000 */
.L_x_2015:
[----:B------:R-:W-:-:S04]  /*32b0*/  IADD3 R18, P0, R18, 0x8, RZ ;  /* 0x0000000812127810 */ /* 0x000fc80007f1e0ff */
[----:B------:R-:W-:Y:S02]  /*32c0*/  IADD3.X R19, RZ, R19, RZ, P0, !PT ;  /* 0x00000013ff137210 */ /* 0x000fe400007fe4ff */
[----:B------:R-:W-:-:S04]  /*32d0*/  ISETP.GE.U32.AND P0, PT, R18, R23, PT ;  /* 0x000000171200720c */ /* 0x000fc80003f06070 */
[----:B------:R-:W-:-:S13]  /*32e0*/  ISETP.GE.U32.AND.EX P0, PT, R19, R50, PT, P0 ;  /* 0x000000321300720c */ /* 0x000fda0003f06100 */
[----:B------:R-:W-:Y:S05]  /*32f0*/  @!P0 BRA `(.L_x_2017) ;  /* 0xfffffdf000008947 */ /* 0x000fea000383ffff */
.L_x_2014:
[----:B------:R-:W-:Y:S05]  /*3300*/  BSYNC B7 ;  /* 0x0000000000077941 */ /* 0x000fea0003800000 */
.L_x_2013:
        /* <DEDUP_REMOVED lines=24> */
.L_x_2019:
[----:B------:R-:W-:Y:S05]  /*3490*/  BSYNC B7 ;  /* 0x0000000000077941 */ /* 0x000fea0003800000 */
.L_x_2018:
        /* <DEDUP_REMOVED lines=24> */
.L_x_2021:
[----:B------:R-:W-:Y:S05]  /*3620*/  BSYNC B7 ;  /* 0x0000000000077941 */ /* 0x000fea0003800000 */
.L_x_2020:
        /* <DEDUP_REMOVED lines=29> */
.L_x_2023:
[----:B------:R-:W-:Y:S05]  /*3800*/  BSYNC B7 ;  /* 0x0000000000077941 */ /* 0x000fea0003800000 */
.L_x_2022:
        /* <DEDUP_REMOVED lines=14> */
.L_x_2028:
        /* <DEDUP_REMOVED lines=27> */
.L_x_2027:
[----:B------:R-:W-:Y:S05]  /*3aa0*/  BSYNC B8 ;  /* 0x0000000000087941 */ /* 0x000fea0003800000 */
.L_x_2026:
[----:B------:R-:W-:-:S05]  /*3ab0*/  IADD3 R18, P0, R18, 0x8, RZ ;  /* 0x0000000812127810 */ /* 0x000fca0007f1e0ff */
[----:B------:R-:W-:Y:S01]  /*3ac0*/  IMAD.X R19, RZ, RZ, R19, P0 ;  /* 0x000000ffff137224 */ /* 0x000fe200000e0613 */
[----:B------:R-:W-:-:S04]  /*3ad0*/  ISETP.GE.U32.AND P0, PT, R18, R23, PT ;  /* 0x000000171200720c */ /* 0x000fc80003f06070 */
[----:B------:R-:W-:-:S13]  /*3ae0*/  ISETP.GE.U32.AND.EX P0, PT, R19, R52, PT, P0 ;  /* 0x000000341300720c */ /* 0x000fda0003f06100 */
[----:B------:R-:W-:Y:S05]  /*3af0*/  @!P0 BRA `(.L_x_2028) ;  /* 0xfffffdf000008947 */ /* 0x000fea000383ffff */
.L_x_2025:
[----:B------:R-:W-:Y:S05]  /*3b00*/  BSYNC B7 ;  /* 0x0000000000077941 */ /* 0x000fea0003800000 */
.L_x_2024:
        /* <DEDUP_REMOVED lines=24> */
.L_x_2030:
[----:B------:R-:W-:Y:S05]  /*3c90*/  BSYNC B7 ;  /* 0x0000000000077941 */ /* 0x000fea0003800000 */
.L_x_2029:
        /* <DEDUP_REMOVED lines=24> */
.L_x_2032:
[----:B------:R-:W-:Y:S05]  /*3e20*/  BSYNC B7 ;  /* 0x0000000000077941 */ /* 0x000fea0003800000 */
.L_x_2031:
        /* <DEDUP_REMOVED lines=29> */
.L_x_2034:
[----:B------:R-:W-:Y:S05]  /*4000*/  BSYNC B7 ;  /* 0x0000000000077941 */ /* 0x000fea0003800000 */
.L_x_2033:
[C---:B------:R-:W-:Y:S01]  /*4010*/  IADD3 R3, P1, R38.reuse, 0x1, RZ ;  /* 0x0000000126037810 */ /* 0x040fe20007f3e0ff */
[----:B------:R-:W-:Y:S01]  /*4020*/  BSSY B7, `(.L_x_2035) ;  /* 0x000002e000077945 */ /* 0x000fe20003800000 */
[----:B------:R-:W-:Y:S02]  /*4030*/  LEA R16, P2, R38, c[0x0][0x198], 0x3 ;  /* 0x0000660026107a11 */ /* 0x000fe400078418ff */
[----:B------:R-:W-:Y:S01]  /*4040*/  ISETP.GE.U32.AND P0, PT, R3, R54, PT ;  /* 0x000000360300720c */ /* 0x000fe20003f06070 */
[--C-:B------:R-:W-:Y:S01]  /*4050*/  IMAD.X R3, RZ, RZ, R39.reuse, P1 ;  /* 0x000000ffff037224 */ /* 0x100fe200008e0627 */
[----:B------:R-:W-:Y:S02]  /*4060*/  ISETP.LE.U32.AND P1, PT, R54, R38, PT ;  /* 0x000000263600720c */ /* 0x000fe40003f23070 */
[----:B------:R-:W-:Y:S02]  /*4070*/  LEA.HI.X R17, R38, c[0x0][0x19c], R39, 0x3, P2 ;  /* 0x0000670026117a11 */ /* 0x000fe400010f1c27 */
[----:B------:R-:W-:-:S04]  /*4080*/  ISETP.GE.AND.EX P0, PT, R3, R55, PT, P0 ;  /* 0x000000370300720c */ /* 0x000fc80003f06300 */
[----:B------:R-:W-:-:S13]  /*4090*/  ISETP.LE.OR.EX P0, PT, R55, R39, P0, P1 ;  /* 0x000000273700720c */ /* 0x000fda0000703710 */
[----:B------:R-:W-:Y:S05]  /*40a0*/  @P0 BRA `(.L_x_2036) ;  /* 0x0000025000000947 */ /* 0x000fea0003800000 */
[----:B------:R-:W-:Y:S02]  /*40b0*/  IADD3 R16, P0, R16, 0x8, RZ ;  /* 0x0000000810107810 */ /* 0x000fe40007f1e0ff */
[C---:B------:R-:W-:Y:S02]  /*40c0*/  LEA R18, P1, R54.reuse, c[0x0][0x198], 0x3 ;  /* 0x0000660036127a11 */ /* 0x040fe400078218ff */
[----:B------:R-:W-:Y:S02]  /*40d0*/  IADD3.X R17, RZ, R17, RZ, P0, !PT ;  /* 0x00000011ff117210 */ /* 0x000fe400007fe4ff */
[----:B------:R-:W-:-:S03]  /*40e0*/  LEA.HI.X R54, R54, c[0x0][0x19c], R55, 0x3, P1 ;  /* 0x0000670036367a11 */ /* 0x000fc600008f1c37 */
.L_x_2039:
        /* <DEDUP_REMOVED lines=27> */
.L_x_2038:
[----:B------:R-:W-:Y:S05]  /*42a0*/  BSYNC B8 ;  /* 0x0000000000087941 */ /* 0x000fea0003800000 */
.L_x_2037:
[----:B------:R-:W-:-:S05]  /*42b0*/  IADD3 R16, P0, R16, 0x8, RZ ;  /* 0x0000000810107810 */ /* 0x000fca0007f1e0ff */
[----:B------:R-:W-:Y:S01]  /*42c0*/  IMAD.X R17, RZ, RZ, R17, P0 ;  /* 0x000000ffff117224 */ /* 0x000fe200000e0611 */
[----:B------:R-:W-:-:S04]  /*42d0*/  ISETP.GE.U32.AND P0, PT, R16, R18, PT ;  /* 0x000000121000720c */ /* 0x000fc80003f06070 */
[----:B------:R-:W-:-:S13]  /*42e0*/  ISETP.GE.U32.AND.EX P0, PT, R17, R54, PT, P0 ;  /* 0x000000361100720c */ /* 0x000fda0003f06100 */
[----:B------:R-:W-:Y:S05]  /*42f0*/  @!P0 BRA `(.L_x_2039) ;  /* 0xfffffdf000008947 */ /* 0x000fea000383ffff */
.L_x_2036:
[----:B------:R-:W-:Y:S05]  /*4300*/  BSYNC B7 ;  /* 0x0000000000077941 */ /* 0x000fea0003800000 */
.L_x_2035:
[----:B------:R-:W-:Y:S05]  /*4310*/  BRA `(.L_x_2040) ;  /* 0x0000f49000007947 */ /* 0x000fea0003800000 */
.L_x_1951:
[----:B-1----:R0:W5:Y:S04]  /*4320*/  LDG.E.128 R68, [R4.64] ;  /* 0x0000002404447981 */ /* 0x002168000c1e1d00 */
[----:B------:R0:W5:Y:S04]  /*4330*/  LDG.E.128 R96, [R4.64+0x800] ;  /* 0x0008002404607981 */ /* 0x000168000c1e1d00 */
[----:B------:R0:W5:Y:S04]  /*4340*/  LDG.E.128 R100, [R4.64+0x1000] ;  /* 0x0010002404647981 */ /* 0x000168000c1e1d00 */
[----:B------:R0:W5:Y:S01]  /*4350*/  LDG.E.128 R104, [R4.64+0x1800] ;  /* 0x0018002404687981 */ /* 0x000162000c1e1d00 */
[----:B------:R-:W-:Y:S01]  /*4360*/  BSSY B7, `(.L_x_2041) ;  /* 0x0000015000077945 */ /* 0x000fe20003800000 */
[----:B------:R-:W-:Y:S05]  /*4370*/  @!P0 BRA `(.L_x_2042) ;  /* 0x0000013000008947 */ /* 0x000fea0003800000 */
[----:B------:R-:W-:Y:S01]  /*4380*/  MOV R0, 0x0 ;  /* 0x0000000000007802 */ /* 0x000fe20000000f00 */
[----:B0-----:R-:W-:Y:S01]  /*4390*/  IMAD.MOV.U32 R4, RZ, RZ, c[0x4][0x128] ;  /* 0x01004a00ff047624 */ /* 0x001fe200078e00ff */
[----:B------:R-:W-:Y:S01]  /*43a0*/  MOV R7, c[0x4][0x114] ;  /* 0x0100450000077a02 */ /* 0x000fe20000000f00 */
[----:B------:R-:W-:Y:S01]  /*43b0*/  IMAD.MOV.U32 R5, RZ, RZ, c[0x4][0x12c] ;  /* 0x01004b00ff057624 */ /* 0x000fe200078e00ff */
[----:B------:R0:W1:Y:S01]  /*43c0*/  LDC.64 R14, c[0x4][R0] ;  /* 0x01000000000e7b82 */ /* 0x0000620000000a00 */
        /* <DEDUP_REMOVED lines=13> */
[----:B-1---5:R-:W-:Y:S05]  /*44a0*/  CALL.ABS.NOINC R14 ;  /* 0x000000000e007343 */ /* 0x022fea0003c00000 */
.L_x_2042:
[----:B------:R-:W-:Y:S05]  /*44b0*/  BSYNC B7 ;  /* 0x0000000000077941 */ /* 0x000fea0003800000 */
.L_x_2041:
        /* <DEDUP_REMOVED lines=8> */
[----:B------:R-:W-:Y:S01]  /*4540*/  HFMA2.MMA R13, -RZ, RZ, 0, 0 ;  /* 0x00000000ff0d7435 */ /* 0x000fe200000001ff */
[----:B0-----:R-:W-:Y:S01]  /*4550*/  IMAD.MOV.U32 R4, RZ, RZ, c[0x4][0x128] ;  /* 0x01004a00ff047624 */ /* 0x001fe200078e00ff */
        /* <DEDUP_REMOVED lines=16> */
.L_x_2044:
[----:B------:R-:W-:Y:S05]  /*4660*/  BSYNC B7 ;  /* 0x0000000000077941 */ /* 0x000fea0003800000 */
.L_x_2043:
        /* <DEDUP_REMOVED lines=11> */
[----:B0-----:R-:W-:Y:S01]  /*4720*/  IMAD.MOV.U32 R4, RZ, RZ, c[0x4][0x128] ;  /* 0x01004a00ff047624 */ /* 0x001fe200078e00ff */
        /* <DEDUP_REMOVED lines=17> */
.L_x_2046:
[----:B------:R-:W-:Y:S05]  /*4840*/  BSYNC B7 ;  /* 0x0000000000077941 */ /* 0x000fea0003800000 */
.L_x_2045:
[----:B------:R-:W-:Y:S01]  /*4850*/  ISETP.GE.U32.AND P0, PT, R2, 0x3, PT ;  /* 0x000000030200780c */ /* 0x000fe20003f06070 */
[----:B------:R-:W-:Y:S01]  /*4860*/  IMAD R3, R69, c[0x0][0x178], RZ ;  /* 0x00005e0045037a24 */ /* 0x000fe200078e02ff */
[----:B------:R-:W-:Y:S01]  /*4870*/  CS2R R58, SRZ ;  /* 0x00000000003a7805 */ /* 0x000fe2000001ff00 */
[----:B------:R-:W-:Y:S01]  /*4880*/  IMAD.MOV.U32 R110, RZ, RZ, 0x3 ;  /* 0x00000003ff6e7424 */ /* 0x000fe200078e00ff */
[----:B------:R-:W-:Y:S01]  /*4890*/  P2R R77, PR, RZ, 0x1 ;  /* 0x00000001ff4d7803 */ /* 0x000fe20000000000 */
[----:B------:R-:W-:-:S03]  /*48a0*/  IMAD.WIDE.U32 R20, R68, c[0x0][0x178], RZ ;  /* 0x00005e0044147a25 */ /* 0x000fc600078e00ff */
[----:B------:R-:W-:Y:S01]  /*48b0*/  LOP3.LUT R110, R110, c[0x0][0x180], RZ, 0xc0, !PT ;  /* 0x000060006e6e7a12 */ /* 0x000fe200078ec0ff */
[----:B------:R-:W-:Y:S02]  /*48c0*/  IMAD R3, R68, c[0x0][0x17c], R3 ;  /* 0x00005f0044037a24 */ /* 0x000fe400078e0203 */
[----:B------:R-:W-:Y:S02]  /*48d0*/  IMAD.MOV.U32 R68, RZ, RZ, R2 ;  /* 0x000000ffff447224 */ /* 0x000fe400078e0002 */
[----:B------:R-:W-:Y:S01]  /*48e0*/  IMAD.IADD R21, R21, 0x1, R3 ;  /* 0x0000000115157824 */ /* 0x000fe200078e0203 */
[----:B------:R-:W-:Y:S05]  /*48f0*/  @!P0 BRA `(.L_x_2047) ;  /* 0x00000ce000008947 */ /* 0x000fea0003800000 */
[----:B------:R-:W-:Y:S01]  /*4900*/  BSSY B0, `(.L_x_2047) ;  /* 0x00000cd000007945 */ /* 0x000fe20003800000 */
[----:B------:R-:W-:Y:S01]  /*4910*/  IADD3 R69, -R110, c[0x0][0x180], RZ ;  /* 0x000060006e457a10 */ /* 0x000fe20007ffe1ff */
[----:B------:R-:W-:Y:S01]  /*4920*/  CS2R R58, SRZ ;  /* 0x00000000003a7805 */ /* 0x000fe2000001ff00 */
[----:B------:R-:W-:Y:S02]  /*4930*/  MOV R68, R2 ;  /* 0x0000000200447202 */ /* 0x000fe40000000f00 */
.L_x_2060:
        /* <DEDUP_REMOVED lines=8> */
[----:B------:R-:W-:Y:S01]  /*49c0*/  MOV R0, 0x4a10 ;  /* 0x00004a1000007802 */ /* 0x000fe20000000f00 */
[----:B0-----:R-:W-:Y:S02]  /*49d0*/  IMAD.MOV.U32 R5, RZ, RZ, R21 ;  /* 0x000000ffff057224 */ /* 0x001fe400078e0015 */
[----:B------:R-:W-:Y:S02]  /*49e0*/  IMAD.MOV.U32 R4, RZ, RZ, R16 ;  /* 0x000000ffff047224 */ /* 0x000fe400078e0010 */
[----:B------:R-:W-:Y:S02]  /*49f0*/  IMAD.MOV.U32 R3, RZ, RZ, R17 ;  /* 0x000000ffff037224 */ /* 0x000fe400078e0011 */
[----:B------:R-:W-:Y:S05]  /*4a00*/  CALL.REL.NOINC `($__internal_6_$__cuda_sm20_div_s64) ;  /* 0x00023b0000007944 */ /* 0x000fea0003c00000 */
[----:B------:R-:W-:Y:S01]  /*4a10*/  IMAD.MOV.U32 R22, RZ, RZ, R6 ;  /* 0x000000ffff167224 */ /* 0x000fe200078e0006 */
[----:B------:R-:W-:Y:S01]  /*4a20*/  MOV R23, R7 ;  /* 0x0000000700177202 */ /* 0x000fe20000000f00 */
[----:B------:R-:W-:Y:S05]  /*4a30*/  BRA `(.L_x_2050) ;  /* 0x0000013000007947 */ /* 0x000fea0003800000 */
.L_x_2049:
[----:B------:R-:W1:Y:S01]  /*4a40*/  I2F.U32.RP R0, R16 ;  /* 0x0000001000007306 */ /* 0x000e620000209000 */
[----:B------:R-:W-:Y:S01]  /*4a50*/  IMAD.MOV R3, RZ, RZ, -R16 ;  /* 0x000000ffff037224 */ /* 0x000fe200078e0a10 */
[----:B------:R-:W-:Y:S01]  /*4a60*/  ISETP.NE.U32.AND P2, PT, R16, RZ, PT ;  /* 0x000000ff1000720c */ /* 0x000fe20003f45070 */
[----:B------:R-:W-:-:S05]  /*4a70*/  IMAD.MOV.U32 R23, RZ, RZ, RZ ;  /* 0x000000ffff177224 */ /* 0x000fca00078e00ff */
[----:B-1----:R-:W1:Y:S02]  /*4a80*/  MUFU.RCP R0, R0 ;  /* 0x0000000000007308 */ /* 0x002e640000001000 */
[----:B01----:R-:W-:-:S06]  /*4a90*/  IADD3 R4, R0, 0xffffffe, RZ ;  /* 0x0ffffffe00047810 */ /* 0x003fcc0007ffe0ff */
        /* <DEDUP_REMOVED lines=13> */
.L_x_2050:
[----:B------:R-:W-:Y:S05]  /*4b70*/  BSYNC B1 ;  /* 0x0000000000017941 */ /* 0x000fea0003800000 */
.L_x_2048:
        /* <DEDUP_REMOVED lines=9> */
[----:B------:R-:W-:-:S05]  /*4c10*/  IMAD R3, R17, R9, R3 ;  /* 0x0000000911037224 */ /* 0x000fca00078e0203 */
[----:B------:R-:W-:Y:S01]  /*4c20*/  IADD3 R3, R7, R3, RZ ;  /* 0x0000000307037210 */ /* 0x000fe20007ffe0ff */
        /* <DEDUP_REMOVED lines=13> */
[----:B------:R-:W-:Y:S05]  /*4d00*/  CALL.REL.NOINC `($__internal_6_$__cuda_sm20_div_s64) ;  /* 0x0002380000007944 */ /* 0x000fea0003c00000 */
[----:B------:R-:W-:Y:S01]  /*4d10*/  IMAD.MOV.U32 R16, RZ, RZ, R6 ;  /* 0x000000ffff107224 */ /* 0x000fe200078e0006 */
[----:B------:R-:W-:Y:S01]  /*4d20*/  MOV R17, R7 ;  /* 0x0000000700117202 */ /* 0x000fe20000000f00 */
[----:B------:R-:W-:Y:S05]  /*4d30*/  BRA `(.L_x_2053) ;  /* 0x0000013000007947 */ /* 0x000fea0003800000 */
.L_x_2052:
        /* <DEDUP_REMOVED lines=19> */
.L_x_2053:
[----:B------:R-:W-:Y:S05]  /*4e70*/  BSYNC B1 ;  /* 0x0000000000017941 */ /* 0x000fea0003800000 */
.L_x_2051:
        /* <DEDUP_REMOVED lines=25> */
[----:B------:R-:W-:Y:S05]  /*5010*/  CALL.REL.NOINC `($__internal_6_$__cuda_sm20_div_s64) ;  /* 0x000234f000007944 */ /* 0x000fea0003c00000 */
[----:B------:R-:W-:Y:S02]  /*5020*/  IMAD.MOV.U32 R56, RZ, RZ, R6 ;  /* 0x000000ffff387224 */ /* 0x000fe400078e0006 */
[----:B------:R-:W-:Y:S01]  /*5030*/  IMAD.MOV.U32 R57, RZ, RZ, R7 ;  /* 0x000000ffff397224 */ /* 0x000fe200078e0007 */
[----:B------:R-:W-:Y:S05]  /*5040*/  BRA `(.L_x_2056) ;  /* 0x0000013000007947 */ /* 0x000fea0003800000 */
.L_x_2055:
        /* <DEDUP_REMOVED lines=19> */
.L_x_2056:
[----:B------:R-:W-:Y:S05]  /*5180*/  BSYNC B1 ;  /* 0x0000000000017941 */ /* 0x000fea0003800000 */
.L_x_2054:
        /* <DEDUP_REMOVED lines=26> */
[----:B------:R-:W-:Y:S01]  /*5330*/  MOV R20, R6 ;  /* 0x0000000600147202 */ /* 0x000fe20000000f00 */
[----:B------:R-:W-:Y:S01]  /*5340*/  IMAD.MOV.U32 R21, RZ, RZ, R7 ;  /* 0x000000ffff157224 */ /* 0x000fe200078e0007 */
[----:B------:R-:W-:Y:S05]  /*5350*/  BRA `(.L_x_2059) ;  /* 0x0000013000007947 */ /* 0x000fea0003800000 */
.L_x_2058:
        /* <DEDUP_REMOVED lines=19> */
.L_x_2059:
[----:B------:R-:W-:Y:S05]  /*5490*/  BSYNC B1 ;  /* 0x0000000000017941 */ /* 0x000fea0003800000 */
.L_x_2057:
        /* <DEDUP_REMOVED lines=20> */
.L_x_2047:
[----:B------:R-:W-:-:S04]  /*55e0*/  ISETP.NE.AND P0, PT, R110, RZ, PT ;  /* 0x000000ff6e00720c */ /* 0x000fc80003f05270 */
[----:B------:R-:W-:-:S09]  /*55f0*/  P2R R0, PR, RZ, 0x1 ;  /* 0x00000001ff007803 */ /* 0x000fd20000000000 */
[----:B------:R-:W-:Y:S05]  /*5600*/  @!P0 BRA `(.L_x_2061) ;  /* 0x0000094000008947 */ /* 0x000fea0003800000 */
[----:B------:R-:W-:-:S10]  /*5610*/  HFMA2.MMA R15, -RZ, RZ, 0, 4.76837158203125e-07 ;  /* 0x00000008ff0f7435 */ /* 0x000fd400000001ff */
[----:B------:R-:W-:-:S06]  /*5620*/  IMAD.WIDE R14, R68, R15, c[0x0][0x188] ;  /* 0x00006200440e7625 */ /* 0x000fcc00078e020f */
        /* <DEDUP_REMOVED lines=11> */
[----:B------:R-:W-:Y:S02]  /*56e0*/  IMAD.MOV.U32 R12, RZ, RZ, R6 ;  /* 0x000000ffff0c7224 */ /* 0x000fe400078e0006 */
[----:B------:R-:W-:Y:S01]  /*56f0*/  IMAD.MOV.U32 R13, RZ, RZ, R7 ;  /* 0x000000ffff0d7224 */ /* 0x000fe200078e0007 */
[----:B------:R-:W-:Y:S05]  /*5700*/  BRA `(.L_x_2064) ;  /* 0x0000013000007947 */ /* 0x000fea0003800000 */
.L_x_2063:
[----:B------:R-:W1:Y:S01]  /*5710*/  I2F.U32.RP R0, R14 ;  /* 0x0000000e00007306 */ /* 0x000e620000209000 */
[----:B------:R-:W-:Y:S01]  /*5720*/  IADD3 R3, RZ, -R14, RZ ;  /* 0x8000000eff037210 */ /* 0x000fe20007ffe0ff */
[----:B------:R-:W-:Y:S01]  /*5730*/  IMAD.MOV.U32 R13, RZ, RZ, RZ ;  /* 0x000000ffff0d7224 */ /* 0x000fe200078e00ff */
[----:B------:R-:W-:-:S05]  /*5740*/  ISETP.NE.U32.AND P2, PT, R14, RZ, PT ;  /* 0x000000ff0e00720c */ /* 0x000fca0003f45070 */
        /* <DEDUP_REMOVED lines=15> */
.L_x_2064:
[----:B------:R-:W-:Y:S05]  /*5840*/  BSYNC B0 ;  /* 0x0000000000007941 */ /* 0x000fea0003800000 */
.L_x_2062:
[----:B------:R-:W-:Y:S02]  /*5850*/  SHF.R.S32.HI R3, RZ, 0x1f, R68 ;  /* 0x0000001fff037819 */ /* 0x000fe40000011444 */
[----:B------:R-:W-:-:S04]  /*5860*/  LEA R4, P0, R68, c[0x0][0x190], 0x3 ;  /* 0x0000640044047a11 */ /* 0x000fc800078018ff */
[----:B------:R-:W-:-:S06]  /*5870*/  LEA.HI.X R5, R68, c[0x0][0x194], R3, 0x3, P0 ;  /* 0x0000650044057a11 */ /* 0x000fcc00000f1c03 */
        /* <DEDUP_REMOVED lines=25> */
[----:B------:R-:W-:Y:S05]  /*5a10*/  CALL.REL.NOINC `($__internal_6_$__cuda_sm20_div_s64) ;  /* 0x00022af000007944 */ /* 0x000fea0003c00000 */
[----:B------:R-:W-:Y:S05]  /*5a20*/  BRA `(.L_x_2067) ;  /* 0x0000013000007947 */ /* 0x000fea0003800000 */
.L_x_2066:
[----:B------:R-:W0:Y:S01]  /*5a30*/  I2F.U32.RP R0, R14 ;  /* 0x0000000e00007306 */ /* 0x000e220000209000 */
[----:B------:R-:W-:Y:S01]  /*5a40*/  IMAD.MOV R3, RZ, RZ, -R14 ;  /* 0x000000ffff037224 */ /* 0x000fe200078e0a0e */
[----:B------:R-:W-:Y:S01]  /*5a50*/  ISETP.NE.U32.AND P2, PT, R14, RZ, PT ;  /* 0x000000ff0e00720c */ /* 0x000fe20003f45070 */
[----:B------:R-:W-:-:S05]  /*5a60*/  IMAD.MOV.U32 R7, RZ, RZ, RZ ;  /* 0x000000ffff077224 */ /* 0x000fca00078e00ff */
[----:B0-----:R-:W0:Y:S02]  /*5a70*/  MUFU.RCP R0, R0 ;  /* 0x0000000000007308 */ /* 0x001e240000001000 */
[----:B0-----:R-:W-:-:S06]  /*5a80*/  IADD3 R4, R0, 0xffffffe, RZ ;  /* 0x0ffffffe00047810 */ /* 0x001fcc0007ffe0ff */
[----:B------:R0:W1:Y:S02]  /*5a90*/  F2I.FTZ.U32.TRUNC.NTZ R5, R4 ;  /* 0x0000000400057305 */ /* 0x000064000021f000 */
[----:B0-----:R-:W-:Y:S01]  /*5aa0*/  MOV R4, RZ ;  /* 0x000000ff00047202 */ /* 0x001fe20000000f00 */
        /* <DEDUP_REMOVED lines=11> */
.L_x_2067:
[----:B------:R-:W-:Y:S05]  /*5b60*/  BSYNC B0 ;  /* 0x0000000000007941 */ /* 0x000fea0003800000 */
.L_x_2065:
[----:B------:R-:W-:Y:S02]  /*5b70*/  SHF.R.S32.HI R3, RZ, 0x1f, R68 ;  /* 0x0000001fff037819 */ /* 0x000fe40000011444 */
[----:B------:R-:W-:-:S04]  /*5b80*/  LEA R4, P0, R68, c[0x0][0x190], 0x3 ;  /* 0x0000640044047a11 */ /* 0x000fc800078018ff */
[----:B------:R-:W-:-:S06]  /*5b90*/  LEA.HI.X R5, R68, c[0x0][0x194], R3, 0x3, P0 ;  /* 0x0000650044057a11 */ /* 0x000fcc00000f1c03 */
        /* <DEDUP_REMOVED lines=27> */
[----:B------:R-:W-:Y:S05]  /*5d50*/  CALL.REL.NOINC `($__internal_7_$__cuda_sm20_rem_s64) ;  /* 0x00022cf000007944 */ /* 0x000fea0003c00000 */
[----:B------:R-:W-:Y:S01]  /*5d60*/  MOV R4, R3 ;  /* 0x0000000300047202 */ /* 0x000fe20000000f00 */
[----:B------:R-:W-:Y:S01]  /*5d70*/  IMAD.MOV.U32 R5, RZ, RZ, R0 ;  /* 0x000000ffff057224 */ /* 0x000fe200078e0000 */
[----:B------:R-:W-:Y:S05]  /*5d80*/  BRA `(.L_x_2070) ;  /* 0x0000013000007947 */ /* 0x000fea0003800000 */
.L_x_2069:
        /* <DEDUP_REMOVED lines=17> */
[----:B------:R-:W-:-:S04]  /*5ea0*/  @!P1 LOP3.LUT R7, RZ, R4, RZ, 0x33, !PT ;  /* 0x00000004ff079212 */ /* 0x000fc800078e33ff */
[----:B------:R-:W-:Y:S02]  /*5eb0*/  MOV R4, R7 ;  /* 0x0000000700047202 */ /* 0x000fe40000000f00 */
.L_x_2070:
[----:B------:R-:W-:Y:S05]  /*5ec0*/  BSYNC B0 ;  /* 0x0000000000007941 */ /* 0x000fea0003800000 */
.L_x_2068:
        /* <DEDUP_REMOVED lines=8> */
.L_x_2061:
[-C--:B------:R-:W-:Y:S01]  /*5f50*/  IADD3 R23, P0, R24, R58.reuse, RZ ;  /* 0x0000003a18177210 */ /* 0x080fe20007f1e0ff */
[----:B------:R-:W-:Y:S01]  /*5f60*/  BSSY B7, `(.L_x_2071) ;  /* 0x0000032000077945 */ /* 0x000fe20003800000 */
[----:B------:R-:W-:Y:S02]  /*5f70*/  IADD3 R3, P1, R40, R58, RZ ;  /* 0x0000003a28037210 */ /* 0x000fe40007f3e0ff */
[----:B------:R-:W-:Y:S01]  /*5f80*/  IADD3 R0, P2, R23, 0x1, RZ ;  /* 0x0000000117007810 */ /* 0x000fe20007f5e0ff */
[--C-:B0-----:R-:W-:Y:S02]  /*5f90*/  IMAD.X R4, R25, 0x1, R59.reuse, P0 ;  /* 0x0000000119047824 */ /* 0x101fe400000e063b */
        /* <DEDUP_REMOVED lines=13> */
.L_x_2075:
        /* <DEDUP_REMOVED lines=27> */
.L_x_2074:
[----:B------:R-:W-:Y:S05]  /*6220*/  BSYNC B8 ;  /* 0x0000000000087941 */ /* 0x000fea0003800000 */
.L_x_2073:
[----:B------:R-:W-:-:S05]  /*6230*/  IADD3 R22, P0, R22, 0x8, RZ ;  /* 0x0000000816167810 */ /* 0x000fca0007f1e0ff */
[----:B------:R-:W-:Y:S01]  /*6240*/  IMAD.X R23, RZ, RZ, R23, P0 ;  /* 0x000000ffff177224 */ /* 0x000fe200000e0617 */
[----:B------:R-:W-:-:S04]  /*6250*/  ISETP.GE.U32.AND P0, PT, R22, R25, PT ;  /* 0x000000191600720c */ /* 0x000fc80003f06070 */
[----:B------:R-:W-:-:S13]  /*6260*/  ISETP.GE.U32.AND.EX P0, PT, R23, R24, PT, P0 ;  /* 0x000000181700720c */ /* 0x000fda0003f06100 */
[----:B------:R-:W-:Y:S05]  /*6270*/  @!P0 BRA `(.L_x_2075) ;  /* 0xfffffdf000008947 */ /* 0x000fea000383ffff */
.L_x_2072:
[----:B------:R-:W-:Y:S05]  /*6280*/  BSYNC B7 ;  /* 0x0000000000077941 */ /* 0x000fea0003800000 */
.L_x_2071:
        /* <DEDUP_REMOVED lines=26> */
.L_x_2077:
[----:B------:R-:W-:Y:S05]  /*6430*/  BSYNC B7 ;  /* 0x0000000000077941 */ /* 0x000fea0003800000 */
.L_x_2076:
        /* <DEDUP_REMOVED lines=24> */
.L_x_2079:
[----:B------:R-:W-:Y:S05]  /*65c0*/  BSYNC B7 ;  /* 0x0000000000077941 */ /* 0x000fea0003800000 */
.L_x_2078:
        /* <DEDUP_REMOVED lines=29> */
.L_x_2081:
[----:B------:R-:W-:Y:S05]  /*67a0*/  BSYNC B7 ;  /* 0x0000000000077941 */ /* 0x000fea0003800000 */
.L_x_2080:
[----:B------:R-:W-:Y:S01]  /*67b0*/  ISETP.NE.AND P6, PT, R77, RZ, PT ;  /* 0x000000ff4d00720c */ /* 0x000fe20003fc5270 */
[----:B------:R-:W-:Y:S01]  /*67c0*/  IMAD R3, R71, c[0x0][0x178], RZ ;  /* 0x00005e0047037a24 */ /* 0x000fe200078e02ff */
[----:B------:R-:W-:Y:S01]  /*67d0*/  CS2R R56, SRZ ;  /* 0x0000000000387805 */ /* 0x000fe2000001ff00 */
[----:B------:R-:W-:-:S04]  /*67e0*/  IMAD.WIDE.U32 R24, R70, c[0x0][0x178], RZ ;  /* 0x00005e0046187a25 */ /* 0x000fc800078e00ff */
[----:B------:R-:W-:Y:S02]  /*67f0*/  IMAD R3, R70, c[0x0][0x17c], R3 ;  /* 0x00005f0046037a24 */ /* 0x000fe400078e0203 */
[----:B------:R-:W-:Y:S02]  /*6800*/  IMAD.MOV.U32 R40, RZ, RZ, R2 ;  /* 0x000000ffff287224 */ /* 0x000fe400078e0002 */
[----:B------:R-:W-:Y:S02]  /*6810*/  IMAD.IADD R25, R25, 0x1, R3 ;  /* 0x0000000119197824 */ /* 0x000fe400078e0203 */
[----:B------:R-:W-:Y:S05]  /*6820*/  @!P6 BRA `(.L_x_2082) ;  /* 0x00000ce00000e947 */ /* 0x000fea0003800000 */
[----:B------:R-:W-:Y:S01]  /*6830*/  BSSY B0, `(.L_x_2082) ;  /* 0x00000cd000007945 */ /* 0x000fe20003800000 */
[----:B------:R-:W-:Y:S01]  /*6840*/  IADD3 R41, -R110, c[0x0][0x180], RZ ;  /* 0x000060006e297a10 */ /* 0x000fe20007ffe1ff */
[----:B------:R-:W-:Y:S01]  /*6850*/  CS2R R56, SRZ ;  /* 0x0000000000387805 */ /* 0x000fe2000001ff00 */
[----:B------:R-:W-:Y:S02]  /*6860*/  IMAD.MOV.U32 R40, RZ, RZ, R2 ;  /* 0x000000ffff287224 */ /* 0x000fe400078e0002 */
.L_x_2095:
[----:B------:R-:W-:-:S10]  /*6870*/  HFMA2.MMA R19, -RZ, RZ, 0, 4.76837158203125e-07 ;  /* 0x00000008ff137435 */ /* 0x000fd400000001ff */
        /* <DEDUP_REMOVED lines=15> */
.L_x_2084:
        /* <DEDUP_REMOVED lines=19> */
.L_x_2085:
[----:B------:R-:W-:Y:S05]  /*6aa0*/  BSYNC B1 ;  /* 0x0000000000017941 */ /* 0x000fea0003800000 */
.L_x_2083:
[----:B------:R-:W2:Y:S01]  /*6ab0*/  LDG.E.64 R22, [R18.64+-0x8] ;  /* 0xfffff82412167981 */ /* 0x000ea2000c1e1b00 */
[----:B------:R-:W-:Y:S02]  /*6ac0*/  SHF.R.S32.HI R3, RZ, 0x1f, R40 ;  /* 0x0000001fff037819 */ /* 0x000fe40000011428 */
        /* <DEDUP_REMOVED lines=26> */
.L_x_2087:
        /* <DEDUP_REMOVED lines=19> */
.L_x_2088:
[----:B------:R-:W-:Y:S05]  /*6da0*/  BSYNC B1 ;  /* 0x0000000000017941 */ /* 0x000fea0003800000 */
.L_x_2086:
        /* <DEDUP_REMOVED lines=29> */
.L_x_2090:
        /* <DEDUP_REMOVED lines=19> */
.L_x_2091:
[----:B------:R-:W-:Y:S05]  /*70b0*/  BSYNC B1 ;  /* 0x0000000000017941 */ /* 0x000fea0003800000 */
.L_x_2089:
        /* <DEDUP_REMOVED lines=8> */
[----:B------:R-:W-:Y:S01]  /*7140*/  IMAD R3, R3, R12, RZ ;  /* 0x0000000c03037224 */ /* 0x000fe200078e02ff */
[----:B------:R-:W-:-:S03]  /*7150*/  MOV R12, R20 ;  /* 0x00000014000c7202 */ /* 0x000fc60000000f00 */
        /* <DEDUP_REMOVED lines=19> */
.L_x_2093:
        /* <DEDUP_REMOVED lines=19> */
.L_x_2094:
[----:B------:R-:W-:Y:S05]  /*73c0*/  BSYNC B1 ;  /* 0x0000000000017941 */ /* 0x000fea0003800000 */
.L_x_2092:
[----:B------:R-:W2:Y:S01]  /*73d0*/  LDG.E.64 R16, [R16.64+-0x18] ;  /* 0xffffe82410107981 */ /* 0x000ea2000c1e1b00 */
[----:B------:R-:W-:Y:S01]  /*73e0*/  IADD3 R7, P0, RZ, -R24, RZ ;  /* 0x80000018ff077210 */ /* 0x000fe20007f1e0ff */
[----:B------:R-:W-:Y:S01]  /*73f0*/  IMAD.MOV.U32 R4, RZ, RZ, R22 ;  /* 0x000000ffff047224 */ /* 0x000fe200078e0016 */
[----:B------:R-:W-:Y:S01]  /*7400*/  IADD3 R41, R41, -0x4, RZ ;  /* 0xfffffffc29297810 */ /* 0x000fe20007ffe0ff */
[----:B------:R-:W-:Y:S01]  /*7410*/  IMAD.MOV.U32 R5, RZ, RZ, R23 ;  /* 0x000000ffff057224 */ /* 0x000fe200078e0017 */
[----:B------:R-:W-:Y:S01]  /*7420*/  MOV R15, R14 ;  /* 0x0000000e000f7202 */ /* 0x000fe20000000f00 */
[----:B------:R-:W-:Y:S01]  /*7430*/  IMAD.X R3, RZ, RZ, ~R25, P0 ;  /* 0x000000ffff037224 */ /* 0x000fe200000e0e19 */
        /* <DEDUP_REMOVED lines=13> */
.L_x_2082:
        /* <DEDUP_REMOVED lines=19> */
.L_x_2098:
        /* <DEDUP_REMOVED lines=19> */
.L_x_2099:
[----:B------:R-:W-:Y:S05]  /*7770*/  BSYNC B0 ;  /* 0x0000000000007941 */ /* 0x000fea0003800000 */
.L_x_2097:
        /* <DEDUP_REMOVED lines=20> */
[----:B------:R-:W-:Y:S01]  /*78c0*/  MOV R6, R14 ;  /* 0x0000000e00067202 */ /* 0x000fe20000000f00 */
[----:B------:R-:W-:Y:S01]  /*78d0*/  IMAD.MOV.U32 R5, RZ, RZ, R15 ;  /* 0x000000ffff057224 */ /* 0x000fe200078e000f */
[----:B------:R-:W-:Y:S01]  /*78e0*/  MOV R0, 0x7920 ;  /* 0x0000792000007802 */ /* 0x000fe20000000f00 */
[----:B------:R-:W-:Y:S02]  /*78f0*/  IMAD.MOV.U32 R4, RZ, RZ, R16 ;  /* 0x000000ffff047224 */ /* 0x000fe400078e0010 */
[----:B------:R-:W-:Y:S02]  /*7900*/  IMAD.MOV.U32 R3, RZ, RZ, R17 ;  /* 0x000000ffff037224 */ /* 0x000fe400078e0011 */
[----:B------:R-:W-:Y:S05]  /*7910*/  CALL.REL.NOINC `($__internal_6_$__cuda_sm20_div_s64) ;  /* 0x00020bf000007944 */ /* 0x000fea0003c00000 */
[----:B------:R-:W-:Y:S05]  /*7920*/  BRA `(.L_x_2102) ;  /* 0x0000013000007947 */ /* 0x000fea0003800000 */
.L_x_2101:
        /* <DEDUP_REMOVED lines=19> */
.L_x_2102:
[----:B------:R-:W-:Y:S05]  /*7a60*/  BSYNC B0 ;  /* 0x0000000000007941 */ /* 0x000fea0003800000 */
.L_x_2100:
        /* <DEDUP_REMOVED lines=29> */
.L_x_2104:
        /* <DEDUP_REMOVED lines=11> */
[----:B------:R-:W-:Y:S02]  /*7cf0*/  IMAD R7, R18, R5, R6 ;  /* 0x0000000512077224 */ /* 0x000fe400078e0206 */
[----:B------:R-:W-:-:S03]  /*7d00*/  IMAD.MOV.U32 R5, RZ, RZ, RZ ;  /* 0x000000ffff057224 */ /* 0x000fc600078e00ff */
[----:B------:R-:W-:-:S13]  /*7d10*/  ISETP.GE.U32.AND P0, PT, R7, R18, PT ;  /* 0x000000120700720c */ /* 0x000fda0003f06070 */
[----:B------:R-:W-:-:S05]  /*7d20*/  @P0 IMAD.IADD R7, R7, 0x1, -R18 ;  /* 0x0000000107070824 */ /* 0x000fca00078e0a12 */
[----:B------:R-:W-:-:S13]  /*7d30*/  ISETP.GE.U32.AND P0, PT, R7, R18, PT ;  /* 0x000000120700720c */ /* 0x000fda0003f06070 */
[----:B------:R-:W-:Y:S02]  /*7d40*/  @P0 IADD3 R7, -R18, R7, RZ ;  /* 0x0000000712070210 */ /* 0x000fe40007ffe1ff */
[----:B------:R-:W-:-:S05]  /*7d50*/  @!P1 LOP3.LUT R7, RZ, R18, RZ, 0x33, !PT ;  /* 0x00000012ff079212 */ /* 0x000fca00078e33ff */
[----:B------:R-:W-:Y:S02]  /*7d60*/  IMAD.MOV.U32 R4, RZ, RZ, R7 ;  /* 0x000000ffff047224 */ /* 0x000fe400078e0007 */
.L_x_2105:
[----:B------:R-:W-:Y:S05]  /*7d70*/  BSYNC B0 ;  /* 0x0000000000007941 */ /* 0x000fea0003800000 */
.L_x_2103:
[----:B------:R-:W2:Y:S02]  /*7d80*/  LDG.E.64 R12, [R12.64+-0x10] ;  /* 0xfffff0240c0c7981 */ /* 0x000ea4000c1e1b00 */
[----:B--2---:R-:W-:Y:S02]  /*7d90*/  IMAD R3, R5, R12, RZ ;  /* 0x0000000c05037224 */ /* 0x004fe400078e02ff */
[----:B------:R-:W-:-:S04]  /*7da0*/  IMAD.WIDE.U32 R56, R12, R4, R56 ;  /* 0x000000040c387225 */ /* 0x000fc800078e0038 */
[----:B------:R-:W-:-:S04]  /*7db0*/  IMAD R3, R13, R4, R3 ;  /* 0x000000040d037224 */ /* 0x000fc800078e0203 */
[----:B------:R-:W-:Y:S02]  /*7dc0*/  IMAD.IADD R57, R57, 0x1, R3 ;  /* 0x0000000139397824 */ /* 0x000fe400078e0203 */
.L_x_2096:
[-C--:B------:R-:W-:Y:S01]  /*7dd0*/  IADD3 R19, P0, R26, R56.reuse, RZ ;  /* 0x000000381a137210 */ /* 0x080fe20007f1e0ff */
[----:B------:R-:W-:Y:S01]  /*7de0*/  BSSY B7, `(.L_x_2106) ;  /* 0x0000032000077945 */ /* 0x000fe20003800000 */
[----:B------:R-:W-:Y:S02]  /*7df0*/  IADD3 R3, P2, R42, R56, RZ ;  /* 0x000000382a037210 */ /* 0x000fe40007f5e0ff */
[----:B------:R-:W-:Y:S01]  /*7e00*/  IADD3 R0, P1, R19, 0x1, RZ ;  /* 0x0000000113007810 */ /* 0x000fe20007f3e0ff */
[--C-:B------:R-:W-:Y:S02]  /*7e10*/  IMAD.X R4, R27, 0x1, R57.reuse, P0 ;  /* 0x000000011b047824 */ /* 0x100fe400000e0639 */
[----:B------:R-:W-:Y:S01]  /*7e20*/  IMAD.X R57, R43, 0x1, R57, P2 ;  /* 0x000000012b397824 */ /* 0x000fe200010e0639 */
[----:B------:R-:W-:Y:S02]  /*7e30*/  ISETP.GE.U32.AND P0, PT, R0, R3, PT ;  /* 0x000000030000720c */ /* 0x000fe40003f06070 */
[----:B------:R-:W-:-:S02]  /*7e40*/  IADD3.X R0, RZ, R4, RZ, P1, !PT ;  /* 0x00000004ff007210 */ /* 0x000fc40000ffe4ff */
        /* <DEDUP_REMOVED lines=10> */
.L_x_2110:
        /* <DEDUP_REMOVED lines=27> */
.L_x_2109:
[----:B------:R-:W-:Y:S05]  /*80a0*/  BSYNC B8 ;  /* 0x0000000000087941 */ /* 0x000fea0003800000 */
.L_x_2108:
[----:B------:R-:W-:-:S05]  /*80b0*/  IADD3 R18, P0, R18, 0x8, RZ ;  /* 0x0000000812127810 */ /* 0x000fca0007f1e0ff */
[----:B------:R-:W-:Y:S01]  /*80c0*/  IMAD.X R19, RZ, RZ, R19, P0 ;  /* 0x000000ffff137224 */ /* 0x000fe200000e0613 */
[----:B------:R-:W-:-:S04]  /*80d0*/  ISETP.GE.U32.AND P0, PT, R18, R23, PT ;  /* 0x000000171200720c */ /* 0x000fc80003f06070 */
[----:B------:R-:W-:-:S13]  /*80e0*/  ISETP.GE.U32.AND.EX P0, PT, R19, R22, PT, P0 ;  /* 0x000000161300720c */ /* 0x000fda0003f06100 */
[----:B------:R-:W-:Y:S05]  /*80f0*/  @!P0 BRA `(.L_x_2110) ;  /* 0xfffffdf000008947 */ /* 0x000fea000383ffff */
.L_x_2107:
[----:B------:R-:W-:Y:S05]  /*8100*/  BSYNC B7 ;  /* 0x0000000000077941 */ /* 0x000fea0003800000 */
.L_x_2106:
        /* <DEDUP_REMOVED lines=10> */
[----:B------:R-:W-:Y:S01]  /*81b0*/  IMAD.MOV.U32 R7, RZ, RZ, c[0x4][0x114] ;  /* 0x01004500ff077624 */ /* 0x000fe200078e00ff */
[----:B------:R-:W-:Y:S01]  /*81c0*/  MOV R11, c[0x4][0xc] ;  /* 0x01000300000b7a02 */ /* 0x000fe20000000f00 */
[----:B------:R-:W-:Y:S02]  /*81d0*/  IMAD.MOV.U32 R8, RZ, RZ, 0x2c ;  /* 0x0000002cff087424 */ /* 0x000fe400078e00ff */
[----:B------:R-:W-:Y:S02]  /*81e0*/  IMAD.MOV.U32 R10, RZ, RZ, c[0x4][0x8] ;  /* 0x01000200ff0a7624 */ /* 0x000fe400078e00ff */
[----:B------:R-:W-:-:S02]  /*81f0*/  IMAD.MOV.U32 R12, RZ, RZ, 0x1 ;  /* 0x00000001ff0c7424 */ /* 0x000fc400078e00ff */
        /* <DEDUP_REMOVED lines=9> */
.L_x_2112:
[----:B------:R-:W-:Y:S05]  /*8290*/  BSYNC B7 ;  /* 0x0000000000077941 */ /* 0x000fea0003800000 */
.L_x_2111:
        /* <DEDUP_REMOVED lines=24> */
.L_x_2114:
[----:B------:R-:W-:Y:S05]  /*8420*/  BSYNC B7 ;  /* 0x0000000000077941 */ /* 0x000fea0003800000 */
.L_x_2113:
        /* <DEDUP_REMOVED lines=29> */
.L_x_2116:
[----:B------:R-:W-:Y:S05]  /*8600*/  BSYNC B7 ;  /* 0x0000000000077941 */ /* 0x000fea0003800000 */
.L_x_2115:
        /* <DEDUP_REMOVED lines=11> */
[----:B------:R-:W-:Y:S02]  /*86c0*/  MOV R26, R2 ;  /* 0x00000002001a7202 */ /* 0x000fe40000000f00 */
.L_x_2130:
        /* <DEDUP_REMOVED lines=17> */
.L_x_2119:
[----:B------:R-:W0:Y:S01]  /*87e0*/  I2F.U32.RP R0, R20 ;  /* 0x0000001400007306 */ /* 0x000e220000209000 */
[----:B------:R-:W-:Y:S01]  /*87f0*/  IMAD.MOV R3, RZ, RZ, -R20 ;  /* 0x000000ffff037224 */ /* 0x000fe200078e0a14 */
[----:B------:R-:W-:Y:S01]  /*8800*/  ISETP.NE.U32.AND P2, PT, R20, RZ, PT ;  /* 0x000000ff1400720c */ /* 0x000fe20003f45070 */
[----:B------:R-:W-:-:S05]  /*8810*/  HFMA2.MMA R15, -RZ, RZ, 0, 0 ;  /* 0x00000000ff0f7435 */ /* 0x000fca00000001ff */
        /* <DEDUP_REMOVED lines=15> */
.L_x_2120:
[----:B------:R-:W-:Y:S05]  /*8910*/  BSYNC B1 ;  /* 0x0000000000017941 */ /* 0x000fea0003800000 */
.L_x_2118:
[----:B------:R-:W2:Y:S01]  /*8920*/  LDG.E.64 R18, [R12.64+-0x8] ;  /* 0xfffff8240c127981 */ /* 0x000ea2000c1e1b00 */
        /* <DEDUP_REMOVED lines=26> */
.L_x_2122:
        /* <DEDUP_REMOVED lines=19> */
.L_x_2123:
[----:B------:R-:W-:Y:S05]  /*8c00*/  BSYNC B1 ;  /* 0x0000000000017941 */ /* 0x000fea0003800000 */
.L_x_2121:
        /* <DEDUP_REMOVED lines=11> */
[----:B------:R-:W-:-:S03]  /*8cc0*/  IMAD.MOV.U32 R15, RZ, RZ, R40 ;  /* 0x000000ffff0f7224 */ /* 0x000fc600078e0028 */
        /* <DEDUP_REMOVED lines=17> */
.L_x_2125:
        /* <DEDUP_REMOVED lines=19> */
.L_x_2126:
[----:B------:R-:W-:Y:S05]  /*8f10*/  BSYNC B1 ;  /* 0x0000000000017941 */ /* 0x000fea0003800000 */
.L_x_2124:
        /* <DEDUP_REMOVED lines=28> */
.L_x_2128:
        /* <DEDUP_REMOVED lines=19> */
.L_x_2129:
[----:B------:R-:W-:Y:S05]  /*9210*/  BSYNC B1 ;  /* 0x0000000000017941 */ /* 0x000fea0003800000 */
.L_x_2127:
        /* <DEDUP_REMOVED lines=20> */
.L_x_2117:
        /* <DEDUP_REMOVED lines=19> */
.L_x_2133:
        /* <DEDUP_REMOVED lines=19> */
.L_x_2134:
[----:B------:R-:W-:Y:S05]  /*95c0*/  BSYNC B0 ;  /* 0x0000000000007941 */ /* 0x000fea0003800000 */
.L_x_2132:
        /* <DEDUP_REMOVED lines=27> */
.L_x_2136:
        /* <DEDUP_REMOVED lines=19> */
.L_x_2137:
[----:B------:R-:W-:Y:S05]  /*98b0*/  BSYNC B0 ;  /* 0x0000000000007941 */ /* 0x000fea0003800000 */
.L_x_2135:
        /* <DEDUP_REMOVED lines=29> */
.L_x_2139:
        /* <DEDUP_REMOVED lines=19> */
.L_x_2140:
[----:B------:R-:W-:Y:S05]  /*9bc0*/  BSYNC B0 ;  /* 0x0000000000007941 */ /* 0x000fea0003800000 */
.L_x_2138:
[----:B------:R-:W2:Y:S02]  /*9bd0*/  LDG.E.64 R12, [R12.64+-0x10] ;  /* 0xfffff0240c0c7981 */ /* 0x000ea4000c1e1b00 */
[----:B--2---:R-:W-:Y:S02]  /*9be0*/  IMAD R3, R5, R12, RZ ;  /* 0x0000000c05037224 */ /* 0x004fe400078e02ff */
[----:B------:R-:W-:-:S04]  /*9bf0*/  IMAD.WIDE.U32 R22, R12, R4, R22 ;  /* 0x000000040c167225 */ /* 0x000fc800078e0016 */
[----:B------:R-:W-:-:S04]  /*9c00*/  IMAD R3, R13, R4, R3 ;  /* 0x000000040d037224 */ /* 0x000fc800078e0203 */
[----:B------:R-:W-:Y:S02]  /*9c10*/  IMAD.IADD R23, R23, 0x1, R3 ;  /* 0x0000000117177824 */ /* 0x000fe400078e0203 */
.L_x_2131:
        /* <DEDUP_REMOVED lines=18> */
.L_x_2145:
        /* <DEDUP_REMOVED lines=27> */
.L_x_2144:
[----:B------:R-:W-:Y:S05]  /*9ef0*/  BSYNC B8 ;  /* 0x0000000000087941 */ /* 0x000fea0003800000 */
.L_x_2143:
[----:B------:R-:W-:-:S05]  /*9f00*/  IADD3 R18, P0, R18, 0x8, RZ ;  /* 0x0000000812127810 */ /* 0x000fca0007f1e0ff */
[----:B------:R-:W-:Y:S01]  /*9f10*/  IMAD.X R19, RZ, RZ, R19, P0 ;  /* 0x000000ffff137224 */ /* 0x000fe200000e0613 */
[----:B------:R-:W-:-:S04]  /*9f20*/  ISETP.GE.U32.AND P0, PT, R18, R25, PT ;  /* 0x000000191200720c */ /* 0x000fc80003f06070 */
[----:B------:R-:W-:-:S13]  /*9f30*/  ISETP.GE.U32.AND.EX P0, PT, R19, R22, PT, P0 ;  /* 0x000000161300720c */ /* 0x000fda0003f06100 */
[----:B------:R-:W-:Y:S05]  /*9f40*/  @!P0 BRA `(.L_x_2145) ;  /* 0xfffffdf000008947 */ /* 0x000fea000383ffff */
.L_x_2142:
[----:B------:R-:W-:Y:S05]  /*9f50*/  BSYNC B7 ;  /* 0x0000000000077941 */ /* 0x000fea0003800000 */
.L_x_2141:
        /* <DEDUP_REMOVED lines=24> */
.L_x_2147:
[----:B------:R-:W-:Y:S05]  /*a0e0*/  BSYNC B7 ;  /* 0x0000000000077941 */ /* 0x000fea0003800000 */
.L_x_2146:
        /* <DEDUP_REMOVED lines=24> */
.L_x_2149:
[----:B------:R-:W-:Y:S05]  /*a270*/  BSYNC B7 ;  /* 0x0000000000077941 */ /* 0x000fea0003800000 */
.L_x_2148:
        /* <DEDUP_REMOVED lines=29> */
.L_x_2151:
[----:B------:R-:W-:Y:S05]  /*a450*/  BSYNC B7 ;  /* 0x0000000000077941 */ /* 0x000fea0003800000 */
.L_x_2150:
[----:B------:R-:W-:Y:S01]  /*a460*/  ISETP.NE.AND P6, PT, R77, RZ, PT ;  /* 0x000000ff4d00720c */ /* 0x000fe20003fc5270 */
[----:B------:R-:W-:Y:S02]  /*a470*/  IMAD R3, R99, c[0x0][0x178], RZ ;  /* 0x00005e0063037a24 */ /* 0x000fe400078e02ff */
[----:B------:R-:W-:-:S04]  /*a480*/  IMAD.WIDE.U32 R4, R98, c[0x0][0x178], RZ ;  /* 0x00005e0062047a25 */ /* 0x000fc800078e00ff */
[----:B------:R-:W-:Y:S02]  /*a490*/  IMAD R3, R98, c[0x0][0x17c], R3 ;  /* 0x00005f0062037a24 */ /* 0x000fe400078e0203 */
[----:B------:R-:W-:Y:S02]  /*a4a0*/  IMAD.MOV.U32 R15, RZ, RZ, RZ ;  /* 0x000000ffff0f7224 */ /* 0x000fe400078e00ff */
[----:B------:R-:W-:Y:S01]  /*a4b0*/  IMAD.MOV.U32 R14, RZ, RZ, R4 ;  /* 0x000000ffff0e7224 */ /* 0x000fe200078e0004 */
[----:B------:R-:W-:Y:S01]  /*a4c0*/  IADD3 R17, R5, R3, RZ ;  /* 0x0000000305117210 */ /* 0x000fe20007ffe0ff */
[----:B------:R-:W-:Y:S02]  /*a4d0*/  IMAD.MOV.U32 R16, RZ, RZ, RZ ;  /* 0x000000ffff107224 */ /* 0x000fe400078e00ff */
[----:B------:R-:W-:Y:S01]  /*a4e0*/  IMAD.MOV.U32 R26, RZ, RZ, R2 ;  /* 0x000000ffff1a7224 */ /* 0x000fe200078e0002 */
[----:B------:R-:W-:Y:S05]  /*a4f0*/  @!P6 BRA `(.L_x_2152) ;  /* 0x00000d300000e947 */ /* 0x000fea0003800000 */
[----:B------:R-:W-:Y:S01]  /*a500*/  BSSY B0, `(.L_x_2152) ;  /* 0x00000d2000007945 */ /* 0x000fe20003800000 */
[----:B------:R-:W-:Y:S01]  /*a510*/  IADD3 R27, -R110, c[0x0][0x180], RZ ;  /* 0x000060006e1b7a10 */ /* 0x000fe20007ffe1ff */
[----:B------:R-:W-:-:S02]  /*a520*/  IMAD.MOV.U32 R15, RZ, RZ, RZ ;  /* 0x000000ffff0f7224 */ /* 0x000fc400078e00ff */
[----:B------:R-:W-:Y:S02]  /*a530*/  IMAD.MOV.U32 R16, RZ, RZ, RZ ;  /* 0x000000ffff107224 */ /* 0x000fe400078e00ff */
[----:B------:R-:W-:Y:S02]  /*a540*/  IMAD.MOV.U32 R26, RZ, RZ, R2 ;  /* 0x000000ffff1a7224 */ /* 0x000fe400078e0002 */
.L_x_2165:
        /* <DEDUP_REMOVED lines=17> */
.L_x_2154:
        /* <DEDUP_REMOVED lines=19> */
.L_x_2155:
[----:B------:R-:W-:Y:S05]  /*a790*/  BSYNC B1 ;  /* 0x0000000000017941 */ /* 0x000fea0003800000 */
.L_x_2153:
[----:B------:R-:W-:-:S04]  /*a7a0*/  LEA R18, P0, R26, c[0x0][0x190], 0x3 ;  /* 0x000064001a127a11 */ /* 0x000fc800078018ff */
[----:B------:R-:W-:Y:S02]  /*a7b0*/  LEA.HI.X R19, R26, c[0x0][0x194], R12, 0x3, P0 ;  /* 0x000065001a137a11 */ /* 0x000fe400000f1c0c */
[----:B------:R-:W2:Y:S04]  /*a7c0*/  LDG.E.64 R12, [R22.64+-0x8] ;  /* 0xfffff824160c7981 */ /* 0x000ea8000c1e1b00 */
[----:B------:R-:W3:Y:S01]  /*a7d0*/  LDG.E.64 R4, [R18.64] ;  /* 0x0000002412047981 */ /* 0x000ee2000c1e1b00 */
        /* <DEDUP_REMOVED lines=27> */
.L_x_2157:
        /* <DEDUP_REMOVED lines=19> */
.L_x_2158:
[----:B------:R-:W-:Y:S05]  /*aac0*/  BSYNC B1 ;  /* 0x0000000000017941 */ /* 0x000fea0003800000 */
.L_x_2156:
        /* <DEDUP_REMOVED lines=29> */
.L_x_2160:
        /* <DEDUP_REMOVED lines=19> */
.L_x_2161:
[----:B------:R-:W-:Y:S05]  /*add0*/  BSYNC B1 ;  /* 0x0000000000017941 */ /* 0x000fea0003800000 */
.L_x_2159:
        /* <DEDUP_REMOVED lines=9> */
[----:B------:R-:W-:-:S04]  /*ae70*/  IMAD R3, R3, R14, RZ ;  /* 0x0000000e03037224 */ /* 0x000fc800078e02ff */
        /* <DEDUP_REMOVED lines=14> */
[----:B------:R-:W-:Y:S05]  /*af60*/  CALL.REL.NOINC `($__internal_6_$__cuda_sm20_div_s64) ;  /* 0x0001d5a000007944 */ /* 0x000fea0003c00000 */
[----:B------:R-:W-:Y:S02]  /*af70*/  IMAD.MOV.U32 R14, RZ, RZ, R6 ;  /* 0x000000ffff0e7224 */ /* 0x000fe400078e0006 */
[----:B------:R-:W-:Y:S01]  /*af80*/  IMAD.MOV.U32 R17, RZ, RZ, R7 ;  /* 0x000000ffff117224 */ /* 0x000fe200078e0007 */
[----:B------:R-:W-:Y:S05]  /*af90*/  BRA `(.L_x_2164) ;  /* 0x0000013000007947 */ /* 0x000fea0003800000 */
.L_x_2163:
        /* <DEDUP_REMOVED lines=19> */
.L_x_2164:
[----:B------:R-:W-:Y:S05]  /*b0d0*/  BSYNC B1 ;  /* 0x0000000000017941 */ /* 0x000fea0003800000 */
.L_x_2162:
        /* <DEDUP_REMOVED lines=10> */
[----:B------:R-:W-:-:S04]  /*b180*/  IMAD R3, R3, R22, RZ ;  /* 0x0000001603037224 */ /* 0x000fc800078e02ff */
[----:B------:R-:W-:Y:S02]  /*b190*/  IMAD R3, R23, R7, R3 ;  /* 0x0000000717037224 */ /* 0x000fe400078e0203 */
[----:B------:R-:W-:Y:S02]  /*b1a0*/  IMAD.MOV.U32 R7, RZ, RZ, R15 ;  /* 0x000000ffff077224 */ /* 0x000fe400078e000f */
[----:B------:R-:W-:-:S04]  /*b1b0*/  IMAD.IADD R3, R5, 0x1, R3 ;  /* 0x0000000105037824 */ /* 0x000fc800078e0203 */
[----:B--2---:R-:W-:Y:S02]  /*b1c0*/  IMAD R3, R3, R18, RZ ;  /* 0x0000001203037224 */ /* 0x004fe400078e02ff */
[----:B------:R-:W-:-:S04]  /*b1d0*/  IMAD.WIDE.U32 R6, R18, R4, R6 ;  /* 0x0000000412067225 */ /* 0x000fc800078e0006 */
[----:B------:R-:W-:Y:S02]  /*b1e0*/  IMAD R3, R19, R4, R3 ;  /* 0x0000000413037224 */ /* 0x000fe400078e0203 */
[----:B------:R-:W-:-:S03]  /*b1f0*/  IMAD.MOV.U32 R15, RZ, RZ, R6 ;  /* 0x000000ffff0f7224 */ /* 0x000fc600078e0006 */
[----:B------:R-:W-:Y:S01]  /*b200*/  IADD3 R16, R7, R3, RZ ;  /* 0x0000000307107210 */ /* 0x000fe20007ffe0ff */
[----:B------:R-:W-:Y:S05]  /*b210*/  @P0 BRA `(.L_x_2165) ;  /* 0xfffff33000000947 */ /* 0x000fea000383ffff */
[----:B------:R-:W-:Y:S05]  /*b220*/  BSYNC B0 ;  /* 0x0000000000007941 */ /* 0x000fea0003800000 */
.L_x_2152:
        /* <DEDUP_REMOVED lines=19> */
.L_x_2168:
        /* <DEDUP_REMOVED lines=19> */
.L_x_2169:
[----:B------:R-:W-:Y:S05]  /*b490*/  BSYNC B0 ;  /* 0x0000000000007941 */ /* 0x000fea0003800000 */
.L_x_2167:
        /* <DEDUP_REMOVED lines=11> */
[----:B------:R-:W-:Y:S01]  /*b550*/  IMAD R3, R23, R9, R3 ;  /* 0x0000000917037224 */ /* 0x000fe200078e0203 */
[----:B------:R-:W-:-:S03]  /*b560*/  MOV R9, R16 ;  /* 0x0000001000097202 */ /* 0x000fc60000000f00 */
        /* <DEDUP_REMOVED lines=18> */
[----:B------:R-:W-:Y:S05]  /*b690*/  BRA `(.L_x_2172) ;  /* 0x0000013000007947 */ /* 0x000fea0003800000 */
.L_x_2171:
        /* <DEDUP_REMOVED lines=19> */
.L_x_2172:
[----:B------:R-:W-:Y:S05]  /*b7d0*/  BSYNC B0 ;  /* 0x0000000000007941 */ /* 0x000fea0003800000 */
.L_x_2170:
[----:B------:R-:W2:Y:S01]  /*b7e0*/  LDG.E.64 R4, [R12.64+-0x8] ;  /* 0xfffff8240c047981 */ /* 0x000ea2000c1e1b00 */
[----:B------:R-:W-:Y:S01]  /*b7f0*/  IADD3 R11, P0, RZ, -R6, RZ ;  /* 0x80000006ff0b7210 */ /* 0x000fe20007f1e0ff */
[----:B------:R-:W-:Y:S02]  /*b800*/  IMAD.MOV.U32 R8, RZ, RZ, R20 ;  /* 0x000000ffff087224 */ /* 0x000fe400078e0014 */
[----:B------:R-:W-:Y:S01]  /*b810*/  IMAD.MOV.U32 R9, RZ, RZ, R21 ;  /* 0x000000ffff097224 */ /* 0x000fe200078e0015 */
[----:B------:R-:W-:Y:S01]  /*b820*/  IADD3.X R3, RZ, ~R7, RZ, P0, !PT ;  /* 0x80000007ff037210 */ /* 0x000fe200007fe4ff */
[----:B------:R-:W-:Y:S01]  /*b830*/  IMAD.MOV.U32 R10, RZ, RZ, R15 ;  /* 0x000000ffff0a7224 */ /* 0x000fe200078e000f */
[----:B------:R-:W-:Y:S01]  /*b840*/  ISETP.NE.AND P0, PT, R110, 0x2, PT ;  /* 0x000000026e00780c */ /* 0x000fe20003f05270 */
[----:B------:R-:W-:-:S04]  /*b850*/  IMAD.WIDE.U32 R8, R22, R11, R8 ;  /* 0x0000000b16087225 */ /* 0x000fc800078e0008 */
[----:B------:R-:W-:-:S04]  /*b860*/  IMAD R3, R3, R22, RZ ;  /* 0x0000001603037224 */ /* 0x000fc800078e02ff */
[----:B------:R-:W-:Y:S02]  /*b870*/  IMAD R3, R23, R11, R3 ;  /* 0x0000000b17037224 */ /* 0x000fe400078e0203 */
[----:B------:R-:W-:Y:S02]  /*b880*/  IMAD.MOV.U32 R11, RZ, RZ, R16 ;  /* 0x000000ffff0b7224 */ /* 0x000fe400078e0010 */
[----:B------:R-:W-:-:S04]  /*b890*/  IMAD.IADD R3, R9, 0x1, R3 ;  /* 0x0000000109037824 */ /* 0x000fc800078e0203 */
[----:B--2---:R-:W-:Y:S02]  /*b8a0*/  IMAD R3, R3, R4, RZ ;  /* 0x0000000403037224 */ /* 0x004fe400078e02ff */
[----:B------:R-:W-:-:S04]  /*b8b0*/  IMAD.WIDE.U32 R10, R4, R8, R10 ;  /* 0x00000008040a7225 */ /* 0x000fc800078e000a */
[----:B------:R-:W-:Y:S01]  /*b8c0*/  IMAD R3, R5, R8, R3 ;  /* 0x0000000805037224 */ /* 0x000fe200078e0203 */
[----:B------:R-:W-:-:S03]  /*b8d0*/  MOV R15, R10 ;  /* 0x0000000a000f7202 */ /* 0x000fc60000000f00 */
        /* <DEDUP_REMOVED lines=16> */
.L_x_2174:
        /* <DEDUP_REMOVED lines=19> */
.L_x_2175:
[----:B------:R-:W-:Y:S05]  /*bb10*/  BSYNC B0 ;  /* 0x0000000000007941 */ /* 0x000fea0003800000 */
.L_x_2173:
[----:B------:R-:W2:Y:S01]  /*bb20*/  LDG.E.64 R12, [R12.64+-0x10] ;  /* 0xfffff0240c0c7981 */ /* 0x000ea2000c1e1b00 */
[----:B------:R-:W-:Y:S02]  /*bb30*/  IMAD.MOV.U32 R6, RZ, RZ, R15 ;  /* 0x000000ffff067224 */ /* 0x000fe400078e000f */
[----:B------:R-:W-:Y:S02]  /*bb40*/  IMAD.MOV.U32 R7, RZ, RZ, R16 ;  /* 0x000000ffff077224 */ /* 0x000fe400078e0010 */
[----:B--2---:R-:W-:Y:S02]  /*bb50*/  IMAD R3, R5, R12, RZ ;  /* 0x0000000c05037224 */ /* 0x004fe400078e02ff */
[----:B------:R-:W-:-:S04]  /*bb60*/  IMAD.WIDE.U32 R6, R12, R4, R6 ;  /* 0x000000040c067225 */ /* 0x000fc800078e0006 */
[----:B------:R-:W-:Y:S02]  /*bb70*/  IMAD R3, R13, R4, R3 ;  /* 0x000000040d037224 */ /* 0x000fe400078e0203 */
[----:B------:R-:W-:-:S03]  /*bb80*/  IMAD.MOV.U32 R15, RZ, RZ, R6 ;  /* 0x000000ffff0f7224 */ /* 0x000fc600078e0006 */
[----:B------:R-:W-:Y:S02]  /*bb90*/  IADD3 R16, R7, R3, RZ ;  /* 0x0000000307107210 */ /* 0x000fe40007ffe0ff */
.L_x_2166:
[-C--:B------:R-:W-:Y:S01]  /*bba0*/  IADD3 R19, P0, R30, R15.reuse, RZ ;  /* 0x0000000f1e137210 */ /* 0x080fe20007f1e0ff */
[----:B------:R-:W-:Y:S01]  /*bbb0*/  BSSY B7, `(.L_x_2176) ;  /* 0x0000032000077945 */ /* 0x000fe20003800000 */
        /* <DEDUP_REMOVED lines=16> */
.L_x_2180:
        /* <DEDUP_REMOVED lines=27> */
.L_x_2179:
[----:B------:R-:W-:Y:S05]  /*be70*/  BSYNC B8 ;  /* 0x0000000000087941 */ /* 0x000fea0003800000 */
.L_x_2178:
[----:B------:R-:W-:-:S05]  /*be80*/  IADD3 R18, P0, R18, 0x8, RZ ;  /* 0x0000000812127810 */ /* 0x000fca0007f1e0ff */
[----:B------:R-:W-:Y:S01]  /*be90*/  IMAD.X R19, RZ, RZ, R19, P0 ;  /* 0x000000ffff137224 */ /* 0x000fe200000e0613 */
[----:B------:R-:W-:-:S04]  /*bea0*/  ISETP.GE.U32.AND P0, PT, R18, R23, PT ;  /* 0x000000171200720c */ /* 0x000fc80003f06070 */
[----:B------:R-:W-:-:S13]  /*beb0*/  ISETP.GE.U32.AND.EX P0, PT, R19, R22, PT, P0 ;  /* 0x000000161300720c */ /* 0x000fda0003f06100 */
[----:B------:R-:W-:Y:S05]  /*bec0*/  @!P0 BRA `(.L_x_2180) ;  /* 0xfffffdf000008947 */ /* 0x000fea000383ffff */
.L_x_2177:
[----:B------:R-:W-:Y:S05]  /*bed0*/  BSYNC B7 ;  /* 0x0000000000077941 */ /* 0x000fea0003800000 */
.L_x_2176:
        /* <DEDUP_REMOVED lines=24> */
.L_x_2182:
[----:B------:R-:W-:Y:S05]  /*c060*/  BSYNC B7 ;  /* 0x0000000000077941 */ /* 0x000fea0003800000 */
.L_x_2181:
        /* <DEDUP_REMOVED lines=24> */
.L_x_2184:
[----:B------:R-:W-:Y:S05]  /*c1f0*/  BSYNC B7 ;  /* 0x0000000000077941 */ /* 0x000fea0003800000 */
.L_x_2183:
        /* <DEDUP_REMOVED lines=29> */
.L_x_2186:
[----:B------:R-:W-:Y:S05]  /*c3d0*/  BSYNC B7 ;  /* 0x0000000000077941 */ /* 0x000fea0003800000 */
.L_x_2185:
        /* <DEDUP_REMOVED lines=12> */
.L_x_2200:
        /* <DEDUP_REMOVED lines=17> */
.L_x_2189:
        /* <DEDUP_REMOVED lines=19> */
.L_x_2190:
[----:B------:R-:W-:Y:S05]  /*c6e0*/  BSYNC B1 ;  /* 0x0000000000017941 */ /* 0x000fea0003800000 */
.L_x_2188:
        /* <DEDUP_REMOVED lines=27> */
.L_x_2192:
        /* <DEDUP_REMOVED lines=19> */
.L_x_2193:
[----:B------:R-:W-:Y:S05]  /*c9d0*/  BSYNC B1 ;  /* 0x0000000000017941 */ /* 0x000fea0003800000 */
.L_x_2191:
        /* <DEDUP_REMOVED lines=29> */
.L_x_2195:
        /* <DEDUP_REMOVED lines=19> */
.L_x_2196:
[----:B------:R-:W-:Y:S05]  /*cce0*/  BSYNC B1 ;  /* 0x0000000000017941 */ /* 0x000fea0003800000 */
.L_x_2194:
        /* <DEDUP_REMOVED lines=28> */
.L_x_2198:
        /* <DEDUP_REMOVED lines=19> */
.L_x_2199:
[----:B------:R-:W-:Y:S05]  /*cfe0*/  BSYNC B1 ;  /* 0x0000000000017941 */ /* 0x000fea0003800000 */
.L_x_2197:
        /* <DEDUP_REMOVED lines=20> */
.L_x_2187:
        /* <DEDUP_REMOVED lines=19> */
.L_x_2203:
        /* <DEDUP_REMOVED lines=19> */
.L_x_2204:
[----:B------:R-:W-:Y:S05]  /*d390*/  BSYNC B0 ;  /* 0x0000000000007941 */ /* 0x000fea0003800000 */
.L_x_2202:
[----:B------:R-:W-:-:S04]  /*d3a0*/  LEA R12, P0, R26, c[0x0][0x190], 0x3 ;  /* 0x000064001a0c7a11 */ /* 0x000fc800078018ff */
[----:B------:R-:W-:-:S05]  /*d3b0*/  LEA.HI.X R13, R26, c[0x0][0x194], R13, 0x3, P0 ;  /* 0x000065001a0d7a11 */ /* 0x000fca00000f1c0d */
[----:B------:R-:W2:Y:S01]  /*d3c0*/  LDG.E.64 R4, [R12.64] ;  /* 0x000000240c047981 */ /* 0x000ea2000c1e1b00 */
[----:B------:R-:W-:-:S04]  /*d3d0*/  IADD3 R9, P0, RZ, -R14, RZ ;  /* 0x8000000eff097210 */ /* 0x000fc80007f1e0ff */
[----:B------:R-:W-:Y:S01]  /*d3e0*/  IADD3.X R3, RZ, ~R15, RZ, P0, !PT ;  /* 0x8000000fff037210 */ /* 0x000fe200007fe4ff */
[----:B------:R-:W-:Y:S01]  /*d3f0*/  IMAD.WIDE.U32 R6, R18, R9, R24 ;  /* 0x0000000912067225 */ /* 0x000fe200078e0018 */
[----:B------:R-:W-:-:S03]  /*d400*/  ISETP.NE.AND P0, PT, R110, 0x1, PT ;  /* 0x000000016e00780c */ /* 0x000fc60003f05270 */
        /* <DEDUP_REMOVED lines=20> */
.L_x_2206:
        /* <DEDUP_REMOVED lines=19> */
.L_x_2207:
[----:B------:R-:W-:Y:S05]  /*d680*/  BSYNC B0 ;  /* 0x0000000000007941 */ /* 0x000fea0003800000 */
.L_x_2205:
[----:B------:R-:W2:Y:S01]  /*d690*/  LDG.E.64 R4, [R12.64+-0x8] ;  /* 0xfffff8240c047981 */ /* 0x000ea2000c1e1b00 */
[----:B------:R-:W-:Y:S01]  /*d6a0*/  IADD3 R11, P0, RZ, -R6, RZ ;  /* 0x80000006ff0b7210 */ /* 0x000fe20007f1e0ff */
[----:B------:R-:W-:Y:S02]  /*d6b0*/  IMAD.MOV.U32 R8, RZ, RZ, R14 ;  /* 0x000000ffff087224 */ /* 0x000fe400078e000e */
[----:B------:R-:W-:Y:S01]  /*d6c0*/  IMAD.MOV.U32 R9, RZ, RZ, R15 ;  /* 0x000000ffff097224 */ /* 0x000fe200078e000f */
[----:B------:R-:W-:Y:S02]  /*d6d0*/  IADD3.X R3, RZ, ~R7, RZ, P0, !PT ;  /* 0x80000007ff037210 */ /* 0x000fe400007fe4ff */
        /* <DEDUP_REMOVED lines=20> */
[----:B------:R-:W-:Y:S05]  /*d820*/  CALL.REL.NOINC `($__internal_7_$__cuda_sm20_rem_s64) ;  /* 0x0001b22000007944 */ /* 0x000fea0003c00000 */
[----:B------:R-:W-:Y:S02]  /*d830*/  IMAD.MOV.U32 R4, RZ, RZ, R3 ;  /* 0x000000ffff047224 */ /* 0x000fe400078e0003 */
[----:B------:R-:W-:Y:S01]  /*d840*/  IMAD.MOV.U32 R5, RZ, RZ, R0 ;  /* 0x000000ffff057224 */ /* 0x000fe200078e0000 */
[----:B------:R-:W-:Y:S05]  /*d850*/  BRA `(.L_x_2210) ;  /* 0x0000013000007947 */ /* 0x000fea0003800000 */
.L_x_2209:
[----:B------:R-:W0:Y:S01]  /*d860*/  I2F.U32.RP R0, R16 ;  /* 0x0000001000007306 */ /* 0x000e220000209000 */
[----:B------:R-:W-:Y:S01]  /*d870*/  IMAD.MOV R3, RZ, RZ, -R16 ;  /* 0x000000ffff037224 */ /* 0x000fe200078e0a10 */
[----:B------:R-:W-:-:S06]  /*d880*/  ISETP.NE.U32.AND P1, PT, R16, RZ, PT ;  /* 0x000000ff1000720c */ /* 0x000fcc0003f25070 */
        /* <DEDUP_REMOVED lines=13> */
[----:B------:R-:W-:Y:S01]  /*d960*/  @P0 IMAD.IADD R7, R7, 0x1, -R16 ;  /* 0x0000000107070824 */ /* 0x000fe200078e0a10 */
[----:B------:R-:W-:-:S05]  /*d970*/  @!P1 LOP3.LUT R7, RZ, R16, RZ, 0x33, !PT ;  /* 0x00000010ff079212 */ /* 0x000fca00078e33ff */
[----:B------:R-:W-:Y:S02]  /*d980*/  IMAD.MOV.U32 R4, RZ, RZ, R7 ;  /* 0x000000ffff047224 */ /* 0x000fe400078e0007 */
.L_x_2210:
[----:B------:R-:W-:Y:S05]  /*d990*/  BSYNC B0 ;  /* 0x0000000000007941 */ /* 0x000fea0003800000 */
.L_x_2208:
[----:B------:R-:W2:Y:S02]  /*d9a0*/  LDG.E.64 R12, [R12.64+-0x10] ;  /* 0xfffff0240c0c7981 */ /* 0x000ea4000c1e1b00 */
[----:B--2---:R-:W-:Y:S02]  /*d9b0*/  IMAD R3, R5, R12, RZ ;  /* 0x0000000c05037224 */ /* 0x004fe400078e02ff */
[----:B------:R-:W-:-:S04]  /*d9c0*/  IMAD.WIDE.U32 R22, R12, R4, R22 ;  /* 0x000000040c167225 */ /* 0x000fc800078e0016 */
[----:B------:R-:W-:-:S05]  /*d9d0*/  IMAD R3, R13, R4, R3 ;  /* 0x000000040d037224 */ /* 0x000fca00078e0203 */
[----:B------:R-:W-:Y:S02]  /*d9e0*/  IADD3 R23, R23, R3, RZ ;  /* 0x0000000317177210 */ /* 0x000fe40007ffe0ff */
.L_x_2201:
        /* <DEDUP_REMOVED lines=18> */
.L_x_2215:
        /* <DEDUP_REMOVED lines=27> */
.L_x_2214:
[----:B------:R-:W-:Y:S05]  /*dcc0*/  BSYNC B8 ;  /* 0x0000000000087941 */ /* 0x000fea0003800000 */
.L_x_2213:
[----:B------:R-:W-:-:S05]  /*dcd0*/  IADD3 R18, P0, R18, 0x8, RZ ;  /* 0x0000000812127810 */ /* 0x000fca0007f1e0ff */
[----:B------:R-:W-:Y:S01]  /*dce0*/  IMAD.X R19, RZ, RZ, R19, P0 ;  /* 0x000000ffff137224 */ /* 0x000fe200000e0613 */
[----:B------:R-:W-:-:S04]  /*dcf0*/  ISETP.GE.U32.AND P0, PT, R18, R25, PT ;  /* 0x000000191200720c */ /* 0x000fc80003f06070 */
[----:B------:R-:W-:-:S13]  /*dd00*/  ISETP.GE.U32.AND.EX P0, PT, R19, R22, PT, P0 ;  /* 0x000000161300720c */ /* 0x000fda0003f06100 */
[----:B------:R-:W-:Y:S05]  /*dd10*/  @!P0 BRA `(.L_x_2215) ;  /* 0xfffffdf000008947 */ /* 0x000fea000383ffff */
.L_x_2212:
[----:B------:R-:W-:Y:S05]  /*dd20*/  BSYNC B7 ;  /* 0x0000000000077941 */ /* 0x000fea0003800000 */
.L_x_2211:
        /* <DEDUP_REMOVED lines=24> */
.L_x_2217:
[----:B------:R-:W-:Y:S05]  /*deb0*/  BSYNC B7 ;  /* 0x0000000000077941 */ /* 0x000fea0003800000 */
.L_x_2216:
        /* <DEDUP_REMOVED lines=24> */
.L_x_2219:
[----:B------:R-:W-:Y:S05]  /*e040*/  BSYNC B7 ;  /* 0x0000000000077941 */ /* 0x000fea0003800000 */
.L_x_2218:
        /* <DEDUP_REMOVED lines=29> */
.L_x_2221:
[----:B------:R-:W-:Y:S05]  /*e220*/  BSYNC B7 ;  /* 0x0000000000077941 */ /* 0x000fea0003800000 */
.L_x_2220:
        /* <DEDUP_REMOVED lines=12> */
.L_x_2235:
        /* <DEDUP_REMOVED lines=17> */
.L_x_2224:
        /* <DEDUP_REMOVED lines=19> */
.L_x_2225:
[----:B------:R-:W-:Y:S05]  /*e530*/  BSYNC B1 ;  /* 0x0000000000017941 */ /* 0x000fea0003800000 */
.L_x_2223:
        /* <DEDUP_REMOVED lines=27> */
.L_x_2227:
        /* <DEDUP_REMOVED lines=19> */
.L_x_2228:
[----:B------:R-:W-:Y:S05]  /*e820*/  BSYNC B1 ;  /* 0x0000000000017941 */ /* 0x000fea0003800000 */
.L_x_2226:
        /* <DEDUP_REMOVED lines=29> */
.L_x_2230:
        /* <DEDUP_REMOVED lines=19> */
.L_x_2231:
[----:B------:R-:W-:Y:S05]  /*eb30*/  BSYNC B1 ;  /* 0x0000000000017941 */ /* 0x000fea0003800000 */
.L_x_2229:
        /* <DEDUP_REMOVED lines=28> */
.L_x_2233:
        /* <DEDUP_REMOVED lines=19> */
.L_x_2234:
[----:B------:R-:W-:Y:S05]  /*ee30*/  BSYNC B1 ;  /* 0x0000000000017941 */ /* 0x000fea0003800000 */
.L_x_2232:
        /* <DEDUP_REMOVED lines=20> */
.L_x_2222:
        /* <DEDUP_REMOVED lines=19> */
.L_x_2238:
        /* <DEDUP_REMOVED lines=19> */
.L_x_2239:
[----:B------:R-:W-:Y:S05]  /*f1e0*/  BSYNC B0 ;  /* 0x0000000000007941 */ /* 0x000fea0003800000 */
.L_x_2237:
        /* <DEDUP_REMOVED lines=27> */
.L_x_2241:
        /* <DEDUP_REMOVED lines=19> */
.L_x_2242:
[----:B------:R-:W-:Y:S05]  /*f4d0*/  BSYNC B0 ;  /* 0x0000000000007941 */ /* 0x000fea0003800000 */
.L_x_2240:
        /* <DEDUP_REMOVED lines=29> */
.L_x_2244:
        /* <DEDUP_REMOVED lines=19> */
.L_x_2245:
[----:B------:R-:W-:Y:S05]  /*f7e0*/  BSYNC B0 ;  /* 0x0000000000007941 */ /* 0x000fea0003800000 */
.L_x_2243:
[----:B------:R-:W2:Y:S02]  /*f7f0*/  LDG.E.64 R12, [R12.64+-0x10] ;  /* 0xfffff0240c0c7981 */ /* 0x000ea4000c1e1b00 */
[----:B--2---:R-:W-:Y:S02]  /*f800*/  IMAD R3, R5, R12, RZ ;  /* 0x0000000c05037224 */ /* 0x004fe400078e02ff */
[----:B------:R-:W-:-:S04]  /*f810*/  IMAD.WIDE.U32 R22, R12, R4, R22 ;  /* 0x000000040c167225 */ /* 0x000fc800078e0016 */
[----:B------:R-:W-:-:S05]  /*f820*/  IMAD R3, R13, R4, R3 ;  /* 0x000000040d037224 */ /* 0x000fca00078e0203 */
[----:B------:R-:W-:Y:S02]  /*f830*/  IADD3 R23, R23, R3, RZ ;  /* 0x0000000317177210 */ /* 0x000fe40007ffe0ff */
.L_x_2236:
        /* <DEDUP_REMOVED lines=18> */
.L_x_2250:
        /* <DEDUP_REMOVED lines=27> */
.L_x_2249:
[----:B------:R-:W-:Y:S05]  /*fb10*/  BSYNC B8 ;  /* 0x0000000000087941 */ /* 0x000fea0003800000 */
.L_x_2248:
[----:B------:R-:W-:-:S05]  /*fb20*/  IADD3 R18, P0, R18, 0x8, RZ ;  /* 0x0000000812127810 */ /* 0x000fca0007f1e0ff */
[----:B------:R-:W-:Y:S01]  /*fb30*/  IMAD.X R19, RZ, RZ, R19, P0 ;  /* 0x000000ffff137224 */ /* 0x000fe200000e0613 */
[----:B------:R-:W-:-:S04]  /*fb40*/  ISETP.GE.U32.AND P0, PT, R18, R25, PT ;  /* 0x000000191200720c */ /* 0x000fc80003f06070 */
[----:B------:R-:W-:-:S13]  /*fb50*/  ISETP.GE.U32.AND.EX P0, PT, R19, R22, PT, P0 ;  /* 0x000000161300720c */ /* 0x000fda0003f06100 */
[----:B------:R-:W-:Y:S05]  /*fb60*/  @!P0 BRA `(.L_x_2250) ;  /* 0xfffffdf000008947 */ /* 0x000fea000383ffff */
.L_x_2247:
[----:B------:R-:W-:Y:S05]  /*fb70*/  BSYNC B7 ;  /* 0x0000000000077941 */ /* 0x000fea0003800000 */
.L_x_2246:
        /* <DEDUP_REMOVED lines=24> */
.L_x_2252:
[----:B------:R-:W-:Y:S05]  /*fd00*/  BSYNC B7 ;  /* 0x0000000000077941 */ /* 0x000fea0003800000 */
.L_x_2251:
        /* <DEDUP_REMOVED lines=24> */
.L_x_2254:
[----:B------:R-:W-:Y:S05]  /*fe90*/  BSYNC B7 ;  /* 0x0000000000077941 */ /* 0x000fea0003800000 */
.L_x_2253:
        /* <DEDUP_REMOVED lines=29> */
.L_x_2256:
[----:B------:R-:W-:Y:S05]  /*10070*/  BSYNC B7 ;  /* 0x0000000000077941 */ /* 0x000fea0003800000 */
.L_x_2255:
        /* <DEDUP_REMOVED lines=12> */
.L_x_2270:
        /* <DEDUP_REMOVED lines=17> */
.L_x_2259:
        /* <DEDUP_REMOVED lines=19> */
.L_x_2260:
[----:B------:R-:W-:Y:S05]  /*10380*/  BSYNC B1 ;  /* 0x0000000000017941 */ /* 0x000fea0003800000 */
.L_x_2258:
        /* <DEDUP_REMOVED lines=27> */
.L_x_2262:
        /* <DEDUP_REMOVED lines=19> */
.L_x_2263:
[----:B------:R-:W-:Y:S05]  /*10670*/  BSYNC B1 ;  /* 0x0000000000017941 */ /* 0x000fea0003800000 */
.L_x_2261:
        /* <DEDUP_REMOVED lines=28> */
.L_x_2265:
        /* <DEDUP_REMOVED lines=19> */
.L_x_2266:
[----:B------:R-:W-:Y:S05]  /*10970*/  BSYNC B1 ;  /* 0x0000000000017941 */ /* 0x000fea0003800000 */
.L_x_2264:
        /* <DEDUP_REMOVED lines=28> */
.L_x_2268:
        /* <DEDUP_REMOVED lines=19> */
.L_x_2269:
[----:B------:R-:W-:Y:S05]  /*10c70*/  BSYNC B1 ;  /* 0x0000000000017941 */ /* 0x000fea0003800000 */
.L_x_2267:
        /* <DEDUP_REMOVED lines=19> */
.L_x_2257:
        /* <DEDUP_REMOVED lines=19> */
.L_x_2273:
        /* <DEDUP_REMOVED lines=19> */
.L_x_2274:
[----:B------:R-:W-:Y:S05]  /*11010*/  BSYNC B0 ;  /* 0x0000000000007941 */ /* 0x000fea0003800000 */
.L_x_2272:
        /* <DEDUP_REMOVED lines=27> */
.L_x_2276:
        /* <DEDUP_REMOVED lines=19> */
.L_x_2277:
[----:B------:R-:W-:Y:S05]  /*11300*/  BSYNC B0 ;  /* 0x0000000000007941 */ /* 0x000fea0003800000 */
.L_x_2275:
[----:B------:R-:W2:Y:S01]  /*11310*/  LDG.E.64 R4, [R12.64+-0x8] ;  /* 0xfffff8240c047981 */ /* 0x000ea2000c1e1b00 */
[----:B------:R-:W-:Y:S01]  /*11320*/  IADD3 R11, P0, RZ, -R6, RZ ;  /* 0x80000006ff0b7210 */ /* 0x000fe20007f1e0ff */
[----:B------:R-:W-:Y:S01]  /*11330*/  IMAD.MOV.U32 R8, RZ, RZ, R14 ;  /* 0x000000ffff087224 */ /* 0x000fe200078e000e */
[----:B------:R-:W-:-:S03]  /*11340*/  MOV R9, R15 ;  /* 0x0000000f00097202 */ /* 0x000fc60000000f00 */
        /* <DEDUP_REMOVED lines=25> */
.L_x_2279:
        /* <DEDUP_REMOVED lines=14> */
[----:B------:R-:W-:-:S04]  /*115c0*/  @P0 IADD3 R7, -R16, R7, RZ ;  /* 0x0000000710070210 */ /* 0x000fc80007ffe1ff */
[----:B------:R-:W-:-:S13]  /*115d0*/  ISETP.GE.U32.AND P0, PT, R7, R16, PT ;  /* 0x000000100700720c */ /* 0x000fda0003f06070 */
[----:B------:R-:W-:Y:S01]  /*115e0*/  @P0 IMAD.IADD R7, R7, 0x1, -R16 ;  /* 0x0000000107070824 */ /* 0x000fe200078e0a10 */
[----:B------:R-:W-:-:S05]  /*115f0*/  @!P1 LOP3.LUT R7, RZ, R16, RZ, 0x33, !PT ;  /* 0x00000010ff079212 */ /* 0x000fca00078e33ff */
[----:B------:R-:W-:Y:S02]  /*11600*/  IMAD.MOV.U32 R4, RZ, RZ, R7 ;  /* 0x000000ffff047224 */ /* 0x000fe400078e0007 */
.L_x_2280:
[----:B------:R-:W-:Y:S05]  /*11610*/  BSYNC B0 ;  /* 0x0000000000007941 */ /* 0x000fea0003800000 */
.L_x_2278:
[----:B------:R-:W2:Y:S02]  /*11620*/  LDG.E.64 R12, [R12.64+-0x10] ;  /* 0xfffff0240c0c7981 */ /* 0x000ea4000c1e1b00 */
[----:B--2---:R-:W-:Y:S02]  /*11630*/  IMAD R3, R5, R12, RZ ;  /* 0x0000000c05037224 */ /* 0x004fe400078e02ff */
[----:B------:R-:W-:-:S04]  /*11640*/  IMAD.WIDE.U32 R22, R12, R4, R22 ;  /* 0x000000040c167225 */ /* 0x000fc800078e0016 */
[----:B------:R-:W-:-:S04]  /*11650*/  IMAD R3, R13, R4, R3 ;  /* 0x000000040d037224 */ /* 0x000fc800078e0203 */
[----:B------:R-:W-:Y:S02]  /*11660*/  IMAD.IADD R23, R23, 0x1, R3 ;  /* 0x0000000117177824 */ /* 0x000fe400078e0203 */
.L_x_2271:
[-C--:B------:R-:W-:Y:S01]  /*11670*/  IADD3 R19, P0, R36, R22.reuse, RZ ;  /* 0x0000001624137210 */ /* 0x080fe20007f1e0ff */
[----:B------:R-:W-:Y:S01]  /*11680*/  BSSY B7, `(.L_x_2281) ;  /* 0x0000032000077945 */ /* 0x000fe20003800000 */
[----:B------:R-:W-:Y:S02]  /*11690*/  IADD3 R3, P2, R52, R22, RZ ;  /* 0x0000001634037210 */ /* 0x000fe40007f5e0ff */
[----:B------:R-:W-:Y:S01]  /*116a0*/  IADD3 R0, P1, R19, 0x1, RZ ;  /* 0x0000000113007810 */ /* 0x000fe20007f3e0ff */
[----:B------:R-:W-:Y:S01]  /*116b0*/  IMAD.X R4, R37, 0x1, R23, P0 ;  /* 0x0000000125047824 */ /* 0x000fe200000e0617 */
[----:B------:R-:W-:Y:S02]  /*116c0*/  IADD3.X R23, R53, R23, RZ, P2, !PT ;  /* 0x0000001735177210 */ /* 0x000fe400017fe4ff */
        /* <DEDUP_REMOVED lines=12> */
.L_x_2285:
        /* <DEDUP_REMOVED lines=27> */
.L_x_2284:
[----:B------:R-:W-:Y:S05]  /*11940*/  BSYNC B8 ;  /* 0x0000000000087941 */ /* 0x000fea0003800000 */
.L_x_2283:
[----:B------:R-:W-:-:S04]  /*11950*/  IADD3 R18, P0, R18, 0x8, RZ ;  /* 0x0000000812127810 */ /* 0x000fc80007f1e0ff */
[----:B------:R-:W-:Y:S02]  /*11960*/  IADD3.X R19, RZ, R19, RZ, P0, !PT ;  /* 0x00000013ff137210 */ /* 0x000fe400007fe4ff */
[----:B------:R-:W-:-:S04]  /*11970*/  ISETP.GE.U32.AND P0, PT, R18, R25, PT ;  /* 0x000000191200720c */ /* 0x000fc80003f06070 */
[----:B------:R-:W-:-:S13]  /*11980*/  ISETP.GE.U32.AND.EX P0, PT, R19, R22, PT, P0 ;  /* 0x000000161300720c */ /* 0x000fda0003f06100 */
[----:B------:R-:W-:Y:S05]  /*11990*/  @!P0 BRA `(.L_x_2285) ;  /* 0xfffffdf000008947 */ /* 0x000fea000383ffff */
.L_x_2282:
[----:B------:R-:W-:Y:S05]  /*119a0*/  BSYNC B7 ;  /* 0x0000000000077941 */ /* 0x000fea0003800000 */
.L_x_2281:
        /* <DEDUP_REMOVED lines=24> */
.L_x_2287:
[----:B------:R-:W-:Y:S05]  /*11b30*/  BSYNC B7 ;  /* 0x0000000000077941 */ /* 0x000fea0003800000 */
.L_x_2286:
        /* <DEDUP_REMOVED lines=24> */
.L_x_2289:
[----:B------:R-:W-:Y:S05]  /*11cc0*/  BSYNC B7 ;  /* 0x0000000000077941 */ /* 0x000fea0003800000 */
.L_x_2288:
        /* <DEDUP_REMOVED lines=29> */
.L_x_2291:
[----:B------:R-:W-:Y:S05]  /*11ea0*/  BSYNC B7 ;  /* 0x0000000000077941 */ /* 0x000fea0003800000 */
.L_x_2290:
[----:B------:R-:W-:Y:S01]  /*11eb0*/  ISETP.NE.AND P6, PT, R77, RZ, PT ;  /* 0x000000ff4d00720c */ /* 0x000fe20003fc5270 */
[----:B------:R-:W-:Y:S01]  /*11ec0*/  IMAD R3, R107, c[0x0][0x178], RZ ;  /* 0x00005e006b037a24 */ /* 0x000fe200078e02ff */
[----:B------:R-:W-:Y:S01]  /*11ed0*/  CS2R R22, SRZ ;  /* 0x0000000000167805 */ /* 0x000fe2000001ff00 */
[----:B------:R-:W-:-:S04]  /*11ee0*/  IMAD.WIDE.U32 R24, R106, c[0x0][0x178], RZ ;  /* 0x00005e006a187a25 */ /* 0x000fc800078e00ff */
[----:B------:R-:W-:-:S04]  /*11ef0*/  IMAD R3, R106, c[0x0][0x17c], R3 ;  /* 0x00005f006a037a24 */ /* 0x000fc800078e0203 */
[----:B------:R-:W-:Y:S02]  /*11f00*/  IMAD.IADD R25, R25, 0x1, R3 ;  /* 0x0000000119197824 */ /* 0x000fe400078e0203 */
[----:B------:R-:W-:Y:S05]  /*11f10*/  @!P6 BRA `(.L_x_2292) ;  /* 0x00000cb00000e947 */ /* 0x000fea0003800000 */
[----:B------:R-:W-:Y:S01]  /*11f20*/  BSSY B0, `(.L_x_2292) ;  /* 0x00000ca000007945 */ /* 0x000fe20003800000 */
[----:B------:R-:W-:Y:S01]  /*11f30*/  IADD3 R26, -R110, c[0x0][0x180], RZ ;  /* 0x000060006e1a7a10 */ /* 0x000fe20007ffe1ff */
[----:B------:R-:W-:Y:S02]  /*11f40*/  CS2R R22, SRZ ;  /* 0x0000000000167805 */ /* 0x000fe4000001ff00 */
.L_x_2305:
[----:B------:R-:W-:-:S05]  /*11f50*/  MOV R13, 0x8 ;  /* 0x00000008000d7802 */ /* 0x000fca0000000f00 */
        /* <DEDUP_REMOVED lines=16> */
.L_x_2294:
        /* <DEDUP_REMOVED lines=19> */
.L_x_2295:
[----:B------:R-:W-:Y:S05]  /*12190*/  BSYNC B1 ;  /* 0x0000000000017941 */ /* 0x000fea0003800000 */
.L_x_2293:
        /* <DEDUP_REMOVED lines=27> */
.L_x_2297:
        /* <DEDUP_REMOVED lines=19> */
.L_x_2298:
[----:B------:R-:W-:Y:S05]  /*12480*/  BSYNC B1 ;  /* 0x0000000000017941 */ /* 0x000fea0003800000 */
.L_x_2296:
        /* <DEDUP_REMOVED lines=29> */
.L_x_2300:
        /* <DEDUP_REMOVED lines=19> */
.L_x_2301:
[----:B------:R-:W-:Y:S05]  /*12790*/  BSYNC B1 ;  /* 0x0000000000017941 */ /* 0x000fea0003800000 */
.L_x_2299:
        /* <DEDUP_REMOVED lines=28> */
.L_x_2303:
        /* <DEDUP_REMOVED lines=19> */
.L_x_2304:
[----:B------:R-:W-:Y:S05]  /*12a90*/  BSYNC B1 ;  /* 0x0000000000017941 */ /* 0x000fea0003800000 */
.L_x_2302:
        /* <DEDUP_REMOVED lines=11> */
[----:B------:R-:W-:-:S04]  /*12b50*/  IMAD R3, R13, R7, R3 ;  /* 0x000000070d037224 */ /* 0x000fc800078e0203 */
[----:B------:R-:W-:-:S04]  /*12b60*/  IMAD.IADD R3, R5, 0x1, R3 ;  /* 0x0000000105037824 */ /* 0x000fc800078e0203 */
[----:B--2---:R-:W-:Y:S02]  /*12b70*/  IMAD R3, R3, R16, RZ ;  /* 0x0000001003037224 */ /* 0x004fe400078e02ff */
[----:B------:R-:W-:-:S04]  /*12b80*/  IMAD.WIDE.U32 R22, R16, R4, R20 ;  /* 0x0000000410167225 */ /* 0x000fc800078e0014 */
[----:B------:R-:W-:-:S05]  /*12b90*/  IMAD R3, R17, R4, R3 ;  /* 0x0000000411037224 */ /* 0x000fca00078e0203 */
[----:B------:R-:W-:Y:S01]  /*12ba0*/  IADD3 R23, R23, R3, RZ ;  /* 0x0000000317177210 */ /* 0x000fe20007ffe0ff */
[----:B------:R-:W-:Y:S05]  /*12bb0*/  @P0 BRA `(.L_x_2305) ;  /* 0xfffff39000000947 */ /* 0x000fea000383ffff */
[----:B------:R-:W-:Y:S05]  /*12bc0*/  BSYNC B0 ;  /* 0x0000000000007941 */ /* 0x000fea0003800000 */
.L_x_2292:
        /* <DEDUP_REMOVED lines=19> */
.L_x_2308:
        /* <DEDUP_REMOVED lines=19> */
.L_x_2309:
[----:B------:R-:W-:Y:S05]  /*12e30*/  BSYNC B0 ;  /* 0x0000000000007941 */ /* 0x000fea0003800000 */
.L_x_2307:
        /* <DEDUP_REMOVED lines=27> */
.L_x_2311:
        /* <DEDUP_REMOVED lines=19> */
.L_x_2312:
[----:B------:R-:W-:Y:S05]  /*13120*/  BSYNC B0 ;  /* 0x0000000000007941 */ /* 0x000fea0003800000 */
.L_x_2310:
        /* <DEDUP_REMOVED lines=25> */
[----:B------:R-:W-:Y:S05]  /*132c0*/  CALL.REL.NOINC `($__internal_7_$__cuda_sm20_rem_s64) ;  /* 0x0001578000007944 */ /* 0x000fea0003c00000 */
[----:B------:R-:W-:Y:S02]  /*132d0*/  IMAD.MOV.U32 R2, RZ, RZ, R3 ;  /* 0x000000ffff027224 */ /* 0x000fe400078e0003 */
[----:B------:R-:W-:Y:S01]  /*132e0*/  IMAD.MOV.U32 R3, RZ, RZ, R0 ;  /* 0x000000ffff037224 */ /* 0x000fe200078e0000 */
[----:B------:R-:W-:Y:S05]  /*132f0*/  BRA `(.L_x_2315) ;  /* 0x0000013000007947 */ /* 0x000fea0003800000 */
.L_x_2314:
[----:B------:R-:W0:Y:S01]  /*13300*/  I2F.U32.RP R0, R4 ;  /* 0x0000000400007306 */ /* 0x000e220000209000 */
[----:B------:R-:W-:Y:S02]  /*13310*/  IADD3 R5, RZ, -R4, RZ ;  /* 0x80000004ff057210 */ /* 0x000fe40007ffe0ff */
        /* <DEDUP_REMOVED lines=9> */
[----:B------:R-:W-:Y:S01]  /*133b0*/  IMAD R7, R4, R3, R6 ;  /* 0x0000000304077224 */ /* 0x000fe200078e0206 */
[----:B------:R-:W-:-:S04]  /*133c0*/  HFMA2.MMA R3, -RZ, RZ, 0, 0 ;  /* 0x00000000ff037435 */ /* 0x000fc800000001ff */
[----:B------:R-:W-:-:S13]  /*133d0*/  ISETP.GE.U32.AND P0, PT, R7, R4, PT ;  /* 0x000000040700720c */ /* 0x000fda0003f06070 */
[----:B------:R-:W-:-:S05]  /*133e0*/  @P0 IMAD.IADD R7, R7, 0x1, -R4 ;  /* 0x0000000107070824 */ /* 0x000fca00078e0a04 */
[----:B------:R-:W-:-:S13]  /*133f0*/  ISETP.GE.U32.AND P0, PT, R7, R4, PT ;  /* 0x000000040700720c */ /* 0x000fda0003f06070 */
[----:B------:R-:W-:Y:S01]  /*13400*/  @P0 IMAD.IADD R7, R7, 0x1, -R4 ;  /* 0x0000000107070824 */ /* 0x000fe200078e0a04 */
[----:B------:R-:W-:-:S05]  /*13410*/  @!P1 LOP3.LUT R7, RZ, R4, RZ, 0x33, !PT ;  /* 0x00000004ff079212 */ /* 0x000fca00078e33ff */
[----:B------:R-:W-:Y:S02]  /*13420*/  IMAD.MOV.U32 R2, RZ, RZ, R7 ;  /* 0x000000ffff027224 */ /* 0x000fe400078e0007 */
.L_x_2315:
[----:B------:R-:W-:Y:S05]  /*13430*/  BSYNC B0 ;  /* 0x0000000000007941 */ /* 0x000fea0003800000 */
.L_x_2313:
[----:B------:R-:W2:Y:S02]  /*13440*/  LDG.E.64 R12, [R12.64+-0x10] ;  /* 0xfffff0240c0c7981 */ /* 0x000ea4000c1e1b00 */
[----:B--2---:R-:W-:Y:S02]  /*13450*/  IMAD R3, R3, R12, RZ ;  /* 0x0000000c03037224 */ /* 0x004fe400078e02ff */
[----:B------:R-:W-:-:S04]  /*13460*/  IMAD.WIDE.U32 R22, R12, R2, R22 ;  /* 0x000000020c167225 */ /* 0x000fc800078e0016 */
[----:B------:R-:W-:-:S04]  /*13470*/  IMAD R3, R13, R2, R3 ;  /* 0x000000020d037224 */ /* 0x000fc800078e0203 */
[----:B------:R-:W-:Y:S02]  /*13480*/  IMAD.IADD R23, R23, 0x1, R3 ;  /* 0x0000000117177824 */ /* 0x000fe400078e0203 */
.L_x_2306:
[-C--:B------:R-:W-:Y:S02]  /*13490*/  IADD3 R2, P0, R38, R22.reuse, RZ ;  /* 0x0000001626027210 */ /* 0x080fe40007f1e0ff */
[----:B------:R-:W-:Y:S02]  /*134a0*/  IADD3 R3, P1, R54, R22, RZ ;  /* 0x0000001636037210 */ /* 0x000fe40007f3e0ff */
[----:B------:R-:W-:Y:S01]  /*134b0*/  IADD3 R0, P2, R2, 0x1, RZ ;  /* 0x0000000102007810 */ /* 0x000fe20007f5e0ff */
[--C-:B------:R-:W-:Y:S01]  /*134c0*/  IMAD.X R5, R39, 0x1, R23.reuse, P0 ;  /* 0x0000000127057824 */ /* 0x100fe200000e0617 */
[----:B------:R-:W-:Y:S01]  /*134d0*/  LEA R19, P3, R3, c[0x0][0x198], 0x3 ;  /* 0x0000660003137a11 */ /* 0x000fe200078618ff */
        /* <DEDUP_REMOVED lines=12> */
.L_x_2318:
        /* <DEDUP_REMOVED lines=27> */
.L_x_2317:
[----:B------:R-:W-:Y:S05]  /*13750*/  BSYNC B7 ;  /* 0x0000000000077941 */ /* 0x000fea0003800000 */
.L_x_2316:
[----:B------:R-:W-:-:S05]  /*13760*/  IADD3 R16, P0, R16, 0x8, RZ ;  /* 0x0000000810107810 */ /* 0x000fca0007f1e0ff */
[----:B------:R-:W-:Y:S01]  /*13770*/  IMAD.X R17, RZ, RZ, R17, P0 ;  /* 0x000000ffff117224 */ /* 0x000fe200000e0611 */
[----:B------:R-:W-:-:S04]  /*13780*/  ISETP.GE.U32.AND P0, PT, R16, R19, PT ;  /* 0x000000131000720c */ /* 0x000fc80003f06070 */
[----:B------:R-:W-:-:S13]  /*13790*/  ISETP.GE.U32.AND.EX P0, PT, R17, R18, PT, P0 ;  /* 0x000000121100720c */ /* 0x000fda0003f06100 */
[----:B------:R-:W-:Y:S05]  /*137a0*/  @!P0 BRA `(.L_x_2318) ;  /* 0xfffffdf000008947 */ /* 0x000fea000383ffff */
.L_x_2040:
[----:B------:R-:W-:Y:S05]  /*137b0*/  BSYNC B6 ;  /* 0x0000000000067941 */ /* 0x000fea0003800000 */
.L_x_1950:
[----:B------:R-:W0:Y:S01]  /*137c0*/  S2R R0, SR_CTAID.X ;  /* 0x0000000000007919 */ /* 0x000e220000002500 */
[----:B------:R-:W-:-:S03]  /*137d0*/  IMAD.MOV.U32 R3, RZ, RZ, 0x8 ;  /* 0x00000008ff037424 */ /* 0x000fc600078e00ff */
[----:B------:R-:W1:Y:S01]  /*137e0*/  S2R R5, SR_TID.X ;  /* 0x0000000000057919 */ /* 0x000e620000002100 */
[----:B0-----:R-:W-:-:S04]  /*137f0*/  IMAD.SHL.U32 R0, R0, 0x400, RZ ;  /* 0x0000040000007824 */ /* 0x001fc800078e00ff */
[----:B------:R-:W-:-:S06]  /*13800*/  IMAD.WIDE.U32 R2, R0, R3, c[0x0][0x1a8] ;  /* 0x00006a0000027625 */ /* 0x000fcc00078e0003 */
[----:B-1----:R-:W-:-:S05]  /*13810*/  IMAD.WIDE R2, R5, 0x10, R2 ;  /* 0x0000001005027825 */ /* 0x002fca00078e0202 */
[----:B------:R-:W-:Y:S04]  /*13820*/  STG.E.128 [R2.64], RZ ;  /* 0x000000ff02007986 */ /* 0x000fe8000c101d24 */
[----:B------:R-:W-:Y:S04]  /*13830*/  STG.E.128 [R2.64+0x800], RZ ;  /* 0x000800ff02007986 */ /* 0x000fe8000c101d24 */
[----:B------:R-:W-:Y:S04]  /*13840*/  STG.E.128 [R2.64+0x1000], RZ ;  /* 0x001000ff02007986 */ /* 0x000fe8000c101d24 */
[----:B------:R-:W-:Y:S01]  /*13850*/  STG.E.128 [R2.64+0x1800], RZ ;  /* 0x001800ff02007986 */ /* 0x000fe2000c101d24 */
[----:B------:R-:W-:Y:S05]  /*13860*/  EXIT ;  /* 0x000000000000794d */ /* 0x000fea0003800000 */
.L_x_1949:
[----:B------:R-:W0:Y:S01]  /*13870*/  S2R R0, SR_TID.X ;  /* 0x0000000000007919 */ /* 0x000e220000002100 */
[----:B------:R-:W-:Y:S01]  /*13880*/  CS2R R12, SRZ ;  /* 0x00000000000c7805 */ /* 0x000fe2000001ff00 */
[----:B------:R-:W-:Y:S01]  /*13890*/  CS2R R52, SRZ ;  /* 0x0000000000347805 */ /* 0x000fe2000001ff00 */
[----:B------:R-:W-:Y:S01]  /*138a0*/  CS2R R16, SRZ ;  /* 0x0000000000107805 */ /* 0x000fe2000001ff00 */
[----:B------:R-:W-:Y:S01]  /*138b0*/  CS2R R18, SRZ ;  /* 0x0000000000127805 */ /* 0x000fe2000001ff00 */
[----:B------:R-:W-:Y:S01]  /*138c0*/  CS2R R50, SRZ ;  /* 0x0000000000327805 */ /* 0x000fe2000001ff00 */
[----:B0-----:R-:W-:-:S13]  /*138d0*/  ISETP.GE.AND P1, PT, R0, R106, PT ;  /* 0x0000006a0000720c */ /* 0x001fda0003f26270 */
[----:B------:R-:W-:Y:S01]  /*138e0*/  @!P1 IADD3 R10, R107, R0, RZ ;  /* 0x000000006b0a9210 */ /* 0x000fe20007ffe0ff */
[----:B------:R-:W-:Y:S01]  /*138f0*/  @!P1 IMAD.MOV.U32 R11, RZ, RZ, 0x8 ;  /* 0x00000008ff0b9424 */ /* 0x000fe200078e00ff */
[----:B------:R-:W-:-:S03]  /*13900*/  @!P1 IADD3 R0, R0, 0x80, RZ ;  /* 0x0000008000009810 */ /* 0x000fc60007ffe0ff */
[----:B------:R-:W-:Y:S01]  /*13910*/  @!P1 IMAD.WIDE.U32 R2, R10, R11, c[0x0][0x1b0] ;  /* 0x00006c000a029625 */ /* 0x000fe200078e000b */
[----:B------:R-:W-:-:S03]  /*13920*/  ISETP.GE.AND P0, PT, R0, R106, PT ;  /* 0x0000006a0000720c */ /* 0x000fc60003f06270 */
[CC--:B------:R-:W-:Y:S01]  /*13930*/  @!P1 IMAD.WIDE.U32 R4, R10.reuse, R11.reuse, c[0x0][0x1b8] ;  /* 0x00006e000a049625 */ /* 0x0c0fe200078e000b */
[----:B------:R0:W5:Y:S03]  /*13940*/  @!P1 LDG.E.64 R12, [R2.64] ;  /* 0x00000024020c9981 */ /* 0x000166000c1e1b00 */
[CC--:B------:R-:W-:Y:S01]  /*13950*/  @!P1 IMAD.WIDE.U32 R6, R10.reuse, R11.reuse, c[0x0][0x1c0] ;  /* 0x000070000a069625 */ /* 0x0c0fe200078e000b */
[----:B------:R1:W5:Y:S03]  /*13960*/  @!P1 LDG.E.64 R52, [R4.64] ;  /* 0x0000002404349981 */ /* 0x000366000c1e1b00 */
[-C--:B------:R-:W-:Y:S01]  /*13970*/  @!P1 IMAD.WIDE.U32 R8, R10, R11.reuse, c[0x0][0x1c8] ;  /* 0x000072000a089625 */ /* 0x080fe200078e000b */
[----:B------:R2:W5:Y:S03]  /*13980*/  @!P1 LDG.E.64 R16, [R6.64] ;  /* 0x0000002406109981 */ /* 0x000566000c1e1b00 */
[----:B------:R-:W-:Y:S01]  /*13990*/  @!P0 IMAD.IADD R14, R107, 0x1, R0 ;  /* 0x000000016b0e8824 */ /* 0x000fe200078e0200 */
[----:B------:R-:W-:Y:S01]  /*139a0*/  @!P0 IADD3 R0, R0, 0x80, RZ ;  /* 0x0000008000008810 */ /* 0x000fe20007ffe0ff */
[----:B------:R-:W-:Y:S01]  /*139b0*/  @!P1 IMAD.WIDE.U32 R10, R10, R11, c[0x0][0x1d0] ;  /* 0x000074000a0a9625 */ /* 0x000fe200078e000b */
[----:B------:R3:W5:Y:S02]  /*139c0*/  @!P1 LDG.E.64 R18, [R8.64] ;  /* 0x0000002408129981 */ /* 0x000764000c1e1b00 */
[----:B------:R-:W-:Y:S01]  /*139d0*/  ISETP.GE.AND P2, PT, R0, R106, PT ;  /* 0x0000006a0000720c */ /* 0x000fe20003f46270 */
        /* <DEDUP_REMOVED lines=16> */
[----:B------:R-:W-:Y:S01]  /*13ae0*/  @!P2 IMAD.IADD R14, R107, 0x1, R0 ;  /* 0x000000016b0ea824 */ /* 0x000fe200078e0200 */
[----:B------:R-:W-:Y:S01]  /*13af0*/  @!P2 IADD3 R0, R0, 0x80, RZ ;  /* 0x000000800000a810 */ /* 0x000fe20007ffe0ff */
[----:B------:R4:W5:Y:S03]  /*13b00*/  @!P0 LDG.E.64 R78, [R10.64] ;  /* 0x000000240a4e8981 */ /* 0x000966000c1e1b00 */
[----:B------:R-:W-:Y:S01]  /*13b10*/  ISETP.GE.AND P0, PT, R0, R106, PT ;  /* 0x0000006a0000720c */ /* 0x000fe20003f06270 */
[----:B------:R-:W-:Y:S01]  /*13b20*/  @!P2 IMAD.MOV.U32 R15, RZ, RZ, 0x8 ;  /* 0x00000008ff0fa424 */ /* 0x000fe200078e00ff */
        /* <DEDUP_REMOVED lines=13> */
[----:B------:R-:W-:Y:S01]  /*13c00*/  @!P0 IADD3 R14, R107, R0, RZ ;  /* 0x000000006b0e8210 */ /* 0x000fe20007ffe0ff */
[----:B------:R3:W5:Y:S01]  /*13c10*/  @!P2 LDG.E.64 R28, [R8.64] ;  /* 0x00000024081ca981 */ /* 0x000762000c1e1b00 */
[----:B------:R-:W-:-:S03]  /*13c20*/  @!P0 IADD3 R0, R0, 0x80, RZ ;  /* 0x0000008000008810 */ /* 0x000fc60007ffe0ff */
[----:B------:R4:W5:Y:S01]  /*13c30*/  @!P2 LDG.E.64 R84, [R10.64] ;  /* 0x000000240a54a981 */ /* 0x000962000c1e1b00 */
        /* <DEDUP_REMOVED lines=74> */
[----:B------:R4:W5:Y:S01]  /*140e0*/  @!P2 LDG.E.64 R102, [R10.64] ;  /* 0x000000240a66a981 */ /* 0x000962000c1e1b00 */
[----:B------:R-:W-:Y:S01]  /*140f0*/  @!P0 IMAD.MOV.U32 R15, RZ, RZ, 0x8 ;  /* 0x00000008ff0f8424 */ /* 0x000fe200078e00ff */
[----:B------:R-:W-:Y:S01]  /*14100*/  CS2R R98, SRZ ;  /* 0x0000000000627805 */ /* 0x000fe2000001ff00 */
[----:B------:R-:W-:Y:S01]  /*14110*/  CS2R R96, SRZ ;  /* 0x0000000000607805 */ /* 0x000fe2000001ff00 */
[----:B------:R-:W-:Y:S01]  /*14120*/  CS2R R46, SRZ ;  /* 0x00000000002e7805 */ /* 0x000fe2000001ff00 */
[----:B------:R-:W-:Y:S01]  /*14130*/  CS2R R48, SRZ ;  /* 0x0000000000307805 */ /* 0x000fe2000001ff00 */
[----:B------:R-:W-:Y:S01]  /*14140*/  CS2R R104, SRZ ;  /* 0x0000000000687805 */ /* 0x000fe2000001ff00 */
[----:B0-----:R-:W-:Y:S01]  /*14150*/  @!P0 IMAD.WIDE.U32 R2, R0, R15, c[0x0][0x1b0] ;  /* 0x00006c0000028625 */ /* 0x001fe200078e000f */
[----:B------:R-:W-:-:S03]  /*14160*/  ULDC UR4, c[0x0][0x17c] ;  /* 0x00005f0000047ab9 */ /* 0x000fc60000000800 */
        /* <DEDUP_REMOVED lines=8> */
[----:B------:R-:W-:Y:S01]  /*141f0*/  IMAD.MOV.U32 R0, RZ, RZ, 0x1 ;  /* 0x00000001ff007424 */ /* 0x000fe200078e00ff */
[----:B------:R0:W5:Y:S01]  /*14200*/  @!P0 LDG.E.64 R104, [R10.64] ;  /* 0x000000240a688981 */ /* 0x000162000c1e1b00 */
[----:B------:R-:W-:Y:S01]  /*14210*/  IMAD.U32 R14, RZ, RZ, UR4 ;  /* 0x00000004ff0e7e24 */ /* 0x000fe2000f8e00ff */
        /* <DEDUP_REMOVED lines=33> */
.L_x_2324:
[----:B------:R-:W-:Y:S05]  /*14430*/  BSYNC B8 ;  /* 0x0000000000087941 */ /* 0x000fea0003800000 */
.L_x_2323:
        /* <DEDUP_REMOVED lines=25> */
.L_x_2326:
[----:B------:R-:W-:Y:S05]  /*145d0*/  BSYNC B8 ;  /* 0x0000000000087941 */ /* 0x000fea0003800000 */
.L_x_2325:
        /* <DEDUP_REMOVED lines=29> */
.L_x_2328:
[----:B------:R-:W-:Y:S05]  /*147b0*/  BSYNC B8 ;  /* 0x0000000000087941 */ /* 0x000fea0003800000 */
.L_x_2327:
        /* <DEDUP_REMOVED lines=13> */
.L_x_2331:
[----:B------:R-:W-:-:S05]  /*14890*/  MOV R16, R0 ;  /* 0x0000000000107202 */ /* 0x000fca0000000f00 */
        /* <DEDUP_REMOVED lines=27> */
.L_x_2330:
[----:B------:R-:W-:Y:S05]  /*14a50*/  BSYNC B8 ;  /* 0x0000000000087941 */ /* 0x000fea0003800000 */
.L_x_2329:
[----:B------:R-:W-:-:S05]  /*14a60*/  IADD3 R0, P0, R16, 0x8, RZ ;  /* 0x0000000810007810 */ /* 0x000fca0007f1e0ff */
[----:B------:R-:W-:Y:S01]  /*14a70*/  IMAD.X R17, RZ, RZ, R17, P0 ;  /* 0x000000ffff117224 */ /* 0x000fe200000e0611 */
[----:B------:R-:W-:-:S04]  /*14a80*/  ISETP.GE.U32.AND P0, PT, R0, R51, PT ;  /* 0x000000330000720c */ /* 0x000fc80003f06070 */
[----:B------:R-:W-:-:S13]  /*14a90*/  ISETP.GE.U32.AND.EX P0, PT, R17, R18, PT, P0 ;  /* 0x000000121100720c */ /* 0x000fda0003f06100 */
[----:B------:R-:W-:Y:S05]  /*14aa0*/  @!P0 BRA `(.L_x_2331) ;  /* 0xfffffde000008947 */ /* 0x000fea000383ffff */
.L_x_2322:
[----:B------:R-:W-:Y:S05]  /*14ab0*/  BSYNC B7 ;  /* 0x0000000000077941 */ /* 0x000fea0003800000 */
.L_x_2321:
        /* <DEDUP_REMOVED lines=30> */
.L_x_2335:
[----:B------:R-:W-:Y:S05]  /*14ca0*/  BSYNC B8 ;  /* 0x0000000000087941 */ /* 0x000fea0003800000 */
.L_x_2334:
        /* <DEDUP_REMOVED lines=25> */
.L_x_2337:
[----:B------:R-:W-:Y:S05]  /*14e40*/  BSYNC B8 ;  /* 0x0000000000087941 */ /* 0x000fea0003800000 */
.L_x_2336:
        /* <DEDUP_REMOVED lines=29> */
.L_x_2339:
[----:B------:R-:W-:Y:S05]  /*15020*/  BSYNC B8 ;  /* 0x0000000000087941 */ /* 0x000fea0003800000 */
.L_x_2338:
        /* <DEDUP_REMOVED lines=13> */
.L_x_2342:
        /* <DEDUP_REMOVED lines=27> */
.L_x_2341:
[----:B------:R-:W-:Y:S05]  /*152b0*/  BSYNC B8 ;  /* 0x0000000000087941 */ /* 0x000fea0003800000 */
.L_x_2340:
[----:B------:R-:W-:-:S05]  /*152c0*/  IADD3 R16, P0, R16, 0x8, RZ ;  /* 0x0000000810107810 */ /* 0x000fca0007f1e0ff */
[----:B------:R-:W-:Y:S01]  /*152d0*/  IMAD.X R17, RZ, RZ, R17, P0 ;  /* 0x000000ffff117224 */ /* 0x000fe200000e0611 */
[----:B------:R-:W-:-:S04]  /*152e0*/  ISETP.GE.U32.AND P0, PT, R16, R19, PT ;  /* 0x000000131000720c */ /* 0x000fc80003f06070 */
[----:B------:R-:W-:-:S13]  /*152f0*/  ISETP.GE.U32.AND.EX P0, PT, R17, R24, PT, P0 ;  /* 0x000000181100720c */ /* 0x000fda0003f06100 */
[----:B------:R-:W-:Y:S05]  /*15300*/  @!P0 BRA `(.L_x_2342) ;  /* 0xfffffdf000008947 */ /* 0x000fea000383ffff */
.L_x_2333:
[----:B------:R-:W-:Y:S05]  /*15310*/  BSYNC B7 ;  /* 0x0000000000077941 */ /* 0x000fea0003800000 */
.L_x_2332:
        /* <DEDUP_REMOVED lines=30> */
.L_x_2346:
[----:B------:R-:W-:Y:S05]  /*15500*/  BSYNC B8 ;  /* 0x0000000000087941 */ /* 0x000fea0003800000 */
.L_x_2345:
        /* <DEDUP_REMOVED lines=25> */
.L_x_2348:
[----:B------:R-:W-:Y:S05]  /*156a0*/  BSYNC B8 ;  /* 0x0000000000087941 */ /* 0x000fea0003800000 */
.L_x_2347:
        /* <DEDUP_REMOVED lines=29> */
.L_x_2350:
[----:B------:R-:W-:Y:S05]  /*15880*/  BSYNC B8 ;  /* 0x0000000000087941 */ /* 0x000fea0003800000 */
.L_x_2349:
        /* <DEDUP_REMOVED lines=13> */
.L_x_2353:
        /* <DEDUP_REMOVED lines=27> */
.L_x_2352:
[----:B------:R-:W-:Y:S05]  /*15b10*/  BSYNC B8 ;  /* 0x0000000000087941 */ /* 0x000fea0003800000 */
.L_x_2351:
[----:B------:R-:W-:-:S04]  /*15b20*/  IADD3 R16, P0, R16, 0x8, RZ ;  /* 0x0000000810107810 */ /* 0x000fc80007f1e0ff */
[----:B------:R-:W-:Y:S02]  /*15b30*/  IADD3.X R17, RZ, R17, RZ, P0, !PT ;  /* 0x00000011ff117210 */ /* 0x000fe400007fe4ff */
[----:B------:R-:W-:-:S04]  /*15b40*/  ISETP.GE.U32.AND P0, PT, R16, R19, PT ;  /* 0x000000131000720c */ /* 0x000fc80003f06070 */
[----:B------:R-:W-:-:S13]  /*15b50*/  ISETP.GE.U32.AND.EX P0, PT, R17, R28, PT, P0 ;  /* 0x0000001c1100720c */ /* 0x000fda0003f06100 */
[----:B------:R-:W-:Y:S05]  /*15b60*/  @!P0 BRA `(.L_x_2353) ;  /* 0xfffffdf000008947 */ /* 0x000fea000383ffff */
.L_x_2344:
[----:B------:R-:W-:Y:S05]  /*15b70*/  BSYNC B7 ;  /* 0x0000000000077941 */ /* 0x000fea0003800000 */
.L_x_2343:
        /* <DEDUP_REMOVED lines=30> */
.L_x_2357:
[----:B------:R-:W-:Y:S05]  /*15d60*/  BSYNC B8 ;  /* 0x0000000000087941 */ /* 0x000fea0003800000 */
.L_x_2356:
        /* <DEDUP_REMOVED lines=25> */
.L_x_2359:
[----:B------:R-:W-:Y:S05]  /*15f00*/  BSYNC B8 ;  /* 0x0000000000087941 */ /* 0x000fea0003800000 */
.L_x_2358:
        /* <DEDUP_REMOVED lines=29> */
.L_x_2361:
[----:B------:R-:W-:Y:S05]  /*160e0*/  BSYNC B8 ;  /* 0x0000000000087941 */ /* 0x000fea0003800000 */
.L_x_2360:
        /* <DEDUP_REMOVED lines=13> */
.L_x_2364:
        /* <DEDUP_REMOVED lines=27> */
.L_x_2363:
[----:B------:R-:W-:Y:S05]  /*16370*/  BSYNC B8 ;  /* 0x0000000000087941 */ /* 0x000fea0003800000 */
.L_x_2362:
[----:B------:R-:W-:-:S05]  /*16380*/  IADD3 R16, P0, R16, 0x8, RZ ;  /* 0x0000000810107810 */ /* 0x000fca0007f1e0ff */
[----:B------:R-:W-:Y:S01]  /*16390*/  IMAD.X R17, RZ, RZ, R17, P0 ;  /* 0x000000ffff117224 */ /* 0x000fe200000e0611 */
[----:B------:R-:W-:-:S04]  /*163a0*/  ISETP.GE.U32.AND P0, PT, R16, R19, PT ;  /* 0x000000131000720c */ /* 0x000fc80003f06070 */
[----:B------:R-:W-:-:S13]  /*163b0*/  ISETP.GE.U32.AND.EX P0, PT, R17, R32, PT, P0 ;  /* 0x000000201100720c */ /* 0x000fda0003f06100 */
[----:B------:R-:W-:Y:S05]  /*163c0*/  @!P0 BRA `(.L_x_2364) ;  /* 0xfffffdf000008947 */ /* 0x000fea000383ffff */
.L_x_2355:
[----:B------:R-:W-:Y:S05]  /*163d0*/  BSYNC B7 ;  /* 0x0000000000077941 */ /* 0x000fea0003800000 */
.L_x_2354:
        /* <DEDUP_REMOVED lines=30> */
.L_x_2368:
[----:B------:R-:W-:Y:S05]  /*165c0*/  BSYNC B8 ;  /* 0x0000000000087941 */ /* 0x000fea0003800000 */
.L_x_2367:
        /* <DEDUP_REMOVED lines=25> */
.L_x_2370:
[----:B------:R-:W-:Y:S05]  /*16760*/  BSYNC B8 ;  /* 0x0000000000087941 */ /* 0x000fea0003800000 */
.L_x_2369:
        /* <DEDUP_REMOVED lines=29> */
.L_x_2372:
[----:B------:R-:W-:Y:S05]  /*16940*/  BSYNC B8 ;  /* 0x0000000000087941 */ /* 0x000fea0003800000 */
.L_x_2371:
        /* <DEDUP_REMOVED lines=13> */
.L_x_2375:
        /* <DEDUP_REMOVED lines=27> */
.L_x_2374:
[----:B------:R-:W-:Y:S05]  /*16bd0*/  BSYNC B8 ;  /* 0x0000000000087941 */ /* 0x000fea0003800000 */
.L_x_2373:
[----:B------:R-:W-:-:S05]  /*16be0*/  IADD3 R16, P0, R16, 0x8, RZ ;  /* 0x0000000810107810 */ /* 0x000fca0007f1e0ff */
[----:B------:R-:W-:Y:S01]  /*16bf0*/  IMAD.X R17, RZ, RZ, R17, P0 ;  /* 0x000000ffff117224 */ /* 0x000fe200000e0611 */
[----:B------:R-:W-:-:S04]  /*16c00*/  ISETP.GE.U32.AND P0, PT, R16, R19, PT ;  /* 0x000000131000720c */ /* 0x000fc80003f06070 */
[----:B------:R-:W-:-:S13]  /*16c10*/  ISETP.GE.U32.AND.EX P0, PT, R17, R36, PT, P0 ;  /* 0x000000241100720c */ /* 0x000fda0003f06100 */
[----:B------:R-:W-:Y:S05]  /*16c20*/  @!P0 BRA `(.L_x_2375) ;  /* 0xfffffdf000008947 */ /* 0x000fea000383ffff */
.L_x_2366:
[----:B------:R-:W-:Y:S05]  /*16c30*/  BSYNC B7 ;  /* 0x0000000000077941 */ /* 0x000fea0003800000 */
.L_x_2365:
        /* <DEDUP_REMOVED lines=30> */
.L_x_2379:
[----:B------:R-:W-:Y:S05]  /*16e20*/  BSYNC B8 ;  /* 0x0000000000087941 */ /* 0x000fea0003800000 */
.L_x_2378:
        /* <DEDUP_REMOVED lines=25> */
.L_x_2381:
[----:B------:R-:W-:Y:S05]  /*16fc0*/  BSYNC B8 ;  /* 0x0000000000087941 */ /* 0x000fea0003800000 */
.L_x_2380:
        /* <DEDUP_REMOVED lines=29> */
.L_x_2383:
[----:B------:R-:W-:Y:S05]  /*171a0*/  BSYNC B8 ;  /* 0x0000000000087941 */ /* 0x000fea0003800000 */
.L_x_2382:
        /* <DEDUP_REMOVED lines=13> */
.L_x_2386:
        /* <DEDUP_REMOVED lines=27> */
.L_x_2385:
[----:B------:R-:W-:Y:S05]  /*17430*/  BSYNC B8 ;  /* 0x0000000000087941 */ /* 0x000fea0003800000 */
.L_x_2384:
[----:B------:R-:W-:-:S04]  /*17440*/  IADD3 R16, P0, R16, 0x8, RZ ;  /* 0x0000000810107810 */ /* 0x000fc80007f1e0ff */
[----:B------:R-:W-:Y:S02]  /*17450*/  IADD3.X R17, RZ, R17, RZ, P0, !PT ;  /* 0x00000011ff117210 */ /* 0x000fe400007fe4ff */
[----:B------:R-:W-:-:S04]  /*17460*/  ISETP.GE.U32.AND P0, PT, R16, R19, PT ;  /* 0x000000131000720c */ /* 0x000fc80003f06070 */
[----:B------:R-:W-:-:S13]  /*17470*/  ISETP.GE.U32.AND.EX P0, PT, R17, R40, PT, P0 ;  /* 0x000000281100720c */ /* 0x000fda0003f06100 */
[----:B------:R-:W-:Y:S05]  /*17480*/  @!P0 BRA `(.L_x_2386) ;  /* 0xfffffdf000008947 */ /* 0x000fea000383ffff */
.L_x_2377:
[----:B------:R-:W-:Y:S05]  /*17490*/  BSYNC B7 ;  /* 0x0000000000077941 */ /* 0x000fea0003800000 */
.L_x_2376:
        /* <DEDUP_REMOVED lines=30> */
.L_x_2390:
[----:B------:R-:W-:Y:S05]  /*17680*/  BSYNC B8 ;  /* 0x0000000000087941 */ /* 0x000fea0003800000 */
.L_x_2389:
        /* <DEDUP_REMOVED lines=25> */
.L_x_2392:
[----:B------:R-:W-:Y:S05]  /*17820*/  BSYNC B8 ;  /* 0x0000000000087941 */ /* 0x000fea0003800000 */
.L_x_2391:
        /* <DEDUP_REMOVED lines=29> */
.L_x_2394:
[----:B------:R-:W-:Y:S05]  /*17a00*/  BSYNC B8 ;  /* 0x0000000000087941 */ /* 0x000fea0003800000 */
.L_x_2393:
        /* <DEDUP_REMOVED lines=13> */
.L_x_2397:
        /* <DEDUP_REMOVED lines=27> */
.L_x_2396:
[----:B------:R-:W-:Y:S05]  /*17c90*/  BSYNC B8 ;  /* 0x0000000000087941 */ /* 0x000fea0003800000 */
.L_x_2395:
[----:B------:R-:W-:-:S05]  /*17ca0*/  IADD3 R16, P0, R16, 0x8, RZ ;  /* 0x0000000810107810 */ /* 0x000fca0007f1e0ff */
[----:B------:R-:W-:Y:S01]  /*17cb0*/  IMAD.X R17, RZ, RZ, R17, P0 ;  /* 0x000000ffff117224 */ /* 0x000fe200000e0611 */
[----:B------:R-:W-:-:S04]  /*17cc0*/  ISETP.GE.U32.AND P0, PT, R16, R19, PT ;  /* 0x000000131000720c */ /* 0x000fc80003f06070 */
[----:B------:R-:W-:-:S13]  /*17cd0*/  ISETP.GE.U32.AND.EX P0, PT, R17, R44, PT, P0 ;  /* 0x0000002c1100720c */ /* 0x000fda0003f06100 */
[----:B------:R-:W-:Y:S05]  /*17ce0*/  @!P0 BRA `(.L_x_2397) ;  /* 0xfffffdf000008947 */ /* 0x000fea000383ffff */
.L_x_2388:
[----:B------:R-:W-:Y:S05]  /*17cf0*/  BSYNC B7 ;  /* 0x0000000000077941 */ /* 0x000fea0003800000 */
.L_x_2387:
        /* <DEDUP_REMOVED lines=30> */
.L_x_2401:
[----:B------:R-:W-:Y:S05]  /*17ee0*/  BSYNC B8 ;  /* 0x0000000000087941 */ /* 0x000fea0003800000 */
.L_x_2400:
        /* <DEDUP_REMOVED lines=25> */
.L_x_2403:
[----:B------:R-:W-:Y:S05]  /*18080*/  BSYNC B8 ;  /* 0x0000000000087941 */ /* 0x000fea0003800000 */
.L_x_2402:
        /* <DEDUP_REMOVED lines=29> */
.L_x_2405:
[----:B------:R-:W-:Y:S05]  /*18260*/  BSYNC B8 ;  /* 0x0000000000087941 */ /* 0x000fea0003800000 */
.L_x_2404:
        /* <DEDUP_REMOVED lines=13> */
.L_x_2408:
        /* <DEDUP_REMOVED lines=27> */
.L_x_2407:
[----:B------:R-:W-:Y:S05]  /*184f0*/  BSYNC B8 ;  /* 0x0000000000087941 */ /* 0x000fea0003800000 */
.L_x_2406:
[----:B------:R-:W-:-:S05]  /*18500*/  IADD3 R16, P0, R16, 0x8, RZ ;  /* 0x0000000810107810 */ /* 0x000fca0007f1e0ff */
[----:B------:R-:W-:Y:S01]  /*18510*/  IMAD.X R17, RZ, RZ, R17, P0 ;  /* 0x000000ffff117224 */ /* 0x000fe200000e0611 */
[----:B------:R-:W-:-:S04]  /*18520*/  ISETP.GE.U32.AND P0, PT, R16, R19, PT ;  /* 0x000000131000720c */ /* 0x000fc80003f06070 */
[----:B------:R-:W-:-:S13]  /*18530*/  ISETP.GE.U32.AND.EX P0, PT, R17, R48, PT, P0 ;  /* 0x000000301100720c */ /* 0x000fda0003f06100 */
[----:B------:R-:W-:Y:S05]  /*18540*/  @!P0 BRA `(.L_x_2408) ;  /* 0xfffffdf000008947 */ /* 0x000fea000383ffff */
.L_x_2399:
[----:B------:R-:W-:Y:S05]  /*18550*/  BSYNC B7 ;  /* 0x0000000000077941 */ /* 0x000fea0003800000 */
.L_x_2398:
[----:B------:R-:W-:Y:S05]  /*18560*/  BRA `(.L_x_2409) ;  /* 0x0000fbd000007947 */ /* 0x000fea0003800000 */
.L_x_2320:
        /* <DEDUP_REMOVED lines=27> */
.L_x_2413:
[----:B------:R-:W-:Y:S05]  /*18720*/  BSYNC B8 ;  /* 0x0000000000087941 */ /* 0x000fea0003800000 */
.L_x_2412:
        /* <DEDUP_REMOVED lines=25> */
.L_x_2415:
[----:B------:R-:W-:Y:S05]  /*188c0*/  BSYNC B8 ;  /* 0x0000000000087941 */ /* 0x000fea0003800000 */
.L_x_2414:
        /* <DEDUP_REMOVED lines=29> */
.L_x_2417:
[----:B------:R-:W-:Y:S05]  /*18aa0*/  BSYNC B8 ;  /* 0x0000000000087941 */ /* 0x000fea0003800000 */
.L_x_2416:
        /* <DEDUP_REMOVED lines=15> */
.L_x_2431:
        /* <DEDUP_REMOVED lines=16> */
.L_x_2420:
        /* <DEDUP_REMOVED lines=19> */
.L_x_2421:
[----:B------:R-:W-:Y:S05]  /*18dd0*/  BSYNC B1 ;  /* 0x0000000000017941 */ /* 0x000fea0003800000 */
.L_x_2419:
        /* <DEDUP_REMOVED lines=28> */
.L_x_2423:
        /* <DEDUP_REMOVED lines=19> */
.L_x_2424:
[----:B------:R-:W-:Y:S05]  /*190d0*/  BSYNC B1 ;  /* 0x0000000000017941 */ /* 0x000fea0003800000 */
.L_x_2422:
        /* <DEDUP_REMOVED lines=29> */
.L_x_2426:
        /* <DEDUP_REMOVED lines=19> */
.L_x_2427:
[----:B------:R-:W-:Y:S05]  /*193e0*/  BSYNC B1 ;  /* 0x0000000000017941 */ /* 0x000fea0003800000 */
.L_x_2425:
        /* <DEDUP_REMOVED lines=28> */
.L_x_2429:
        /* <DEDUP_REMOVED lines=19> */
.L_x_2430:
[----:B------:R-:W-:Y:S05]  /*196e0*/  BSYNC B1 ;  /* 0x0000000000017941 */ /* 0x000fea0003800000 */
.L_x_2428:
        /* <DEDUP_REMOVED lines=20> */
.L_x_2418:
[----:B------:R-:W-:-:S04]  /*19830*/  MOV R0, c[0x0][0x180] ;  /* 0x0000600000007a02 */ /* 0x000fc80000000f00 */
        /* <DEDUP_REMOVED lines=18> */
.L_x_2434:
        /* <DEDUP_REMOVED lines=19> */
.L_x_2435:
[----:B------:R-:W-:Y:S05]  /*19a90*/  BSYNC B0 ;  /* 0x0000000000007941 */ /* 0x000fea0003800000 */
.L_x_2433:
        /* <DEDUP_REMOVED lines=32> */
.L_x_2437:
        /* <DEDUP_REMOVED lines=19> */
.L_x_2438:
[----:B------:R-:W-:Y:S05]  /*19dd0*/  BSYNC B0 ;  /* 0x0000000000007941 */ /* 0x000fea0003800000 */
.L_x_2436:
[----:B------:R-:W-:Y:S02]  /*19de0*/  SHF.R.S32.HI R3, RZ, 0x1f, R2 ;  /* 0x0000001fff037819 */ /* 0x000fe40000011402 */
[----:B------:R-:W-:-:S04]  /*19df0*/  LEA R4, P0, R2, c[0x0][0x190], 0x3 ;  /* 0x0000640002047a11 */ /* 0x000fc800078018ff */
[----:B------:R-:W-:-:S06]  /*19e00*/  LEA.HI.X R5, R2, c[0x0][0x194], R3, 0x3, P0 ;  /* 0x0000650002057a11 */ /* 0x000fcc00000f1c03 */
[----:B------:R-:W2:Y:S01]  /*19e10*/  LDG.E.64 R4, [R4.64+-0x8] ;  /* 0xfffff82404047981 */ /* 0x000ea2000c1e1b00 */
[----:B------:R-:W-:Y:S01]  /*19e20*/  IADD3 R11, P0, RZ, -R6, RZ ;  /* 0x80000006ff0b7210 */ /* 0x000fe20007f1e0ff */
[----:B------:R-:W-:Y:S01]  /*19e30*/  IMAD.MOV.U32 R8, RZ, RZ, R12 ;  /* 0x000000ffff087224 */ /* 0x000fe200078e000c */
[----:B------:R-:W-:Y:S01]  /*19e40*/  MOV R0, c[0x0][0x180] ;  /* 0x0000600000007a02 */ /* 0x000fe20000000f00 */
[----:B------:R-:W-:Y:S02]  /*19e50*/  IMAD.MOV.U32 R9, RZ, RZ, R13 ;  /* 0x000000ffff097224 */ /* 0x000fe400078e000d */
        /* <DEDUP_REMOVED lines=28> */
.L_x_2440:
        /* <DEDUP_REMOVED lines=14> */
[----:B------:R-:W-:-:S05]  /*1a100*/  @P0 IMAD.IADD R7, R7, 0x1, -R4 ;  /* 0x0000000107070824 */ /* 0x000fca00078e0a04 */
[----:B------:R-:W-:-:S13]  /*1a110*/  ISETP.GE.U32.AND P0, PT, R7, R4, PT ;  /* 0x000000040700720c */ /* 0x000fda0003f06070 */
[----:B------:R-:W-:Y:S01]  /*1a120*/  @P0 IMAD.IADD R7, R7, 0x1, -R4 ;  /* 0x0000000107070824 */ /* 0x000fe200078e0a04 */
[----:B------:R-:W-:-:S05]  /*1a130*/  @!P1 LOP3.LUT R7, RZ, R4, RZ, 0x33, !PT ;  /* 0x00000004ff079212 */ /* 0x000fca00078e33ff */
[----:B------:R-:W-:Y:S02]  /*1a140*/  IMAD.MOV.U32 R4, RZ, RZ, R7 ;  /* 0x000000ffff047224 */ /* 0x000fe400078e0007 */
.L_x_2441:
[----:B------:R-:W-:Y:S05]  /*1a150*/  BSYNC B0 ;  /* 0x0000000000007941 */ /* 0x000fea0003800000 */
.L_x_2439:
[----:B------:R-:W-:Y:S02]  /*1a160*/  SHF.R.S32.HI R3, RZ, 0x1f, R2 ;  /* 0x0000001fff037819 */ /* 0x000fe40000011402 */
[----:B------:R-:W-:-:S04]  /*1a170*/  LEA R6, P0, R2, c[0x0][0x190], 0x3 ;  /* 0x0000640002067a11 */ /* 0x000fc800078018ff */
[----:B------:R-:W-:-:S05]  /*1a180*/  LEA.HI.X R7, R2, c[0x0][0x194], R3, 0x3, P0 ;  /* 0x0000650002077a11 */ /* 0x000fca00000f1c03 */
[----:B------:R-:W2:Y:S02]  /*1a190*/  LDG.E.64 R2, [R6.64+-0x10] ;  /* 0xfffff02406027981 */ /* 0x000ea4000c1e1b00 */
[----:B--2---:R-:W-:Y:S02]  /*1a1a0*/  IMAD R5, R5, R2, RZ ;  /* 0x0000000205057224 */ /* 0x004fe400078e02ff */
[----:B------:R-:W-:-:S04]  /*1a1b0*/  IMAD.WIDE.U32 R54, R2, R4, R54 ;  /* 0x0000000402367225 */ /* 0x000fc800078e0036 */
[----:B------:R-:W-:-:S04]  /*1a1c0*/  IMAD R5, R3, R4, R5 ;  /* 0x0000000403057224 */ /* 0x000fc800078e0205 */
[----:B------:R-:W-:Y:S02]  /*1a1d0*/  IMAD.IADD R55, R55, 0x1, R5 ;  /* 0x0000000137377824 */ /* 0x000fe400078e0205 */
.L_x_2432:
        /* <DEDUP_REMOVED lines=17> */
.L_x_2444:
        /* <DEDUP_REMOVED lines=27> */
.L_x_2443:
[----:B------:R-:W-:Y:S05]  /*1a4a0*/  BSYNC B8 ;  /* 0x0000000000087941 */ /* 0x000fea0003800000 */
.L_x_2442:
[----:B------:R-:W-:-:S05]  /*1a4b0*/  IADD3 R16, P0, R16, 0x8, RZ ;  /* 0x0000000810107810 */ /* 0x000fca0007f1e0ff */
[----:B------:R-:W-:Y:S01]  /*1a4c0*/  IMAD.X R17, RZ, RZ, R17, P0 ;  /* 0x000000ffff117224 */ /* 0x000fe200000e0611 */
[----:B------:R-:W-:-:S04]  /*1a4d0*/  ISETP.GE.U32.AND P0, PT, R16, R19, PT ;  /* 0x000000131000720c */ /* 0x000fc80003f06070 */
[----:B------:R-:W-:-:S13]  /*1a4e0*/  ISETP.GE.U32.AND.EX P0, PT, R17, R18, PT, P0 ;  /* 0x000000121100720c */ /* 0x000fda0003f06100 */
[----:B------:R-:W-:Y:S05]  /*1a4f0*/  @!P0 BRA `(.L_x_2444) ;  /* 0xfffffdf000008947 */ /* 0x000fea000383ffff */
.L_x_2411:
[----:B------:R-:W-:Y:S05]  /*1a500*/  BSYNC B7 ;  /* 0x0000000000077941 */ /* 0x000fea0003800000 */
.L_x_2410:
        /* <DEDUP_REMOVED lines=30> */
.L_x_2448:
[----:B------:R-:W-:Y:S05]  /*1a6f0*/  BSYNC B8 ;  /* 0x0000000000087941 */ /* 0x000fea0003800000 */
.L_x_2447:
[----:B------:R-:W-:Y:S01]  /*1a700*/  ISETP.EQ.U32.AND P1, PT, R64, c[0x0][0x178], PT ;  /* 0x00005e0040007a0c */ /* 0x000fe20003f22070 */
        /* <DEDUP_REMOVED lines=24> */
.L_x_2450:
[----:B------:R-:W-:Y:S05]  /*1a890*/  BSYNC B8 ;  /* 0x0000000000087941 */ /* 0x000fea0003800000 */
.L_x_2449:
        /* <DEDUP_REMOVED lines=29> */
.L_x_2452:
[----:B------:R-:W-:Y:S05]  /*1aa70*/  BSYNC B8 ;  /* 0x0000000000087941 */ /* 0x000fea0003800000 */
.L_x_2451:
[----:B------:R-:W-:Y:S01]  /*1aa80*/  MOV R0, c[0x0][0x180] ;  /* 0x0000600000007a02 */ /* 0x000fe20000000f00 */
[----:B------:R-:W-:Y:S02]  /*1aa90*/  IMAD R5, R79, c[0x0][0x178], RZ ;  /* 0x00005e004f057a24 */ /* 0x000fe400078e02ff */
[----:B------:R-:W-:Y:S01]  /*1aaa0*/  IMAD.WIDE.U32 R2, R78, c[0x0][0x178], RZ ;  /* 0x00005e004e027a25 */ /* 0x000fe200078e00ff */
[----:B------:R-:W-:-:S03]  /*1aab0*/  IADD3 R54, R0, -0x1, RZ ;  /* 0xffffffff00367810 */ /* 0x000fc60007ffe0ff */
[----:B------:R-:W-:Y:S01]  /*1aac0*/  IMAD R5, R78, c[0x0][0x17c], R5 ;  /* 0x00005f004e057a24 */ /* 0x000fe200078e0205 */
[----:B------:R-:W-:Y:S01]  /*1aad0*/  ISETP.GE.U32.AND P0, PT, R54, 0x3, PT ;  /* 0x000000033600780c */ /* 0x000fe20003f06070 */
[----:B------:R-:W-:Y:S02]  /*1aae0*/  IMAD.MOV.U32 R51, RZ, RZ, R2 ;  /* 0x000000ffff337224 */ /* 0x000fe400078e0002 */
[----:B------:R-:W-:Y:S02]  /*1aaf0*/  IMAD.IADD R52, R3, 0x1, R5 ;  /* 0x0000000103347824 */ /* 0x000fe400078e0205 */
[----:B------:R-:W-:Y:S02]  /*1ab00*/  IMAD.MOV.U32 R50, RZ, RZ, RZ ;  /* 0x000000ffff327224 */ /* 0x000fe400078e00ff */
[----:B------:R-:W-:-:S06]  /*1ab10*/  IMAD.MOV.U32 R2, RZ, RZ, RZ ;  /* 0x000000ffff027224 */ /* 0x000fcc00078e00ff */
[----:B------:R-:W-:Y:S05]  /*1ab20*/  @!P0 BRA `(.L_x_2453) ;  /* 0x00000d2000008947 */ /* 0x000fea0003800000 */
[----:B------:R-:W-:Y:S01]  /*1ab30*/  LOP3.LUT R0, R0, 0x3, RZ, 0xc0, !PT ;  /* 0x0000000300007812 */ /* 0x000fe200078ec0ff */
[----:B------:R-:W-:Y:S01]  /*1ab40*/  HFMA2.MMA R2, -RZ, RZ, 0, 0 ;  /* 0x00000000ff027435 */ /* 0x000fe200000001ff */
[----:B------:R-:W-:Y:S01]  /*1ab50*/  BSSY B0, `(.L_x_2453) ;  /* 0x00000cf000007945 */ /* 0x000fe20003800000 */
[----:B------:R-:W-:Y:S01]  /*1ab60*/  IMAD.MOV.U32 R50, RZ, RZ, RZ ;  /* 0x000000ffff327224 */ /* 0x000fe200078e00ff */
[----:B------:R-:W-:Y:S02]  /*1ab70*/  IADD3 R55, -R0, c[0x0][0x180], RZ ;  /* 0x0000600000377a10 */ /* 0x000fe40007ffe1ff */
.L_x_2466:
        /* <DEDUP_REMOVED lines=16> */
.L_x_2455:
        /* <DEDUP_REMOVED lines=19> */
.L_x_2456:
[----:B------:R-:W-:Y:S05]  /*1adb0*/  BSYNC B1 ;  /* 0x0000000000017941 */ /* 0x000fea0003800000 */
.L_x_2454:
[----:B------:R-:W2:Y:S01]  /*1adc0*/  LDG.E.64 R18, [R12.64+-0x8] ;  /* 0xfffff8240c127981 */ /* 0x000ea2000c1e1b00 */
[----:B------:R-:W-:Y:S02]  /*1add0*/  SHF.R.S32.HI R3, RZ, 0x1f, R54 ;  /* 0x0000001fff037819 */ /* 0x000fe40000011436 */
        /* <DEDUP_REMOVED lines=11> */
[----:B------:R-:W-:Y:S01]  /*1ae90*/  IMAD.MOV.U32 R51, RZ, RZ, R2 ;  /* 0x000000ffff337224 */ /* 0x000fe200078e0002 */
        /* <DEDUP_REMOVED lines=17> */
.L_x_2458:
        /* <DEDUP_REMOVED lines=19> */
.L_x_2459:
[----:B------:R-:W-:Y:S05]  /*1b0e0*/  BSYNC B1 ;  /* 0x0000000000017941 */ /* 0x000fea0003800000 */
.L_x_2457:
        /* <DEDUP_REMOVED lines=8> */
[----:B------:R-:W-:-:S04]  /*1b170*/  IMAD R3, R3, R18, RZ ;  /* 0x0000001203037224 */ /* 0x000fc800078e02ff */
[----:B------:R-:W-:-:S04]  /*1b180*/  IMAD R3, R19, R9, R3 ;  /* 0x0000000913037224 */ /* 0x000fc800078e0203 */
[----:B------:R-:W-:Y:S01]  /*1b190*/  IMAD.IADD R3, R7, 0x1, R3 ;  /* 0x0000000107037824 */ /* 0x000fe200078e0203 */
[----:B--2---:R-:W-:-:S04]  /*1b1a0*/  LOP3.LUT R0, R51, R53, RZ, 0xfc, !PT ;  /* 0x0000003533007212 */ /* 0x004fc800078efcff */
[----:B------:R-:W-:Y:S01]  /*1b1b0*/  ISETP.NE.U32.AND P0, PT, R0, RZ, PT ;  /* 0x000000ff0000720c */ /* 0x000fe20003f05070 */
[----:B---3--:R-:W-:Y:S02]  /*1b1c0*/  IMAD R7, R3, R4, RZ ;  /* 0x0000000403077224 */ /* 0x008fe400078e02ff */
[----:B------:R-:W-:Y:S02]  /*1b1d0*/  IMAD.MOV.U32 R3, RZ, RZ, R2 ;  /* 0x000000ffff037224 */ /* 0x000fe400078e0002 */
[----:B------:R-:W-:Y:S02]  /*1b1e0*/  IMAD.MOV.U32 R2, RZ, RZ, R20 ;  /* 0x000000ffff027224 */ /* 0x000fe400078e0014 */
[-C--:B------:R-:W-:Y:S02]  /*1b1f0*/  IMAD R7, R5, R6.reuse, R7 ;  /* 0x0000000605077224 */ /* 0x080fe400078e0207 */
[----:B------:R-:W-:-:S05]  /*1b200*/  IMAD.WIDE.U32 R14, R4, R6, R2 ;  /* 0x00000006040e7225 */ /* 0x000fca00078e0002 */
        /* <DEDUP_REMOVED lines=11> */
.L_x_2461:
        /* <DEDUP_REMOVED lines=19> */
.L_x_2462:
[----:B------:R-:W-:Y:S05]  /*1b3f0*/  BSYNC B1 ;  /* 0x0000000000017941 */ /* 0x000fea0003800000 */
.L_x_2460:
        /* <DEDUP_REMOVED lines=28> */
.L_x_2464:
        /* <DEDUP_REMOVED lines=19> */
.L_x_2465:
[----:B------:R-:W-:Y:S05]  /*1b6f0*/  BSYNC B1 ;  /* 0x0000000000017941 */ /* 0x000fea0003800000 */
.L_x_2463:
[----:B------:R-:W2:Y:S01]  /*1b700*/  LDG.E.64 R16, [R16.64+-0x18] ;  /* 0xffffe82410107981 */ /* 0x000ea2000c1e1b00 */
[----:B------:R-:W-:Y:S01]  /*1b710*/  IADD3 R7, P0, RZ, -R51, RZ ;  /* 0x80000033ff077210 */ /* 0x000fe20007f1e0ff */
[----:B------:R-:W-:Y:S01]  /*1b720*/  IMAD.MOV.U32 R5, RZ, RZ, R19 ;  /* 0x000000ffff057224 */ /* 0x000fe200078e0013 */
[----:B------:R-:W-:Y:S02]  /*1b730*/  MOV R4, R18 ;  /* 0x0000001200047202 */ /* 0x000fe40000000f00 */
        /* <DEDUP_REMOVED lines=9> */
[----:B------:R-:W-:Y:S02]  /*1b7d0*/  IMAD.MOV.U32 R3, RZ, RZ, R2 ;  /* 0x000000ffff037224 */ /* 0x000fe400078e0002 */
[----:B------:R-:W-:Y:S02]  /*1b7e0*/  IMAD.MOV.U32 R2, RZ, RZ, R14 ;  /* 0x000000ffff027224 */ /* 0x000fe400078e000e */
[-C--:B------:R-:W-:Y:S02]  /*1b7f0*/  IMAD R5, R17, R4.reuse, R5 ;  /* 0x0000000411057224 */ /* 0x080fe400078e0205 */
[----:B------:R-:W-:-:S04]  /*1b800*/  IMAD.WIDE.U32 R2, R16, R4, R2 ;  /* 0x0000000410027225 */ /* 0x000fc800078e0002 */
[----:B------:R-:W-:Y:S01]  /*1b810*/  IMAD.MOV.U32 R50, RZ, RZ, R2 ;  /* 0x000000ffff327224 */ /* 0x000fe200078e0002 */
[----:B------:R-:W-:Y:S01]  /*1b820*/  IADD3 R2, R3, R5, RZ ;  /* 0x0000000503027210 */ /* 0x000fe20007ffe0ff */
[----:B------:R-:W-:Y:S05]  /*1b830*/  @P0 BRA `(.L_x_2466) ;  /* 0xfffff34000000947 */ /* 0x000fea000383ffff */
[----:B------:R-:W-:Y:S05]  /*1b840*/  BSYNC B0 ;  /* 0x0000000000007941 */ /* 0x000fea0003800000 */
.L_x_2453:
[----:B------:R-:W-:-:S05]  /*1b850*/  IMAD.MOV.U32 R0, RZ, RZ, c[0x0][0x180] ;  /* 0x00006000ff007624 */ /* 0x000fca00078e00ff */
[----:B------:R-:W-:-:S13]  /*1b860*/  LOP3.LUT P0, RZ, R0, 0x3, RZ, 0xc0, !PT ;  /* 0x0000000300ff7812 */ /* 0x000fda000780c0ff */
        /* <DEDUP_REMOVED lines=18> */
.L_x_2469:
        /* <DEDUP_REMOVED lines=19> */
.L_x_2470:
[----:B------:R-:W-:Y:S05]  /*1bac0*/  BSYNC B0 ;  /* 0x0000000000007941 */ /* 0x000fea0003800000 */
.L_x_2468:
[----:B------:R-:W-:-:S04]  /*1bad0*/  LEA R12, P0, R54, c[0x0][0x190], 0x3 ;  /* 0x00006400360c7a11 */ /* 0x000fc800078018ff */
[----:B------:R-:W-:-:S05]  /*1bae0*/  LEA.HI.X R13, R54, c[0x0][0x194], R13, 0x3, P0 ;  /* 0x00006500360d7a11 */ /* 0x000fca00000f1c0d */
[----:B------:R-:W2:Y:S01]  /*1baf0*/  LDG.E.64 R4, [R12.64] ;  /* 0x000000240c047981 */ /* 0x000ea2000c1e1b00 */
        /* <DEDUP_REMOVED lines=10> */
[----:B------:R-:W-:-:S03]  /*1bba0*/  IMAD.MOV.U32 R51, RZ, RZ, R2 ;  /* 0x000000ffff337224 */ /* 0x000fc600078e0002 */
        /* <DEDUP_REMOVED lines=18> */
.L_x_2472:
        /* <DEDUP_REMOVED lines=19> */
.L_x_2473:
[----:B------:R-:W-:Y:S05]  /*1be00*/  BSYNC B0 ;  /* 0x0000000000007941 */ /* 0x000fea0003800000 */
.L_x_2471:
[----:B------:R-:W2:Y:S01]  /*1be10*/  LDG.E.64 R4, [R12.64+-0x8] ;  /* 0xfffff8240c047981 */ /* 0x000ea2000c1e1b00 */
[----:B------:R-:W-:Y:S01]  /*1be20*/  IADD3 R11, P0, RZ, -R6, RZ ;  /* 0x80000006ff0b7210 */ /* 0x000fe20007f1e0ff */
[----:B------:R-:W-:Y:S02]  /*1be30*/  IMAD.MOV.U32 R0, RZ, RZ, c[0x0][0x180] ;  /* 0x00006000ff007624 */ /* 0x000fe400078e00ff */
[----:B------:R-:W-:Y:S01]  /*1be40*/  IMAD.MOV.U32 R8, RZ, RZ, R14 ;  /* 0x000000ffff087224 */ /* 0x000fe200078e000e */
[----:B------:R-:W-:Y:S01]  /*1be50*/  IADD3.X R3, RZ, ~R7, RZ, P0, !PT ;  /* 0x80000007ff037210 */ /* 0x000fe200007fe4ff */
[----:B------:R-:W-:Y:S01]  /*1be60*/  IMAD.MOV.U32 R9, RZ, RZ, R15 ;  /* 0x000000ffff097224 */ /* 0x000fe200078e000f */
[----:B------:R-:W-:Y:S01]  /*1be70*/  LOP3.LUT R0, R0, 0x3, RZ, 0xc0, !PT ;  /* 0x0000000300007812 */ /* 0x000fe200078ec0ff */
[----:B------:R-:W-:-:S02]  /*1be80*/  IMAD.MOV.U32 R51, RZ, RZ, R2 ;  /* 0x000000ffff337224 */ /* 0x000fc400078e0002 */
[----:B------:R-:W-:Y:S01]  /*1be90*/  IMAD R3, R3, R18, RZ ;  /* 0x0000001203037224 */ /* 0x000fe200078e02ff */
[----:B------:R-:W-:Y:S01]  /*1bea0*/  ISETP.NE.AND P0, PT, R0, 0x2, PT ;  /* 0x000000020000780c */ /* 0x000fe20003f05270 */
[----:B------:R-:W-:-:S04]  /*1beb0*/  IMAD.WIDE.U32 R8, R18, R11, R8 ;  /* 0x0000000b12087225 */ /* 0x000fc800078e0008 */
        /* <DEDUP_REMOVED lines=18> */
[----:B------:R-:W-:Y:S01]  /*1bfe0*/  IMAD.MOV.U32 R4, RZ, RZ, R3 ;  /* 0x000000ffff047224 */ /* 0x000fe200078e0003 */
[----:B------:R-:W-:Y:S01]  /*1bff0*/  MOV R5, R0 ;  /* 0x0000000000057202 */ /* 0x000fe20000000f00 */
[----:B------:R-:W-:Y:S05]  /*1c000*/  BRA `(.L_x_2476) ;  /* 0x0000013000007947 */ /* 0x000fea0003800000 */
.L_x_2475:
        /* <DEDUP_REMOVED lines=17> */
[----:B------:R-:W-:-:S04]  /*1c120*/  @!P1 LOP3.LUT R7, RZ, R16, RZ, 0x33, !PT ;  /* 0x00000010ff079212 */ /* 0x000fc800078e33ff */
[----:B------:R-:W-:Y:S02]  /*1c130*/  MOV R4, R7 ;  /* 0x0000000700047202 */ /* 0x000fe40000000f00 */
.L_x_2476:
[----:B------:R-:W-:Y:S05]  /*1c140*/  BSYNC B0 ;  /* 0x0000000000007941 */ /* 0x000fea0003800000 */
.L_x_2474:
[----:B------:R-:W2:Y:S01]  /*1c150*/  LDG.E.64 R12, [R12.64+-0x10] ;  /* 0xfffff0240c0c7981 */ /* 0x000ea2000c1e1b00 */
[----:B------:R-:W-:Y:S02]  /*1c160*/  IMAD.MOV.U32 R51, RZ, RZ, R2 ;  /* 0x000000ffff337224 */ /* 0x000fe400078e0002 */
[----:B--2---:R-:W-:Y:S02]  /*1c170*/  IMAD R3, R5, R12, RZ ;  /* 0x0000000c05037224 */ /* 0x004fe400078e02ff */
[----:B------:R-:W-:-:S04]  /*1c180*/  IMAD.WIDE.U32 R50, R12, R4, R50 ;  /* 0x000000040c327225 */ /* 0x000fc800078e0032 */
[----:B------:R-:W-:-:S04]  /*1c190*/  IMAD R3, R13, R4, R3 ;  /* 0x000000040d037224 */ /* 0x000fc800078e0203 */
[----:B------:R-:W-:Y:S02]  /*1c1a0*/  IMAD.IADD R2, R51, 0x1, R3 ;  /* 0x0000000133027824 */ /* 0x000fe400078e0203 */
.L_x_2467:
[-C--:B------:R-:W-:Y:S02]  /*1c1b0*/  IADD3 R17, P0, R22, R50.reuse, RZ ;  /* 0x0000003216117210 */ /* 0x080fe40007f1e0ff */
        /* <DEDUP_REMOVED lines=16> */
.L_x_2479:
        /* <DEDUP_REMOVED lines=27> */
.L_x_2478:
[----:B------:R-:W-:Y:S05]  /*1c470*/  BSYNC B8 ;  /* 0x0000000000087941 */ /* 0x000fea0003800000 */
.L_x_2477:
[----:B------:R-:W-:-:S05]  /*1c480*/  IADD3 R16, P0, R16, 0x8, RZ ;  /* 0x0000000810107810 */ /* 0x000fca0007f1e0ff */
[----:B------:R-:W-:Y:S01]  /*1c490*/  IMAD.X R17, RZ, RZ, R17, P0 ;  /* 0x000000ffff117224 */ /* 0x000fe200000e0611 */
[----:B------:R-:W-:-:S04]  /*1c4a0*/  ISETP.GE.U32.AND P0, PT, R16, R19, PT ;  /* 0x000000131000720c */ /* 0x000fc80003f06070 */
[----:B------:R-:W-:-:S13]  /*1c4b0*/  ISETP.GE.U32.AND.EX P0, PT, R17, R18, PT, P0 ;  /* 0x000000121100720c */ /* 0x000fda0003f06100 */
[----:B------:R-:W-:Y:S05]  /*1c4c0*/  @!P0 BRA `(.L_x_2479) ;  /* 0xfffffdf000008947 */ /* 0x000fea000383ffff */
.L_x_2446:
[----:B------:R-:W-:Y:S05]  /*1c4d0*/  BSYNC B7 ;  /* 0x0000000000077941 */ /* 0x000fea0003800000 */
.L_x_2445:
        /* <DEDUP_REMOVED lines=30> */
.L_x_2483:
[----:B------:R-:W-:Y:S05]  /*1c6c0*/  BSYNC B8 ;  /* 0x0000000000087941 */ /* 0x000fea0003800000 */
.L_x_2482:
        /* <DEDUP_REMOVED lines=25> */
.L_x_2485:
[----:B------:R-:W-:Y:S05]  /*1c860*/  BSYNC B8 ;  /* 0x0000000000087941 */ /* 0x000fea0003800000 */
.L_x_2484:
        /* <DEDUP_REMOVED lines=29> */
.L_x_2487:
[----:B------:R-:W-:Y:S05]  /*1ca40*/  BSYNC B8 ;  /* 0x0000000000087941 */ /* 0x000fea0003800000 */
.L_x_2486:
[----:B------:R-:W-:Y:S02]  /*1ca50*/  IMAD.MOV.U32 R52, RZ, RZ, c[0x0][0x180] ;  /* 0x00006000ff347624 */ /* 0x000fe400078e00ff */
[----:B------:R-:W-:Y:S02]  /*1ca60*/  IMAD R5, R85, c[0x0][0x178], RZ ;  /* 0x00005e0055057a24 */ /* 0x000fe400078e02ff */
[----:B------:R-:W-:Y:S01]  /*1ca70*/  IMAD.WIDE.U32 R2, R84, c[0x0][0x178], RZ ;  /* 0x00005e0054027a25 */ /* 0x000fe200078e00ff */
[C---:B------:R-:W-:Y:S02]  /*1ca80*/  IADD3 R50, R52.reuse, -0x1, RZ ;  /* 0xffffffff34327810 */ /* 0x040fe40007ffe0ff */
[----:B------:R-:W-:Y:S01]  /*1ca90*/  LOP3.LUT R52, R52, 0x3, RZ, 0xc0, !PT ;  /* 0x0000000334347812 */ /* 0x000fe200078ec0ff */
[----:B------:R-:W-:Y:S01]  /*1caa0*/  IMAD R5, R84, c[0x0][0x17c], R5 ;  /* 0x00005f0054057a24 */ /* 0x000fe200078e0205 */
[----:B------:R-:W-:Y:S01]  /*1cab0*/  ISETP.GE.U32.AND P0, PT, R50, 0x3, PT ;  /* 0x000000033200780c */ /* 0x000fe20003f06070 */
[----:B------:R-:W-:-:S02]  /*1cac0*/  IMAD.MOV.U32 R23, RZ, RZ, R2 ;  /* 0x000000ffff177224 */ /* 0x000fc400078e0002 */
[----:B------:R-:W-:Y:S01]  /*1cad0*/  IMAD.MOV.U32 R22, RZ, RZ, RZ ;  /* 0x000000ffff167224 */ /* 0x000fe200078e00ff */
[----:B------:R-:W-:Y:S01]  /*1cae0*/  IADD3 R24, R3, R5, RZ ;  /* 0x0000000503187210 */ /* 0x000fe20007ffe0ff */
[----:B------:R-:W-:-:S08]  /*1caf0*/  IMAD.MOV.U32 R2, RZ, RZ, RZ ;  /* 0x000000ffff027224 */ /* 0x000fd000078e00ff */
[----:B------:R-:W-:Y:S05]  /*1cb00*/  @!P0 BRA `(.L_x_2488) ;  /* 0x00000d1000008947 */ /* 0x000fea0003800000 */
[----:B------:R-:W-:Y:S01]  /*1cb10*/  BSSY B0, `(.L_x_2488) ;  /* 0x00000d0000007945 */ /* 0x000fe20003800000 */
[----:B------:R-:W-:Y:S01]  /*1cb20*/  IADD3 R51, -R52, c[0x0][0x180], RZ ;  /* 0x0000600034337a10 */ /* 0x000fe20007ffe1ff */
[----:B------:R-:W-:Y:S02]  /*1cb30*/  IMAD.MOV.U32 R22, RZ, RZ, RZ ;  /* 0x000000ffff167224 */ /* 0x000fe400078e00ff */
[----:B------:R-:W-:Y:S02]  /*1cb40*/  IMAD.MOV.U32 R2, RZ, RZ, RZ ;  /* 0x000000ffff027224 */ /* 0x000fe400078e00ff */
.L_x_2501:
        /* <DEDUP_REMOVED lines=17> */
.L_x_2490:
        /* <DEDUP_REMOVED lines=19> */
.L_x_2491:
[----:B------:R-:W-:Y:S05]  /*1cd90*/  BSYNC B1 ;  /* 0x0000000000017941 */ /* 0x000fea0003800000 */
.L_x_2489:
[----:B------:R-:W2:Y:S01]  /*1cda0*/  LDG.E.64 R18, [R12.64+-0x8] ;  /* 0xfffff8240c127981 */ /* 0x000ea2000c1e1b00 */
[----:B------:R-:W-:-:S04]  /*1cdb0*/  LEA R16, P0, R50, c[0x0][0x190], 0x3 ;  /* 0x0000640032107a11 */ /* 0x000fc800078018ff */
[----:B------:R-:W-:-:S05]  /*1cdc0*/  LEA.HI.X R17, R50, c[0x0][0x194], R17, 0x3, P0 ;  /* 0x0000650032117a11 */ /* 0x000fca00000f1c11 */
[----:B------:R-:W3:Y:S01]  /*1cdd0*/  LDG.E.64 R4, [R16.64] ;  /* 0x0000002410047981 */ /* 0x000ee2000c1e1b00 */
[----:B------:R-:W-:Y:S01]  /*1cde0*/  IADD3 R9, P0, RZ, -R14, RZ ;  /* 0x8000000eff097210 */ /* 0x000fe20007f1e0ff */
[----:B------:R-:W-:Y:S01]  /*1cdf0*/  IMAD.MOV.U32 R7, RZ, RZ, R24 ;  /* 0x000000ffff077224 */ /* 0x000fe200078e0018 */
[----:B------:R-:W-:-:S03]  /*1ce00*/  MOV R6, R23 ;  /* 0x0000001700067202 */ /* 0x000fc60000000f00 */
[----:B------:R-:W-:-:S04]  /*1ce10*/  IMAD.X R3, RZ, RZ, ~R15, P0 ;  /* 0x000000ffff037224 */ /* 0x000fc800000e0e0f */
        /* <DEDUP_REMOVED lines=22> */
.L_x_2493:
        /* <DEDUP_REMOVED lines=19> */
.L_x_2494:
[----:B------:R-:W-:Y:S05]  /*1d0b0*/  BSYNC B1 ;  /* 0x0000000000017941 */ /* 0x000fea0003800000 */
.L_x_2492:
[----:B------:R-:W2:Y:S04]  /*1d0c0*/  LDG.E.64 R24, [R12.64+-0x10] ;  /* 0xfffff0240c187981 */ /* 0x000ea8000c1e1b00 */
[----:B------:R-:W3:Y:S01]  /*1d0d0*/  LDG.E.64 R4, [R16.64+-0x8] ;  /* 0xfffff82410047981 */ /* 0x000ee2000c1e1b00 */
[----:B------:R-:W-:Y:S01]  /*1d0e0*/  IADD3 R9, P0, RZ, -R22, RZ ;  /* 0x80000016ff097210 */ /* 0x000fe20007f1e0ff */
[----:B------:R-:W-:Y:S01]  /*1d0f0*/  IMAD.MOV.U32 R6, RZ, RZ, R14 ;  /* 0x000000ffff067224 */ /* 0x000fe200078e000e */
[----:B------:R-:W-:Y:S01]  /*1d100*/  MOV R7, R15 ;  /* 0x0000000f00077202 */ /* 0x000fe20000000f00 */
[----:B------:R-:W-:Y:S02]  /*1d110*/  BSSY B1, `(.L_x_2495) ;  /* 0x000002b000017945 */ /* 0x000fe40003800000 */
        /* <DEDUP_REMOVED lines=11> */
[----:B------:R-:W-:-:S04]  /*1d1d0*/  IMAD.WIDE.U32 R14, R4, R6, R2 ;  /* 0x00000006040e7225 */ /* 0x000fc800078e0002 */
[----:B------:R-:W-:Y:S01]  /*1d1e0*/  IMAD.IADD R2, R15, 0x1, R7 ;  /* 0x000000010f027824 */ /* 0x000fe200078e0207 */
        /* <DEDUP_REMOVED lines=10> */
.L_x_2496:
        /* <DEDUP_REMOVED lines=19> */
.L_x_2497:
[----:B------:R-:W-:Y:S05]  /*1d3c0*/  BSYNC B1 ;  /* 0x0000000000017941 */ /* 0x000fea0003800000 */
.L_x_2495:
        /* <DEDUP_REMOVED lines=28> */
.L_x_2499:
        /* <DEDUP_REMOVED lines=19> */
.L_x_2500:
[----:B------:R-:W-:Y:S05]  /*1d6c0*/  BSYNC B1 ;  /* 0x0000000000017941 */ /* 0x000fea0003800000 */
.L_x_2498:
        /* <DEDUP_REMOVED lines=10> */
[----:B------:R-:W-:-:S05]  /*1d770*/  IMAD R3, R13, R7, R3 ;  /* 0x000000070d037224 */ /* 0x000fca00078e0203 */
[----:B------:R-:W-:-:S05]  /*1d780*/  IADD3 R3, R5, R3, RZ ;  /* 0x0000000305037210 */ /* 0x000fca0007ffe0ff */
[----:B--2---:R-:W-:Y:S02]  /*1d790*/  IMAD R5, R3, R16, RZ ;  /* 0x0000001003057224 */ /* 0x004fe400078e02ff */
[----:B------:R-:W-:Y:S02]  /*1d7a0*/  IMAD.MOV.U32 R3, RZ, RZ, R2 ;  /* 0x000000ffff037224 */ /* 0x000fe400078e0002 */
[----:B------:R-:W-:Y:S02]  /*1d7b0*/  IMAD.MOV.U32 R2, RZ, RZ, R14 ;  /* 0x000000ffff027224 */ /* 0x000fe400078e000e */
[-C--:B------:R-:W-:Y:S02]  /*1d7c0*/  IMAD R5, R17, R4.reuse, R5 ;  /* 0x0000000411057224 */ /* 0x080fe400078e0205 */
[----:B------:R-:W-:-:S04]  /*1d7d0*/  IMAD.WIDE.U32 R2, R16, R4, R2 ;  /* 0x0000000410027225 */ /* 0x000fc800078e0002 */
[----:B------:R-:W-:Y:S02]  /*1d7e0*/  IMAD.MOV.U32 R22, RZ, RZ, R2 ;  /* 0x000000ffff167224 */ /* 0x000fe400078e0002 */
[----:B------:R-:W-:Y:S01]  /*1d7f0*/  IMAD.IADD R2, R3, 0x1, R5 ;  /* 0x0000000103027824 */ /* 0x000fe200078e0205 */
[----:B------:R-:W-:Y:S05]  /*1d800*/  @P0 BRA `(.L_x_2501) ;  /* 0xfffff34000000947 */ /* 0x000fea000383ffff */
[----:B------:R-:W-:Y:S05]  /*1d810*/  BSYNC B0 ;  /* 0x0000000000007941 */ /* 0x000fea0003800000 */
.L_x_2488:
        /* <DEDUP_REMOVED lines=19> */
.L_x_2504:
        /* <DEDUP_REMOVED lines=19> */
.L_x_2505:
[----:B------:R-:W-:Y:S05]  /*1da80*/  BSYNC B0 ;  /* 0x0000000000007941 */ /* 0x000fea0003800000 */
.L_x_2503:
[----:B------:R-:W-:-:S04]  /*1da90*/  LEA R12, P0, R50, c[0x0][0x190], 0x3 ;  /* 0x00006400320c7a11 */ /* 0x000fc800078018ff */
[----:B------:R-:W-:-:S05]  /*1daa0*/  LEA.HI.X R13, R50, c[0x0][0x194], R13, 0x3, P0 ;  /* 0x00006500320d7a11 */ /* 0x000fca00000f1c0d */
[----:B------:R-:W2:Y:S01]  /*1dab0*/  LDG.E.64 R4, [R12.64] ;  /* 0x000000240c047981 */ /* 0x000ea2000c1e1b00 */
[----:B------:R-:W-:Y:S01]  /*1dac0*/  IADD3 R9, P0, RZ, -R14, RZ ;  /* 0x8000000eff097210 */ /* 0x000fe20007f1e0ff */
[----:B------:R-:W-:Y:S01]  /*1dad0*/  IMAD.MOV.U32 R7, RZ, RZ, R24 ;  /* 0x000000ffff077224 */ /* 0x000fe200078e0018 */
[----:B------:R-:W-:Y:S01]  /*1dae0*/  MOV R6, R23 ;  /* 0x0000001700067202 */ /* 0x000fe20000000f00 */
        /* <DEDUP_REMOVED lines=24> */
.L_x_2507:
        /* <DEDUP_REMOVED lines=19> */
.L_x_2508:
[----:B------:R-:W-:Y:S05]  /*1dda0*/  BSYNC B0 ;  /* 0x0000000000007941 */ /* 0x000fea0003800000 */
.L_x_2506:
[----:B------:R-:W2:Y:S01]  /*1ddb0*/  LDG.E.64 R4, [R12.64+-0x8] ;  /* 0xfffff8240c047981 */ /* 0x000ea2000c1e1b00 */
        /* <DEDUP_REMOVED lines=29> */
.L_x_2510:
        /* <DEDUP_REMOVED lines=19> */
.L_x_2511:
[----:B------:R-:W-:Y:S05]  /*1e0c0*/  BSYNC B0 ;  /* 0x0000000000007941 */ /* 0x000fea0003800000 */
.L_x_2509:
[----:B------:R-:W2:Y:S01]  /*1e0d0*/  LDG.E.64 R12, [R12.64+-0x10] ;  /* 0xfffff0240c0c7981 */ /* 0x000ea2000c1e1b00 */
[----:B------:R-:W-:Y:S02]  /*1e0e0*/  IMAD.MOV.U32 R23, RZ, RZ, R2 ;  /* 0x000000ffff177224 */ /* 0x000fe400078e0002 */
[----:B--2---:R-:W-:Y:S02]  /*1e0f0*/  IMAD R3, R5, R12, RZ ;  /* 0x0000000c05037224 */ /* 0x004fe400078e02ff */
[----:B------:R-:W-:-:S04]  /*1e100*/  IMAD.WIDE.U32 R22, R12, R4, R22 ;  /* 0x000000040c167225 */ /* 0x000fc800078e0016 */
[----:B------:R-:W-:-:S04]  /*1e110*/  IMAD R3, R13, R4, R3 ;  /* 0x000000040d037224 */ /* 0x000fc800078e0203 */
[----:B------:R-:W-:Y:S02]  /*1e120*/  IMAD.IADD R2, R23, 0x1, R3 ;  /* 0x0000000117027824 */ /* 0x000fe400078e0203 */
.L_x_2502:
[-C--:B------:R-:W-:Y:S02]  /*1e130*/  IADD3 R17, P0, R26, R22.reuse, RZ ;  /* 0x000000161a117210 */ /* 0x080fe40007f1e0ff */
        /* <DEDUP_REMOVED lines=16> */
.L_x_2514:
        /* <DEDUP_REMOVED lines=27> */
.L_x_2513:
[----:B------:R-:W-:Y:S05]  /*1e3f0*/  BSYNC B8 ;  /* 0x0000000000087941 */ /* 0x000fea0003800000 */
.L_x_2512:
[----:B------:R-:W-:-:S04]  /*1e400*/  IADD3 R16, P0, R16, 0x8, RZ ;  /* 0x0000000810107810 */ /* 0x000fc80007f1e0ff */
[----:B------:R-:W-:Y:S02]  /*1e410*/  IADD3.X R17, RZ, R17, RZ, P0, !PT ;  /* 0x00000011ff117210 */ /* 0x000fe400007fe4ff */
[----:B------:R-:W-:-:S04]  /*1e420*/  ISETP.GE.U32.AND P0, PT, R16, R19, PT ;  /* 0x000000131000720c */ /* 0x000fc80003f06070 */
[----:B------:R-:W-:-:S13]  /*1e430*/  ISETP.GE.U32.AND.EX P0, PT, R17, R18, PT, P0 ;  /* 0x000000121100720c */ /* 0x000fda0003f06100 */
[----:B------:R-:W-:Y:S05]  /*1e440*/  @!P0 BRA `(.L_x_2514) ;  /* 0xfffffdf000008947 */ /* 0x000fea000383ffff */
.L_x_2481:
[----:B------:R-:W-:Y:S05]  /*1e450*/  BSYNC B7 ;  /* 0x0000000000077941 */ /* 0x000fea0003800000 */
.L_x_2480:
        /* <DEDUP_REMOVED lines=30> */
.L_x_2518:
[----:B------:R-:W-:Y:S05]  /*1e640*/  BSYNC B8 ;  /* 0x0000000000087941 */ /* 0x000fea0003800000 */
.L_x_2517:
        /* <DEDUP_REMOVED lines=25> */
.L_x_2520:
[----:B------:R-:W-:Y:S05]  /*1e7e0*/  BSYNC B8 ;  /* 0x0000000000087941 */ /* 0x000fea0003800000 */
.L_x_2519:
        /* <DEDUP_REMOVED lines=29> */
.L_x_2522:
[----:B------:R-:W-:Y:S05]  /*1e9c0*/  BSYNC B8 ;  /* 0x0000000000087941 */ /* 0x000fea0003800000 */
.L_x_2521:
[----:B------:R-:W-:Y:S02]  /*1e9d0*/  IMAD.MOV.U32 R28, RZ, RZ, c[0x0][0x180] ;  /* 0x00006000ff1c7624 */ /* 0x000fe400078e00ff */
[----:B------:R-:W-:Y:S02]  /*1e9e0*/  IMAD R5, R93, c[0x0][0x178], RZ ;  /* 0x00005e005d057a24 */ /* 0x000fe400078e02ff */
[----:B------:R-:W-:Y:S01]  /*1e9f0*/  IMAD.WIDE.U32 R2, R92, c[0x0][0x178], RZ ;  /* 0x00005e005c027a25 */ /* 0x000fe200078e00ff */
[C---:B------:R-:W-:Y:S02]  /*1ea00*/  IADD3 R26, R28.reuse, -0x1, RZ ;  /* 0xffffffff1c1a7810 */ /* 0x040fe40007ffe0ff */
[----:B------:R-:W-:Y:S01]  /*1ea10*/  LOP3.LUT R28, R28, 0x3, RZ, 0xc0, !PT ;  /* 0x000000031c1c7812 */ /* 0x000fe200078ec0ff */
[----:B------:R-:W-:Y:S01]  /*1ea20*/  IMAD R5, R92, c[0x0][0x17c], R5 ;  /* 0x00005f005c057a24 */ /* 0x000fe200078e0205 */
[----:B------:R-:W-:Y:S01]  /*1ea30*/  ISETP.GE.U32.AND P0, PT, R26, 0x3, PT ;  /* 0x000000031a00780c */ /* 0x000fe20003f06070 */
[----:B------:R-:W-:Y:S01]  /*1ea40*/  IMAD.MOV.U32 R22, RZ, RZ, RZ ;  /* 0x000000ffff167224 */ /* 0x000fe200078e00ff */
[----:B------:R-:W-:Y:S01]  /*1ea50*/  MOV R23, R2 ;  /* 0x0000000200177202 */ /* 0x000fe20000000f00 */
[----:B------:R-:W-:-:S02]  /*1ea60*/  IMAD.IADD R24, R3, 0x1, R5 ;  /* 0x0000000103187824 */ /* 0x000fc400078e0205 */
[----:B------:R-:W-:-:S08]  /*1ea70*/  IMAD.MOV.U32 R2, RZ, RZ, RZ ;  /* 0x000000ffff027224 */ /* 0x000fd000078e00ff */
[----:B------:R-:W-:Y:S05]  /*1ea80*/  @!P0 BRA `(.L_x_2523) ;  /* 0x00000d0000008947 */ /* 0x000fea0003800000 */
[----:B------:R-:W-:Y:S01]  /*1ea90*/  BSSY B0, `(.L_x_2523) ;  /* 0x00000cf000007945 */ /* 0x000fe20003800000 */
[----:B------:R-:W-:Y:S01]  /*1eaa0*/  IADD3 R27, -R28, c[0x0][0x180], RZ ;  /* 0x000060001c1b7a10 */ /* 0x000fe20007ffe1ff */
[----:B------:R-:W-:Y:S02]  /*1eab0*/  IMAD.MOV.U32 R2, RZ, RZ, RZ ;  /* 0x000000ffff027224 */ /* 0x000fe400078e00ff */
[----:B------:R-:W-:Y:S02]  /*1eac0*/  IMAD.MOV.U32 R22, RZ, RZ, RZ ;  /* 0x000000ffff167224 */ /* 0x000fe400078e00ff */
.L_x_2536:
        /* <DEDUP_REMOVED lines=17> */
.L_x_2525:
        /* <DEDUP_REMOVED lines=19> */
.L_x_2526:
[----:B------:R-:W-:Y:S05]  /*1ed10*/  BSYNC B1 ;  /* 0x0000000000017941 */ /* 0x000fea0003800000 */
.L_x_2524:
[----:B------:R-:W2:Y:S01]  /*1ed20*/  LDG.E.64 R18, [R12.64+-0x8] ;  /* 0xfffff8240c127981 */ /* 0x000ea2000c1e1b00 */
[----:B------:R-:W-:-:S04]  /*1ed30*/  LEA R16, P0, R26, c[0x0][0x190], 0x3 ;  /* 0x000064001a107a11 */ /* 0x000fc800078018ff */
[----:B------:R-:W-:-:S05]  /*1ed40*/  LEA.HI.X R17, R26, c[0x0][0x194], R17, 0x3, P0 ;  /* 0x000065001a117a11 */ /* 0x000fca00000f1c11 */
[----:B------:R-:W3:Y:S01]  /*1ed50*/  LDG.E.64 R4, [R16.64] ;  /* 0x0000002410047981 */ /* 0x000ee2000c1e1b00 */
[----:B------:R-:W-:-:S04]  /*1ed60*/  IADD3 R9, P0, RZ, -R14, RZ ;  /* 0x8000000eff097210 */ /* 0x000fc80007f1e0ff */
[----:B------:R-:W-:Y:S01]  /*1ed70*/  IADD3.X R3, RZ, ~R15, RZ, P0, !PT ;  /* 0x8000000fff037210 */ /* 0x000fe200007fe4ff */
[----:B------:R-:W-:Y:S02]  /*1ed80*/  IMAD.MOV.U32 R6, RZ, RZ, R23 ;  /* 0x000000ffff067224 */ /* 0x000fe400078e0017 */
        /* <DEDUP_REMOVED lines=9> */
[----:B------:R-:W-:Y:S02]  /*1ee20*/  IMAD.MOV.U32 R3, RZ, RZ, R22 ;  /* 0x000000ffff037224 */ /* 0x000fe400078e0016 */
[-C--:B------:R-:W-:Y:S02]  /*1ee30*/  IMAD R7, R5, R6.reuse, R7 ;  /* 0x0000000605077224 */ /* 0x080fe400078e0207 */
[----:B------:R-:W-:-:S04]  /*1ee40*/  IMAD.WIDE.U32 R20, R4, R6, R2 ;  /* 0x0000000604147225 */ /* 0x000fc800078e0002 */
        /* <DEDUP_REMOVED lines=11> */
.L_x_2528:
        /* <DEDUP_REMOVED lines=19> */
.L_x_2529:
[----:B------:R-:W-:Y:S05]  /*1f030*/  BSYNC B1 ;  /* 0x0000000000017941 */ /* 0x000fea0003800000 */
.L_x_2527:
        /* <DEDUP_REMOVED lines=29> */
.L_x_2531:
        /* <DEDUP_REMOVED lines=19> */
.L_x_2532:
[----:B------:R-:W-:Y:S05]  /*1f340*/  BSYNC B1 ;  /* 0x0000000000017941 */ /* 0x000fea0003800000 */
.L_x_2530:
        /* <DEDUP_REMOVED lines=28> */
.L_x_2534:
        /* <DEDUP_REMOVED lines=19> */
.L_x_2535:
[----:B------:R-:W-:Y:S05]  /*1f640*/  BSYNC B1 ;  /* 0x0000000000017941 */ /* 0x000fea0003800000 */
.L_x_2533:
        /* <DEDUP_REMOVED lines=17> */
[----:B------:R-:W-:Y:S01]  /*1f760*/  IMAD.IADD R22, R3, 0x1, R5 ;  /* 0x0000000103167824 */ /* 0x000fe200078e0205 */
[----:B------:R-:W-:Y:S05]  /*1f770*/  @P0 BRA `(.L_x_2536) ;  /* 0xfffff35000000947 */ /* 0x000fea000383ffff */
[----:B------:R-:W-:Y:S05]  /*1f780*/  BSYNC B0 ;  /* 0x0000000000007941 */ /* 0x000fea0003800000 */
.L_x_2523:
        /* <DEDUP_REMOVED lines=19> */
.L_x_2539:
        /* <DEDUP_REMOVED lines=19> */
.L_x_2540:
[----:B------:R-:W-:Y:S05]  /*1f9f0*/  BSYNC B0 ;  /* 0x0000000000007941 */ /* 0x000fea0003800000 */
.L_x_2538:
[----:B------:R-:W-:-:S04]  /*1fa00*/  LEA R12, P0, R26, c[0x0][0x190], 0x3 ;  /* 0x000064001a0c7a11 */ /* 0x000fc800078018ff */
[----:B------:R-:W-:-:S05]  /*1fa10*/  LEA.HI.X R13, R26, c[0x0][0x194], R13, 0x3, P0 ;  /* 0x000065001a0d7a11 */ /* 0x000fca00000f1c0d */
[----:B------:R-:W2:Y:S01]  /*1fa20*/  LDG.E.64 R4, [R12.64] ;  /* 0x000000240c047981 */ /* 0x000ea2000c1e1b00 */
        /* <DEDUP_REMOVED lines=10> */
[----:B------:R-:W-:Y:S02]  /*1fad0*/  IMAD.MOV.U32 R3, RZ, RZ, R22 ;  /* 0x000000ffff037224 */ /* 0x000fe400078e0016 */
[-C--:B------:R-:W-:Y:S02]  /*1fae0*/  IMAD R7, R5, R6.reuse, R7 ;  /* 0x0000000605077224 */ /* 0x080fe400078e0207 */
[----:B------:R-:W-:-:S04]  /*1faf0*/  IMAD.WIDE.U32 R2, R4, R6, R2 ;  /* 0x0000000604027225 */ /* 0x000fc800078e0002 */
        /* <DEDUP_REMOVED lines=14> */
.L_x_2542:
        /* <DEDUP_REMOVED lines=19> */
.L_x_2543:
[----:B------:R-:W-:Y:S05]  /*1fd10*/  BSYNC B0 ;  /* 0x0000000000007941 */ /* 0x000fea0003800000 */
.L_x_2541:
        /* <DEDUP_REMOVED lines=10> */
[----:B--2---:R-:W-:Y:S01]  /*1fdc0*/  IMAD R9, R3, R4, RZ ;  /* 0x0000000403097224 */ /* 0x004fe200078e02ff */
[----:B------:R-:W-:-:S03]  /*1fdd0*/  MOV R3, R22 ;  /* 0x0000001600037202 */ /* 0x000fc60000000f00 */
        /* <DEDUP_REMOVED lines=18> */
.L_x_2545:
        /* <DEDUP_REMOVED lines=19> */
.L_x_2546:
[----:B------:R-:W-:Y:S05]  /*20030*/  BSYNC B0 ;  /* 0x0000000000007941 */ /* 0x000fea0003800000 */
.L_x_2544:
[----:B------:R-:W2:Y:S01]  /*20040*/  LDG.E.64 R12, [R12.64+-0x10] ;  /* 0xfffff0240c0c7981 */ /* 0x000ea2000c1e1b00 */
[----:B------:R-:W-:Y:S02]  /*20050*/  IMAD.MOV.U32 R3, RZ, RZ, R22 ;  /* 0x000000ffff037224 */ /* 0x000fe400078e0016 */
[----:B--2---:R-:W-:Y:S02]  /*20060*/  IMAD R5, R5, R12, RZ ;  /* 0x0000000c05057224 */ /* 0x004fe400078e02ff */
[----:B------:R-:W-:-:S04]  /*20070*/  IMAD.WIDE.U32 R2, R12, R4, R2 ;  /* 0x000000040c027225 */ /* 0x000fc800078e0002 */
[----:B------:R-:W-:-:S04]  /*20080*/  IMAD R5, R13, R4, R5 ;  /* 0x000000040d057224 */ /* 0x000fc800078e0205 */
[----:B------:R-:W-:Y:S02]  /*20090*/  IMAD.IADD R22, R3, 0x1, R5 ;  /* 0x0000000103167824 */ /* 0x000fe400078e0205 */
.L_x_2537:
        /* <DEDUP_REMOVED lines=17> */
.L_x_2549:
        /* <DEDUP_REMOVED lines=27> */
.L_x_2548:
[----:B------:R-:W-:Y:S05]  /*20360*/  BSYNC B8 ;  /* 0x0000000000087941 */ /* 0x000fea0003800000 */
.L_x_2547:
[----:B------:R-:W-:-:S04]  /*20370*/  IADD3 R16, P0, R16, 0x8, RZ ;  /* 0x0000000810107810 */ /* 0x000fc80007f1e0ff */
[----:B------:R-:W-:Y:S02]  /*20380*/  IADD3.X R17, RZ, R17, RZ, P0, !PT ;  /* 0x00000011ff117210 */ /* 0x000fe400007fe4ff */
[----:B------:R-:W-:-:S04]  /*20390*/  ISETP.GE.U32.AND P0, PT, R16, R19, PT ;  /* 0x000000131000720c */ /* 0x000fc80003f06070 */
[----:B------:R-:W-:-:S13]  /*203a0*/  ISETP.GE.U32.AND.EX P0, PT, R17, R22, PT, P0 ;  /* 0x000000161100720c */ /* 0x000fda0003f06100 */
[----:B------:R-:W-:Y:S05]  /*203b0*/  @!P0 BRA `(.L_x_2549) ;  /* 0xfffffdf000008947 */ /* 0x000fea000383ffff */
.L_x_2516:
[----:B------:R-:W-:Y:S05]  /*203c0*/  BSYNC B7 ;  /* 0x0000000000077941 */ /* 0x000fea0003800000 */
.L_x_2515:
        /* <DEDUP_REMOVED lines=30> */
.L_x_2553:
[----:B------:R-:W-:Y:S05]  /*205b0*/  BSYNC B8 ;  /* 0x0000000000087941 */ /* 0x000fea0003800000 */
.L_x_2552:
        /* <DEDUP_REMOVED lines=25> */
.L_x_2555:
[----:B------:R-:W-:Y:S05]  /*20750*/  BSYNC B8 ;  /* 0x0000000000087941 */ /* 0x000fea0003800000 */
.L_x_2554:
        /* <DEDUP_REMOVED lines=29> */
.L_x_2557:
[----:B------:R-:W-:Y:S05]  /*20930*/  BSYNC B8 ;  /* 0x0000000000087941 */ /* 0x000fea0003800000 */
.L_x_2556:
        /* <DEDUP_REMOVED lines=16> */
.L_x_2571:
        /* <DEDUP_REMOVED lines=17> */
.L_x_2560:
        /* <DEDUP_REMOVED lines=19> */
.L_x_2561:
[----:B------:R-:W-:Y:S05]  /*20c80*/  BSYNC B1 ;  /* 0x0000000000017941 */ /* 0x000fea0003800000 */
.L_x_2559:
        /* <DEDUP_REMOVED lines=30> */
.L_x_2563:
        /* <DEDUP_REMOVED lines=19> */
.L_x_2564:
[----:B------:R-:W-:Y:S05]  /*20fa0*/  BSYNC B1 ;  /* 0x0000000000017941 */ /* 0x000fea0003800000 */
.L_x_2562:
        /* <DEDUP_REMOVED lines=29> */
.L_x_2566:
        /* <DEDUP_REMOVED lines=19> */
.L_x_2567:
[----:B------:R-:W-:Y:S05]  /*212b0*/  BSYNC B1 ;  /* 0x0000000000017941 */ /* 0x000fea0003800000 */
.L_x_2565:
        /* <DEDUP_REMOVED lines=28> */
.L_x_2569:
        /* <DEDUP_REMOVED lines=19> */
.L_x_2570:
[----:B------:R-:W-:Y:S05]  /*215b0*/  BSYNC B1 ;  /* 0x0000000000017941 */ /* 0x000fea0003800000 */
.L_x_2568:
        /* <DEDUP_REMOVED lines=20> */
.L_x_2558:
        /* <DEDUP_REMOVED lines=19> */
.L_x_2574:
        /* <DEDUP_REMOVED lines=19> */
.L_x_2575:
[----:B------:R-:W-:Y:S05]  /*21960*/  BSYNC B0 ;  /* 0x0000000000007941 */ /* 0x000fea0003800000 */
.L_x_2573:
        /* <DEDUP_REMOVED lines=30> */
.L_x_2577:
        /* <DEDUP_REMOVED lines=19> */
.L_x_2578:
[----:B------:R-:W-:Y:S05]  /*21c80*/  BSYNC B0 ;  /* 0x0000000000007941 */ /* 0x000fea0003800000 */
.L_x_2576:
        /* <DEDUP_REMOVED lines=30> */
.L_x_2580:
        /* <DEDUP_REMOVED lines=19> */
.L_x_2581:
[----:B------:R-:W-:Y:S05]  /*21fa0*/  BSYNC B0 ;  /* 0x0000000000007941 */ /* 0x000fea0003800000 */
.L_x_2579:
[----:B------:R-:W2:Y:S01]  /*21fb0*/  LDG.E.64 R12, [R12.64+-0x10] ;  /* 0xfffff0240c0c7981 */ /* 0x000ea2000c1e1b00 */
[----:B------:R-:W-:Y:S02]  /*21fc0*/  IMAD.MOV.U32 R3, RZ, RZ, R22 ;  /* 0x000000ffff037224 */ /* 0x000fe400078e0016 */
[----:B--2---:R-:W-:Y:S02]  /*21fd0*/  IMAD R5, R5, R12, RZ ;  /* 0x0000000c05057224 */ /* 0x004fe400078e02ff */
[----:B------:R-:W-:-:S04]  /*21fe0*/  IMAD.WIDE.U32 R2, R12, R4, R2 ;  /* 0x000000040c027225 */ /* 0x000fc800078e0002 */
[----:B------:R-:W-:-:S04]  /*21ff0*/  IMAD R5, R13, R4, R5 ;  /* 0x000000040d057224 */ /* 0x000fc800078e0205 */
[----:B------:R-:W-:Y:S02]  /*22000*/  IMAD.IADD R22, R3, 0x1, R5 ;  /* 0x0000000103167824 */ /* 0x000fe400078e0205 */
.L_x_2572:
        /* <DEDUP_REMOVED lines=17> */
.L_x_2584:
        /* <DEDUP_REMOVED lines=27> */
.L_x_2583:
[----:B------:R-:W-:Y:S05]  /*222d0*/  BSYNC B8 ;  /* 0x0000000000087941 */ /* 0x000fea0003800000 */
.L_x_2582:
[----:B------:R-:W-:-:S04]  /*222e0*/  IADD3 R16, P0, R16, 0x8, RZ ;  /* 0x0000000810107810 */ /* 0x000fc80007f1e0ff */
[----:B------:R-:W-:Y:S02]  /*222f0*/  IADD3.X R17, RZ, R17, RZ, P0, !PT ;  /* 0x00000011ff117210 */ /* 0x000fe400007fe4ff */
[----:B------:R-:W-:-:S04]  /*22300*/  ISETP.GE.U32.AND P0, PT, R16, R19, PT ;  /* 0x000000131000720c */ /* 0x000fc80003f06070 */
[----:B------:R-:W-:-:S13]  /*22310*/  ISETP.GE.U32.AND.EX P0, PT, R17, R22, PT, P0 ;  /* 0x000000161100720c */ /* 0x000fda0003f06100 */
[----:B------:R-:W-:Y:S05]  /*22320*/  @!P0 BRA `(.L_x_2584) ;  /* 0xfffffdf000008947 */ /* 0x000fea000383ffff */
.L_x_2551:
[----:B------:R-:W-:Y:S05]  /*22330*/  BSYNC B7 ;  /* 0x0000000000077941 */ /* 0x000fea0003800000 */
.L_x_2550:
        /* <DEDUP_REMOVED lines=30> */
.L_x_2588:
[----:B------:R-:W-:Y:S05]  /*22520*/  BSYNC B8 ;  /* 0x0000000000087941 */ /* 0x000fea0003800000 */
.L_x_2587:
        /* <DEDUP_REMOVED lines=25> */
.L_x_2590:
[----:B------:R-:W-:Y:S05]  /*226c0*/  BSYNC B8 ;  /* 0x0000000000087941 */ /* 0x000fea0003800000 */
.L_x_2589:
        /* <DEDUP_REMOVED lines=29> */
.L_x_2592:
[----:B------:R-:W-:Y:S05]  /*228a0*/  BSYNC B8 ;  /* 0x0000000000087941 */ /* 0x000fea0003800000 */
.L_x_2591:
        /* <DEDUP_REMOVED lines=16> */
.L_x_2606:
        /* <DEDUP_REMOVED lines=17> */
.L_x_2595:
        /* <DEDUP_REMOVED lines=19> */
.L_x_2596:
[----:B------:R-:W-:Y:S05]  /*22bf0*/  BSYNC B1 ;  /* 0x0000000000017941 */ /* 0x000fea0003800000 */
.L_x_2594:
        /* <DEDUP_REMOVED lines=30> */
.L_x_2598:
        /* <DEDUP_REMOVED lines=19> */
.L_x_2599:
[----:B------:R-:W-:Y:S05]  /*22f10*/  BSYNC B1 ;  /* 0x0000000000017941 */ /* 0x000fea0003800000 */
.L_x_2597:
        /* <DEDUP_REMOVED lines=29> */
.L_x_2601:
        /* <DEDUP_REMOVED lines=19> */
.L_x_2602:
[----:B------:R-:W-:Y:S05]  /*23220*/  BSYNC B1 ;  /* 0x0000000000017941 */ /* 0x000fea0003800000 */
.L_x_2600:
        /* <DEDUP_REMOVED lines=28> */
.L_x_2604:
        /* <DEDUP_REMOVED lines=19> */
.L_x_2605:
[----:B------:R-:W-:Y:S05]  /*23520*/  BSYNC B1 ;  /* 0x0000000000017941 */ /* 0x000fea0003800000 */
.L_x_2603:
        /* <DEDUP_REMOVED lines=20> */
.L_x_2593:
        /* <DEDUP_REMOVED lines=19> */
.L_x_2609:
        /* <DEDUP_REMOVED lines=19> */
.L_x_2610:
[----:B------:R-:W-:Y:S05]  /*238d0*/  BSYNC B0 ;  /* 0x0000000000007941 */ /* 0x000fea0003800000 */
.L_x_2608:
        /* <DEDUP_REMOVED lines=30> */
.L_x_2612:
        /* <DEDUP_REMOVED lines=19> */
.L_x_2613:
[----:B------:R-:W-:Y:S05]  /*23bf0*/  BSYNC B0 ;  /* 0x0000000000007941 */ /* 0x000fea0003800000 */
.L_x_2611:
        /* <DEDUP_REMOVED lines=30> */
.L_x_2615:
        /* <DEDUP_REMOVED lines=19> */
.L_x_2616:
[----:B------:R-:W-:Y:S05]  /*23f10*/  BSYNC B0 ;  /* 0x0000000000007941 */ /* 0x000fea0003800000 */
.L_x_2614:
[----:B------:R-:W2:Y:S01]  /*23f20*/  LDG.E.64 R12, [R12.64+-0x10] ;  /* 0xfffff0240c0c7981 */ /* 0x000ea2000c1e1b00 */
[----:B------:R-:W-:Y:S02]  /*23f30*/  IMAD.MOV.U32 R3, RZ, RZ, R22 ;  /* 0x000000ffff037224 */ /* 0x000fe400078e0016 */
[----:B--2---:R-:W-:Y:S02]  /*23f40*/  IMAD R5, R5, R12, RZ ;  /* 0x0000000c05057224 */ /* 0x004fe400078e02ff */
[----:B------:R-:W-:-:S04]  /*23f50*/  IMAD.WIDE.U32 R2, R12, R4, R2 ;  /* 0x000000040c027225 */ /* 0x000fc800078e0002 */
[----:B------:R-:W-:-:S04]  /*23f60*/  IMAD R5, R13, R4, R5 ;  /* 0x000000040d057224 */ /* 0x000fc800078e0205 */
[----:B------:R-:W-:Y:S02]  /*23f70*/  IMAD.IADD R22, R3, 0x1, R5 ;  /* 0x0000000103167824 */ /* 0x000fe400078e0205 */
.L_x_2607:
        /* <DEDUP_REMOVED lines=17> */
.L_x_2619:
        /* <DEDUP_REMOVED lines=27> */
.L_x_2618:
[----:B------:R-:W-:Y:S05]  /*24240*/  BSYNC B8 ;  /* 0x0000000000087941 */ /* 0x000fea0003800000 */
.L_x_2617:
[----:B------:R-:W-:-:S04]  /*24250*/  IADD3 R16, P0, R16, 0x8, RZ ;  /* 0x0000000810107810 */ /* 0x000fc80007f1e0ff */
[----:B------:R-:W-:Y:S02]  /*24260*/  IADD3.X R17, RZ, R17, RZ, P0, !PT ;  /* 0x00000011ff117210 */ /* 0x000fe400007fe4ff */
[----:B------:R-:W-:-:S04]  /*24270*/  ISETP.GE.U32.AND P0, PT, R16, R19, PT ;  /* 0x000000131000720c */ /* 0x000fc80003f06070 */
[----:B------:R-:W-:-:S13]  /*24280*/  ISETP.GE.U32.AND.EX P0, PT, R17, R22, PT, P0 ;  /* 0x000000161100720c */ /* 0x000fda0003f06100 */
[----:B------:R-:W-:Y:S05]  /*24290*/  @!P0 BRA `(.L_x_2619) ;  /* 0xfffffdf000008947 */ /* 0x000fea000383ffff */
.L_x_2586:
[----:B------:R-:W-:Y:S05]  /*242a0*/  BSYNC B7 ;  /* 0x0000000000077941 */ /* 0x000fea0003800000 */
.L_x_2585:
        /* <DEDUP_REMOVED lines=30> */
.L_x_2623:
[----:B------:R-:W-:Y:S05]  /*24490*/  BSYNC B8 ;  /* 0x0000000000087941 */ /* 0x000fea0003800000 */
.L_x_2622:
        /* <DEDUP_REMOVED lines=25> */
.L_x_2625:
[----:B------:R-:W-:Y:S05]  /*24630*/  BSYNC B8 ;  /* 0x0000000000087941 */ /* 0x000fea0003800000 */
.L_x_2624:
        /* <DEDUP_REMOVED lines=29> */
.L_x_2627:
[----:B------:R-:W-:Y:S05]  /*24810*/  BSYNC B8 ;  /* 0x0000000000087941 */ /* 0x000fea0003800000 */
.L_x_2626:
        /* <DEDUP_REMOVED lines=16> */
.L_x_2641:
        /* <DEDUP_REMOVED lines=17> */
.L_x_2630:
        /* <DEDUP_REMOVED lines=19> */
.L_x_2631:
[----:B------:R-:W-:Y:S05]  /*24b60*/  BSYNC B1 ;  /* 0x0000000000017941 */ /* 0x000fea0003800000 */
.L_x_2629:
        /* <DEDUP_REMOVED lines=30> */
.L_x_2633:
        /* <DEDUP_REMOVED lines=19> */
.L_x_2634:
[----:B------:R-:W-:Y:S05]  /*24e80*/  BSYNC B1 ;  /* 0x0000000000017941 */ /* 0x000fea0003800000 */
.L_x_2632:
        /* <DEDUP_REMOVED lines=29> */
.L_x_2636:
        /* <DEDUP_REMOVED lines=19> */
.L_x_2637:
[----:B------:R-:W-:Y:S05]  /*25190*/  BSYNC B1 ;  /* 0x0000000000017941 */ /* 0x000fea0003800000 */
.L_x_2635:
        /* <DEDUP_REMOVED lines=28> */
.L_x_2639:
        /* <DEDUP_REMOVED lines=19> */
.L_x_2640:
[----:B------:R-:W-:Y:S05]  /*25490*/  BSYNC B1 ;  /* 0x0000000000017941 */ /* 0x000fea0003800000 */
.L_x_2638:
        /* <DEDUP_REMOVED lines=20> */
.L_x_2628:
        /* <DEDUP_REMOVED lines=19> */
.L_x_2644:
        /* <DEDUP_REMOVED lines=19> */
.L_x_2645:
[----:B------:R-:W-:Y:S05]  /*25840*/  BSYNC B0 ;  /* 0x0000000000007941 */ /* 0x000fea0003800000 */
.L_x_2643:
        /* <DEDUP_REMOVED lines=30> */
.L_x_2647:
        /* <DEDUP_REMOVED lines=19> */
.L_x_2648:
[----:B------:R-:W-:Y:S05]  /*25b60*/  BSYNC B0 ;  /* 0x0000000000007941 */ /* 0x000fea0003800000 */
.L_x_2646:
        /* <DEDUP_REMOVED lines=30> */
.L_x_2650:
        /* <DEDUP_REMOVED lines=19> */
.L_x_2651:
[----:B------:R-:W-:Y:S05]  /*25e80*/  BSYNC B0 ;  /* 0x0000000000007941 */ /* 0x000fea0003800000 */
.L_x_2649:
[----:B------:R-:W2:Y:S01]  /*25e90*/  LDG.E.64 R12, [R12.64+-0x10] ;  /* 0xfffff0240c0c7981 */ /* 0x000ea2000c1e1b00 */
[----:B------:R-:W-:Y:S02]  /*25ea0*/  IMAD.MOV.U32 R3, RZ, RZ, R22 ;  /* 0x000000ffff037224 */ /* 0x000fe400078e0016 */
[----:B--2---:R-:W-:Y:S02]  /*25eb0*/  IMAD R5, R5, R12, RZ ;  /* 0x0000000c05057224 */ /* 0x004fe400078e02ff */
[----:B------:R-:W-:-:S04]  /*25ec0*/  IMAD.WIDE.U32 R2, R12, R4, R2 ;  /* 0x000000040c027225 */ /* 0x000fc800078e0002 */
[----:B------:R-:W-:-:S04]  /*25ed0*/  IMAD R5, R13, R4, R5 ;  /* 0x000000040d057224 */ /* 0x000fc800078e0205 */
[----:B------:R-:W-:Y:S02]  /*25ee0*/  IMAD.IADD R22, R3, 0x1, R5 ;  /* 0x0000000103167824 */ /* 0x000fe400078e0205 */
.L_x_2642:
        /* <DEDUP_REMOVED lines=17> */
.L_x_2654:
        /* <DEDUP_REMOVED lines=27> */
.L_x_2653:
[----:B------:R-:W-:Y:S05]  /*261b0*/  BSYNC B8 ;  /* 0x0000000000087941 */ /* 0x000fea0003800000 */
.L_x_2652:
[----:B------:R-:W-:-:S04]  /*261c0*/  IADD3 R16, P0, R16, 0x8, RZ ;  /* 0x0000000810107810 */ /* 0x000fc80007f1e0ff */
[----:B------:R-:W-:Y:S02]  /*261d0*/  IADD3.X R17, RZ, R17, RZ, P0, !PT ;  /* 0x00000011ff117210 */ /* 0x000fe400007fe4ff */
[----:B------:R-:W-:-:S04]  /*261e0*/  ISETP.GE.U32.AND P0, PT, R16, R19, PT ;  /* 0x000000131000720c */ /* 0x000fc80003f06070 */
[----:B------:R-:W-:-:S13]  /*261f0*/  ISETP.GE.U32.AND.EX P0, PT, R17, R22, PT, P0 ;  /* 0x000000161100720c */ /* 0x000fda0003f06100 */
[----:B------:R-:W-:Y:S05]  /*26200*/  @!P0 BRA `(.L_x_2654) ;  /* 0xfffffdf000008947 */ /* 0x000fea000383ffff */
.L_x_2621:
[----:B------:R-:W-:Y:S05]  /*26210*/  BSYNC B7 ;  /* 0x0000000000077941 */ /* 0x000fea0003800000 */
.L_x_2620:
        /* <DEDUP_REMOVED lines=29> */
.L_x_2656:
[----:B------:R-:W-:Y:S05]  /*263f0*/  BSYNC B7 ;  /* 0x0000000000077941 */ /* 0x000fea0003800000 */
.L_x_2655:
        /* <DEDUP_REMOVED lines=25> */
.L_x_2658:
[----:B------:R-:W-:Y:S05]  /*26590*/  BSYNC B7 ;  /* 0x0000000000077941 */ /* 0x000fea0003800000 */
.L_x_2657:
        /* <DEDUP_REMOVED lines=29> */
.L_x_2660:
[----:B------:R-:W-:Y:S05]  /*26770*/  BSYNC B7 ;  /* 0x0000000000077941 */ /* 0x000fea0003800000 */
.L_x_2659:
[----:B------:R-:W-:Y:S02]  /*26780*/  IMAD.MOV.U32 R27, RZ, RZ, c[0x0][0x180] ;  /* 0x00006000ff1b7624 */ /* 0x000fe400078e00ff */
[----:B------:R-:W-:Y:S02]  /*26790*/  IMAD R3, R105, c[0x0][0x178], RZ ;  /* 0x00005e0069037a24 */ /* 0x000fe400078e02ff */
[C---:B------:R-:W-:Y:S01]  /*267a0*/  IMAD.WIDE.U32 R24, R104.reuse, c[0x0][0x178], RZ ;  /* 0x00005e0068187a25 */ /* 0x040fe200078e00ff */
[C---:B------:R-:W-:Y:S02]  /*267b0*/  IADD3 R26, R27.reuse, -0x1, RZ ;  /* 0xffffffff1b1a7810 */ /* 0x040fe40007ffe0ff */
[----:B------:R-:W-:Y:S01]  /*267c0*/  LOP3.LUT R27, R27, 0x3, RZ, 0xc0, !PT ;  /* 0x000000031b1b7812 */ /* 0x000fe200078ec0ff */
[----:B------:R-:W-:Y:S01]  /*267d0*/  IMAD R3, R104, c[0x0][0x17c], R3 ;  /* 0x00005f0068037a24 */ /* 0x000fe200078e0203 */
[----:B------:R-:W-:Y:S01]  /*267e0*/  ISETP.GE.U32.AND P0, PT, R26, 0x3, PT ;  /* 0x000000031a00780c */ /* 0x000fe20003f06070 */
[----:B------:R-:W-:-:S02]  /*267f0*/  IMAD.MOV.U32 R2, RZ, RZ, RZ ;  /* 0x000000ffff027224 */ /* 0x000fc400078e00ff */
[----:B------:R-:W-:Y:S01]  /*26800*/  IMAD.MOV.U32 R22, RZ, RZ, RZ ;  /* 0x000000ffff167224 */ /* 0x000fe200078e00ff */
[----:B------:R-:W-:-:S09]  /*26810*/  IADD3 R23, R25, R3, RZ ;  /* 0x0000000319177210 */ /* 0x000fd20007ffe0ff */
[----:B------:R-:W-:Y:S05]  /*26820*/  @!P0 BRA `(.L_x_2661) ;  /* 0x00000cf000008947 */ /* 0x000fea0003800000 */
[----:B------:R-:W-:Y:S01]  /*26830*/  BSSY B0, `(.L_x_2661) ;  /* 0x00000ce000007945 */ /* 0x000fe20003800000 */
[----:B------:R-:W-:Y:S01]  /*26840*/  IADD3 R28, -R27, c[0x0][0x180], RZ ;  /* 0x000060001b1c7a10 */ /* 0x000fe20007ffe1ff */
[----:B------:R-:W-:Y:S02]  /*26850*/  IMAD.MOV.U32 R2, RZ, RZ, RZ ;  /* 0x000000ffff027224 */ /* 0x000fe400078e00ff */
[----:B------:R-:W-:Y:S02]  /*26860*/  IMAD.MOV.U32 R22, RZ, RZ, RZ ;  /* 0x000000ffff167224 */ /* 0x000fe400078e00ff */
.L_x_2674:
        /* <DEDUP_REMOVED lines=17> */
.L_x_2663:
        /* <DEDUP_REMOVED lines=19> */
.L_x_2664:
[----:B------:R-:W-:Y:S05]  /*26ab0*/  BSYNC B1 ;  /* 0x0000000000017941 */ /* 0x000fea0003800000 */
.L_x_2662:
[----:B------:R-:W2:Y:S01]  /*26ac0*/  LDG.E.64 R18, [R12.64+-0x8] ;  /* 0xfffff8240c127981 */ /* 0x000ea2000c1e1b00 */
[----:B------:R-:W-:-:S04]  /*26ad0*/  LEA R16, P0, R26, c[0x0][0x190], 0x3 ;  /* 0x000064001a107a11 */ /* 0x000fc800078018ff */
[----:B------:R-:W-:-:S05]  /*26ae0*/  LEA.HI.X R17, R26, c[0x0][0x194], R17, 0x3, P0 ;  /* 0x000065001a117a11 */ /* 0x000fca00000f1c11 */
[----:B------:R-:W3:Y:S01]  /*26af0*/  LDG.E.64 R4, [R16.64] ;  /* 0x0000002410047981 */ /* 0x000ee2000c1e1b00 */
[----:B------:R-:W-:Y:S02]  /*26b00*/  IADD3 R9, P0, RZ, -R14, RZ ;  /* 0x8000000eff097210 */ /* 0x000fe40007f1e0ff */
[----:B------:R-:W-:-:S03]  /*26b10*/  MOV R25, R23 ;  /* 0x0000001700197202 */ /* 0x000fc60000000f00 */
        /* <DEDUP_REMOVED lines=23> */
.L_x_2666:
        /* <DEDUP_REMOVED lines=19> */
.L_x_2667:
[----:B------:R-:W-:Y:S05]  /*26dc0*/  BSYNC B1 ;  /* 0x0000000000017941 */ /* 0x000fea0003800000 */
.L_x_2665:
        /* <DEDUP_REMOVED lines=29> */
.L_x_2669:
        /* <DEDUP_REMOVED lines=19> */
.L_x_2670:
[----:B------:R-:W-:Y:S05]  /*270d0*/  BSYNC B1 ;  /* 0x0000000000017941 */ /* 0x000fea0003800000 */
.L_x_2668:
        /* <DEDUP_REMOVED lines=28> */
.L_x_2672:
        /* <DEDUP_REMOVED lines=19> */
.L_x_2673:
[----:B------:R-:W-:Y:S05]  /*273d0*/  BSYNC B1 ;  /* 0x0000000000017941 */ /* 0x000fea0003800000 */
.L_x_2671:
        /* <DEDUP_REMOVED lines=20> */
.L_x_2661:
        /* <DEDUP_REMOVED lines=19> */
.L_x_2677:
        /* <DEDUP_REMOVED lines=19> */
.L_x_2678:
[----:B------:R-:W-:Y:S05]  /*27780*/  BSYNC B0 ;  /* 0x0000000000007941 */ /* 0x000fea0003800000 */
.L_x_2676:
[----:B------:R-:W-:-:S04]  /*27790*/  LEA R12, P0, R26, c[0x0][0x190], 0x3 ;  /* 0x000064001a0c7a11 */ /* 0x000fc800078018ff */
[----:B------:R-:W-:-:S05]  /*277a0*/  LEA.HI.X R13, R26, c[0x0][0x194], R13, 0x3, P0 ;  /* 0x000065001a0d7a11 */ /* 0x000fca00000f1c0d */
[----:B------:R-:W2:Y:S01]  /*277b0*/  LDG.E.64 R4, [R12.64] ;  /* 0x000000240c047981 */ /* 0x000ea2000c1e1b00 */
[----:B------:R-:W-:Y:S01]  /*277c0*/  IADD3 R9, P0, RZ, -R14, RZ ;  /* 0x8000000eff097210 */ /* 0x000fe20007f1e0ff */
[----:B------:R-:W-:-:S04]  /*277d0*/  IMAD.MOV.U32 R25, RZ, RZ, R23 ;  /* 0x000000ffff197224 */ /* 0x000fc800078e0017 */
        /* <DEDUP_REMOVED lines=24> */
.L_x_2680:
        /* <DEDUP_REMOVED lines=19> */
.L_x_2681:
[----:B------:R-:W-:Y:S05]  /*27a90*/  BSYNC B0 ;  /* 0x0000000000007941 */ /* 0x000fea0003800000 */
.L_x_2679:
        /* <DEDUP_REMOVED lines=30> */
.L_x_2683:
        /* <DEDUP_REMOVED lines=19> */
.L_x_2684:
[----:B------:R-:W-:Y:S05]  /*27db0*/  BSYNC B0 ;  /* 0x0000000000007941 */ /* 0x000fea0003800000 */
.L_x_2682:
[----:B------:R-:W2:Y:S01]  /*27dc0*/  LDG.E.64 R12, [R12.64+-0x10] ;  /* 0xfffff0240c0c7981 */ /* 0x000ea2000c1e1b00 */
[----:B------:R-:W-:Y:S01]  /*27dd0*/  MOV R3, R22 ;  /* 0x0000001600037202 */ /* 0x000fe20000000f00 */
[----:B--2---:R-:W-:-:S04]  /*27de0*/  IMAD R5, R5, R12, RZ ;  /* 0x0000000c05057224 */ /* 0x004fc800078e02ff */
[----:B------:R-:W-:-:S04]  /*27df0*/  IMAD.WIDE.U32 R2, R12, R4, R2 ;  /* 0x000000040c027225 */ /* 0x000fc800078e0002 */
[----:B------:R-:W-:-:S04]  /*27e00*/  IMAD R5, R13, R4, R5 ;  /* 0x000000040d057224 */ /* 0x000fc800078e0205 */
[----:B------:R-:W-:Y:S02]  /*27e10*/  IMAD.IADD R22, R3, 0x1, R5 ;  /* 0x0000000103167824 */ /* 0x000fe400078e0205 */
.L_x_2675:
        /* <DEDUP_REMOVED lines=17> */
.L_x_2687:
        /* <DEDUP_REMOVED lines=27> */
.L_x_2686:
[----:B------:R-:W-:Y:S05]  /*280e0*/  BSYNC B7 ;  /* 0x0000000000077941 */ /* 0x000fea0003800000 */
.L_x_2685:
[----:B------:R-:W-:-:S05]  /*280f0*/  IADD3 R16, P0, R16, 0x8, RZ ;  /* 0x0000000810107810 */ /* 0x000fca0007f1e0ff */
[----:B------:R-:W-:Y:S01]  /*28100*/  IMAD.X R17, RZ, RZ, R17, P0 ;  /* 0x000000ffff117224 */ /* 0x000fe200000e0611 */
[----:B------:R-:W-:-:S04]  /*28110*/  ISETP.GE.U32.AND P0, PT, R16, R19, PT ;  /* 0x000000131000720c */ /* 0x000fc80003f06070 */
[----:B------:R-:W-:-:S13]  /*28120*/  ISETP.GE.U32.AND.EX P0, PT, R17, R22, PT, P0 ;  /* 0x000000161100720c */ /* 0x000fda0003f06100 */
[----:B------:R-:W-:Y:S05]  /*28130*/  @!P0 BRA `(.L_x_2687) ;  /* 0xfffffdf000008947 */ /* 0x000fea000383ffff */
.L_x_2409:
[----:B------:R-:W-:Y:S05]  /*28140*/  BSYNC B6 ;  /* 0x0000000000067941 */ /* 0x000fea0003800000 */
.L_x_2319:
[----:B------:R-:W0:Y:S01]  /*28150*/  S2R R0, SR_TID.X ;  /* 0x0000000000007919 */ /* 0x000e220000002100 */
[----:B------:R-:W-:Y:S01]  /*28160*/  BSSY B0, `(.L_x_2688) ;  /* 0x0000033000007945 */ /* 0x000fe20003800000 */
[----:B------:R-:W-:Y:S01]  /*28170*/  BSSY B1, `(.L_x_2689) ;  /* 0x000002b000017945 */ /* 0x000fe20003800000 */
[----:B0-----:R-:W-:-:S13]  /*28180*/  ISETP.GE.AND P0, PT, R0, R106, PT ;  /* 0x0000006a0000720c */ /* 0x001fda0003f06270 */
[----:B------:R-:W-:Y:S01]  /*28190*/  @!P0 IMAD.IADD R2, R107, 0x1, R0 ;  /* 0x000000016b028824 */ /* 0x000fe200078e0200 */
[----:B------:R-:W-:Y:S01]  /*281a0*/  @!P0 IADD3 R0, R0, 0x80, RZ ;  /* 0x0000008000008810 */ /* 0x000fe20007ffe0ff */
[----:B------:R-:W-:-:S04]  /*281b0*/  @!P0 IMAD.MOV.U32 R3, RZ, RZ, 0x8 ;  /* 0x00000008ff038424 */ /* 0x000fc800078e00ff */
[----:B------:R-:W-:-:S05]  /*281c0*/  @!P0 IMAD.WIDE.U32 R2, R2, R3, c[0x0][0x1a8] ;  /* 0x00006a0002028625 */ /* 0x000fca00078e0003 */
[----:B------:R0:W-:Y:S01]  /*281d0*/  @!P0 STG.E.64 [R2.64], RZ ;  /* 0x000000ff02008986 */ /* 0x0001e2000c101b24 */
[----:B------:R-:W-:-:S13]  /*281e0*/  ISETP.GE.AND P0, PT, R0, R106, PT ;  /* 0x0000006a0000720c */ /* 0x000fda0003f06270 */
[----:B------:R-:W-:Y:S05]  /*281f0*/  @P0 BRA `(.L_x_2690) ;  /* 0x000000c000000947 */ /* 0x000fea0003800000 */
[----:B0-----:R-:W-:Y:S01]  /*28200*/  IADD3 R2, R107, R0, RZ ;  /* 0x000000006b027210 */ /* 0x001fe20007ffe0ff */
[----:B------:R-:W-:Y:S01]  /*28210*/  IMAD.MOV.U32 R3, RZ, RZ, 0x8 ;  /* 0x00000008ff037424 */ /* 0x000fe200078e00ff */
[----:B------:R-:W-:-:S03]  /*28220*/  IADD3 R0, R0, 0x80, RZ ;  /* 0x0000008000007810 */ /* 0x000fc60007ffe0ff */
[----:B------:R-:W-:Y:S01]  /*28230*/  IMAD.WIDE.U32 R2, R2, R3, c[0x0][0x1a8] ;  /* 0x00006a0002027625 */ /* 0x000fe200078e0003 */
[----:B------:R-:W-:-:S04]  /*28240*/  ISETP.GE.AND P0, PT, R0, R106, PT ;  /* 0x0000006a0000720c */ /* 0x000fc80003f06270 */
[----:B------:R0:W-:Y:S09]  /*28250*/  STG.E.64 [R2.64], RZ ;  /* 0x000000ff02007986 */ /* 0x0001f2000c101b24 */
[----:B------:R-:W-:Y:S05]  /*28260*/  @P0 BRA `(.L_x_2691) ;  /* 0x000000c000000947 */ /* 0x000fea0003800000 */
[----:B0-----:R-:W-:Y:S01]  /*28270*/  IMAD.IADD R2, R107, 0x1, R0 ;  /* 0x000000016b027824 */ /* 0x001fe200078e0200 */
[----:B------:R-:W-:Y:S01]  /*28280*/  IADD3 R0, R0, 0x80, RZ ;  /* 0x0000008000007810 */ /* 0x000fe20007ffe0ff */
[----:B------:R-:W-:-:S04]  /*28290*/  IMAD.MOV.U32 R3, RZ, RZ, 0x8 ;  /* 0x00000008ff037424 */ /* 0x000fc800078e00ff */
[----:B------:R-:W-:-:S05]  /*282a0*/  IMAD.WIDE.U32 R2, R2, R3, c[0x0][0x1a8] ;  /* 0x00006a0002027625 */ /* 0x000fca00078e0003 */
[----:B------:R0:W-:Y:S02]  /*282b0*/  STG.E.64 [R2.64], RZ ;  /* 0x000000ff02007986 */ /* 0x0001e4000c101b24 */
.L_x_2690:
[----:B0-----:R-:W-:-:S13]  /*282c0*/  ISETP.GE.AND P0, PT, R0, R106, PT ;  /* 0x0000006a0000720c */ /* 0x001fda0003f06270 */
[----:B------:R-:W-:Y:S05]  /*282d0*/  @P0 BRA `(.L_x_2692) ;  /* 0x000000c000000947 */ /* 0x000fea0003800000 */
[----:B------:R-:W-:Y:S01]  /*282e0*/  IMAD.IADD R2, R107, 0x1, R0 ;  /* 0x000000016b027824 */ /* 0x000fe200078e0200 */
[----:B------:R-:W-:Y:S01]  /*282f0*/  IADD3 R0, R0, 0x80, RZ ;  /* 0x0000008000007810 */ /* 0x000fe20007ffe0ff */
[----:B------:R-:W-:-:S04]  /*28300*/  IMAD.MOV.U32 R3, RZ, RZ, 0x8 ;  /* 0x00000008ff037424 */ /* 0x000fc800078e00ff */
[----:B------:R-:W-:-:S05]  /*28310*/  IMAD.WIDE.U32 R2, R2, R3, c[0x0][0x1a8] ;  /* 0x00006a0002027625 */ /* 0x000fca00078e0003 */
[----:B------:R0:W-:Y:S02]  /*28320*/  STG.E.64 [R2.64], RZ ;  /* 0x000000ff02007986 */ /* 0x0001e4000c101b24 */
.L_x_2691:
[----:B------:R-:W-:-:S13]  /*28330*/  ISETP.GE.AND P0, PT, R0, R106, PT ;  /* 0x0000006a0000720c */ /* 0x000fda0003f06270 */
[----:B------:R-:W-:Y:S05]  /*28340*/  @P0 BRA `(.L_x_2693) ;  /* 0x000000d000000947 */ /* 0x000fea0003800000 */
[----:B0-----:R-:W-:Y:S01]  /*28350*/  IADD3 R2, R107, R0, RZ ;  /* 0x000000006b027210 */ /* 0x001fe20007ffe0ff */
[----:B------:R-:W-:Y:S01]  /*28360*/  IMAD.MOV.U32 R3, RZ, RZ, 0x8 ;  /* 0x00000008ff037424 */ /* 0x000fe200078e00ff */
[----:B------:R-:W-:-:S03]  /*28370*/  IADD3 R0, R0, 0x80, RZ ;  /* 0x0000008000007810 */ /* 0x000fc60007ffe0ff */
[----:B------:R-:W-:-:S05]  /*28380*/  IMAD.WIDE.U32 R2, R2, R3, c[0x0][0x1a8] ;  /* 0x00006a0002027625 */ /* 0x000fca00078e0003 */
[----:B------:R0:W-:Y:S02]  /*28390*/  STG.E.64 [R2.64], RZ ;  /* 0x000000ff02007986 */ /* 0x0001e4000c101b24 */
.L_x_2692:
[----:B------:R-:W-:-:S13]  /*283a0*/  ISETP.GE.AND P0, PT, R0, R106, PT ;  /* 0x0000006a0000720c */ /* 0x000fda0003f06270 */
[----:B------:R-:W-:Y:S01]  /*283b0*/  @P0 BREAK B1 ;  /* 0x0000000000010942 */ /* 0x000fe20003800000 */
[----:B------:R-:W-:Y:S05]  /*283c0*/  @P0 BRA `(.L_x_2694) ;  /* 0x000000c000000947 */ /* 0x000fea0003800000 */
[----:B0-----:R-:W-:Y:S01]  /*283d0*/  IMAD.IADD R2, R107, 0x1, R0 ;  /* 0x000000016b027824 */ /* 0x001fe200078e0200 */
[----:B------:R-:W-:Y:S01]  /*283e0*/  IADD3 R0, R0, 0x80, RZ ;  /* 0x0000008000007810 */ /* 0x000fe20007ffe0ff */
[----:B------:R-:W-:-:S04]  /*283f0*/  IMAD.MOV.U32 R3, RZ, RZ, 0x8 ;  /* 0x00000008ff037424 */ /* 0x000fc800078e00ff */
[----:B------:R-:W-:-:S05]  /*28400*/  IMAD.WIDE.U32 R2, R2, R3, c[0x0][0x1a8] ;  /* 0x00006a0002027625 */ /* 0x000fca00078e0003 */
[----:B------:R0:W-:Y:S02]  /*28410*/  STG.E.64 [R2.64], RZ ;  /* 0x000000ff02007986 */ /* 0x0001e4000c101b24 */
.L_x_2693:
[----:B------:R-:W-:Y:S05]  /*28420*/  BSYNC B1 ;  /* 0x0000000000017941 */ /* 0x000fea0003800000 */
.L_x_2689:
[----:B------:R-:W-:-:S13]  /*28430*/  ISETP.GE.AND P0, PT, R0, R106, PT ;  /* 0x0000006a0000720c */ /* 0x000fda0003f06270 */
[----:B0-----:R-:W-:Y:S01]  /*28440*/  @!P0 IMAD.IADD R2, R107, 0x1, R0 ;  /* 0x000000016b028824 */ /* 0x001fe200078e0200 */
[----:B------:R-:W-:Y:S01]  /*28450*/  @!P0 IADD3 R0, R0, 0x80, RZ ;  /* 0x0000008000008810 */ /* 0x000fe20007ffe0ff */
[----:B------:R-:W-:-:S04]  /*28460*/  @!P0 IMAD.MOV.U32 R3, RZ, RZ, 0x8 ;  /* 0x00000008ff038424 */ /* 0x000fc800078e00ff */
[----:B------:R-:W-:-:S05]  /*28470*/  @!P0 IMAD.WIDE.U32 R2, R2, R3, c[0x0][0x1a8] ;  /* 0x00006a0002028625 */ /* 0x000fca00078e0003 */
[----:B------:R0:W-:Y:S02]  /*28480*/  @!P0 STG.E.64 [R2.64], RZ ;  /* 0x000000ff02008986 */ /* 0x0001e4000c101b24 */
.L_x_2694:
[----:B------:R-:W-:Y:S05]  /*28490*/  BSYNC B0 ;  /* 0x0000000000007941 */ /* 0x000fea0003800000 */
.L_x_2688:
[----:B------:R-:W-:-:S13]  /*284a0*/  ISETP.GE.AND P0, PT, R0, R106, PT ;  /* 0x0000006a0000720c */ /* 0x000fda0003f06270 */
[----:B------:R-:W-:Y:S05]  /*284b0*/  @P0 EXIT ;  /* 0x000000000000094d */ /* 0x000fea0003800000 */
[----:B0-----:R-:W-:Y:S01]  /*284c0*/  IADD3 R2, R107, R0, RZ ;  /* 0x000000006b027210 */ /* 0x001fe20007ffe0ff */
[----:B------:R-:W-:-:S04]  /*284d0*/  IMAD.MOV.U32 R3, RZ, RZ, 0x8 ;  /* 0x00000008ff037424 */ /* 0x000fc800078e00ff */
[----:B------:R-:W-:-:S05]  /*284e0*/  IMAD.WIDE.U32 R2, R2, R3, c[0x0][0x1a8] ;  /* 0x00006a0002027625 */ /* 0x000fca00078e0003 */
[----:B------:R-:W-:Y:S01]  /*284f0*/  STG.E.64 [R2.64], RZ ;  /* 0x000000ff02007986 */ /* 0x000fe2000c101b24 */
[----:B------:R-:W-:Y:S05]  /*28500*/  EXIT ;  /* 0x000000000000794d */ /* 0x000fea0003800000 */
        .weak           $__internal_6_$__cuda_sm20_div_s64
        .type           $__internal_6_$__cuda_sm20_div_s64,@function
        .size           $__internal_6_$__cuda_sm20_div_s64,($__internal_7_$__cuda_sm20_rem_s64 - $__internal_6_$__cuda_sm20_div_s64)
$__internal_6_$__cuda_sm20_div_s64:
        /* <DEDUP_REMOVED lines=28> */
[----:B------:R-:W-:-:S03]  /*286d0*/  IMAD.HI.U32 R60, R61, R8, RZ ;  /* 0x000000083d3c7227 */ /* 0x000fc600078e00ff */
[----:B------:R-:W-:Y:S02]  /*286e0*/  IADD3.X R9, RZ, ~R9, RZ, P0, !PT ;  /* 0x80000009ff097210 */ /* 0x000fe400007fe4ff */
[----:B------:R-:W-:-:S03]  /*286f0*/  ISETP.GE.AND P0, PT, R5, RZ, PT ;  /* 0x000000ff0500720c */ /* 0x000fc60003f06270 */
[----:B------:R-:W-:-:S04]  /*28700*/  IMAD.WIDE.U32 R60, P2, R61, R9, R60 ;  /* 0x000000093d3c7225 */ /* 0x000fc8000784003c */
[----:B------:R-:W-:-:S04]  /*28710*/  IMAD.HI.U32 R62, R7, R9, RZ ;  /* 0x00000009073e7227 */ /* 0x000fc800078e00ff */
[C---:B------:R-:W-:Y:S02]  /*28720*/  IMAD R108, R7.reuse, R9, RZ ;  /* 0x00000009076c7224 */ /* 0x040fe400078e02ff */
[----:B------:R-:W-:Y:S02]  /*28730*/  IMAD.X R62, R62, 0x1, R7, P2 ;  /* 0x000000013e3e7824 */ /* 0x000fe400010e0607 */
[----:B------:R-:W-:Y:S01]  /*28740*/  IMAD.HI.U32 R9, P2, R7, R8, R60 ;  /* 0x0000000807097227 */ /* 0x000fe2000784003c */
[----:B------:R-:W-:-:S03]  /*28750*/  SEL R7, R63, R6, !P0 ;  /* 0x000000063f077207 */ /* 0x000fc60004000000 */
[----:B------:R-:W-:Y:S01]  /*28760*/  IMAD.X R6, RZ, RZ, ~R5, P1 ;  /* 0x000000ffff067224 */ /* 0x000fe200008e0e05 */
[----:B------:R-:W-:Y:S01]  /*28770*/  IADD3 R9, P1, R108, R9, RZ ;  /* 0x000000096c097210 */ /* 0x000fe20007f3e0ff */
[----:B------:R-:W-:-:S03]  /*28780*/  IMAD.MOV.U32 R61, RZ, RZ, RZ ;  /* 0x000000ffff3d7224 */ /* 0x000fc600078e00ff */
[----:B------:R-:W-:Y:S01]  /*28790*/  SEL R6, R6, R5, !P0 ;  /* 0x0000000506067207 */ /* 0x000fe20004000000 */
[----:B------:R-:W-:Y:S01]  /*287a0*/  IMAD.HI.U32 R60, R9, R7, RZ ;  /* 0x00000007093c7227 */ /* 0x000fe200078e00ff */
[----:B------:R-:W-:-:S05]  /*287b0*/  IADD3.X R8, RZ, RZ, R62, P1, P2 ;  /* 0x000000ffff087210 */ /* 0x000fca0000fe443e */
[----:B------:R-:W-:-:S04]  /*287c0*/  IMAD.WIDE.U32 R60, R9, R6, R60 ;  /* 0x00000006093c7225 */ /* 0x000fc800078e003c */
[C---:B------:R-:W-:Y:S02]  /*287d0*/  IMAD R62, R8.reuse, R6, RZ ;  /* 0x00000006083e7224 */ /* 0x040fe400078e02ff */
[----:B------:R-:W-:-:S04]  /*287e0*/  IMAD.HI.U32 R9, P0, R8, R7, R60 ;  /* 0x0000000708097227 */ /* 0x000fc8000780003c */
[----:B------:R-:W-:Y:S01]  /*287f0*/  IMAD.HI.U32 R8, R8, R6, RZ ;  /* 0x0000000608087227 */ /* 0x000fe200078e00ff */
[----:B------:R-:W-:-:S03]  /*28800*/  IADD3 R9, P1, R62, R9, RZ ;  /* 0x000000093e097210 */ /* 0x000fc60007f3e0ff */
[----:B------:R-:W-:Y:S01]  /*28810*/  IMAD.X R8, RZ, RZ, R8, P0 ;  /* 0x000000ffff087224 */ /* 0x000fe200000e0608 */
[C---:B------:R-:W-:Y:S01]  /*28820*/  IADD3 R62, P2, R9.reuse, 0x1, RZ ;  /* 0x00000001093e7810 */ /* 0x040fe20007f5e0ff */
        /* <DEDUP_REMOVED lines=10> */
[----:B------:R-:W-:Y:S01]  /*288d0*/  SEL R61, R61, R7, P0 ;  /* 0x000000073d3d7207 */ /* 0x000fe20000000000 */
[----:B------:R-:W-:-:S03]  /*288e0*/  IMAD.X R7, RZ, RZ, R8, P2 ;  /* 0x000000ffff077224 */ /* 0x000fc600010e0608 */
[----:B------:R-:W-:Y:S02]  /*288f0*/  SEL R60, R60, R6, P0 ;  /* 0x000000063c3c7207 */ /* 0x000fe40000000000 */
[----:B------:R-:W-:Y:S02]  /*28900*/  SEL R6, R62, R9, P0 ;  /* 0x000000093e067207 */ /* 0x000fe40000000000 */
[----:B------:R-:W-:Y:S02]  /*28910*/  ISETP.GE.U32.AND P1, PT, R61, R10, PT ;  /* 0x0000000a3d00720c */ /* 0x000fe40003f26070 */
[----:B------:R-:W-:Y:S02]  /*28920*/  SEL R7, R7, R8, P0 ;  /* 0x0000000807077207 */ /* 0x000fe40000000000 */
[----:B------:R-:W-:Y:S02]  /*28930*/  IADD3 R9, P2, R6, 0x1, RZ ;  /* 0x0000000106097810 */ /* 0x000fe40007f5e0ff */
[----:B------:R-:W-:-:S03]  /*28940*/  ISETP.GE.U32.AND.EX P0, PT, R60, R11, PT, P1 ;  /* 0x0000000b3c00720c */ /* 0x000fc60003f06110 */
[----:B------:R-:W-:Y:S01]  /*28950*/  IMAD.X R8, RZ, RZ, R7, P2 ;  /* 0x000000ffff087224 */ /* 0x000fe200010e0607 */
[----:B------:R-:W-:Y:S02]  /*28960*/  SEL R6, R9, R6, P0 ;  /* 0x0000000609067207 */ /* 0x000fe40000000000 */
[----:B------:R-:W-:Y:S02]  /*28970*/  LOP3.LUT R9, R3, R5, RZ, 0x3c, !PT ;  /* 0x0000000503097212 */ /* 0x000fe400078e3cff */
[----:B------:R-:W-:Y:S02]  /*28980*/  SEL R7, R8, R7, P0 ;  /* 0x0000000708077207 */ /* 0x000fe40000000000 */
[----:B------:R-:W-:Y:S02]  /*28990*/  IADD3 R5, P2, RZ, -R6, RZ ;  /* 0x80000006ff057210 */ /* 0x000fe40007f5e0ff */
[----:B------:R-:W-:Y:S02]  /*289a0*/  ISETP.NE.U32.AND P0, PT, R4, RZ, PT ;  /* 0x000000ff0400720c */ /* 0x000fe40003f05070 */
[----:B------:R-:W-:Y:S01]  /*289b0*/  ISETP.GE.AND P1, PT, R9, RZ, PT ;  /* 0x000000ff0900720c */ /* 0x000fe20003f26270 */
[----:B------:R-:W-:Y:S01]  /*289c0*/  IMAD.X R4, RZ, RZ, ~R7, P2 ;  /* 0x000000ffff047224 */ /* 0x000fe200010e0e07 */
[----:B------:R-:W-:-:S02]  /*289d0*/  ISETP.NE.AND.EX P0, PT, R3, RZ, PT, P0 ;  /* 0x000000ff0300720c */ /* 0x000fc40003f05300 */
[----:B------:R-:W-:Y:S01]  /*289e0*/  SEL R3, R5, R6, !P1 ;  /* 0x0000000605037207 */ /* 0x000fe20004800000 */
[----:B------:R-:W-:Y:S01]  /*289f0*/  HFMA2.MMA R5, -RZ, RZ, 0, 0 ;  /* 0x00000000ff057435 */ /* 0x000fe200000001ff */
[----:B------:R-:W-:Y:S02]  /*28a00*/  SEL R4, R4, R7, !P1 ;  /* 0x0000000704047207 */ /* 0x000fe40004800000 */
[----:B------:R-:W-:Y:S02]  /*28a10*/  SEL R6, R3, 0xffffffff, P0 ;  /* 0xffffffff03067807 */ /* 0x000fe40000000000 */
[----:B------:R-:W-:Y:S01]  /*28a20*/  SEL R7, R4, 0xffffffff, P0 ;  /* 0xffffffff04077807 */ /* 0x000fe20000000000 */
[----:B------:R-:W-:-:S04]  /*28a30*/  IMAD.MOV.U32 R4, RZ, RZ, R0 ;  /* 0x000000ffff047224 */ /* 0x000fc800078e0000 */
[----:B------:R-:W-:Y:S05]  /*28a40*/  RET.REL.NODEC R4 `(_ZN2at6native29vectorized_elementwise_kernelILi2EZZZNS0_67_GLOBAL__N__bb565c37_34_ValidateCompressedIndicesKernel_cu_33a4b88b42_validate_compressed_sparse_indices_kernelILNS2_8CDimNameE1ENS2_18CUDAKernelLauncherENS2_14EmptyVecKernelENS2_8DummyVecELm0EEEvRKNS_6TensorESA_lllENKUlvE1_clEvENKUlvE0_clEvEUllllllE_St5arrayIPcLm6EEEEviT0_T1_) ;  /* 0xfffd75b004007950 */ /* 0x000fea0003c3ffff */
        .weak           $__internal_7_$__cuda_sm20_rem_s64
        .type           $__internal_7_$__cuda_sm20_rem_s64,@function
        .size           $__internal_7_$__cuda_sm20_rem_s64,(.L_x_27283 - $__internal_7_$__cuda_sm20_rem_s64)
$__internal_7_$__cuda_sm20_rem_s64:
        /* <DEDUP_REMOVED lines=24> */
[C---:B------:R-:W-:Y:S01]  /*28bd0*/  IMAD R7, R9.reuse, R5, R21 ;  /* 0x0000000509077224 */ /* 0x040fe200078e0215 */
[----:B------:R-:W-:Y:S02]  /*28be0*/  IADD3 R20, P0, RZ, -R20, RZ ;  /* 0x80000014ff147210 */ /* 0x000fe40007f1e0ff */
[----:B------:R-:W-:Y:S01]  /*28bf0*/  ISETP.GE.AND P1, PT, R10, RZ, PT ;  /* 0x000000ff0a00720c */ /* 0x000fe20003f26270 */
[----:B------:R-:W-:Y:S02]  /*28c00*/  IMAD R7, R6, R4, R7 ;  /* 0x0000000406077224 */ /* 0x000fe400078e0207 */
[----:B------:R-:W-:-:S04]  /*28c10*/  IMAD.HI.U32 R8, R9, R20, RZ ;  /* 0x0000001409087227 */ /* 0x000fc800078e00ff */
[----:B------:R-:W-:Y:S01]  /*28c20*/  IMAD.X R7, RZ, RZ, ~R7, P0 ;  /* 0x000000ffff077224 */ /* 0x000fe200000e0e07 */
[----:B------:R-:W-:-:S03]  /*28c30*/  IADD3 R60, P0, RZ, -R14, RZ ;  /* 0x8000000eff3c7210 */ /* 0x000fc60007f1e0ff */
[----:B------:R-:W-:Y:S01]  /*28c40*/  IMAD.WIDE.U32 R8, P2, R9, R7, R8 ;  /* 0x0000000709087225 */ /* 0x000fe20007840008 */
[----:B------:R-:W-:-:S03]  /*28c50*/  SEL R14, R60, R14, !P1 ;  /* 0x0000000e3c0e7207 */ /* 0x000fc60004800000 */
[----:B------:R-:W-:-:S04]  /*28c60*/  IMAD.HI.U32 R21, R6, R7, RZ ;  /* 0x0000000706157227 */ /* 0x000fc800078e00ff */
[C---:B------:R-:W-:Y:S01]  /*28c70*/  IMAD R61, R6.reuse, R7, RZ ;  /* 0x00000007063d7224 */ /* 0x040fe200078e02ff */
[----:B------:R-:W-:Y:S01]  /*28c80*/  IADD3.X R21, R21, R6, RZ, P2, !PT ;  /* 0x0000000615157210 */ /* 0x000fe200017fe4ff */
[----:B------:R-:W-:-:S04]  /*28c90*/  IMAD.HI.U32 R9, P2, R6, R20, R8 ;  /* 0x0000001406097227 */ /* 0x000fc80007840008 */
[----:B------:R-:W-:Y:S01]  /*28ca0*/  IMAD.X R7, RZ, RZ, ~R10, P0 ;  /* 0x000000ffff077224 */ /* 0x000fe200000e0e0a */
[----:B------:R-:W-:-:S04]  /*28cb0*/  IADD3 R9, P0, R61, R9, RZ ;  /* 0x000000093d097210 */ /* 0x000fc80007f1e0ff */
[----:B------:R-:W-:Y:S01]  /*28cc0*/  SEL R10, R7, R10, !P1 ;  /* 0x0000000a070a7207 */ /* 0x000fe20004800000 */
[----:B------:R-:W-:Y:S01]  /*28cd0*/  IMAD.HI.U32 R6, R9, R14, RZ ;  /* 0x0000000e09067227 */ /* 0x000fe200078e00ff */
[----:B------:R-:W-:-:S03]  /*28ce0*/  IADD3.X R8, RZ, RZ, R21, P0, P2 ;  /* 0x000000ffff087210 */ /* 0x000fc600007e4415 */
        /* <DEDUP_REMOVED lines=15> */
[CC--:B------:R-:W-:Y:S02]  /*28de0*/  ISETP.GE.U32.AND.EX P0, PT, R10.reuse, R5.reuse, PT, P0 ;  /* 0x000000050a00720c */ /* 0x0c0fe40003f06100 */
[----:B------:R-:W-:Y:S02]  /*28df0*/  IADD3.X R8, R10, ~R5, RZ, P2, !PT ;  /* 0x800000050a087210 */ /* 0x000fe400017fe4ff */
[----:B------:R-:W-:Y:S02]  /*28e00*/  SEL R7, R7, R6, P0 ;  /* 0x0000000607077207 */ /* 0x000fe40000000000 */
[----:B------:R-:W-:Y:S02]  /*28e10*/  SEL R6, R8, R10, P0 ;  /* 0x0000000a08067207 */ /* 0x000fe40000000000 */
[CC--:B------:R-:W-:Y:S02]  /*28e20*/  ISETP.GE.U32.AND P0, PT, R7.reuse, R4.reuse, PT ;  /* 0x000000040700720c */ /* 0x0c0fe40003f06070 */
[----:B------:R-:W-:-:S02]  /*28e30*/  IADD3 R8, P2, R7, -R4, RZ ;  /* 0x8000000407087210 */ /* 0x000fc40007f5e0ff */
        /* <DEDUP_REMOVED lines=8> */
[----:B------:R-:W-:Y:S01]  /*28ec0*/  ISETP.NE.AND.EX P0, PT, R0, RZ, PT, P0 ;  /* 0x000000ff0000720c */ /* 0x000fe20003f05300 */
[----:B------:R-:W-:-:S03]  /*28ed0*/  IMAD.MOV.U32 R5, RZ, RZ, 0x0 ;  /* 0x00000000ff057424 */ /* 0x000fc600078e00ff */
[----:B------:R-:W-:Y:S01]  /*28ee0*/  SEL R0, R4, R6, !P1 ;  /* 0x0000000604007207 */ /* 0x000fe20004800000 */
[----:B------:R-:W-:Y:S01]  /*28ef0*/  IMAD.MOV.U32 R4, RZ, RZ, R11 ;  /* 0x000000ffff047224 */ /* 0x000fe200078e000b */
[----:B------:R-:W-:Y:S02]  /*28f00*/  SEL R3, R3, 0xffffffff, P0 ;  /* 0xffffffff03037807 */ /* 0x000fe40000000000 */
[----:B------:R-:W-:Y:S01]  /*28f10*/  SEL R0, R0, 0xffffffff, P0 ;  /* 0xffffffff00007807 */ /* 0x000fe20000000000 */
[----:B------:R-:W-:Y:S06]  /*28f20*/  RET.REL.NODEC R4 `(_ZN2at6native29vectorized_elementwise_kernelILi2EZZZNS0_67_GLOBAL__N__bb565c37_34_ValidateCompressedIndicesKernel_cu_33a4b88b42_validate_compressed_sparse_indices_kernelILNS2_8CDimNameE1ENS2_18CUDAKernelLauncherENS2_14EmptyVecKernelENS2_8DummyVecELm0EEEvRKNS_6TensorESA_lllENKUlvE1_clEvENKUlvE0_clEvEUllllllE_St5arrayIPcLm6EEEEviT0_T1_) ;  /* 0xfffd70d004007950 */ /* 0x000fec0003c3ffff */
.L_x_2695:
        /* <DEDUP_REMOVED lines=13> */
.L_x_27283:


//--------------------- .text._ZN2at6native29vectorized_elementwise_kernelILi4EZZZNS0_67_GLOBAL__N__bb565c37_34_ValidateCompressedIndicesKernel_cu_33a4b88b42_validate_compressed_sparse_indices_kernelILNS2_8CDimNameE1ENS2_18CUDAKernelLauncherENS2_14EmptyVecKernelENS2_8DummyVecELm0EEEvRKNS_6TensorESA_lllENKUlvE1_clEvENKUlvE0_clEvEUllllllE_St5arrayIPcLm6EEEEviT0_T1_ --------------------------
	.section	.text._ZN2at6native29vectorized_elementwise_kernelILi4EZZZNS0_67_GLOBAL__N__bb565c37_34_ValidateCompressedIndicesKernel_cu_33a4b88b42_validate_compressed_sparse_indices_kernelILNS2_8CDimNameE1ENS2_18CUDAKernelLauncherENS2_14EmptyVecKernelENS2_8DummyVecELm0EEEvRKNS_6TensorESA_lllENKUlvE1_clEvENKUlvE0_clEvEUllllllE_St5arrayIPcLm6EEEEviT0_T1_,"ax",@progbits
	.sectioninfo	@"SHI_REGISTERS=113"
	.align	128
        .global         _ZN2at6native29vectorized_elementwise_kernelILi4EZZZNS0_67_GLOBAL__N__bb565c37_34_ValidateCompressedIndicesKernel_cu_33a4b88b42_validate_compressed_sparse_indices_kernelILNS2_8CDimNameE1ENS2_18CUDAKernelLauncherENS2_14EmptyVecKernelENS2_8DummyVecELm0EEEvRKNS_6TensorESA_lllENKUlvE1_clEvENKUlvE0_clEvEUllllllE_St5arrayIPcLm6EEEEviT0_T1_
        .type           _ZN2at6native29vectorized_elementwise_kernelILi4EZZZNS0_67_GLOBAL__N__bb565c37_34_ValidateCompressedIndicesKernel_cu_33a4b88b42_validate_compressed_sparse_indices_kernelILNS2_8CDimNameE1ENS2_18CUDAKernelLauncherENS2_14EmptyVecKernelENS2_8DummyVecELm0EEEvRKNS_6TensorESA_lllENKUlvE1_clEvENKUlvE0_clEvEUllllllE_St5arrayIPcLm6EEEEviT0_T1_,@function
        .size           _ZN2at6native29vectorized_elementwise_kernelILi4EZZZNS0_67_GLOBAL__N__bb565c37_34_ValidateCompressedIndicesKernel_cu_33a4b88b42_validate_compressed_sparse_indices_kernelILNS2_8CDimNameE1ENS2_18CUDAKernelLauncherENS2_14EmptyVecKernelENS2_8DummyVecELm0EEEvRKNS_6TensorESA_lllENKUlvE1_clEvENKUlvE0_clEvEUllllllE_St5arrayIPcLm6EEEEviT0_T1_,(.L_x_27285 - _ZN2at6native29vectorized_elementwise_kernelILi4EZZZNS0_67_GLOBAL__N__bb565c37_34_ValidateCompressedIndicesKernel_cu_33a4b88b42_validate_compressed_sparse_indices_kernelILNS2_8CDimNameE1ENS2_18CUDAKernelLauncherENS2_14EmptyVecKernelENS2_8DummyVecELm0EEEvRKNS_6TensorESA_lllENKUlvE1_clEvENKUlvE0_clEvEUllllllE_St5arrayIPcLm6EEEEviT0_T1_)
        .other          _ZN2at6native29vectorized_elementwise_kernelILi4EZZZNS0_67_GLOBAL__N__bb565c37_34_ValidateCompressedIndicesKernel_cu_33a4b88b42_validate_compressed_sparse_indices_kernelILNS2_8CDimNameE1ENS2_18CUDAKernelLauncherENS2_14EmptyVecKernelENS2_8DummyVecELm0EEEvRKNS_6TensorESA_lllENKUlvE1_clEvENKUlvE0_clEvEUllllllE_St5arrayIPcLm6EEEEviT0_T1_,@"STO_CUDA_ENTRY STV_DEFAULT"
_ZN2at6native29vectorized_elementwise_kernelILi4EZZZNS0_67_GLOBAL__N__bb565c37_34_ValidateCompressedIndicesKernel_cu_33a4b88b42_validate_compressed_sparse_indices_kernelILNS2_8CDimNameE1ENS2_18CUDAKernelLauncherENS2_14EmptyVecKernelENS2_8DummyVecELm0EEEvRKNS_6TensorESA_lllENKUlvE1_clEvENKUlvE0_clEvEUllllllE_St5arrayIPcLm6EEEEviT0_T1_:
.text._ZN2at6native29vectorized_elementwise_kernelILi4EZZZNS0_67_GLOBAL__N__bb565c37_34_ValidateCompressedIndicesKernel_cu_33a4b88b42_validate_compressed_sparse_indices_kernelILNS2_8CDimNameE1ENS2_18CUDAKernelLauncherENS2_14EmptyVecKernelENS2_8DummyVecELm0EEEvRKNS_6TensorESA_lllENKUlvE1_clEvENKUlvE0_clEvEUllllllE_St5arrayIPcLm6EEEEviT0_T1_:
        /* <DEDUP_REMOVED lines=69> */
.L_x_2700:
[----:B------:R-:W-:Y:S05]  /*0450*/  BSYNC B7 ;  /* 0x0000000000077941 */ /* 0x000fea0003800000 */
.L_x_2699:
        /* <DEDUP_REMOVED lines=26> */
.L_x_2702:
[----:B------:R-:W-:Y:S05]  /*0600*/  BSYNC B7 ;  /* 0x0000000000077941 */ /* 0x000fea0003800000 */
.L_x_2701:
        /* <DEDUP_REMOVED lines=29> */
.L_x_2704:
[----:B------:R-:W-:Y:S05]  /*07e0*/  BSYNC B7 ;  /* 0x0000000000077941 */ /* 0x000fea0003800000 */
.L_x_2703:
        /* <DEDUP_REMOVED lines=14> */
.L_x_2709:
        /* <DEDUP_REMOVED lines=27> */
.L_x_2708:
[----:B------:R-:W-:Y:S05]  /*0a80*/  BSYNC B8 ;  /* 0x0000000000087941 */ /* 0x000fea0003800000 */
.L_x_2707:
[----:B------:R-:W-:-:S05]  /*0a90*/  IADD3 R22, P0, R22, 0x8, RZ ;  /* 0x0000000816167810 */ /* 0x000fca0007f1e0ff */
[----:B------:R-:W-:Y:S01]  /*0aa0*/  IMAD.X R23, RZ, RZ, R23, P0 ;  /* 0x000000ffff177224 */ /* 0x000fe200000e0617 */
[----:B------:R-:W-:-:S04]  /*0ab0*/  ISETP.GE.U32.AND P0, PT, R22, R17, PT ;  /* 0x000000111600720c */ /* 0x000fc80003f06070 */
[----:B------:R-:W-:-:S13]  /*0ac0*/  ISETP.GE.U32.AND.EX P0, PT, R23, R40, PT, P0 ;  /* 0x000000281700720c */ /* 0x000fda0003f06100 */
[----:B------:R-:W-:Y:S05]  /*0ad0*/  @!P0 BRA `(.L_x_2709) ;  /* 0xfffffdf000008947 */ /* 0x000fea000383ffff */
.L_x_2706:
[----:B------:R-:W-:Y:S05]  /*0ae0*/  BSYNC B7 ;  /* 0x0000000000077941 */ /* 0x000fea0003800000 */
.L_x_2705:
        /* <DEDUP_REMOVED lines=26> */
.L_x_2711:
[----:B------:R-:W-:Y:S05]  /*0c90*/  BSYNC B7 ;  /* 0x0000000000077941 */ /* 0x000fea0003800000 */
.L_x_2710:
        /* <DEDUP_REMOVED lines=24> */
.L_x_2713:
[----:B------:R-:W-:Y:S05]  /*0e20*/  BSYNC B7 ;  /* 0x0000000000077941 */ /* 0x000fea0003800000 */
.L_x_2712:
        /* <DEDUP_REMOVED lines=29> */
.L_x_2715:
[----:B------:R-:W-:Y:S05]  /*1000*/  BSYNC B7 ;  /* 0x0000000000077941 */ /* 0x000fea0003800000 */
.L_x_2714:
        /* <DEDUP_REMOVED lines=14> */
.L_x_2720:
        /* <DEDUP_REMOVED lines=27> */
.L_x_2719:
[----:B------:R-:W-:Y:S05]  /*12a0*/  BSYNC B8 ;  /* 0x0000000000087941 */ /* 0x000fea0003800000 */
.L_x_2718:
[----:B------:R-:W-:-:S05]  /*12b0*/  IADD3 R18, P0, R18, 0x8, RZ ;  /* 0x0000000812127810 */ /* 0x000fca0007f1e0ff */
[----:B------:R-:W-:Y:S01]  /*12c0*/  IMAD.X R19, RZ, RZ, R19, P0 ;  /* 0x000000ffff137224 */ /* 0x000fe200000e0613 */
[----:B------:R-:W-:-:S04]  /*12d0*/  ISETP.GE.U32.AND P0, PT, R18, R23, PT ;  /* 0x000000171200720c */ /* 0x000fc80003f06070 */
[----:B------:R-:W-:-:S13]  /*12e0*/  ISETP.GE.U32.AND.EX P0, PT, R19, R42, PT, P0 ;  /* 0x0000002a1300720c */ /* 0x000fda0003f06100 */
[----:B------:R-:W-:Y:S05]  /*12f0*/  @!P0 BRA `(.L_x_2720) ;  /* 0xfffffdf000008947 */ /* 0x000fea000383ffff */
.L_x_2717:
[----:B------:R-:W-:Y:S05]  /*1300*/  BSYNC B7 ;  /* 0x0000000000077941 */ /* 0x000fea0003800000 */
.L_x_2716:
        /* <DEDUP_REMOVED lines=24> */
.L_x_2722:
[----:B------:R-:W-:Y:S05]  /*1490*/  BSYNC B7 ;  /* 0x0000000000077941 */ /* 0x000fea0003800000 */
.L_x_2721:
        /* <DEDUP_REMOVED lines=24> */
.L_x_2724:
[----:B------:R-:W-:Y:S05]  /*1620*/  BSYNC B7 ;  /* 0x0000000000077941 */ /* 0x000fea0003800000 */
.L_x_2723:
        /* <DEDUP_REMOVED lines=29> */
.L_x_2726:
[----:B------:R-:W-:Y:S05]  /*1800*/  BSYNC B7 ;  /* 0x0000000000077941 */ /* 0x000fea0003800000 */
.L_x_2725:
        /* <DEDUP_REMOVED lines=14> */
.L_x_2731:
        /* <DEDUP_REMOVED lines=27> */
.L_x_2730:
[----:B------:R-:W-:Y:S05]  /*1aa0*/  BSYNC B8 ;  /* 0x0000000000087941 */ /* 0x000fea0003800000 */
.L_x_2729:
[----:B------:R-:W-:-:S05]  /*1ab0*/  IADD3 R18, P0, R18, 0x8, RZ ;  /* 0x0000000812127810 */ /* 0x000fca0007f1e0ff */
[----:B------:R-:W-:Y:S01]  /*1ac0*/  IMAD.X R19, RZ, RZ, R19, P0 ;  /* 0x000000ffff137224 */ /* 0x000fe200000e0613 */
[----:B------:R-:W-:-:S04]  /*1ad0*/  ISETP.GE.U32.AND P0, PT, R18, R23, PT ;  /* 0x000000171200720c */ /* 0x000fc80003f06070 */
[----:B------:R-:W-:-:S13]  /*1ae0*/  ISETP.GE.U32.AND.EX P0, PT, R19, R44, PT, P0 ;  /* 0x0000002c1300720c */ /* 0x000fda0003f06100 */
[----:B------:R-:W-:Y:S05]  /*1af0*/  @!P0 BRA `(.L_x_2731) ;  /* 0xfffffdf000008947 */ /* 0x000fea000383ffff */
.L_x_2728:
[----:B------:R-:W-:Y:S05]  /*1b00*/  BSYNC B7 ;  /* 0x0000000000077941 */ /* 0x000fea0003800000 */
.L_x_2727:
        /* <DEDUP_REMOVED lines=24> */
.L_x_2733:
[----:B------:R-:W-:Y:S05]  /*1c90*/  BSYNC B7 ;  /* 0x0000000000077941 */ /* 0x000fea0003800000 */
.L_x_2732:
        /* <DEDUP_REMOVED lines=24> */
.L_x_2735:
[----:B------:R-:W-:Y:S05]  /*1e20*/  BSYNC B7 ;  /* 0x0000000000077941 */ /* 0x000fea0003800000 */
.L_x_2734:
        /* <DEDUP_REMOVED lines=29> */
.L_x_2737:
[----:B------:R-:W-:Y:S05]  /*2000*/  BSYNC B7 ;  /* 0x0000000000077941 */ /* 0x000fea0003800000 */
.L_x_2736:
        /* <DEDUP_REMOVED lines=14> */
.L_x_2742:
        /* <DEDUP_REMOVED lines=27> */
.L_x_2741:
[----:B------:R-:W-:Y:S05]  /*22a0*/  BSYNC B8 ;  /* 0x0000000000087941 */ /* 0x000fea0003800000 */
.L_x_2740:
[----:B------:R-:W-:-:S05]  /*22b0*/  IADD3 R18, P0, R18, 0x8, RZ ;  /* 0x0000000812127810 */ /* 0x000fca0007f1e0ff */
[----:B------:R-:W-:Y:S01]  /*22c0*/  IMAD.X R19, RZ, RZ, R19, P0 ;  /* 0x000000ffff137224 */ /* 0x000fe200000e0613 */
[----:B------:R-:W-:-:S04]  /*22d0*/  ISETP.GE.U32.AND P0, PT, R18, R23, PT ;  /* 0x000000171200720c */ /* 0x000fc80003f06070 */
[----:B------:R-:W-:-:S13]  /*22e0*/  ISETP.GE.U32.AND.EX P0, PT, R19, R46, PT, P0 ;  /* 0x0000002e1300720c */ /* 0x000fda0003f06100 */
[----:B------:R-:W-:Y:S05]  /*22f0*/  @!P0 BRA `(.L_x_2742) ;  /* 0xfffffdf000008947 */ /* 0x000fea000383ffff */
.L_x_2739:
[----:B------:R-:W-:Y:S05]  /*2300*/  BSYNC B7 ;  /* 0x0000000000077941 */ /* 0x000fea0003800000 */
.L_x_2738:
        /* <DEDUP_REMOVED lines=24> */
.L_x_2744:
[----:B------:R-:W-:Y:S05]  /*2490*/  BSYNC B7 ;  /* 0x0000000000077941 */ /* 0x000fea0003800000 */
.L_x_2743:
        /* <DEDUP_REMOVED lines=24> */
.L_x_2746:
[----:B------:R-:W-:Y:S05]  /*2620*/  BSYNC B7 ;  /* 0x0000000000077941 */ /* 0x000fea0003800000 */
.L_x_2745:
        /* <DEDUP_REMOVED lines=29> */
.L_x_2748:
[----:B------:R-:W-:Y:S05]  /*2800*/  BSYNC B7 ;  /* 0x0000000000077941 */ /* 0x000fea0003800000 */
.L_x_2747:
        /* <DEDUP_REMOVED lines=14> */
.L_x_2753:
        /* <DEDUP_REMOVED lines=27> */
.L_x_2752:
[----:B------:R-:W-:Y:S05]  /*2aa0*/  BSYNC B8 ;  /* 0x0000000000087941 */ /* 0x000fea0003800000 */
.L_x_2751:
[----:B------:R-:W-:-:S05]  /*2ab0*/  IADD3 R18, P0, R18, 0x8, RZ ;  /* 0x0000000812127810 */ /* 0x000fca0007f1e0ff */
[----:B------:R-:W-:Y:S01]  /*2ac0*/  IMAD.X R19, RZ, RZ, R19, P0 ;  /* 0x000000ffff137224 */ /* 0x000fe200000e0613 */
[----:B------:R-:W-:-:S04]  /*2ad0*/  ISETP.GE.U32.AND P0, PT, R18, R23, PT ;  /* 0x000000171200720c */ /* 0x000fc80003f06070 */
[----:B------:R-:W-:-:S13]  /*2ae0*/  ISETP.GE.U32.AND.EX P0, PT, R19, R48, PT, P0 ;  /* 0x000000301300720c */ /* 0x000fda0003f06100 */
[----:B------:R-:W-:Y:S05]  /*2af0*/  @!P0 BRA `(.L_x_2753) ;  /* 0xfffffdf000008947 */ /* 0x000fea000383ffff */
.L_x_2750:
[----:B------:R-:W-:Y:S05]  /*2b00*/  BSYNC B7 ;  /* 0x0000000000077941 */ /* 0x000fea0003800000 */
.L_x_2749:
        /* <DEDUP_REMOVED lines=24> */
.L_x_2755:
[----:B------:R-:W-:Y:S05]  /*2c90*/  BSYNC B7 ;  /* 0x0000000000077941 */ /* 0x000fea0003800000 */
.L_x_2754:
        /* <DEDUP_REMOVED lines=24> */
.L_x_2757:
[----:B------:R-:W-:Y:S05]  /*2e20*/  BSYNC B7 ;  /* 0x0000000000077941 */ /* 0x000fea0003800000 */
.L_x_2756:
        /* <DEDUP_REMOVED lines=29> */
.L_x_2759:
[----:B------:R-:W-:Y:S05]  /*3000*/  BSYNC B7 ;  /* 0x0000000000077941 */ /* 0x000fea0003800000 */
.L_x_2758:
        /* <DEDUP_REMOVED lines=14> */
.L_x_2764:
        /* <DEDUP_REMOVED lines=27> */
.L_x_2763:
[----:B------:R-:W-:Y:S05]  /*32a0*/  BSYNC B8 ;  /* 0x0000000000087941 */ /* 0x000fea0003800000 */
.L_x_2762:
[----:B------:R-:W-:-:S04]  /*32b0*/  IADD3 R18, P0, R18, 0x8, RZ ;  /* 0x0000000812127810 */ /* 0x000fc80007f1e0ff */
[----:B------:R-:W-:Y:S02]  /*32c0*/  IADD3.X R19, RZ, R19, RZ, P0, !PT ;  /* 0x00000013ff137210 */ /* 0x000fe400007fe4ff */
[----:B------:R-:W-:-:S04]  /*32d0*/  ISETP.GE.U32.AND P0, PT, R18, R23, PT ;  /* 0x000000171200720c */ /* 0x000fc80003f06070 */
[----:B------:R-:W-:-:S13]  /*32e0*/  ISETP.GE.U32.AND.EX P0, PT, R19, R50, PT, P0 ;  /* 0x000000321300720c */ /* 0x000fda0003f06100 */
[----:B------:R-:W-:Y:S05]  /*32f0*/  @!P0 BRA `(.L_x_2764) ;  /* 0xfffffdf000008947 */ /* 0x000fea000383ffff */
.L_x_2761:
[----:B------:R-:W-:Y:S05]  /*3300*/  BSYNC B7 ;  /* 0x0000000000077941 */ /* 0x000fea0003800000 */
.L_x_2760:
        /* <DEDUP_REMOVED lines=24> */
.L_x_2766:
[----:B------:R-:W-:Y:S05]  /*3490*/  BSYNC B7 ;  /* 0x0000000000077941 */ /* 0x000fea0003800000 */
.L_x_2765:
        /* <DEDUP_REMOVED lines=24> */
.L_x_2768:
[----:B------:R-:W-:Y:S05]  /*3620*/  BSYNC B7 ;  /* 0x0000000000077941 */ /* 0x000fea0003800000 */
.L_x_2767:
        /* <DEDUP_REMOVED lines=29> */
.L_x_2770:
[----:B------:R-:W-:Y:S05]  /*3800*/  BSYNC B7 ;  /* 0x0000000000077941 */ /* 0x000fea0003800000 */
.L_x_2769:
        /* <DEDUP_REMOVED lines=14> */
.L_x_2775:
        /* <DEDUP_REMOVED lines=27> */
.L_x_2774:
[----:B------:R-:W-:Y:S05]  /*3aa0*/  BSYNC B8 ;  /* 0x0000000000087941 */ /* 0x000fea0003800000 */
.L_x_2773:
[----:B------:R-:W-:-:S05]  /*3ab0*/  IADD3 R18, P0, R18, 0x8, RZ ;  /* 0x0000000812127810 */ /* 0x000fca0007f1e0ff */
[----:B------:R-:W-:Y:S01]  /*3ac0*/  IMAD.X R19, RZ, RZ, R19, P0 ;  /* 0x000000ffff137224 */ /* 0x000fe200000e0613 */
[----:B------:R-:W-:-:S04]  /*3ad0*/  ISETP.GE.U32.AND P0, PT, R18, R23, PT ;  /* 0x000000171200720c */ /* 0x000fc80003f06070 */
[----:B------:R-:W-:-:S13]  /*3ae0*/  ISETP.GE.U32.AND.EX P0, PT, R19, R52, PT, P0 ;  /* 0x000000341300720c */ /* 0x000fda0003f06100 */
[----:B------:R-:W-:Y:S05]  /*3af0*/  @!P0 BRA `(.L_x_2775) ;  /* 0xfffffdf000008947 */ /* 0x000fea000383ffff */
.L_x_2772:
[----:B------:R-:W-:Y:S05]  /*3b00*/  BSYNC B7 ;  /* 0x0000000000077941 */ /* 0x000fea0003800000 */
.L_x_2771:
        /* <DEDUP_REMOVED lines=24> */
.L_x_2777:
[----:B------:R-:W-:Y:S05]  /*3c90*/  BSYNC B7 ;  /* 0x0000000000077941 */ /* 0x000fea0003800000 */
.L_x_2776:
        /* <DEDUP_REMOVED lines=24> */
.L_x_2779:
[----:B------:R-:W-:Y:S05]  /*3e20*/  BSYNC B7 ;  /* 0x0000000000077941 */ /* 0x000fea0003800000 */
.L_x_2778:
        /* <DEDUP_REMOVED lines=29> */
.L_x_2781:
[----:B------:R-:W-:Y:S05]  /*4000*/  BSYNC B7 ;  /* 0x0000000000077941 */ /* 0x000fea0003800000 */
.L_x_2780:
        /* <DEDUP_REMOVED lines=14> */
.L_x_2786:
        /* <DEDUP_REMOVED lines=27> */
.L_x_2785:
[----:B------:R-:W-:Y:S05]  /*42a0*/  BSYNC B8 ;  /* 0x0000000000087941 */ /* 0x000fea0003800000 */
.L_x_2784:
[----:B------:R-:W-:-:S05]  /*42b0*/  IADD3 R16, P0, R16, 0x8, RZ ;  /* 0x0000000810107810 */ /* 0x000fca0007f1e0ff */
[----:B------:R-:W-:Y:S01]  /*42c0*/  IMAD.X R17, RZ, RZ, R17, P0 ;  /* 0x000000ffff117224 */ /* 0x000fe200000e0611 */
[----:B------:R-:W-:-:S04]  /*42d0*/  ISETP.GE.U32.AND P0, PT, R16, R18, PT ;  /* 0x000000121000720c */ /* 0x000fc80003f06070 */
[----:B------:R-:W-:-:S13]  /*42e0*/  ISETP.GE.U32.AND.EX P0, PT, R17, R54, PT, P0 ;  /* 0x000000361100720c */ /* 0x000fda0003f06100 */
[----:B------:R-:W-:Y:S05]  /*42f0*/  @!P0 BRA `(.L_x_2786) ;  /* 0xfffffdf000008947 */ /* 0x000fea000383ffff */
.L_x_2783:
[----:B------:R-:W-:Y:S05]  /*4300*/  BSYNC B7 ;  /* 0x0000000000077941 */ /* 0x000fea0003800000 */
.L_x_2782:
[----:B------:R-:W-:Y:S05]  /*4310*/  BRA `(.L_x_2787) ;  /* 0x0000f49000007947 */ /* 0x000fea0003800000 */
.L_x_2698:
        /* <DEDUP_REMOVED lines=25> */
.L_x_2789:
[----:B------:R-:W-:Y:S05]  /*44b0*/  BSYNC B7 ;  /* 0x0000000000077941 */ /* 0x000fea0003800000 */
.L_x_2788:
        /* <DEDUP_REMOVED lines=26> */
.L_x_2791:
[----:B------:R-:W-:Y:S05]  /*4660*/  BSYNC B7 ;  /* 0x0000000000077941 */ /* 0x000fea0003800000 */
.L_x_2790:
        /* <DEDUP_REMOVED lines=29> */
.L_x_2793:
[----:B------:R-:W-:Y:S05]  /*4840*/  BSYNC B7 ;  /* 0x0000000000077941 */ /* 0x000fea0003800000 */
.L_x_2792:
        /* <DEDUP_REMOVED lines=15> */
.L_x_2807:
        /* <DEDUP_REMOVED lines=12> */
[----:B------:R-:W-:Y:S05]  /*4a00*/  CALL.REL.NOINC `($__internal_8_$__cuda_sm20_div_s64) ;  /* 0x00023b0000007944 */ /* 0x000fea0003c00000 */
[----:B------:R-:W-:Y:S01]  /*4a10*/  IMAD.MOV.U32 R22, RZ, RZ, R6 ;  /* 0x000000ffff167224 */ /* 0x000fe200078e0006 */
[----:B------:R-:W-:Y:S01]  /*4a20*/  MOV R23, R7 ;  /* 0x0000000700177202 */ /* 0x000fe20000000f00 */
[----:B------:R-:W-:Y:S05]  /*4a30*/  BRA `(.L_x_2797) ;  /* 0x0000013000007947 */ /* 0x000fea0003800000 */
.L_x_2796:
        /* <DEDUP_REMOVED lines=19> */
.L_x_2797:
[----:B------:R-:W-:Y:S05]  /*4b70*/  BSYNC B1 ;  /* 0x0000000000017941 */ /* 0x000fea0003800000 */
.L_x_2795:
        /* <DEDUP_REMOVED lines=24> */
[----:B------:R-:W-:Y:S05]  /*4d00*/  CALL.REL.NOINC `($__internal_8_$__cuda_sm20_div_s64) ;  /* 0x0002380000007944 */ /* 0x000fea0003c00000 */
[----:B------:R-:W-:Y:S01]  /*4d10*/  IMAD.MOV.U32 R16, RZ, RZ, R6 ;  /* 0x000000ffff107224 */ /* 0x000fe200078e0006 */
[----:B------:R-:W-:Y:S01]  /*4d20*/  MOV R17, R7 ;  /* 0x0000000700117202 */ /* 0x000fe20000000f00 */
[----:B------:R-:W-:Y:S05]  /*4d30*/  BRA `(.L_x_2800) ;  /* 0x0000013000007947 */ /* 0x000fea0003800000 */
.L_x_2799:
        /* <DEDUP_REMOVED lines=19> */
.L_x_2800:
[----:B------:R-:W-:Y:S05]  /*4e70*/  BSYNC B1 ;  /* 0x0000000000017941 */ /* 0x000fea0003800000 */
.L_x_2798:
        /* <DEDUP_REMOVED lines=25> */
[----:B------:R-:W-:Y:S05]  /*5010*/  CALL.REL.NOINC `($__internal_8_$__cuda_sm20_div_s64) ;  /* 0x000234f000007944 */ /* 0x000fea0003c00000 */
[----:B------:R-:W-:Y:S02]  /*5020*/  IMAD.MOV.U32 R56, RZ, RZ, R6 ;  /* 0x000000ffff387224 */ /* 0x000fe400078e0006 */
[----:B------:R-:W-:Y:S01]  /*5030*/  IMAD.MOV.U32 R57, RZ, RZ, R7 ;  /* 0x000000ffff397224 */ /* 0x000fe200078e0007 */
[----:B------:R-:W-:Y:S05]  /*5040*/  BRA `(.L_x_2803) ;  /* 0x0000013000007947 */ /* 0x000fea0003800000 */
.L_x_2802:
        /* <DEDUP_REMOVED lines=19> */
.L_x_2803:
[----:B------:R-:W-:Y:S05]  /*5180*/  BSYNC B1 ;  /* 0x0000000000017941 */ /* 0x000fea0003800000 */
.L_x_2801:
        /* <DEDUP_REMOVED lines=26> */
[----:B------:R-:W-:Y:S01]  /*5330*/  MOV R20, R6 ;  /* 0x0000000600147202 */ /* 0x000fe20000000f00 */
[----:B------:R-:W-:Y:S01]  /*5340*/  IMAD.MOV.U32 R21, RZ, RZ, R7 ;  /* 0x000000ffff157224 */ /* 0x000fe200078e0007 */
[----:B------:R-:W-:Y:S05]  /*5350*/  BRA `(.L_x_2806) ;  /* 0x0000013000007947 */ /* 0x000fea0003800000 */
.L_x_2805:
        /* <DEDUP_REMOVED lines=19> */
.L_x_2806:
[----:B------:R-:W-:Y:S05]  /*5490*/  BSYNC B1 ;  /* 0x0000000000017941 */ /* 0x000fea0003800000 */
.L_x_2804:
        /* <DEDUP_REMOVED lines=20> */
.L_x_2794:
        /* <DEDUP_REMOVED lines=16> */
[----:B------:R-:W-:Y:S02]  /*56e0*/  IMAD.MOV.U32 R12, RZ, RZ, R6 ;  /* 0x000000ffff0c7224 */ /* 0x000fe400078e0006 */
[----:B------:R-:W-:Y:S01]  /*56f0*/  IMAD.MOV.U32 R13, RZ, RZ, R7 ;  /* 0x000000ffff0d7224 */ /* 0x000fe200078e0007 */
[----:B------:R-:W-:Y:S05]  /*5700*/  BRA `(.L_x_2811) ;  /* 0x0000013000007947 */ /* 0x000fea0003800000 */
.L_x_2810:
        /* <DEDUP_REMOVED lines=19> */
.L_x_2811:
[----:B------:R-:W-:Y:S05]  /*5840*/  BSYNC B0 ;  /* 0x0000000000007941 */ /* 0x000fea0003800000 */
.L_x_2809:
        /* <DEDUP_REMOVED lines=28> */
[----:B------:R-:W-:Y:S05]  /*5a10*/  CALL.REL.NOINC `($__internal_8_$__cuda_sm20_div_s64) ;  /* 0x00022af000007944 */ /* 0x000fea0003c00000 */
[----:B------:R-:W-:Y:S05]  /*5a20*/  BRA `(.L_x_2814) ;  /* 0x0000013000007947 */ /* 0x000fea0003800000 */
.L_x_2813:
        /* <DEDUP_REMOVED lines=19> */
.L_x_2814:
[----:B------:R-:W-:Y:S05]  /*5b60*/  BSYNC B0 ;  /* 0x0000000000007941 */ /* 0x000fea0003800000 */
.L_x_2812:
        /* <DEDUP_REMOVED lines=30> */
[----:B------:R-:W-:Y:S05]  /*5d50*/  CALL.REL.NOINC `($__internal_9_$__cuda_sm20_rem_s64) ;  /* 0x00022cf000007944 */ /* 0x000fea0003c00000 */
[----:B------:R-:W-:Y:S01]  /*5d60*/  MOV R4, R3 ;  /* 0x0000000300047202 */ /* 0x000fe20000000f00 */
[----:B------:R-:W-:Y:S01]  /*5d70*/  IMAD.MOV.U32 R5, RZ, RZ, R0 ;  /* 0x000000ffff057224 */ /* 0x000fe200078e0000 */
[----:B------:R-:W-:Y:S05]  /*5d80*/  BRA `(.L_x_2817) ;  /* 0x0000013000007947 */ /* 0x000fea0003800000 */
.L_x_2816:
        /* <DEDUP_REMOVED lines=19> */
.L_x_2817:
[----:B------:R-:W-:Y:S05]  /*5ec0*/  BSYNC B0 ;  /* 0x0000000000007941 */ /* 0x000fea0003800000 */
.L_x_2815:
        /* <DEDUP_REMOVED lines=8> */
.L_x_2808:
        /* <DEDUP_REMOVED lines=18> */
.L_x_2822:
        /* <DEDUP_REMOVED lines=27> */
.L_x_2821:
[----:B------:R-:W-:Y:S05]  /*6220*/  BSYNC B8 ;  /* 0x0000000000087941 */ /* 0x000fea0003800000 */
.L_x_2820:
[----:B------:R-:W-:-:S05]  /*6230*/  IADD3 R22, P0, R22, 0x8, RZ ;  /* 0x0000000816167810 */ /* 0x000fca0007f1e0ff */
[----:B------:R-:W-:Y:S01]  /*6240*/  IMAD.X R23, RZ, RZ, R23, P0 ;  /* 0x000000ffff177224 */ /* 0x000fe200000e0617 */
[----:B------:R-:W-:-:S04]  /*6250*/  ISETP.GE.U32.AND P0, PT, R22, R25, PT ;  /* 0x000000191600720c */ /* 0x000fc80003f06070 */
[----:B------:R-:W-:-:S13]  /*6260*/  ISETP.GE.U32.AND.EX P0, PT, R23, R24, PT, P0 ;  /* 0x000000181700720c */ /* 0x000fda0003f06100 */
[----:B------:R-:W-:Y:S05]  /*6270*/  @!P0 BRA `(.L_x_2822) ;  /* 0xfffffdf000008947 */ /* 0x000fea000383ffff */
.L_x_2819:
[----:B------:R-:W-:Y:S05]  /*6280*/  BSYNC B7 ;  /* 0x0000000000077941 */ /* 0x000fea0003800000 */
.L_x_2818:
        /* <DEDUP_REMOVED lines=26> */
.L_x_2824:
[----:B------:R-:W-:Y:S05]  /*6430*/  BSYNC B7 ;  /* 0x0000000000077941 */ /* 0x000fea0003800000 */
.L_x_2823:
        /* <DEDUP_REMOVED lines=24> */
.L_x_2826:
[----:B------:R-:W-:Y:S05]  /*65c0*/  BSYNC B7 ;  /* 0x0000000000077941 */ /* 0x000fea0003800000 */
.L_x_2825:
        /* <DEDUP_REMOVED lines=29> */
.L_x_2828:
[----:B------:R-:W-:Y:S05]  /*67a0*/  BSYNC B7 ;  /* 0x0000000000077941 */ /* 0x000fea0003800000 */
.L_x_2827:
        /* <DEDUP_REMOVED lines=12> */
.L_x_2842:
        /* <DEDUP_REMOVED lines=16> */
.L_x_2831:
        /* <DEDUP_REMOVED lines=19> */
.L_x_2832:
[----:B------:R-:W-:Y:S05]  /*6aa0*/  BSYNC B1 ;  /* 0x0000000000017941 */ /* 0x000fea0003800000 */
.L_x_2830:
        /* <DEDUP_REMOVED lines=28> */
.L_x_2834:
        /* <DEDUP_REMOVED lines=19> */
.L_x_2835:
[----:B------:R-:W-:Y:S05]  /*6da0*/  BSYNC B1 ;  /* 0x0000000000017941 */ /* 0x000fea0003800000 */
.L_x_2833:
        /* <DEDUP_REMOVED lines=29> */
.L_x_2837:
        /* <DEDUP_REMOVED lines=19> */
.L_x_2838:
[----:B------:R-:W-:Y:S05]  /*70b0*/  BSYNC B1 ;  /* 0x0000000000017941 */ /* 0x000fea0003800000 */
.L_x_2836:
        /* <DEDUP_REMOVED lines=29> */
.L_x_2840:
        /* <DEDUP_REMOVED lines=19> */
.L_x_2841:
[----:B------:R-:W-:Y:S05]  /*73c0*/  BSYNC B1 ;  /* 0x0000000000017941 */ /* 0x000fea0003800000 */
.L_x_2839:
        /* <DEDUP_REMOVED lines=20> */
.L_x_2829:
        /* <DEDUP_REMOVED lines=19> */
.L_x_2845:
        /* <DEDUP_REMOVED lines=19> */
.L_x_2846:
[----:B------:R-:W-:Y:S05]  /*7770*/  BSYNC B0 ;  /* 0x0000000000007941 */ /* 0x000fea0003800000 */
.L_x_2844:
        /* <DEDUP_REMOVED lines=25> */
[----:B------:R-:W-:Y:S05]  /*7910*/  CALL.REL.NOINC `($__internal_8_$__cuda_sm20_div_s64) ;  /* 0x00020bf000007944 */ /* 0x000fea0003c00000 */
[----:B------:R-:W-:Y:S05]  /*7920*/  BRA `(.L_x_2849) ;  /* 0x0000013000007947 */ /* 0x000fea0003800000 */
.L_x_2848:
        /* <DEDUP_REMOVED lines=19> */
.L_x_2849:
[----:B------:R-:W-:Y:S05]  /*7a60*/  BSYNC B0 ;  /* 0x0000000000007941 */ /* 0x000fea0003800000 */
.L_x_2847:
        /* <DEDUP_REMOVED lines=29> */
.L_x_2851:
        /* <DEDUP_REMOVED lines=19> */
.L_x_2852:
[----:B------:R-:W-:Y:S05]  /*7d70*/  BSYNC B0 ;  /* 0x0000000000007941 */ /* 0x000fea0003800000 */
.L_x_2850:
[----:B------:R-:W2:Y:S02]  /*7d80*/  LDG.E.64 R12, [R12.64+-0x10] ;  /* 0xfffff0240c0c7981 */ /* 0x000ea4000c1e1b00 */
[----:B--2---:R-:W-:Y:S02]  /*7d90*/  IMAD R3, R5, R12, RZ ;  /* 0x0000000c05037224 */ /* 0x004fe400078e02ff */
[----:B------:R-:W-:-:S04]  /*7da0*/  IMAD.WIDE.U32 R56, R12, R4, R56 ;  /* 0x000000040c387225 */ /* 0x000fc800078e0038 */
[----:B------:R-:W-:-:S04]  /*7db0*/  IMAD R3, R13, R4, R3 ;  /* 0x000000040d037224 */ /* 0x000fc800078e0203 */
[----:B------:R-:W-:Y:S02]  /*7dc0*/  IMAD.IADD R57, R57, 0x1, R3 ;  /* 0x0000000139397824 */ /* 0x000fe400078e0203 */
.L_x_2843:
        /* <DEDUP_REMOVED lines=18> */
.L_x_2857:
        /* <DEDUP_REMOVED lines=27> */
.L_x_2856:
[----:B------:R-:W-:Y:S05]  /*80a0*/  BSYNC B8 ;  /* 0x0000000000087941 */ /* 0x000fea0003800000 */
.L_x_2855:
[----:B------:R-:W-:-:S05]  /*80b0*/  IADD3 R18, P0, R18, 0x8, RZ ;  /* 0x0000000812127810 */ /* 0x000fca0007f1e0ff */
[----:B------:R-:W-:Y:S01]  /*80c0*/  IMAD.X R19, RZ, RZ, R19, P0 ;  /* 0x000000ffff137224 */ /* 0x000fe200000e0613 */
[----:B------:R-:W-:-:S04]  /*80d0*/  ISETP.GE.U32.AND P0, PT, R18, R23, PT ;  /* 0x000000171200720c */ /* 0x000fc80003f06070 */
[----:B------:R-:W-:-:S13]  /*80e0*/  ISETP.GE.U32.AND.EX P0, PT, R19, R22, PT, P0 ;  /* 0x000000161300720c */ /* 0x000fda0003f06100 */
[----:B------:R-:W-:Y:S05]  /*80f0*/  @!P0 BRA `(.L_x_2857) ;  /* 0xfffffdf000008947 */ /* 0x000fea000383ffff */
.L_x_2854:
[----:B------:R-:W-:Y:S05]  /*8100*/  BSYNC B7 ;  /* 0x0000000000077941 */ /* 0x000fea0003800000 */
.L_x_2853:
        /* <DEDUP_REMOVED lines=24> */
.L_x_2859:
[----:B------:R-:W-:Y:S05]  /*8290*/  BSYNC B7 ;  /* 0x0000000000077941 */ /* 0x000fea0003800000 */
.L_x_2858:
        /* <DEDUP_REMOVED lines=24> */
.L_x_2861:
[----:B------:R-:W-:Y:S05]  /*8420*/  BSYNC B7 ;  /* 0x0000000000077941 */ /* 0x000fea0003800000 */
.L_x_2860:
        /* <DEDUP_REMOVED lines=29> */
.L_x_2863:
[----:B------:R-:W-:Y:S05]  /*8600*/  BSYNC B7 ;  /* 0x0000000000077941 */ /* 0x000fea0003800000 */
.L_x_2862:
        /* <DEDUP_REMOVED lines=12> */
.L_x_2877:
        /* <DEDUP_REMOVED lines=17> */
.L_x_2866:
        /* <DEDUP_REMOVED lines=19> */
.L_x_2867:
[----:B------:R-:W-:Y:S05]  /*8910*/  BSYNC B1 ;  /* 0x0000000000017941 */ /* 0x000fea0003800000 */
.L_x_2865:
        /* <DEDUP_REMOVED lines=27> */
.L_x_2869:
        /* <DEDUP_REMOVED lines=19> */
.L_x_2870:
[----:B------:R-:W-:Y:S05]  /*8c00*/  BSYNC B1 ;  /* 0x0000000000017941 */ /* 0x000fea0003800000 */
.L_x_2868:
        /* <DEDUP_REMOVED lines=29> */
.L_x_2872:
        /* <DEDUP_REMOVED lines=19> */
.L_x_2873:
[----:B------:R-:W-:Y:S05]  /*8f10*/  BSYNC B1 ;  /* 0x0000000000017941 */ /* 0x000fea0003800000 */
.L_x_2871:
        /* <DEDUP_REMOVED lines=28> */
.L_x_2875:
        /* <DEDUP_REMOVED lines=19> */
.L_x_2876:
[----:B------:R-:W-:Y:S05]  /*9210*/  BSYNC B1 ;  /* 0x0000000000017941 */ /* 0x000fea0003800000 */
.L_x_2874:
        /* <DEDUP_REMOVED lines=20> */
.L_x_2864:
        /* <DEDUP_REMOVED lines=19> */
.L_x_2880:
        /* <DEDUP_REMOVED lines=19> */
.L_x_2881:
[----:B------:R-:W-:Y:S05]  /*95c0*/  BSYNC B0 ;  /* 0x0000000000007941 */ /* 0x000fea0003800000 */
.L_x_2879:
        /* <DEDUP_REMOVED lines=27> */
.L_x_2883:
        /* <DEDUP_REMOVED lines=19> */
.L_x_2884:
[----:B------:R-:W-:Y:S05]  /*98b0*/  BSYNC B0 ;  /* 0x0000000000007941 */ /* 0x000fea0003800000 */
.L_x_2882:
        /* <DEDUP_REMOVED lines=29> */
.L_x_2886:
        /* <DEDUP_REMOVED lines=19> */
.L_x_2887:
[----:B------:R-:W-:Y:S05]  /*9bc0*/  BSYNC B0 ;  /* 0x0000000000007941 */ /* 0x000fea0003800000 */
.L_x_2885:
[----:B------:R-:W2:Y:S02]  /*9bd0*/  LDG.E.64 R12, [R12.64+-0x10] ;  /* 0xfffff0240c0c7981 */ /* 0x000ea4000c1e1b00 */
[----:B--2---:R-:W-:Y:S02]  /*9be0*/  IMAD R3, R5, R12, RZ ;  /* 0x0000000c05037224 */ /* 0x004fe400078e02ff */
[----:B------:R-:W-:-:S04]  /*9bf0*/  IMAD.WIDE.U32 R22, R12, R4, R22 ;  /* 0x000000040c167225 */ /* 0x000fc800078e0016 */
[----:B------:R-:W-:-:S04]  /*9c00*/  IMAD R3, R13, R4, R3 ;  /* 0x000000040d037224 */ /* 0x000fc800078e0203 */
[----:B------:R-:W-:Y:S02]  /*9c10*/  IMAD.IADD R23, R23, 0x1, R3 ;  /* 0x0000000117177824 */ /* 0x000fe400078e0203 */
.L_x_2878:
        /* <DEDUP_REMOVED lines=18> */
.L_x_2892:
        /* <DEDUP_REMOVED lines=27> */
.L_x_2891:
[----:B------:R-:W-:Y:S05]  /*9ef0*/  BSYNC B8 ;  /* 0x0000000000087941 */ /* 0x000fea0003800000 */
.L_x_2890:
[----:B------:R-:W-:-:S05]  /*9f00*/  IADD3 R18, P0, R18, 0x8, RZ ;  /* 0x0000000812127810 */ /* 0x000fca0007f1e0ff */
[----:B------:R-:W-:Y:S01]  /*9f10*/  IMAD.X R19, RZ, RZ, R19, P0 ;  /* 0x000000ffff137224 */ /* 0x000fe200000e0613 */
[----:B------:R-:W-:-:S04]  /*9f20*/  ISETP.GE.U32.AND P0, PT, R18, R25, PT ;  /* 0x000000191200720c */ /* 0x000fc80003f06070 */
[----:B------:R-:W-:-:S13]  /*9f30*/  ISETP.GE.U32.AND.EX P0, PT, R19, R22, PT, P0 ;  /* 0x000000161300720c */ /* 0x000fda0003f06100 */
[----:B------:R-:W-:Y:S05]  /*9f40*/  @!P0 BRA `(.L_x_2892) ;  /* 0xfffffdf000008947 */ /* 0x000fea000383ffff */
.L_x_2889:
[----:B------:R-:W-:Y:S05]  /*9f50*/  BSYNC B7 ;  /* 0x0000000000077941 */ /* 0x000fea0003800000 */
.L_x_2888:
        /* <DEDUP_REMOVED lines=24> */
.L_x_2894:
[----:B------:R-:W-:Y:S05]  /*a0e0*/  BSYNC B7 ;  /* 0x0000000000077941 */ /* 0x000fea0003800000 */
.L_x_2893:
        /* <DEDUP_REMOVED lines=24> */
.L_x_2896:
[----:B------:R-:W-:Y:S05]  /*a270*/  BSYNC B7 ;  /* 0x0000000000077941 */ /* 0x000fea0003800000 */
.L_x_2895:
        /* <DEDUP_REMOVED lines=29> */
.L_x_2898:
[----:B------:R-:W-:Y:S05]  /*a450*/  BSYNC B7 ;  /* 0x0000000000077941 */ /* 0x000fea0003800000 */
.L_x_2897:
        /* <DEDUP_REMOVED lines=15> */
.L_x_2912:
        /* <DEDUP_REMOVED lines=17> */
.L_x_2901:
        /* <DEDUP_REMOVED lines=19> */
.L_x_2902:
[----:B------:R-:W-:Y:S05]  /*a790*/  BSYNC B1 ;  /* 0x0000000000017941 */ /* 0x000fea0003800000 */
.L_x_2900:
        /* <DEDUP_REMOVED lines=31> */
.L_x_2904:
        /* <DEDUP_REMOVED lines=19> */
.L_x_2905:
[----:B------:R-:W-:Y:S05]  /*aac0*/  BSYNC B1 ;  /* 0x0000000000017941 */ /* 0x000fea0003800000 */
.L_x_2903:
        /* <DEDUP_REMOVED lines=29> */
.L_x_2907:
        /* <DEDUP_REMOVED lines=19> */
.L_x_2908:
[----:B------:R-:W-:Y:S05]  /*add0*/  BSYNC B1 ;  /* 0x0000000000017941 */ /* 0x000fea0003800000 */
.L_x_2906:
        /* <DEDUP_REMOVED lines=24> */
[----:B------:R-:W-:Y:S05]  /*af60*/  CALL.REL.NOINC `($__internal_8_$__cuda_sm20_div_s64) ;  /* 0x0001d5a000007944 */ /* 0x000fea0003c00000 */
[----:B------:R-:W-:Y:S02]  /*af70*/  IMAD.MOV.U32 R14, RZ, RZ, R6 ;  /* 0x000000ffff0e7224 */ /* 0x000fe400078e0006 */
[----:B------:R-:W-:Y:S01]  /*af80*/  IMAD.MOV.U32 R17, RZ, RZ, R7 ;  /* 0x000000ffff117224 */ /* 0x000fe200078e0007 */
[----:B------:R-:W-:Y:S05]  /*af90*/  BRA `(.L_x_2911) ;  /* 0x0000013000007947 */ /* 0x000fea0003800000 */
.L_x_2910:
        /* <DEDUP_REMOVED lines=19> */
.L_x_2911:
[----:B------:R-:W-:Y:S05]  /*b0d0*/  BSYNC B1 ;  /* 0x0000000000017941 */ /* 0x000fea0003800000 */
.L_x_2909:
        /* <DEDUP_REMOVED lines=21> */
.L_x_2899:
        /* <DEDUP_REMOVED lines=19> */
.L_x_2915:
        /* <DEDUP_REMOVED lines=19> */
.L_x_2916:
[----:B------:R-:W-:Y:S05]  /*b490*/  BSYNC B0 ;  /* 0x0000000000007941 */ /* 0x000fea0003800000 */
.L_x_2914:
        /* <DEDUP_REMOVED lines=31> */
[----:B------:R-:W-:Y:S05]  /*b690*/  BRA `(.L_x_2919) ;  /* 0x0000013000007947 */ /* 0x000fea0003800000 */
.L_x_2918:
        /* <DEDUP_REMOVED lines=19> */
.L_x_2919:
[----:B------:R-:W-:Y:S05]  /*b7d0*/  BSYNC B0 ;  /* 0x0000000000007941 */ /* 0x000fea0003800000 */
.L_x_2917:
        /* <DEDUP_REMOVED lines=32> */
.L_x_2921:
        /* <DEDUP_REMOVED lines=19> */
.L_x_2922:
[----:B------:R-:W-:Y:S05]  /*bb10*/  BSYNC B0 ;  /* 0x0000000000007941 */ /* 0x000fea0003800000 */
.L_x_2920:
        /* <DEDUP_REMOVED lines=8> */
.L_x_2913:
        /* <DEDUP_REMOVED lines=18> */
.L_x_2927:
        /* <DEDUP_REMOVED lines=27> */
.L_x_2926:
[----:B------:R-:W-:Y:S05]  /*be70*/  BSYNC B8 ;  /* 0x0000000000087941 */ /* 0x000fea0003800000 */
.L_x_2925:
[----:B------:R-:W-:-:S05]  /*be80*/  IADD3 R18, P0, R18, 0x8, RZ ;  /* 0x0000000812127810 */ /* 0x000fca0007f1e0ff */
[----:B------:R-:W-:Y:S01]  /*be90*/  IMAD.X R19, RZ, RZ, R19, P0 ;  /* 0x000000ffff137224 */ /* 0x000fe200000e0613 */
[----:B------:R-:W-:-:S04]  /*bea0*/  ISETP.GE.U32.AND P0, PT, R18, R23, PT ;  /* 0x000000171200720c */ /* 0x000fc80003f06070 */
[----:B------:R-:W-:-:S13]  /*beb0*/  ISETP.GE.U32.AND.EX P0, PT, R19, R22, PT, P0 ;  /* 0x000000161300720c */ /* 0x000fda0003f06100 */
[----:B------:R-:W-:Y:S05]  /*bec0*/  @!P0 BRA `(.L_x_2927) ;  /* 0xfffffdf000008947 */ /* 0x000fea000383ffff */
.L_x_2924:
[----:B------:R-:W-:Y:S05]  /*bed0*/  BSYNC B7 ;  /* 0x0000000000077941 */ /* 0x000fea0003800000 */
.L_x_2923:
        /* <DEDUP_REMOVED lines=24> */
.L_x_2929:
[----:B------:R-:W-:Y:S05]  /*c060*/  BSYNC B7 ;  /* 0x0000000000077941 */ /* 0x000fea0003800000 */
.L_x_2928:
        /* <DEDUP_REMOVED lines=24> */
.L_x_2931:
[----:B------:R-:W-:Y:S05]  /*c1f0*/  BSYNC B7 ;  /* 0x0000000000077941 */ /* 0x000fea0003800000 */
.L_x_2930:
        /* <DEDUP_REMOVED lines=29> */
.L_x_2933:
[----:B------:R-:W-:Y:S05]  /*c3d0*/  BSYNC B7 ;  /* 0x0000000000077941 */ /* 0x000fea0003800000 */
.L_x_2932:
        /* <DEDUP_REMOVED lines=12> */
.L_x_2947:
        /* <DEDUP_REMOVED lines=17> */
.L_x_2936:
        /* <DEDUP_REMOVED lines=19> */
.L_x_2937:
[----:B------:R-:W-:Y:S05]  /*c6e0*/  BSYNC B1 ;  /* 0x0000000000017941 */ /* 0x000fea0003800000 */
.L_x_2935:
        /* <DEDUP_REMOVED lines=27> */
.L_x_2939:
        /* <DEDUP_REMOVED lines=19> */
.L_x_2940:
[----:B------:R-:W-:Y:S05]  /*c9d0*/  BSYNC B1 ;  /* 0x0000000000017941 */ /* 0x000fea0003800000 */
.L_x_2938:
        /* <DEDUP_REMOVED lines=29> */
.L_x_2942:
        /* <DEDUP_REMOVED lines=19> */
.L_x_2943:
[----:B------:R-:W-:Y:S05]  /*cce0*/  BSYNC B1 ;  /* 0x0000000000017941 */ /* 0x000fea0003800000 */
.L_x_2941:
        /* <DEDUP_REMOVED lines=28> */
.L_x_2945:
        /* <DEDUP_REMOVED lines=19> */
.L_x_2946:
[----:B------:R-:W-:Y:S05]  /*cfe0*/  BSYNC B1 ;  /* 0x0000000000017941 */ /* 0x000fea0003800000 */
.L_x_2944:
        /* <DEDUP_REMOVED lines=20> */
.L_x_2934:
        /* <DEDUP_REMOVED lines=19> */
.L_x_2950:
        /* <DEDUP_REMOVED lines=19> */
.L_x_2951:
[----:B------:R-:W-:Y:S05]  /*d390*/  BSYNC B0 ;  /* 0x0000000000007941 */ /* 0x000fea0003800000 */
.L_x_2949:
        /* <DEDUP_REMOVED lines=27> */
.L_x_2953:
        /* <DEDUP_REMOVED lines=19> */
.L_x_2954:
[----:B------:R-:W-:Y:S05]  /*d680*/  BSYNC B0 ;  /* 0x0000000000007941 */ /* 0x000fea0003800000 */
.L_x_2952:
        /* <DEDUP_REMOVED lines=25> */
[----:B------:R-:W-:Y:S05]  /*d820*/  CALL.REL.NOINC `($__internal_9_$__cuda_sm20_rem_s64) ;  /* 0x0001b22000007944 */ /* 0x000fea0003c00000 */
[----:B------:R-:W-:Y:S02]  /*d830*/  IMAD.MOV.U32 R4, RZ, RZ, R3 ;  /* 0x000000ffff047224 */ /* 0x000fe400078e0003 */
[----:B------:R-:W-:Y:S01]  /*d840*/  IMAD.MOV.U32 R5, RZ, RZ, R0 ;  /* 0x000000ffff057224 */ /* 0x000fe200078e0000 */
[----:B------:R-:W-:Y:S05]  /*d850*/  BRA `(.L_x_2957) ;  /* 0x0000013000007947 */ /* 0x000fea0003800000 */
.L_x_2956:
        /* <DEDUP_REMOVED lines=19> */
.L_x_2957:
[----:B------:R-:W-:Y:S05]  /*d990*/  BSYNC B0 ;  /* 0x0000000000007941 */ /* 0x000fea0003800000 */
.L_x_2955:
[----:B------:R-:W2:Y:S02]  /*d9a0*/  LDG.E.64 R12, [R12.64+-0x10] ;  /* 0xfffff0240c0c7981 */ /* 0x000ea4000c1e1b00 */
[----:B--2---:R-:W-:Y:S02]  /*d9b0*/  IMAD R3, R5, R12, RZ ;  /* 0x0000000c05037224 */ /* 0x004fe400078e02ff */
[----:B------:R-:W-:-:S04]  /*d9c0*/  IMAD.WIDE.U32 R22, R12, R4, R22 ;  /* 0x000000040c167225 */ /* 0x000fc800078e0016 */
[----:B------:R-:W-:-:S05]  /*d9d0*/  IMAD R3, R13, R4, R3 ;  /* 0x000000040d037224 */ /* 0x000fca00078e0203 */
[----:B------:R-:W-:Y:S02]  /*d9e0*/  IADD3 R23, R23, R3, RZ ;  /* 0x0000000317177210 */ /* 0x000fe40007ffe0ff */
.L_x_2948:
        /* <DEDUP_REMOVED lines=18> */
.L_x_2962:
        /* <DEDUP_REMOVED lines=27> */
.L_x_2961:
[----:B------:R-:W-:Y:S05]  /*dcc0*/  BSYNC B8 ;  /* 0x0000000000087941 */ /* 0x000fea0003800000 */
.L_x_2960:
[----:B------:R-:W-:-:S05]  /*dcd0*/  IADD3 R18, P0, R18, 0x8, RZ ;  /* 0x0000000812127810 */ /* 0x000fca0007f1e0ff */
[----:B------:R-:W-:Y:S01]  /*dce0*/  IMAD.X R19, RZ, RZ, R19, P0 ;  /* 0x000000ffff137224 */ /* 0x000fe200000e0613 */
[----:B------:R-:W-:-:S04]  /*dcf0*/  ISETP.GE.U32.AND P0, PT, R18, R25, PT ;  /* 0x000000191200720c */ /* 0x000fc80003f06070 */
[----:B------:R-:W-:-:S13]  /*dd00*/  ISETP.GE.U32.AND.EX P0, PT, R19, R22, PT, P0 ;  /* 0x000000161300720c */ /* 0x000fda0003f06100 */
[----:B------:R-:W-:Y:S05]  /*dd10*/  @!P0 BRA `(.L_x_2962) ;  /* 0xfffffdf000008947 */ /* 0x000fea000383ffff */
.L_x_2959:
[----:B------:R-:W-:Y:S05]  /*dd20*/  BSYNC B7 ;  /* 0x0000000000077941 */ /* 0x000fea0003800000 */
.L_x_2958:
        /* <DEDUP_REMOVED lines=24> */
.L_x_2964:
[----:B------:R-:W-:Y:S05]  /*deb0*/  BSYNC B7 ;  /* 0x0000000000077941 */ /* 0x000fea0003800000 */
.L_x_2963:
        /* <DEDUP_REMOVED lines=24> */
.L_x_2966:
[----:B------:R-:W-:Y:S05]  /*e040*/  BSYNC B7 ;  /* 0x0000000000077941 */ /* 0x000fea0003800000 */
.L_x_2965:
        /* <DEDUP_REMOVED lines=29> */
.L_x_2968:
[----:B------:R-:W-:Y:S05]  /*e220*/  BSYNC B7 ;  /* 0x0000000000077941 */ /* 0x000fea0003800000 */
.L_x_2967:
        /* <DEDUP_REMOVED lines=12> */
.L_x_2982:
        /* <DEDUP_REMOVED lines=17> */
.L_x_2971:
        /* <DEDUP_REMOVED lines=19> */
.L_x_2972:
[----:B------:R-:W-:Y:S05]  /*e530*/  BSYNC B1 ;  /* 0x0000000000017941 */ /* 0x000fea0003800000 */
.L_x_2970:
        /* <DEDUP_REMOVED lines=27> */
.L_x_2974:
        /* <DEDUP_REMOVED lines=19> */
.L_x_2975:
[----:B------:R-:W-:Y:S05]  /*e820*/  BSYNC B1 ;  /* 0x0000000000017941 */ /* 0x000fea0003800000 */
.L_x_2973:
        /* <DEDUP_REMOVED lines=29> */
.L_x_2977:
        /* <DEDUP_REMOVED lines=19> */
.L_x_2978:
[----:B------:R-:W-:Y:S05]  /*eb30*/  BSYNC B1 ;  /* 0x0000000000017941 */ /* 0x000fea0003800000 */
.L_x_2976:
        /* <DEDUP_REMOVED lines=28> */
.L_x_2980:
        /* <DEDUP_REMOVED lines=19> */
.L_x_2981:
[----:B------:R-:W-:Y:S05]  /*ee30*/  BSYNC B1 ;  /* 0x0000000000017941 */ /* 0x000fea0003800000 */
.L_x_2979:
        /* <DEDUP_REMOVED lines=20> */
.L_x_2969:
        /* <DEDUP_REMOVED lines=19> */
.L_x_2985:
        /* <DEDUP_REMOVED lines=19> */
.L_x_2986:
[----:B------:R-:W-:Y:S05]  /*f1e0*/  BSYNC B0 ;  /* 0x0000000000007941 */ /* 0x000fea0003800000 */
.L_x_2984:
        /* <DEDUP_REMOVED lines=27> */
.L_x_2988:
        /* <DEDUP_REMOVED lines=19> */
.L_x_2989:
[----:B------:R-:W-:Y:S05]  /*f4d0*/  BSYNC B0 ;  /* 0x0000000000007941 */ /* 0x000fea0003800000 */
.L_x_2987:
        /* <DEDUP_REMOVED lines=29> */
.L_x_2991:
        /* <DEDUP_REMOVED lines=19> */
.L_x_2992:
[----:B------:R-:W-:Y:S05]  /*f7e0*/  BSYNC B0 ;  /* 0x0000000000007941 */ /* 0x000fea0003800000 */
.L_x_2990:
[----:B------:R-:W2:Y:S02]  /*f7f0*/  LDG.E.64 R12, [R12.64+-0x10] ;  /* 0xfffff0240c0c7981 */ /* 0x000ea4000c1e1b00 */
[----:B--2---:R-:W-:Y:S02]  /*f800*/  IMAD R3, R5, R12, RZ ;  /* 0x0000000c05037224 */ /* 0x004fe400078e02ff */
[----:B------:R-:W-:-:S04]  /*f810*/  IMAD.WIDE.U32 R22, R12, R4, R22 ;  /* 0x000000040c167225 */ /* 0x000fc800078e0016 */
[----:B------:R-:W-:-:S05]  /*f820*/  IMAD R3, R13, R4, R3 ;  /* 0x000000040d037224 */ /* 0x000fca00078e0203 */
[----:B------:R-:W-:Y:S02]  /*f830*/  IADD3 R23, R23, R3, RZ ;  /* 0x0000000317177210 */ /* 0x000fe40007ffe0ff */
.L_x_2983:
        /* <DEDUP_REMOVED lines=18> */
.L_x_2997:
        /* <DEDUP_REMOVED lines=27> */
.L_x_2996:
[----:B------:R-:W-:Y:S05]  /*fb10*/  BSYNC B8 ;  /* 0x0000000000087941 */ /* 0x000fea0003800000 */
.L_x_2995:
[----:B------:R-:W-:-:S05]  /*fb20*/  IADD3 R18, P0, R18, 0x8, RZ ;  /* 0x0000000812127810 */ /* 0x000fca0007f1e0ff */
[----:B------:R-:W-:Y:S01]  /*fb30*/  IMAD.X R19, RZ, RZ, R19, P0 ;  /* 0x000000ffff137224 */ /* 0x000fe200000e0613 */
[----:B------:R-:W-:-:S04]  /*fb40*/  ISETP.GE.U32.AND P0, PT, R18, R25, PT ;  /* 0x000000191200720c */ /* 0x000fc80003f06070 */
[----:B------:R-:W-:-:S13]  /*fb50*/  ISETP.GE.U32.AND.EX P0, PT, R19, R22, PT, P0 ;  /* 0x000000161300720c */ /* 0x000fda0003f06100 */
[----:B------:R-:W-:Y:S05]  /*fb60*/  @!P0 BRA `(.L_x_2997) ;  /* 0xfffffdf000008947 */ /* 0x000fea000383ffff */
.L_x_2994:
[----:B------:R-:W-:Y:S05]  /*fb70*/  BSYNC B7 ;  /* 0x0000000000077941 */ /* 0x000fea0003800000 */
.L_x_2993:
        /* <DEDUP_REMOVED lines=24> */
.L_x_2999:
[----:B------:R-:W-:Y:S05]  /*fd00*/  BSYNC B7 ;  /* 0x0000000000077941 */ /* 0x000fea0003800000 */
.L_x_2998:
        /* <DEDUP_REMOVED lines=24> */
.L_x_3001:
[----:B------:R-:W-:Y:S05]  /*fe90*/  BSYNC B7 ;  /* 0x0000000000077941 */ /* 0x000fea0003800000 */
.L_x_3000:
        /* <DEDUP_REMOVED lines=29> */
.L_x_3003:
[----:B------:R-:W-:Y:S05]  /*10070*/  BSYNC B7 ;  /* 0x0000000000077941 */ /* 0x000fea0003800000 */
.L_x_3002:
        /* <DEDUP_REMOVED lines=12> */
.L_x_3017:
        /* <DEDUP_REMOVED lines=17> */
.L_x_3006:
        /* <DEDUP_REMOVED lines=19> */
.L_x_3007:
[----:B------:R-:W-:Y:S05]  /*10380*/  BSYNC B1 ;  /* 0x0000000000017941 */ /* 0x000fea0003800000 */
.L_x_3005:
        /* <DEDUP_REMOVED lines=27> */
.L_x_3009:
        /* <DEDUP_REMOVED lines=19> */
.L_x_3010:
[----:B------:R-:W-:Y:S05]  /*10670*/  BSYNC B1 ;  /* 0x0000000000017941 */ /* 0x000fea0003800000 */
.L_x_3008:
        /* <DEDUP_REMOVED lines=28> */
.L_x_3012:
        /* <DEDUP_REMOVED lines=19> */
.L_x_3013:
[----:B------:R-:W-:Y:S05]  /*10970*/  BSYNC B1 ;  /* 0x0000000000017941 */ /* 0x000fea0003800000 */
.L_x_3011:
        /* <DEDUP_REMOVED lines=28> */
.L_x_3015:
        /* <DEDUP_REMOVED lines=19> */
.L_x_3016:
[----:B------:R-:W-:Y:S05]  /*10c70*/  BSYNC B1 ;  /* 0x0000000000017941 */ /* 0x000fea0003800000 */
.L_x_3014:
        /* <DEDUP_REMOVED lines=19> */
.L_x_3004:
        /* <DEDUP_REMOVED lines=19> */
.L_x_3020:
        /* <DEDUP_REMOVED lines=19> */
.L_x_3021:
[----:B------:R-:W-:Y:S05]  /*11010*/  BSYNC B0 ;  /* 0x0000000000007941 */ /* 0x000fea0003800000 */
.L_x_3019:
        /* <DEDUP_REMOVED lines=27> */
.L_x_3023:
        /* <DEDUP_REMOVED lines=19> */
.L_x_3024:
[----:B------:R-:W-:Y:S05]  /*11300*/  BSYNC B0 ;  /* 0x0000000000007941 */ /* 0x000fea0003800000 */
.L_x_3022:
        /* <DEDUP_REMOVED lines=29> */
.L_x_3026:
        /* <DEDUP_REMOVED lines=19> */
.L_x_3027:
[----:B------:R-:W-:Y:S05]  /*11610*/  BSYNC B0 ;  /* 0x0000000000007941 */ /* 0x000fea0003800000 */
.L_x_3025:
[----:B------:R-:W2:Y:S02]  /*11620*/  LDG.E.64 R12, [R12.64+-0x10] ;  /* 0xfffff0240c0c7981 */ /* 0x000ea4000c1e1b00 */
[----:B--2---:R-:W-:Y:S02]  /*11630*/  IMAD R3, R5, R12, RZ ;  /* 0x0000000c05037224 */ /* 0x004fe400078e02ff */
[----:B------:R-:W-:-:S04]  /*11640*/  IMAD.WIDE.U32 R22, R12, R4, R22 ;  /* 0x000000040c167225 */ /* 0x000fc800078e0016 */
[----:B------:R-:W-:-:S04]  /*11650*/  IMAD R3, R13, R4, R3 ;  /* 0x000000040d037224 */ /* 0x000fc800078e0203 */
[----:B------:R-:W-:Y:S02]  /*11660*/  IMAD.IADD R23, R23, 0x1, R3 ;  /* 0x0000000117177824 */ /* 0x000fe400078e0203 */
.L_x_3018:
        /* <DEDUP_REMOVED lines=18> */
.L_x_3032:
        /* <DEDUP_REMOVED lines=27> */
.L_x_3031:
[----:B------:R-:W-:Y:S05]  /*11940*/  BSYNC B8 ;  /* 0x0000000000087941 */ /* 0x000fea0003800000 */
.L_x_3030:
[----:B------:R-:W-:-:S04]  /*11950*/  IADD3 R18, P0, R18, 0x8, RZ ;  /* 0x0000000812127810 */ /* 0x000fc80007f1e0ff */
[----:B------:R-:W-:Y:S02]  /*11960*/  IADD3.X R19, RZ, R19, RZ, P0, !PT ;  /* 0x00000013ff137210 */ /* 0x000fe400007fe4ff */
[----:B------:R-:W-:-:S04]  /*11970*/  ISETP.GE.U32.AND P0, PT, R18, R25, PT ;  /* 0x000000191200720c */ /* 0x000fc80003f06070 */
[----:B------:R-:W-:-:S13]  /*11980*/  ISETP.GE.U32.AND.EX P0, PT, R19, R22, PT, P0 ;  /* 0x000000161300720c */ /* 0x000fda0003f06100 */
[----:B------:R-:W-:Y:S05]  /*11990*/  @!P0 BRA `(.L_x_3032) ;  /* 0xfffffdf000008947 */ /* 0x000fea000383ffff */
.L_x_3029:
[----:B------:R-:W-:Y:S05]  /*119a0*/  BSYNC B7 ;  /* 0x0000000000077941 */ /* 0x000fea0003800000 */
.L_x_3028:
        /* <DEDUP_REMOVED lines=24> */
.L_x_3034:
[----:B------:R-:W-:Y:S05]  /*11b30*/  BSYNC B7 ;  /* 0x0000000000077941 */ /* 0x000fea0003800000 */
.L_x_3033:
        /* <DEDUP_REMOVED lines=24> */
.L_x_3036:
[----:B------:R-:W-:Y:S05]  /*11cc0*/  BSYNC B7 ;  /* 0x0000000000077941 */ /* 0x000fea0003800000 */
.L_x_3035:
        /* <DEDUP_REMOVED lines=29> */
.L_x_3038:
[----:B------:R-:W-:Y:S05]  /*11ea0*/  BSYNC B7 ;  /* 0x0000000000077941 */ /* 0x000fea0003800000 */
.L_x_3037:
        /* <DEDUP_REMOVED lines=10> */
.L_x_3052:
        /* <DEDUP_REMOVED lines=17> */
.L_x_3041:
        /* <DEDUP_REMOVED lines=19> */
.L_x_3042:
[----:B------:R-:W-:Y:S05]  /*12190*/  BSYNC B1 ;  /* 0x0000000000017941 */ /* 0x000fea0003800000 */
.L_x_3040:
        /* <DEDUP_REMOVED lines=27> */
.L_x_3044:
        /* <DEDUP_REMOVED lines=19> */
.L_x_3045:
[----:B------:R-:W-:Y:S05]  /*12480*/  BSYNC B1 ;  /* 0x0000000000017941 */ /* 0x000fea0003800000 */
.L_x_3043:
        /* <DEDUP_REMOVED lines=29> */
.L_x_3047:
        /* <DEDUP_REMOVED lines=19> */
.L_x_3048:
[----:B------:R-:W-:Y:S05]  /*12790*/  BSYNC B1 ;  /* 0x0000000000017941 */ /* 0x000fea0003800000 */
.L_x_3046:
        /* <DEDUP_REMOVED lines=28> */
.L_x_3050:
        /* <DEDUP_REMOVED lines=19> */
.L_x_3051:
[----:B------:R-:W-:Y:S05]  /*12a90*/  BSYNC B1 ;  /* 0x0000000000017941 */ /* 0x000fea0003800000 */
.L_x_3049:
        /* <DEDUP_REMOVED lines=19> */
.L_x_3039:
        /* <DEDUP_REMOVED lines=19> */
.L_x_3055:
        /* <DEDUP_REMOVED lines=19> */
.L_x_3056:
[----:B------:R-:W-:Y:S05]  /*12e30*/  BSYNC B0 ;  /* 0x0000000000007941 */ /* 0x000fea0003800000 */
.L_x_3054:
        /* <DEDUP_REMOVED lines=27> */
.L_x_3058:
        /* <DEDUP_REMOVED lines=19> */
.L_x_3059:
[----:B------:R-:W-:Y:S05]  /*13120*/  BSYNC B0 ;  /* 0x0000000000007941 */ /* 0x000fea0003800000 */
.L_x_3057:
        /* <DEDUP_REMOVED lines=25> */
[----:B------:R-:W-:Y:S05]  /*132c0*/  CALL.REL.NOINC `($__internal_9_$__cuda_sm20_rem_s64) ;  /* 0x0001578000007944 */ /* 0x000fea0003c00000 */
[----:B------:R-:W-:Y:S02]  /*132d0*/  IMAD.MOV.U32 R2, RZ, RZ, R3 ;  /* 0x000000ffff027224 */ /* 0x000fe400078e0003 */
[----:B------:R-:W-:Y:S01]  /*132e0*/  IMAD.MOV.U32 R3, RZ, RZ, R0 ;  /* 0x000000ffff037224 */ /* 0x000fe200078e0000 */
[----:B------:R-:W-:Y:S05]  /*132f0*/  BRA `(.L_x_3062) ;  /* 0x0000013000007947 */ /* 0x000fea0003800000 */
.L_x_3061:
        /* <DEDUP_REMOVED lines=19> */
.L_x_3062:
[----:B------:R-:W-:Y:S05]  /*13430*/  BSYNC B0 ;  /* 0x0000000000007941 */ /* 0x000fea0003800000 */
.L_x_3060:
[----:B------:R-:W2:Y:S02]  /*13440*/  LDG.E.64 R12, [R12.64+-0x10] ;  /* 0xfffff0240c0c7981 */ /* 0x000ea4000c1e1b00 */
[----:B--2---:R-:W-:Y:S02]  /*13450*/  IMAD R3, R3, R12, RZ ;  /* 0x0000000c03037224 */ /* 0x004fe400078e02ff */
[----:B------:R-:W-:-:S04]  /*13460*/  IMAD.WIDE.U32 R22, R12, R2, R22 ;  /* 0x000000020c167225 */ /* 0x000fc800078e0016 */
[----:B------:R-:W-:-:S04]  /*13470*/  IMAD R3, R13, R2, R3 ;  /* 0x000000020d037224 */ /* 0x000fc800078e0203 */
[----:B------:R-:W-:Y:S02]  /*13480*/  IMAD.IADD R23, R23, 0x1, R3 ;  /* 0x0000000117177824 */ /* 0x000fe400078e0203 */
.L_x_3053:
        /* <DEDUP_REMOVED lines=17> */
.L_x_3065:
        /* <DEDUP_REMOVED lines=27> */
.L_x_3064:
[----:B------:R-:W-:Y:S05]  /*13750*/  BSYNC B7 ;  /* 0x0000000000077941 */ /* 0x000fea0003800000 */
.L_x_3063:
[----:B------:R-:W-:-:S05]  /*13760*/  IADD3 R16, P0, R16, 0x8, RZ ;  /* 0x0000000810107810 */ /* 0x000fca0007f1e0ff */
[----:B------:R-:W-:Y:S01]  /*13770*/  IMAD.X R17, RZ, RZ, R17, P0 ;  /* 0x000000ffff117224 */ /* 0x000fe200000e0611 */
[----:B------:R-:W-:-:S04]  /*13780*/  ISETP.GE.U32.AND P0, PT, R16, R19, PT ;  /* 0x000000131000720c */ /* 0x000fc80003f06070 */
[----:B------:R-:W-:-:S13]  /*13790*/  ISETP.GE.U32.AND.EX P0, PT, R17, R18, PT, P0 ;  /* 0x000000121100720c */ /* 0x000fda0003f06100 */
[----:B------:R-:W-:Y:S05]  /*137a0*/  @!P0 BRA `(.L_x_3065) ;  /* 0xfffffdf000008947 */ /* 0x000fea000383ffff */
.L_x_2787:
[----:B------:R-:W-:Y:S05]  /*137b0*/  BSYNC B6 ;  /* 0x0000000000067941 */ /* 0x000fea0003800000 */
.L_x_2697:
        /* <DEDUP_REMOVED lines=11> */
.L_x_2696:
        /* <DEDUP_REMOVED lines=188> */
.L_x_3071:
[----:B------:R-:W-:Y:S05]  /*14430*/  BSYNC B8 ;  /* 0x0000000000087941 */ /* 0x000fea0003800000 */
.L_x_3070:
        /* <DEDUP_REMOVED lines=25> */
.L_x_3073:
[----:B------:R-:W-:Y:S05]  /*145d0*/  BSYNC B8 ;  /* 0x0000000000087941 */ /* 0x000fea0003800000 */
.L_x_3072:
        /* <DEDUP_REMOVED lines=29> */
.L_x_3075:
[----:B------:R-:W-:Y:S05]  /*147b0*/  BSYNC B8 ;  /* 0x0000000000087941 */ /* 0x000fea0003800000 */
.L_x_3074:
        /* <DEDUP_REMOVED lines=13> */
.L_x_3078:
        /* <DEDUP_REMOVED lines=28> */
.L_x_3077:
[----:B------:R-:W-:Y:S05]  /*14a50*/  BSYNC B8 ;  /* 0x0000000000087941 */ /* 0x000fea0003800000 */
.L_x_3076:
[----:B------:R-:W-:-:S05]  /*14a60*/  IADD3 R0, P0, R16, 0x8, RZ ;  /* 0x0000000810007810 */ /* 0x000fca0007f1e0ff */
[----:B------:R-:W-:Y:S01]  /*14a70*/  IMAD.X R17, RZ, RZ, R17, P0 ;  /* 0x000000ffff117224 */ /* 0x000fe200000e0611 */
[----:B------:R-:W-:-:S04]  /*14a80*/  ISETP.GE.U32.AND P0, PT, R0, R51, PT ;  /* 0x000000330000720c */ /* 0x000fc80003f06070 */
[----:B------:R-:W-:-:S13]  /*14a90*/  ISETP.GE.U32.AND.EX P0, PT, R17, R18, PT, P0 ;  /* 0x000000121100720c */ /* 0x000fda0003f06100 */
[----:B------:R-:W-:Y:S05]  /*14aa0*/  @!P0 BRA `(.L_x_3078) ;  /* 0xfffffde000008947 */ /* 0x000fea000383ffff */
.L_x_3069:
[----:B------:R-:W-:Y:S05]  /*14ab0*/  BSYNC B7 ;  /* 0x0000000000077941 */ /* 0x000fea0003800000 */
.L_x_3068:
        /* <DEDUP_REMOVED lines=30> */
.L_x_3082:
[----:B------:R-:W-:Y:S05]  /*14ca0*/  BSYNC B8 ;  /* 0x0000000000087941 */ /* 0x000fea0003800000 */
.L_x_3081:
        /* <DEDUP_REMOVED lines=25> */
.L_x_3084:
[----:B------:R-:W-:Y:S05]  /*14e40*/  BSYNC B8 ;  /* 0x0000000000087941 */ /* 0x000fea0003800000 */
.L_x_3083:
        /* <DEDUP_REMOVED lines=29> */
.L_x_3086:
[----:B------:R-:W-:Y:S05]  /*15020*/  BSYNC B8 ;  /* 0x0000000000087941 */ /* 0x000fea0003800000 */
.L_x_3085:
        /* <DEDUP_REMOVED lines=13> */
.L_x_3089:
        /* <DEDUP_REMOVED lines=27> */
.L_x_3088:
[----:B------:R-:W-:Y:S05]  /*152b0*/  BSYNC B8 ;  /* 0x0000000000087941 */ /* 0x000fea0003800000 */
.L_x_3087:
[----:B------:R-:W-:-:S05]  /*152c0*/  IADD3 R16, P0, R16, 0x8, RZ ;  /* 0x0000000810107810 */ /* 0x000fca0007f1e0ff */
[----:B------:R-:W-:Y:S01]  /*152d0*/  IMAD.X R17, RZ, RZ, R17, P0 ;  /* 0x000000ffff117224 */ /* 0x000fe200000e0611 */
[----:B------:R-:W-:-:S04]  /*152e0*/  ISETP.GE.U32.AND P0, PT, R16, R19, PT ;  /* 0x000000131000720c */ /* 0x000fc80003f06070 */
[----:B------:R-:W-:-:S13]  /*152f0*/  ISETP.GE.U32.AND.EX P0, PT, R17, R24, PT, P0 ;  /* 0x000000181100720c */ /* 0x000fda0003f06100 */
[----:B------:R-:W-:Y:S05]  /*15300*/  @!P0 BRA `(.L_x_3089) ;  /* 0xfffffdf000008947 */ /* 0x000fea000383ffff */
.L_x_3080:
[----:B------:R-:W-:Y:S05]  /*15310*/  BSYNC B7 ;  /* 0x0000000000077941 */ /* 0x000fea0003800000 */
.L_x_3079:
        /* <DEDUP_REMOVED lines=30> */
.L_x_3093:
[----:B------:R-:W-:Y:S05]  /*15500*/  BSYNC B8 ;  /* 0x0000000000087941 */ /* 0x000fea0003800000 */
.L_x_3092:
        /* <DEDUP_REMOVED lines=25> */
.L_x_3095:
[----:B------:R-:W-:Y:S05]  /*156a0*/  BSYNC B8 ;  /* 0x0000000000087941 */ /* 0x000fea0003800000 */
.L_x_3094:
        /* <DEDUP_REMOVED lines=29> */
.L_x_3097:
[----:B------:R-:W-:Y:S05]  /*15880*/  BSYNC B8 ;  /* 0x0000000000087941 */ /* 0x000fea0003800000 */
.L_x_3096:
        /* <DEDUP_REMOVED lines=13> */
.L_x_3100:
        /* <DEDUP_REMOVED lines=27> */
.L_x_3099:
[----:B------:R-:W-:Y:S05]  /*15b10*/  BSYNC B8 ;  /* 0x0000000000087941 */ /* 0x000fea0003800000 */
.L_x_3098:
[----:B------:R-:W-:-:S04]  /*15b20*/  IADD3 R16, P0, R16, 0x8, RZ ;  /* 0x0000000810107810 */ /* 0x000fc80007f1e0ff */
[----:B------:R-:W-:Y:S02]  /*15b30*/  IADD3.X R17, RZ, R17, RZ, P0, !PT ;  /* 0x00000011ff117210 */ /* 0x000fe400007fe4ff */
[----:B------:R-:W-:-:S04]  /*15b40*/  ISETP.GE.U32.AND P0, PT, R16, R19, PT ;  /* 0x000000131000720c */ /* 0x000fc80003f06070 */
[----:B------:R-:W-:-:S13]  /*15b50*/  ISETP.GE.U32.AND.EX P0, PT, R17, R28, PT, P0 ;  /* 0x0000001c1100720c */ /* 0x000fda0003f06100 */
[----:B------:R-:W-:Y:S05]  /*15b60*/  @!P0 BRA `(.L_x_3100) ;  /* 0xfffffdf000008947 */ /* 0x000fea000383ffff */
.L_x_3091:
[----:B------:R-:W-:Y:S05]  /*15b70*/  BSYNC B7 ;  /* 0x0000000000077941 */ /* 0x000fea0003800000 */
.L_x_3090:
        /* <DEDUP_REMOVED lines=30> */
.L_x_3104:
[----:B------:R-:W-:Y:S05]  /*15d60*/  BSYNC B8 ;  /* 0x0000000000087941 */ /* 0x000fea0003800000 */
.L_x_3103:
        /* <DEDUP_REMOVED lines=25> */
.L_x_3106:
[----:B------:R-:W-:Y:S05]  /*15f00*/  BSYNC B8 ;  /* 0x0000000000087941 */ /* 0x000fea0003800000 */
.L_x_3105:
        /* <DEDUP_REMOVED lines=29> */
.L_x_3108:
[----:B------:R-:W-:Y:S05]  /*160e0*/  BSYNC B8 ;  /* 0x0000000000087941 */ /* 0x000fea0003800000 */
.L_x_3107:
        /* <DEDUP_REMOVED lines=13> */
.L_x_3111:
        /* <DEDUP_REMOVED lines=27> */
.L_x_3110:
[----:B------:R-:W-:Y:S05]  /*16370*/  BSYNC B8 ;  /* 0x0000000000087941 */ /* 0x000fea0003800000 */
.L_x_3109:
[----:B------:R-:W-:-:S05]  /*16380*/  IADD3 R16, P0, R16, 0x8, RZ ;  /* 0x0000000810107810 */ /* 0x000fca0007f1e0ff */
[----:B------:R-:W-:Y:S01]  /*16390*/  IMAD.X R17, RZ, RZ, R17, P0 ;  /* 0x000000ffff117224 */ /* 0x000fe200000e0611 */
[----:B------:R-:W-:-:S04]  /*163a0*/  ISETP.GE.U32.AND P0, PT, R16, R19, PT ;  /* 0x000000131000720c */ /* 0x000fc80003f06070 */
[----:B------:R-:W-:-:S13]  /*163b0*/  ISETP.GE.U32.AND.EX P0, PT, R17, R32, PT, P0 ;  /* 0x000000201100720c */ /* 0x000fda0003f06100 */
[----:B------:R-:W-:Y:S05]  /*163c0*/  @!P0 BRA `(.L_x_3111) ;  /* 0xfffffdf000008947 */ /* 0x000fea000383ffff */
.L_x_3102:
[----:B------:R-:W-:Y:S05]  /*163d0*/  BSYNC B7 ;  /* 0x0000000000077941 */ /* 0x000fea0003800000 */
.L_x_3101:
        /* <DEDUP_REMOVED lines=30> */
.L_x_3115:
[----:B------:R-:W-:Y:S05]  /*165c0*/  BSYNC B8 ;  /* 0x0000000000087941 */ /* 0x000fea0003800000 */
.L_x_3114:
        /* <DEDUP_REMOVED lines=25> */
.L_x_3117:
[----:B------:R-:W-:Y:S05]  /*16760*/  BSYNC B8 ;  /* 0x0000000000087941 */ /* 0x000fea0003800000 */
.L_x_3116:
        /* <DEDUP_REMOVED lines=29> */
.L_x_3119:
[----:B------:R-:W-:Y:S05]  /*16940*/  BSYNC B8 ;  /* 0x0000000000087941 */ /* 0x000fea0003800000 */
.L_x_3118:
        /* <DEDUP_REMOVED lines=13> */
.L_x_3122:
        /* <DEDUP_REMOVED lines=27> */
.L_x_3121:
[----:B------:R-:W-:Y:S05]  /*16bd0*/  BSYNC B8 ;  /* 0x0000000000087941 */ /* 0x000fea0003800000 */
.L_x_3120:
[----:B------:R-:W-:-:S05]  /*16be0*/  IADD3 R16, P0, R16, 0x8, RZ ;  /* 0x0000000810107810 */ /* 0x000fca0007f1e0ff */
[----:B------:R-:W-:Y:S01]  /*16bf0*/  IMAD.X R17, RZ, RZ, R17, P0 ;  /* 0x000000ffff117224 */ /* 0x000fe200000e0611 */
[----:B------:R-:W-:-:S04]  /*16c00*/  ISETP.GE.U32.AND P0, PT, R16, R19, PT ;  /* 0x000000131000720c */ /* 0x000fc80003f06070 */
[----:B------:R-:W-:-:S13]  /*16c10*/  ISETP.GE.U32.AND.EX P0, PT, R17, R36, PT, P0 ;  /* 0x000000241100720c */ /* 0x000fda0003f06100 */
[----:B------:R-:W-:Y:S05]  /*16c20*/  @!P0 BRA `(.L_x_3122) ;  /* 0xfffffdf000008947 */ /* 0x000fea000383ffff */
.L_x_3113:
[----:B------:R-:W-:Y:S05]  /*16c30*/  BSYNC B7 ;  /* 0x0000000000077941 */ /* 0x000fea0003800000 */
.L_x_3112:
        /* <DEDUP_REMOVED lines=30> */
.L_x_3126:
[----:B------:R-:W-:Y:S05]  /*16e20*/  BSYNC B8 ;  /* 0x0000000000087941 */ /* 0x000fea0003800000 */
.L_x_3125:
        /* <DEDUP_REMOVED lines=25> */
.L_x_3128:
[----:B------:R-:W-:Y:S05]  /*16fc0*/  BSYNC B8 ;  /* 0x0000000000087941 */ /* 0x000fea0003800000 */
.L_x_3127:
        /* <DEDUP_REMOVED lines=29> */
.L_x_3130:
[----:B------:R-:W-:Y:S05]  /*171a0*/  BSYNC B8 ;  /* 0x0000000000087941 */ /* 0x000fea0003800000 */
.L_x_3129:
        /* <DEDUP_REMOVED lines=13> */
.L_x_3133:
        /* <DEDUP_REMOVED lines=27> */
.L_x_3132:
[----:B------:R-:W-:Y:S05]  /*17430*/  BSYNC B8 ;  /* 0x0000000000087941 */ /* 0x000fea0003800000 */
.L_x_3131:
[----:B------:R-:W-:-:S04]  /*17440*/  IADD3 R16, P0, R16, 0x8, RZ ;  /* 0x0000000810107810 */ /* 0x000fc80007f1e0ff */
[----:B------:R-:W-:Y:S02]  /*17450*/  IADD3.X R17, RZ, R17, RZ, P0, !PT ;  /* 0x00000011ff117210 */ /* 0x000fe400007fe4ff */
[----:B------:R-:W-:-:S04]  /*17460*/  ISETP.GE.U32.AND P0, PT, R16, R19, PT ;  /* 0x000000131000720c */ /* 0x000fc80003f06070 */
[----:B------:R-:W-:-:S13]  /*17470*/  ISETP.GE.U32.AND.EX P0, PT, R17, R40, PT, P0 ;  /* 0x000000281100720c */ /* 0x000fda0003f06100 */
[----:B------:R-:W-:Y:S05]  /*17480*/  @!P0 BRA `(.L_x_3133) ;  /* 0xfffffdf000008947 */ /* 0x000fea000383ffff */
.L_x_3124:
[----:B------:R-:W-:Y:S05]  /*17490*/  BSYNC B7 ;  /* 0x0000000000077941 */ /* 0x000fea0003800000 */
.L_x_3123:
        /* <DEDUP_REMOVED lines=30> */
.L_x_3137:
[----:B------:R-:W-:Y:S05]  /*17680*/  BSYNC B8 ;  /* 0x0000000000087941 */ /* 0x000fea0003800000 */
.L_x_3136:
        /* <DEDUP_REMOVED lines=25> */
.L_x_3139:
[----:B------:R-:W-:Y:S05]  /*17820*/  BSYNC B8 ;  /* 0x0000000000087941 */ /* 0x000fea0003800000 */
.L_x_3138:
        /* <DEDUP_REMOVED lines=29> */
.L_x_3141:
[----:B------:R-:W-:Y:S05]  /*17a00*/  BSYNC B8 ;  /* 0x0000000000087941 */ /* 0x000fea0003800000 */
.L_x_3140:
        /* <DEDUP_REMOVED lines=13> */
.L_x_3144:
        /* <DEDUP_REMOVED lines=27> */
.L_x_3143:
[----:B------:R-:W-:Y:S05]  /*17c90*/  BSYNC B8 ;  /* 0x0000000000087941 */ /* 0x000fea0003800000 */
.L_x_3142:
[----:B------:R-:W-:-:S05]  /*17ca0*/  IADD3 R16, P0, R16, 0x8, RZ ;  /* 0x0000000810107810 */ /* 0x000fca0007f1e0ff */
[----:B------:R-:W-:Y:S01]  /*17cb0*/  IMAD.X R17, RZ, RZ, R17, P0 ;  /* 0x000000ffff117224 */ /* 0x000fe200000e0611 */
[----:B------:R-:W-:-:S04]  /*17cc0*/  ISETP.GE.U32.AND P0, PT, R16, R19, PT ;  /* 0x000000131000720c */ /* 0x000fc80003f06070 */
[----:B------:R-:W-:-:S13]  /*17cd0*/  ISETP.GE.U32.AND.EX P0, PT, R17, R44, PT, P0 ;  /* 0x0000002c1100720c */ /* 0x000fda0003f06100 */
[----:B------:R-:W-:Y:S05]  /*17ce0*/  @!P0 BRA `(.L_x_3144) ;  /* 0xfffffdf000008947 */ /* 0x000fea000383ffff */
.L_x_3135:
[----:B------:R-:W-:Y:S05]  /*17cf0*/  BSYNC B7 ;  /* 0x0000000000077941 */ /* 0x000fea0003800000 */
.L_x_3134:
        /* <DEDUP_REMOVED lines=30> */
.L_x_3148:
[----:B------:R-:W-:Y:S05]  /*17ee0*/  BSYNC B8 ;  /* 0x0000000000087941 */ /* 0x000fea0003800000 */
.L_x_3147:
        /* <DEDUP_REMOVED lines=25> */
.L_x_3150:
[----:B------:R-:W-:Y:S05]  /*18080*/  BSYNC B8 ;  /* 0x0000000000087941 */ /* 0x000fea0003800000 */
.L_x_3149:
        /* <DEDUP_REMOVED lines=29> */
.L_x_3152:
[----:B------:R-:W-:Y:S05]  /*18260*/  BSYNC B8 ;  /* 0x0000000000087941 */ /* 0x000fea0003800000 */
.L_x_3151:
        /* <DEDUP_REMOVED lines=13> */
.L_x_3155:
        /* <DEDUP_REMOVED lines=27> */
.L_x_3154:
[----:B------:R-:W-:Y:S05]  /*184f0*/  BSYNC B8 ;  /* 0x0000000000087941 */ /* 0x000fea0003800000 */
.L_x_3153:
[----:B------:R-:W-:-:S05]  /*18500*/  IADD3 R16, P0, R16, 0x8, RZ ;  /* 0x0000000810107810 */ /* 0x000fca0007f1e0ff */
[----:B------:R-:W-:Y:S01]  /*18510*/  IMAD.X R17, RZ, RZ, R17, P0 ;  /* 0x000000ffff117224 */ /* 0x000fe200000e0611 */
[----:B------:R-:W-:-:S04]  /*18520*/  ISETP.GE.U32.AND P0, PT, R16, R19, PT ;  /* 0x000000131000720c */ /* 0x000fc80003f06070 */
[----:B------:R-:W-:-:S13]  /*18530*/  ISETP.GE.U32.AND.EX P0, PT, R17, R48, PT, P0 ;  /* 0x000000301100720c */ /* 0x000fda0003f06100 */
[----:B------:R-:W-:Y:S05]  /*18540*/  @!P0 BRA `(.L_x_3155) ;  /* 0xfffffdf000008947 */ /* 0x000fea000383ffff */
.L_x_3146:
[----:B------:R-:W-:Y:S05]  /*18550*/  BSYNC B7 ;  /* 0x0000000000077941 */ /* 0x000fea0003800000 */
.L_x_3145:
[----:B------:R-:W-:Y:S05]  /*18560*/  BRA `(.L_x_3156) ;  /* 0x0000fbd000007947 */ /* 0x000fea0003800000 */
.L_x_3067:
        /* <DEDUP_REMOVED lines=27> */
.L_x_3160:
[----:B------:R-:W-:Y:S05]  /*18720*/  BSYNC B8 ;  /* 0x0000000000087941 */ /* 0x000fea0003800000 */
.L_x_3159:
        /* <DEDUP_REMOVED lines=25> */
.L_x_3162:
[----:B------:R-:W-:Y:S05]  /*188c0*/  BSYNC B8 ;  /* 0x0000000000087941 */ /* 0x000fea0003800000 */
.L_x_3161:
        /* <DEDUP_REMOVED lines=29> */
.L_x_3164:
[----:B------:R-:W-:Y:S05]  /*18aa0*/  BSYNC B8 ;  /* 0x0000000000087941 */ /* 0x000fea0003800000 */
.L_x_3163:
        /* <DEDUP_REMOVED lines=15> */
.L_x_3178:
        /* <DEDUP_REMOVED lines=16> */
.L_x_3167:
        /* <DEDUP_REMOVED lines=19> */
.L_x_3168:
[----:B------:R-:W-:Y:S05]  /*18dd0*/  BSYNC B1 ;  /* 0x0000000000017941 */ /* 0x000fea0003800000 */
.L_x_3166:
        /* <DEDUP_REMOVED lines=28> */
.L_x_3170:
        /* <DEDUP_REMOVED lines=19> */
.L_x_3171:
[----:B------:R-:W-:Y:S05]  /*190d0*/  BSYNC B1 ;  /* 0x0000000000017941 */ /* 0x000fea0003800000 */
.L_x_3169:
        /* <DEDUP_REMOVED lines=29> */
.L_x_3173:
        /* <DEDUP_REMOVED lines=19> */
.L_x_3174:
[----:B------:R-:W-:Y:S05]  /*193e0*/  BSYNC B1 ;  /* 0x0000000000017941 */ /* 0x000fea0003800000 */
.L_x_3172:
        /* <DEDUP_REMOVED lines=28> */
.L_x_3176:
        /* <DEDUP_REMOVED lines=19> */
.L_x_3177:
[----:B------:R-:W-:Y:S05]  /*196e0*/  BSYNC B1 ;  /* 0x0000000000017941 */ /* 0x000fea0003800000 */
.L_x_3175:
        /* <DEDUP_REMOVED lines=20> */
.L_x_3165:
        /* <DEDUP_REMOVED lines=19> */
.L_x_3181:
        /* <DEDUP_REMOVED lines=19> */
.L_x_3182:
[----:B------:R-:W-:Y:S05]  /*19a90*/  BSYNC B0 ;  /* 0x0000000000007941 */ /* 0x000fea0003800000 */
.L_x_3180:
        /* <DEDUP_REMOVED lines=32> */
.L_x_3184:
        /* <DEDUP_REMOVED lines=19> */
.L_x_3185:
[----:B------:R-:W-:Y:S05]  /*19dd0*/  BSYNC B0 ;  /* 0x0000000000007941 */ /* 0x000fea0003800000 */
.L_x_3183:
        /* <DEDUP_REMOVED lines=36> */
.L_x_3187:
        /* <DEDUP_REMOVED lines=19> */
.L_x_3188:
[----:B------:R-:W-:Y:S05]  /*1a150*/  BSYNC B0 ;  /* 0x0000000000007941 */ /* 0x000fea0003800000 */
.L_x_3186:
        /* <DEDUP_REMOVED lines=8> */
.L_x_3179:
        /* <DEDUP_REMOVED lines=17> */
.L_x_3191:
        /* <DEDUP_REMOVED lines=27> */
.L_x_3190:
[----:B------:R-:W-:Y:S05]  /*1a4a0*/  BSYNC B8 ;  /* 0x0000000000087941 */ /* 0x000fea0003800000 */
.L_x_3189:
[----:B------:R-:W-:-:S05]  /*1a4b0*/  IADD3 R16, P0, R16, 0x8, RZ ;  /* 0x0000000810107810 */ /* 0x000fca0007f1e0ff */
[----:B------:R-:W-:Y:S01]  /*1a4c0*/  IMAD.X R17, RZ, RZ, R17, P0 ;  /* 0x000000ffff117224 */ /* 0x000fe200000e0611 */
[----:B------:R-:W-:-:S04]  /*1a4d0*/  ISETP.GE.U32.AND P0, PT, R16, R19, PT ;  /* 0x000000131000720c */ /* 0x000fc80003f06070 */
[----:B------:R-:W-:-:S13]  /*1a4e0*/  ISETP.GE.U32.AND.EX P0, PT, R17, R18, PT, P0 ;  /* 0x000000121100720c */ /* 0x000fda0003f06100 */
[----:B------:R-:W-:Y:S05]  /*1a4f0*/  @!P0 BRA `(.L_x_3191) ;  /* 0xfffffdf000008947 */ /* 0x000fea000383ffff */
.L_x_3158:
[----:B------:R-:W-:Y:S05]  /*1a500*/  BSYNC B7 ;  /* 0x0000000000077941 */ /* 0x000fea0003800000 */
.L_x_3157:
        /* <DEDUP_REMOVED lines=30> */
.L_x_3195:
[----:B------:R-:W-:Y:S05]  /*1a6f0*/  BSYNC B8 ;  /* 0x0000000000087941 */ /* 0x000fea0003800000 */
.L_x_3194:
        /* <DEDUP_REMOVED lines=25> */
.L_x_3197:
[----:B------:R-:W-:Y:S05]  /*1a890*/  BSYNC B8 ;  /* 0x0000000000087941 */ /* 0x000fea0003800000 */
.L_x_3196:
        /* <DEDUP_REMOVED lines=29> */
.L_x_3199:
[----:B------:R-:W-:Y:S05]  /*1aa70*/  BSYNC B8 ;  /* 0x0000000000087941 */ /* 0x000fea0003800000 */
.L_x_3198:
        /* <DEDUP_REMOVED lines=16> */
.L_x_3213:
        /* <DEDUP_REMOVED lines=16> */
.L_x_3202:
        /* <DEDUP_REMOVED lines=19> */
.L_x_3203:
[----:B------:R-:W-:Y:S05]  /*1adb0*/  BSYNC B1 ;  /* 0x0000000000017941 */ /* 0x000fea0003800000 */
.L_x_3201:
        /* <DEDUP_REMOVED lines=31> */
.L_x_3205:
        /* <DEDUP_REMOVED lines=19> */
.L_x_3206:
[----:B------:R-:W-:Y:S05]  /*1b0e0*/  BSYNC B1 ;  /* 0x0000000000017941 */ /* 0x000fea0003800000 */
.L_x_3204:
        /* <DEDUP_REMOVED lines=29> */
.L_x_3208:
        /* <DEDUP_REMOVED lines=19> */
.L_x_3209:
[----:B------:R-:W-:Y:S05]  /*1b3f0*/  BSYNC B1 ;  /* 0x0000000000017941 */ /* 0x000fea0003800000 */
.L_x_3207:
        /* <DEDUP_REMOVED lines=28> */
.L_x_3211:
        /* <DEDUP_REMOVED lines=19> */
.L_x_3212:
[----:B------:R-:W-:Y:S05]  /*1b6f0*/  BSYNC B1 ;  /* 0x0000000000017941 */ /* 0x000fea0003800000 */
.L_x_3210:
        /* <DEDUP_REMOVED lines=21> */
.L_x_3200:
        /* <DEDUP_REMOVED lines=20> */
.L_x_3216:
        /* <DEDUP_REMOVED lines=19> */
.L_x_3217:
[----:B------:R-:W-:Y:S05]  /*1bac0*/  BSYNC B0 ;  /* 0x0000000000007941 */ /* 0x000fea0003800000 */
.L_x_3215:
        /* <DEDUP_REMOVED lines=32> */
.L_x_3219:
        /* <DEDUP_REMOVED lines=19> */
.L_x_3220:
[----:B------:R-:W-:Y:S05]  /*1be00*/  BSYNC B0 ;  /* 0x0000000000007941 */ /* 0x000fea0003800000 */
.L_x_3218:
        /* <DEDUP_REMOVED lines=29> */
[----:B------:R-:W-:Y:S01]  /*1bfe0*/  IMAD.MOV.U32 R4, RZ, RZ, R3 ;  /* 0x000000ffff047224 */ /* 0x000fe200078e0003 */
[----:B------:R-:W-:Y:S01]  /*1bff0*/  MOV R5, R0 ;  /* 0x0000000000057202 */ /* 0x000fe20000000f00 */
[----:B------:R-:W-:Y:S05]  /*1c000*/  BRA `(.L_x_3223) ;  /* 0x0000013000007947 */ /* 0x000fea0003800000 */
.L_x_3222:
        /* <DEDUP_REMOVED lines=19> */
.L_x_3223:
[----:B------:R-:W-:Y:S05]  /*1c140*/  BSYNC B0 ;  /* 0x0000000000007941 */ /* 0x000fea0003800000 */
.L_x_3221:
[----:B------:R-:W2:Y:S01]  /*1c150*/  LDG.E.64 R12, [R12.64+-0x10] ;  /* 0xfffff0240c0c7981 */ /* 0x000ea2000c1e1b00 */
[----:B------:R-:W-:Y:S02]  /*1c160*/  IMAD.MOV.U32 R51, RZ, RZ, R2 ;  /* 0x000000ffff337224 */ /* 0x000fe400078e0002 */
[----:B--2---:R-:W-:Y:S02]  /*1c170*/  IMAD R3, R5, R12, RZ ;  /* 0x0000000c05037224 */ /* 0x004fe400078e02ff */
[----:B------:R-:W-:-:S04]  /*1c180*/  IMAD.WIDE.U32 R50, R12, R4, R50 ;  /* 0x000000040c327225 */ /* 0x000fc800078e0032 */
[----:B------:R-:W-:-:S04]  /*1c190*/  IMAD R3, R13, R4, R3 ;  /* 0x000000040d037224 */ /* 0x000fc800078e0203 */
[----:B------:R-:W-:Y:S02]  /*1c1a0*/  IMAD.IADD R2, R51, 0x1, R3 ;  /* 0x0000000133027824 */ /* 0x000fe400078e0203 */
.L_x_3214:
        /* <DEDUP_REMOVED lines=17> */
.L_x_3226:
        /* <DEDUP_REMOVED lines=27> */
.L_x_3225:
[----:B------:R-:W-:Y:S05]  /*1c470*/  BSYNC B8 ;  /* 0x0000000000087941 */ /* 0x000fea0003800000 */
.L_x_3224:
[----:B------:R-:W-:-:S05]  /*1c480*/  IADD3 R16, P0, R16, 0x8, RZ ;  /* 0x0000000810107810 */ /* 0x000fca0007f1e0ff */
[----:B------:R-:W-:Y:S01]  /*1c490*/  IMAD.X R17, RZ, RZ, R17, P0 ;  /* 0x000000ffff117224 */ /* 0x000fe200000e0611 */
[----:B------:R-:W-:-:S04]  /*1c4a0*/  ISETP.GE.U32.AND P0, PT, R16, R19, PT ;  /* 0x000000131000720c */ /* 0x000fc80003f06070 */
[----:B------:R-:W-:-:S13]  /*1c4b0*/  ISETP.GE.U32.AND.EX P0, PT, R17, R18, PT, P0 ;  /* 0x000000121100720c */ /* 0x000fda0003f06100 */
[----:B------:R-:W-:Y:S05]  /*1c4c0*/  @!P0 BRA `(.L_x_3226) ;  /* 0xfffffdf000008947 */ /* 0x000fea000383ffff */
.L_x_3193:
[----:B------:R-:W-:Y:S05]  /*1c4d0*/  BSYNC B7 ;  /* 0x0000000000077941 */ /* 0x000fea0003800000 */
.L_x_3192:
        /* <DEDUP_REMOVED lines=30> */
.L_x_3230:
[----:B------:R-:W-:Y:S05]  /*1c6c0*/  BSYNC B8 ;  /* 0x0000000000087941 */ /* 0x000fea0003800000 */
.L_x_3229:
        /* <DEDUP_REMOVED lines=25> */
.L_x_3232:
[----:B------:R-:W-:Y:S05]  /*1c860*/  BSYNC B8 ;  /* 0x0000000000087941 */ /* 0x000fea0003800000 */
.L_x_3231:
        /* <DEDUP_REMOVED lines=29> */
.L_x_3234:
[----:B------:R-:W-:Y:S05]  /*1ca40*/  BSYNC B8 ;  /* 0x0000000000087941 */ /* 0x000fea0003800000 */
.L_x_3233:
        /* <DEDUP_REMOVED lines=16> */
.L_x_3248:
        /* <DEDUP_REMOVED lines=17> */
.L_x_3237:
        /* <DEDUP_REMOVED lines=19> */
.L_x_3238:
[----:B------:R-:W-:Y:S05]  /*1cd90*/  BSYNC B1 ;  /* 0x0000000000017941 */ /* 0x000fea0003800000 */
.L_x_3236:
        /* <DEDUP_REMOVED lines=30> */
.L_x_3240:
        /* <DEDUP_REMOVED lines=19> */
.L_x_3241:
[----:B------:R-:W-:Y:S05]  /*1d0b0*/  BSYNC B1 ;  /* 0x0000000000017941 */ /* 0x000fea0003800000 */
.L_x_3239:
        /* <DEDUP_REMOVED lines=29> */
.L_x_3243:
        /* <DEDUP_REMOVED lines=19> */
.L_x_3244:
[----:B------:R-:W-:Y:S05]  /*1d3c0*/  BSYNC B1 ;  /* 0x0000000000017941 */ /* 0x000fea0003800000 */
.L_x_3242:
        /* <DEDUP_REMOVED lines=28> */
.L_x_3246:
        /* <DEDUP_REMOVED lines=19> */
.L_x_3247:
[----:B------:R-:W-:Y:S05]  /*1d6c0*/  BSYNC B1 ;  /* 0x0000000000017941 */ /* 0x000fea0003800000 */
.L_x_3245:
        /* <DEDUP_REMOVED lines=21> */
.L_x_3235:
        /* <DEDUP_REMOVED lines=19> */
.L_x_3251:
        /* <DEDUP_REMOVED lines=19> */
.L_x_3252:
[----:B------:R-:W-:Y:S05]  /*1da80*/  BSYNC B0 ;  /* 0x0000000000007941 */ /* 0x000fea0003800000 */
.L_x_3250:
        /* <DEDUP_REMOVED lines=30> */
.L_x_3254:
        /* <DEDUP_REMOVED lines=19> */
.L_x_3255:
[----:B------:R-:W-:Y:S05]  /*1dda0*/  BSYNC B0 ;  /* 0x0000000000007941 */ /* 0x000fea0003800000 */
.L_x_3253:
        /* <DEDUP_REMOVED lines=30> */
.L_x_3257:
        /* <DEDUP_REMOVED lines=19> */
.L_x_3258:
[----:B------:R-:W-:Y:S05]  /*1e0c0*/  BSYNC B0 ;  /* 0x0000000000007941 */ /* 0x000fea0003800000 */
.L_x_3256:
[----:B------:R-:W2:Y:S01]  /*1e0d0*/  LDG.E.64 R12, [R12.64+-0x10] ;  /* 0xfffff0240c0c7981 */ /* 0x000ea2000c1e1b00 */
[----:B------:R-:W-:Y:S02]  /*1e0e0*/  IMAD.MOV.U32 R23, RZ, RZ, R2 ;  /* 0x000000ffff177224 */ /* 0x000fe400078e0002 */
[----:B--2---:R-:W-:Y:S02]  /*1e0f0*/  IMAD R3, R5, R12, RZ ;  /* 0x0000000c05037224 */ /* 0x004fe400078e02ff */
[----:B------:R-:W-:-:S04]  /*1e100*/  IMAD.WIDE.U32 R22, R12, R4, R22 ;  /* 0x000000040c167225 */ /* 0x000fc800078e0016 */
[----:B------:R-:W-:-:S04]  /*1e110*/  IMAD R3, R13, R4, R3 ;  /* 0x000000040d037224 */ /* 0x000fc800078e0203 */
[----:B------:R-:W-:Y:S02]  /*1e120*/  IMAD.IADD R2, R23, 0x1, R3 ;  /* 0x0000000117027824 */ /* 0x000fe400078e0203 */
.L_x_3249:
        /* <DEDUP_REMOVED lines=17> */
.L_x_3261:
        /* <DEDUP_REMOVED lines=27> */
.L_x_3260:
[----:B------:R-:W-:Y:S05]  /*1e3f0*/  BSYNC B8 ;  /* 0x0000000000087941 */ /* 0x000fea0003800000 */
.L_x_3259:
[----:B------:R-:W-:-:S04]  /*1e400*/  IADD3 R16, P0, R16, 0x8, RZ ;  /* 0x0000000810107810 */ /* 0x000fc80007f1e0ff */
[----:B------:R-:W-:Y:S02]  /*1e410*/  IADD3.X R17, RZ, R17, RZ, P0, !PT ;  /* 0x00000011ff117210 */ /* 0x000fe400007fe4ff */
[----:B------:R-:W-:-:S04]  /*1e420*/  ISETP.GE.U32.AND P0, PT, R16, R19, PT ;  /* 0x000000131000720c */ /* 0x000fc80003f06070 */
[----:B------:R-:W-:-:S13]  /*1e430*/  ISETP.GE.U32.AND.EX P0, PT, R17, R18, PT, P0 ;  /* 0x000000121100720c */ /* 0x000fda0003f06100 */
[----:B------:R-:W-:Y:S05]  /*1e440*/  @!P0 BRA `(.L_x_3261) ;  /* 0xfffffdf000008947 */ /* 0x000fea000383ffff */
.L_x_3228:
[----:B------:R-:W-:Y:S05]  /*1e450*/  BSYNC B7 ;  /* 0x0000000000077941 */ /* 0x000fea0003800000 */
.L_x_3227:
        /* <DEDUP_REMOVED lines=30> */
.L_x_3265:
[----:B------:R-:W-:Y:S05]  /*1e640*/  BSYNC B8 ;  /* 0x0000000000087941 */ /* 0x000fea0003800000 */
.L_x_3264:
        /* <DEDUP_REMOVED lines=25> */
.L_x_3267:
[----:B------:R-:W-:Y:S05]  /*1e7e0*/  BSYNC B8 ;  /* 0x0000000000087941 */ /* 0x000fea0003800000 */
.L_x_3266:
        /* <DEDUP_REMOVED lines=29> */
.L_x_3269:
[----:B------:R-:W-:Y:S05]  /*1e9c0*/  BSYNC B8 ;  /* 0x0000000000087941 */ /* 0x000fea0003800000 */
.L_x_3268:
        /* <DEDUP_REMOVED lines=16> */
.L_x_3283:
        /* <DEDUP_REMOVED lines=17> */
.L_x_3272:
        /* <DEDUP_REMOVED lines=19> */
.L_x_3273:
[----:B------:R-:W-:Y:S05]  /*1ed10*/  BSYNC B1 ;  /* 0x0000000000017941 */ /* 0x000fea0003800000 */
.L_x_3271:
        /* <DEDUP_REMOVED lines=30> */
.L_x_3275:
        /* <DEDUP_REMOVED lines=19> */
.L_x_3276:
[----:B------:R-:W-:Y:S05]  /*1f030*/  BSYNC B1 ;  /* 0x0000000000017941 */ /* 0x000fea0003800000 */
.L_x_3274:
        /* <DEDUP_REMOVED lines=29> */
.L_x_3278:
        /* <DEDUP_REMOVED lines=19> */
.L_x_3279:
[----:B------:R-:W-:Y:S05]  /*1f340*/  BSYNC B1 ;  /* 0x0000000000017941 */ /* 0x000fea0003800000 */
.L_x_3277:
        /* <DEDUP_REMOVED lines=28> */
.L_x_3281:
        /* <DEDUP_REMOVED lines=19> */
.L_x_3282:
[----:B------:R-:W-:Y:S05]  /*1f640*/  BSYNC B1 ;  /* 0x0000000000017941 */ /* 0x000fea0003800000 */
.L_x_3280:
        /* <DEDUP_REMOVED lines=20> */
.L_x_3270:
        /* <DEDUP_REMOVED lines=19> */
.L_x_3286:
        /* <DEDUP_REMOVED lines=19> */
.L_x_3287:
[----:B------:R-:W-:Y:S05]  /*1f9f0*/  BSYNC B0 ;  /* 0x0000000000007941 */ /* 0x000fea0003800000 */
.L_x_3285:
        /* <DEDUP_REMOVED lines=30> */
.L_x_3289:
        /* <DEDUP_REMOVED lines=19> */
.L_x_3290:
[----:B------:R-:W-:Y:S05]  /*1fd10*/  BSYNC B0 ;  /* 0x0000000000007941 */ /* 0x000fea0003800000 */
.L_x_3288:
        /* <DEDUP_REMOVED lines=30> */
.L_x_3292:
        /* <DEDUP_REMOVED lines=19> */
.L_x_3293:
[----:B------:R-:W-:Y:S05]  /*20030*/  BSYNC B0 ;  /* 0x0000000000007941 */ /* 0x000fea0003800000 */
.L_x_3291:
[----:B------:R-:W2:Y:S01]  /*20040*/  LDG.E.64 R12, [R12.64+-0x10] ;  /* 0xfffff0240c0c7981 */ /* 0x000ea2000c1e1b00 */
[----:B------:R-:W-:Y:S02]  /*20050*/  IMAD.MOV.U32 R3, RZ, RZ, R22 ;  /* 0x000000ffff037224 */ /* 0x000fe400078e0016 */
[----:B--2---:R-:W-:Y:S02]  /*20060*/  IMAD R5, R5, R12, RZ ;  /* 0x0000000c05057224 */ /* 0x004fe400078e02ff */
[----:B------:R-:W-:-:S04]  /*20070*/  IMAD.WIDE.U32 R2, R12, R4, R2 ;  /* 0x000000040c027225 */ /* 0x000fc800078e0002 */
[----:B------:R-:W-:-:S04]  /*20080*/  IMAD R5, R13, R4, R5 ;  /* 0x000000040d057224 */ /* 0x000fc800078e0205 */
[----:B------:R-:W-:Y:S02]  /*20090*/  IMAD.IADD R22, R3, 0x1, R5 ;  /* 0x0000000103167824 */ /* 0x000fe400078e0205 */
.L_x_3284:
        /* <DEDUP_REMOVED lines=17> */
.L_x_3296:
        /* <DEDUP_REMOVED lines=27> */
.L_x_3295:
[----:B------:R-:W-:Y:S05]  /*20360*/  BSYNC B8 ;  /* 0x0000000000087941 */ /* 0x000fea0003800000 */
.L_x_3294:
[----:B------:R-:W-:-:S04]  /*20370*/  IADD3 R16, P0, R16, 0x8, RZ ;  /* 0x0000000810107810 */ /* 0x000fc80007f1e0ff */
[----:B------:R-:W-:Y:S02]  /*20380*/  IADD3.X R17, RZ, R17, RZ, P0, !PT ;  /* 0x00000011ff117210 */ /* 0x000fe400007fe4ff */
[----:B------:R-:W-:-:S04]  /*20390*/  ISETP.GE.U32.AND P0, PT, R16, R19, PT ;  /* 0x000000131000720c */ /* 0x000fc80003f06070 */
[----:B------:R-:W-:-:S13]  /*203a0*/  ISETP.GE.U32.AND.EX P0, PT, R17, R22, PT, P0 ;  /* 0x000000161100720c */ /* 0x000fda0003f06100 */
[----:B------:R-:W-:Y:S05]  /*203b0*/  @!P0 BRA `(.L_x_3296) ;  /* 0xfffffdf000008947 */ /* 0x000fea000383ffff */
.L_x_3263:
[----:B------:R-:W-:Y:S05]  /*203c0*/  BSYNC B7 ;  /* 0x0000000000077941 */ /* 0x000fea0003800000 */
.L_x_3262:
        /* <DEDUP_REMOVED lines=30> */
.L_x_3300:
[----:B------:R-:W-:Y:S05]  /*205b0*/  BSYNC B8 ;  /* 0x0000000000087941 */ /* 0x000fea0003800000 */
.L_x_3299:
        /* <DEDUP_REMOVED lines=25> */
.L_x_3302:
[----:B------:R-:W-:Y:S05]  /*20750*/  BSYNC B8 ;  /* 0x0000000000087941 */ /* 0x000fea0003800000 */
.L_x_3301:
        /* <DEDUP_REMOVED lines=29> */
.L_x_3304:
[----:B------:R-:W-:Y:S05]  /*20930*/  BSYNC B8 ;  /* 0x0000000000087941 */ /* 0x000fea0003800000 */
.L_x_3303:
        /* <DEDUP_REMOVED lines=16> */
.L_x_3318:
        /* <DEDUP_REMOVED lines=17> */
.L_x_3307:
        /* <DEDUP_REMOVED lines=19> */
.L_x_3308:
[----:B------:R-:W-:Y:S05]  /*20c80*/  BSYNC B1 ;  /* 0x0000000000017941 */ /* 0x000fea0003800000 */
.L_x_3306:
        /* <DEDUP_REMOVED lines=30> */
.L_x_3310:
        /* <DEDUP_REMOVED lines=19> */
.L_x_3311:
[----:B------:R-:W-:Y:S05]  /*20fa0*/  BSYNC B1 ;  /* 0x0000000000017941 */ /* 0x000fea0003800000 */
.L_x_3309:
        /* <DEDUP_REMOVED lines=29> */
.L_x_3313:
        /* <DEDUP_REMOVED lines=19> */
.L_x_3314:
[----:B------:R-:W-:Y:S05]  /*212b0*/  BSYNC B1 ;  /* 0x0000000000017941 */ /* 0x000fea0003800000 */
.L_x_3312:
        /* <DEDUP_REMOVED lines=28> */
.L_x_3316:
        /* <DEDUP_REMOVED lines=19> */
.L_x_3317:
[----:B------:R-:W-:Y:S05]  /*215b0*/  BSYNC B1 ;  /* 0x0000000000017941 */ /* 0x000fea0003800000 */
.L_x_3315:
        /* <DEDUP_REMOVED lines=20> */
.L_x_3305:
        /* <DEDUP_REMOVED lines=19> */
.L_x_3321:
        /* <DEDUP_REMOVED lines=19> */
.L_x_3322:
[----:B------:R-:W-:Y:S05]  /*21960*/  BSYNC B0 ;  /* 0x0000000000007941 */ /* 0x000fea0003800000 */
.L_x_3320:
        /* <DEDUP_REMOVED lines=30> */
.L_x_3324:
        /* <DEDUP_REMOVED lines=19> */
.L_x_3325:
[----:B------:R-:W-:Y:S05]  /*21c80*/  BSYNC B0 ;  /* 0x0000000000007941 */ /* 0x000fea0003800000 */
.L_x_3323:
        /* <DEDUP_REMOVED lines=30> */
.L_x_3327:
        /* <DEDUP_REMOVED lines=19> */
.L_x_3328:
[----:B------:R-:W-:Y:S05]  /*21fa0*/  BSYNC B0 ;  /* 0x0000000000007941 */ /* 0x000fea0003800000 */
.L_x_3326:
[----:B------:R-:W2:Y:S01]  /*21fb0*/  LDG.E.64 R12, [R12.64+-0x10] ;  /* 0xfffff0240c0c7981 */ /* 0x000ea2000c1e1b00 */
[----:B------:R-:W-:Y:S02]  /*21fc0*/  IMAD.MOV.U32 R3, RZ, RZ, R22 ;  /* 0x000000ffff037224 */ /* 0x000fe400078e0016 */
[----:B--2---:R-:W-:Y:S02]  /*21fd0*/  IMAD R5, R5, R12, RZ ;  /* 0x0000000c05057224 */ /* 0x004fe400078e02ff */
[----:B------:R-:W-:-:S04]  /*21fe0*/  IMAD.WIDE.U32 R2, R12, R4, R2 ;  /* 0x000000040c027225 */ /* 0x000fc800078e0002 */
[----:B------:R-:W-:-:S04]  /*21ff0*/  IMAD R5, R13, R4, R5 ;  /* 0x000000040d057224 */ /* 0x000fc800078e0205 */
[----:B------:R-:W-:Y:S02]  /*22000*/  IMAD.IADD R22, R3, 0x1, R5 ;  /* 0x0000000103167824 */ /* 0x000fe400078e0205 */
.L_x_3319:
        /* <DEDUP_REMOVED lines=17> */
.L_x_3331:
        /* <DEDUP_REMOVED lines=27> */
.L_x_3330:
[----:B------:R-:W-:Y:S05]  /*222d0*/  BSYNC B8 ;  /* 0x0000000000087941 */ /* 0x000fea0003800000 */
.L_x_3329:
[----:B------:R-:W-:-:S04]  /*222e0*/  IADD3 R16, P0, R16, 0x8, RZ ;  /* 0x0000000810107810 */ /* 0x000fc80007f1e0ff */
[----:B------:R-:W-:Y:S02]  /*222f0*/  IADD3.X R17, RZ, R17, RZ, P0, !PT ;  /* 0x00000011ff117210 */ /* 0x000fe400007fe4ff */
[----:B------:R-:W-:-:S04]  /*22300*/  ISETP.GE.U32.AND P0, PT, R16, R19, PT ;  /* 0x000000131000720c */ /* 0x000fc80003f06070 */
[----:B------:R-:W-:-:S13]  /*22310*/  ISETP.GE.U32.AND.EX P0, PT, R17, R22, PT, P0 ;  /* 0x000000161100720c */ /* 0x000fda0003f06100 */
[----:B------:R-:W-:Y:S05]  /*22320*/  @!P0 BRA `(.L_x_3331) ;  /* 0xfffffdf000008947 */ /* 0x000fea000383ffff */
.L_x_3298:
[----:B------:R-:W-:Y:S05]  /*22330*/  BSYNC B7 ;  /* 0x0000000000077941 */ /* 0x000fea0003800000 */
.L_x_3297:
        /* <DEDUP_REMOVED lines=30> */
.L_x_3335:
[----:B------:R-:W-:Y:S05]  /*22520*/  BSYNC B8 ;  /* 0x0000000000087941 */ /* 0x000fea0003800000 */
.L_x_3334:
        /* <DEDUP_REMOVED lines=25> */
.L_x_3337:
[----:B------:R-:W-:Y:S05]  /*226c0*/  BSYNC B8 ;  /* 0x0000000000087941 */ /* 0x000fea0003800000 */
.L_x_3336:
        /* <DEDUP_REMOVED lines=29> */
.L_x_3339:
[----:B------:R-:W-:Y:S05]  /*228a0*/  BSYNC B8 ;  /* 0x0000000000087941 */ /* 0x000fea0003800000 */
.L_x_3338:
        /* <DEDUP_REMOVED lines=16> */
.L_x_3353:
        /* <DEDUP_REMOVED lines=17> */
.L_x_3342:
        /* <DEDUP_REMOVED lines=19> */
.L_x_3343:
[----:B------:R-:W-:Y:S05]  /*22bf0*/  BSYNC B1 ;  /* 0x0000000000017941 */ /* 0x000fea0003800000 */
.L_x_3341:
        /* <DEDUP_REMOVED lines=30> */
.L_x_3345:
        /* <DEDUP_REMOVED lines=19> */
.L_x_3346:
[----:B------:R-:W-:Y:S05]  /*22f10*/  BSYNC B1 ;  /* 0x0000000000017941 */ /* 0x000fea0003800000 */
.L_x_3344:
        /* <DEDUP_REMOVED lines=29> */
.L_x_3348:
        /* <DEDUP_REMOVED lines=19> */
.L_x_3349:
[----:B------:R-:W-:Y:S05]  /*23220*/  BSYNC B1 ;  /* 0x0000000000017941 */ /* 0x000fea0003800000 */
.L_x_3347:
        /* <DEDUP_REMOVED lines=28> */
.L_x_3351:
        /* <DEDUP_REMOVED lines=19> */
.L_x_3352:
[----:B------:R-:W-:Y:S05]  /*23520*/  BSYNC B1 ;  /* 0x0000000000017941 */ /* 0x000fea0003800000 */
.L_x_3350:
        /* <DEDUP_REMOVED lines=20> */
.L_x_3340:
        /* <DEDUP_REMOVED lines=19> */
.L_x_3356:
        /* <DEDUP_REMOVED lines=19> */
.L_x_3357:
[----:B------:R-:W-:Y:S05]  /*238d0*/  BSYNC B0 ;  /* 0x0000000000007941 */ /* 0x000fea0003800000 */
.L_x_3355:
        /* <DEDUP_REMOVED lines=30> */
.L_x_3359:
        /* <DEDUP_REMOVED lines=19> */
.L_x_3360:
[----:B------:R-:W-:Y:S05]  /*23bf0*/  BSYNC B0 ;  /* 0x0000000000007941 */ /* 0x000fea0003800000 */
.L_x_3358:
        /* <DEDUP_REMOVED lines=30> */
.L_x_3362:
        /* <DEDUP_REMOVED lines=19> */
.L_x_3363:
[----:B------:R-:W-:Y:S05]  /*23f10*/  BSYNC B0 ;  /* 0x0000000000007941 */ /* 0x000fea0003800000 */
.L_x_3361:
[----:B------:R-:W2:Y:S01]  /*23f20*/  LDG.E.64 R12, [R12.64+-0x10] ;  /* 0xfffff0240c0c7981 */ /* 0x000ea2000c1e1b00 */
[----:B------:R-:W-:Y:S02]  /*23f30*/  IMAD.MOV.U32 R3, RZ, RZ, R22 ;  /* 0x000000ffff037224 */ /* 0x000fe400078e0016 */
[----:B--2---:R-:W-:Y:S02]  /*23f40*/  IMAD R5, R5, R12, RZ ;  /* 0x0000000c05057224 */ /* 0x004fe400078e02ff */
[----:B------:R-:W-:-:S04]  /*23f50*/  IMAD.WIDE.U32 R2, R12, R4, R2 ;  /* 0x000000040c027225 */ /* 0x000fc800078e0002 */
[----:B------:R-:W-:-:S04]  /*23f60*/  IMAD R5, R13, R4, R5 ;  /* 0x000000040d057224 */ /* 0x000fc800078e0205 */
[----:B------:R-:W-:Y:S02]  /*23f70*/  IMAD.IADD R22, R3, 0x1, R5 ;  /* 0x0000000103167824 */ /* 0x000fe400078e0205 */
.L_x_3354:
        /* <DEDUP_REMOVED lines=17> */
.L_x_3366:
        /* <DEDUP_REMOVED lines=27> */
.L_x_3365:
[----:B------:R-:W-:Y:S05]  /*24240*/  BSYNC B8 ;  /* 0x0000000000087941 */ /* 0x000fea0003800000 */
.L_x_3364:
[----:B------:R-:W-:-:S04]  /*24250*/  IADD3 R16, P0, R16, 0x8, RZ ;  /* 0x0000000810107810 */ /* 0x000fc80007f1e0ff */
[----:B------:R-:W-:Y:S02]  /*24260*/  IADD3.X R17, RZ, R17, RZ, P0, !PT ;  /* 0x00000011ff117210 */ /* 0x000fe400007fe4ff */
[----:B------:R-:W-:-:S04]  /*24270*/  ISETP.GE.U32.AND P0, PT, R16, R19, PT ;  /* 0x000000131000720c */ /* 0x000fc80003f06070 */
[----:B------:R-:W-:-:S13]  /*24280*/  ISETP.GE.U32.AND.EX P0, PT, R17, R22, PT, P0 ;  /* 0x000000161100720c */ /* 0x000fda0003f06100 */
[----:B------:R-:W-:Y:S05]  /*24290*/  @!P0 BRA `(.L_x_3366) ;  /* 0xfffffdf000008947 */ /* 0x000fea000383ffff */
.L_x_3333:
[----:B------:R-:W-:Y:S05]  /*242a0*/  BSYNC B7 ;  /* 0x0000000000077941 */ /* 0x000fea0003800000 */
.L_x_3332:
        /* <DEDUP_REMOVED lines=30> */
.L_x_3370:
[----:B------:R-:W-:Y:S05]  /*24490*/  BSYNC B8 ;  /* 0x0000000000087941 */ /* 0x000fea0003800000 */
.L_x_3369:
        /* <DEDUP_REMOVED lines=25> */
.L_x_3372:
[----:B------:R-:W-:Y:S05]  /*24630*/  BSYNC B8 ;  /* 0x0000000000087941 */ /* 0x000fea0003800000 */
.L_x_3371:
        /* <DEDUP_REMOVED lines=29> */
.L_x_3374:
[----:B------:R-:W-:Y:S05]  /*24810*/  BSYNC B8 ;  /* 0x0000000000087941 */ /* 0x000fea0003800000 */
.L_x_3373:
        /* <DEDUP_REMOVED lines=16> */
.L_x_3388:
        /* <DEDUP_REMOVED lines=17> */
.L_x_3377:
        /* <DEDUP_REMOVED lines=19> */
.L_x_3378:
[----:B------:R-:W-:Y:S05]  /*24b60*/  BSYNC B1 ;  /* 0x0000000000017941 */ /* 0x000fea0003800000 */
.L_x_3376:
        /* <DEDUP_REMOVED lines=30> */
.L_x_3380:
        /* <DEDUP_REMOVED lines=19> */
.L_x_3381:
[----:B------:R-:W-:Y:S05]  /*24e80*/  BSYNC B1 ;  /* 0x0000000000017941 */ /* 0x000fea0003800000 */
.L_x_3379:
        /* <DEDUP_REMOVED lines=29> */
.L_x_3383:
        /* <DEDUP_REMOVED lines=19> */
.L_x_3384:
[----:B------:R-:W-:Y:S05]  /*25190*/  BSYNC B1 ;  /* 0x0000000000017941 */ /* 0x000fea0003800000 */
.L_x_3382:
        /* <DEDUP_REMOVED lines=28> */
.L_x_3386:
        /* <DEDUP_REMOVED lines=19> */
.L_x_3387:
[----:B------:R-:W-:Y:S05]  /*25490*/  BSYNC B1 ;  /* 0x0000000000017941 */ /* 0x000fea0003800000 */
.L_x_3385:
        /* <DEDUP_REMOVED lines=20> */
.L_x_3375:
        /* <DEDUP_REMOVED lines=19> */
.L_x_3391:
        /* <DEDUP_REMOVED lines=19> */
.L_x_3392:
[----:B------:R-:W-:Y:S05]  /*25840*/  BSYNC B0 ;  /* 0x0000000000007941 */ /* 0x000fea0003800000 */
.L_x_3390:
        /* <DEDUP_REMOVED lines=30> */
.L_x_3394:
        /* <DEDUP_REMOVED lines=19> */
.L_x_3395:
[----:B------:R-:W-:Y:S05]  /*25b60*/  BSYNC B0 ;  /* 0x0000000000007941 */ /* 0x000fea0003800000 */
.L_x_3393:
        /* <DEDUP_REMOVED lines=30> */
.L_x_3397:
        /* <DEDUP_REMOVED lines=19> */
.L_x_3398:
[----:B------:R-:W-:Y:S05]  /*25e80*/  BSYNC B0 ;  /* 0x0000000000007941 */ /* 0x000fea0003800000 */
.L_x_3396:
[----:B------:R-:W2:Y:S01]  /*25e90*/  LDG.E.64 R12, [R12.64+-0x10] ;  /* 0xfffff0240c0c7981 */ /* 0x000ea2000c1e1b00 */
[----:B------:R-:W-:Y:S02]  /*25ea0*/  IMAD.MOV.U32 R3, RZ, RZ, R22 ;  /* 0x000000ffff037224 */ /* 0x000fe400078e0016 */
[----:B--2---:R-:W-:Y:S02]  /*25eb0*/  IMAD R5, R5, R12, RZ ;  /* 0x0000000c05057224 */ /* 0x004fe400078e02ff */
[----:B------:R-:W-:-:S04]  /*25ec0*/  IMAD.WIDE.U32 R2, R12, R4, R2 ;  /* 0x000000040c027225 */ /* 0x000fc800078e0002 */
[----:B------:R-:W-:-:S04]  /*25ed0*/  IMAD R5, R13, R4, R5 ;  /* 0x000000040d057224 */ /* 0x000fc800078e0205 */
[----:B------:R-:W-:Y:S02]  /*25ee0*/  IMAD.IADD R22, R3, 0x1, R5 ;  /* 0x0000000103167824 */ /* 0x000fe400078e0205 */
.L_x_3389:
        /* <DEDUP_REMOVED lines=17> */
.L_x_3401:
        /* <DEDUP_REMOVED lines=27> */
.L_x_3400:
[----:B------:R-:W-:Y:S05]  /*261b0*/  BSYNC B8 ;  /* 0x0000000000087941 */ /* 0x000fea0003800000 */
.L_x_3399:
[----:B------:R-:W-:-:S04]  /*261c0*/  IADD3 R16, P0, R16, 0x8, RZ ;  /* 0x0000000810107810 */ /* 0x000fc80007f1e0ff */
[----:B------:R-:W-:Y:S02]  /*261d0*/  IADD3.X R17, RZ, R17, RZ, P0, !PT ;  /* 0x00000011ff117210 */ /* 0x000fe400007fe4ff */
[----:B------:R-:W-:-:S04]  /*261e0*/  ISETP.GE.U32.AND P0, PT, R16, R19, PT ;  /* 0x000000131000720c */ /* 0x000fc80003f06070 */
[----:B------:R-:W-:-:S13]  /*261f0*/  ISETP.GE.U32.AND.EX P0, PT, R17, R22, PT, P0 ;  /* 0x000000161100720c */ /* 0x000fda0003f06100 */
[----:B------:R-:W-:Y:S05]  /*26200*/  @!P0 BRA `(.L_x_3401) ;  /* 0xfffffdf000008947 */ /* 0x000fea000383ffff */
.L_x_3368:
[----:B------:R-:W-:Y:S05]  /*26210*/  BSYNC B7 ;  /* 0x0000000000077941 */ /* 0x000fea0003800000 */
.L_x_3367:
        /* <DEDUP_REMOVED lines=29> */
.L_x_3403:
[----:B------:R-:W-:Y:S05]  /*263f0*/  BSYNC B7 ;  /* 0x0000000000077941 */ /* 0x000fea0003800000 */
.L_x_3402:
        /* <DEDUP_REMOVED lines=25> */
.L_x_3405:
[----:B------:R-:W-:Y:S05]  /*26590*/  BSYNC B7 ;  /* 0x0000000000077941 */ /* 0x000fea0003800000 */
.L_x_3404:
        /* <DEDUP_REMOVED lines=29> */
.L_x_3407:
[----:B------:R-:W-:Y:S05]  /*26770*/  BSYNC B7 ;  /* 0x0000000000077941 */ /* 0x000fea0003800000 */
.L_x_3406:
        /* <DEDUP_REMOVED lines=15> */
.L_x_3421:
        /* <DEDUP_REMOVED lines=17> */
.L_x_3410:
        /* <DEDUP_REMOVED lines=19> */
.L_x_3411:
[----:B------:R-:W-:Y:S05]  /*26ab0*/  BSYNC B1 ;  /* 0x0000000000017941 */ /* 0x000fea0003800000 */
.L_x_3409:
        /* <DEDUP_REMOVED lines=29> */
.L_x_3413:
        /* <DEDUP_REMOVED lines=19> */
.L_x_3414:
[----:B------:R-:W-:Y:S05]  /*26dc0*/  BSYNC B1 ;  /* 0x0000000000017941 */ /* 0x000fea0003800000 */
.L_x_3412:
        /* <DEDUP_REMOVED lines=29> */
.L_x_3416:
        /* <DEDUP_REMOVED lines=19> */
.L_x_3417:
[----:B------:R-:W-:Y:S05]  /*270d0*/  BSYNC B1 ;  /* 0x0000000000017941 */ /* 0x000fea0003800000 */
.L_x_3415:
        /* <DEDUP_REMOVED lines=28> */
.L_x_3419:
        /* <DEDUP_REMOVED lines=19> */
.L_x_3420:
[----:B------:R-:W-:Y:S05]  /*273d0*/  BSYNC B1 ;  /* 0x0000000000017941 */ /* 0x000fea0003800000 */
.L_x_3418:
        /* <DEDUP_REMOVED lines=20> */
.L_x_3408:
        /* <DEDUP_REMOVED lines=19> */
.L_x_3424:
        /* <DEDUP_REMOVED lines=19> */
.L_x_3425:
[----:B------:R-:W-:Y:S05]  /*27780*/  BSYNC B0 ;  /* 0x0000000000007941 */ /* 0x000fea0003800000 */
.L_x_3423:
        /* <DEDUP_REMOVED lines=29> */
.L_x_3427:
        /* <DEDUP_REMOVED lines=19> */
.L_x_3428:
[----:B------:R-:W-:Y:S05]  /*27a90*/  BSYNC B0 ;  /* 0x0000000000007941 */ /* 0x000fea0003800000 */
.L_x_3426:
        /* <DEDUP_REMOVED lines=30> */
.L_x_3430:
        /* <DEDUP_REMOVED lines=19> */
.L_x_3431:
[----:B------:R-:W-:Y:S05]  /*27db0*/  BSYNC B0 ;  /* 0x0000000000007941 */ /* 0x000fea0003800000 */
.L_x_3429:
[----:B------:R-:W2:Y:S01]  /*27dc0*/  LDG.E.64 R12, [R12.64+-0x10] ;  /* 0xfffff0240c0c7981 */ /* 0x000ea2000c1e1b00 */
[----:B------:R-:W-:Y:S01]  /*27dd0*/  MOV R3, R22 ;  /* 0x0000001600037202 */ /* 0x000fe20000000f00 */
[----:B--2---:R-:W-:-:S04]  /*27de0*/  IMAD R5, R5, R12, RZ ;  /* 0x0000000c05057224 */ /* 0x004fc800078e02ff */
[----:B------:R-:W-:-:S04]  /*27df0*/  IMAD.WIDE.U32 R2, R12, R4, R2 ;  /* 0x000000040c027225 */ /* 0x000fc800078e0002 */
[----:B------:R-:W-:-:S04]  /*27e00*/  IMAD R5, R13, R4, R5 ;  /* 0x000000040d057224 */ /* 0x000fc800078e0205 */
[----:B------:R-:W-:Y:S02]  /*27e10*/  IMAD.IADD R22, R3, 0x1, R5 ;  /* 0x0000000103167824 */ /* 0x000fe400078e0205 */
.L_x_3422:
        /* <DEDUP_REMOVED lines=17> */
.L_x_3434:
        /* <DEDUP_REMOVED lines=27> */
.L_x_3433:
[----:B------:R-:W-:Y:S05]  /*280e0*/  BSYNC B7 ;  /* 0x0000000000077941 */ /* 0x000fea0003800000 */
.L_x_3432:
[----:B------:R-:W-:-:S05]  /*280f0*/  IADD3 R16, P0, R16, 0x8, RZ ;  /* 0x0000000810107810 */ /* 0x000fca0007f1e0ff */
[----:B------:R-:W-:Y:S01]  /*28100*/  IMAD.X R17, RZ, RZ, R17, P0 ;  /* 0x000000ffff117224 */ /* 0x000fe200000e0611 */
[----:B------:R-:W-:-:S04]  /*28110*/  ISETP.GE.U32.AND P0, PT, R16, R19, PT ;  /* 0x000000131000720c */ /* 0x000fc80003f06070 */
[----:B------:R-:W-:-:S13]  /*28120*/  ISETP.GE.U32.AND.EX P0, PT, R17, R22, PT, P0 ;  /* 0x000000161100720c */ /* 0x000fda0003f06100 */
[----:B------:R-:W-:Y:S05]  /*28130*/  @!P0 BRA `(.L_x_3434) ;  /* 0xfffffdf000008947 */ /* 0x000fea000383ffff */
.L_x_3156:
[----:B------:R-:W-:Y:S05]  /*28140*/  BSYNC B6 ;  /* 0x0000000000067941 */ /* 0x000fea0003800000 */
.L_x_3066:
        /* <DEDUP_REMOVED lines=23> */
.L_x_3437:
[----:B0-----:R-:W-:-:S13]  /*282c0*/  ISETP.GE.AND P0, PT, R0, R106, PT ;  /* 0x0000006a0000720c */ /* 0x001fda0003f06270 */
[----:B------:R-:W-:Y:S05]  /*282d0*/  @P0 BRA `(.L_x_3439) ;  /* 0x000000c000000947 */ /* 0x000fea0003800000 */
[----:B------:R-:W-:Y:S01]  /*282e0*/  IMAD.IADD R2, R107, 0x1, R0 ;  /* 0x000000016b027824 */ /* 0x000fe200078e0200 */
[----:B------:R-:W-:Y:S01]  /*282f0*/  IADD3 R0, R0, 0x80, RZ ;  /* 0x0000008000007810 */ /* 0x000fe20007ffe0ff */
[----:B------:R-:W-:-:S04]  /*28300*/  IMAD.MOV.U32 R3, RZ, RZ, 0x8 ;  /* 0x00000008ff037424 */ /* 0x000fc800078e00ff */
[----:B------:R-:W-:-:S05]  /*28310*/  IMAD.WIDE.U32 R2, R2, R3, c[0x0][0x1a8] ;  /* 0x00006a0002027625 */ /* 0x000fca00078e0003 */
[----:B------:R0:W-:Y:S02]  /*28320*/  STG.E.64 [R2.64], RZ ;  /* 0x000000ff02007986 */ /* 0x0001e4000c101b24 */
.L_x_3438:
[----:B------:R-:W-:-:S13]  /*28330*/  ISETP.GE.AND P0, PT, R0, R106, PT ;  /* 0x0000006a0000720c */ /* 0x000fda0003f06270 */
[----:B------:R-:W-:Y:S05]  /*28340*/  @P0 BRA `(.L_x_3440) ;  /* 0x000000d000000947 */ /* 0x000fea0003800000 */
[----:B0-----:R-:W-:Y:S01]  /*28350*/  IADD3 R2, R107, R0, RZ ;  /* 0x000000006b027210 */ /* 0x001fe20007ffe0ff */
[----:B------:R-:W-:Y:S01]  /*28360*/  IMAD.MOV.U32 R3, RZ, RZ, 0x8 ;  /* 0x00000008ff037424 */ /* 0x000fe200078e00ff */
[----:B------:R-:W-:-:S03]  /*28370*/  IADD3 R0, R0, 0x80, RZ ;  /* 0x0000008000007810 */ /* 0x000fc60007ffe0ff */
[----:B------:R-:W-:-:S05]  /*28380*/  IMAD.WIDE.U32 R2, R2, R3, c[0x0][0x1a8] ;  /* 0x00006a0002027625 */ /* 0x000fca00078e0003 */
[----:B------:R0:W-:Y:S02]  /*28390*/  STG.E.64 [R2.64], RZ ;  /* 0x000000ff02007986 */ /* 0x0001e4000c101b24 */
.L_x_3439:
        /* <DEDUP_REMOVED lines=8> */
.L_x_3440:
[----:B------:R-:W-:Y:S05]  /*28420*/  BSYNC B1 ;  /* 0x0000000000017941 */ /* 0x000fea0003800000 */
.L_x_3436:
[----:B------:R-:W-:-:S13]  /*28430*/  ISETP.GE.AND P0, PT, R0, R106, PT ;  /* 0x0000006a0000720c */ /* 0x000fda0003f06270 */
[----:B0-----:R-:W-:Y:S01]  /*28440*/  @!P0 IMAD.IADD R2, R107, 0x1, R0 ;  /* 0x000000016b028824 */ /* 0x001fe200078e0200 */
[----:B------:R-:W-:Y:S01]  /*28450*/  @!P0 IADD3 R0, R0, 0x80, RZ ;  /* 0x0000008000008810 */ /* 0x000fe20007ffe0ff */
[----:B------:R-:W-:-:S04]  /*28460*/  @!P0 IMAD.MOV.U32 R3, RZ, RZ, 0x8 ;  /* 0x00000008ff038424 */ /* 0x000fc800078e00ff */
[----:B------:R-:W-:-:S05]  /*28470*/  @!P0 IMAD.WIDE.U32 R2, R2, R3, c[0x0][0x1a8] ;  /* 0x00006a0002028625 */ /* 0x000fca00078e0003 */
[----:B------:R0:W-:Y:S02]  /*28480*/  @!P0 STG.E.64 [R2.64], RZ ;  /* 0x000000ff02008986 */ /* 0x0001e4000c101b24 */
.L_x_3441:
[----:B------:R-:W-:Y:S05]  /*28490*/  BSYNC B0 ;  /* 0x0000000000007941 */ /* 0x000fea0003800000 */
.L_x_3435:
[----:B------:R-:W-:-:S13]  /*284a0*/  ISETP.GE.AND P0, PT, R0, R106, PT ;  /* 0x0000006a0000720c */ /* 0x000fda0003f06270 */
[----:B------:R-:W-:Y:S05]  /*284b0*/  @P0 EXIT ;  /* 0x000000000000094d */ /* 0x000fea0003800000 */
[----:B0-----:R-:W-:Y:S01]  /*284c0*/  IADD3 R2, R107, R0, RZ ;  /* 0x000000006b027210 */ /* 0x001fe20007ffe0ff */
[----:B------:R-:W-:-:S04]  /*284d0*/  IMAD.MOV.U32 R3, RZ, RZ, 0x8 ;  /* 0x00000008ff037424 */ /* 0x000fc800078e00ff */
[----:B------:R-:W-:-:S05]  /*284e0*/  IMAD.WIDE.U32 R2, R2, R3, c[0x0][0x1a8] ;  /* 0x00006a0002027625 */ /* 0x000fca00078e0003 */
[----:B------:R-:W-:Y:S01]  /*284f0*/  STG.E.64 [R2.64], RZ ;  /* 0x000000ff02007986 */ /* 0x000fe2000c101b24 */
[----:B------:R-:W-:Y:S05]  /*28500*/  EXIT ;  /* 0x000000000000794d */ /* 0x000fea0003800000 */
        .weak           $__internal_8_$__cuda_sm20_div_s64
        .type           $__internal_8_$__cuda_sm20_div_s64,@function
        .size           $__internal_8_$__cuda_sm20_div_s64,($__internal_9_$__cuda_sm20_rem_s64 - $__internal_8_$__cuda_sm20_div_s64)
$__internal_8_$__cuda_sm20_div_s64:
        /* <DEDUP_REMOVED lines=83> */
[----:B------:R-:W-:Y:S05]  /*28a40*/  RET.REL.NODEC R4 `(_ZN2at6native29vectorized_elementwise_kernelILi4EZZZNS0_67_GLOBAL__N__bb565c37_34_ValidateCompressedIndicesKernel_cu_33a4b88b42_validate_compressed_sparse_indices_kernelILNS2_8CDimNameE1ENS2_18CUDAKernelLauncherENS2_14EmptyVecKernelENS2_8DummyVecELm0EEEvRKNS_6TensorESA_lllENKUlvE1_clEvENKUlvE0_clEvEUllllllE_St5arrayIPcLm6EEEEviT0_T1_) ;  /* 0xfffd75b004007950 */ /* 0x000fea0003c3ffff */
        .weak           $__internal_9_$__cuda_sm20_rem_s64
        .type           $__internal_9_$__cuda_sm20_rem_s64,@function
        .size           $__internal_9_$__cuda_sm20_rem_s64,(.L_x_27285 - $__internal_9_$__cuda_sm20_rem_s64)
$__internal_9_$__cuda_sm20_rem_s64:
        /* <DEDUP_REMOVED lines=77> */
[----:B------:R-:W-:Y:S06]  /*28f20*/  RET.REL.NODEC R4 `(_ZN2at6native29vectorized_elementwise_kernelILi4EZZZNS0_67_GLOBAL__N__bb565c37_34_ValidateCompressedIndicesKernel_cu_33a4b88b42_validate_compressed_sparse_indices_kernelILNS2_8CDimNameE1ENS2_18CUDAKernelLauncherENS2_14EmptyVecKernelENS2_8DummyVecELm0EEEvRKNS_6TensorESA_lllENKUlvE1_clEvENKUlvE0_clEvEUllllllE_St5arrayIPcLm6EEEEviT0_T1_) ;  /* 0xfffd70d004007950 */ /* 0x000fec0003c3ffff */
.L_x_3442:
        /* <DEDUP_REMOVED lines=13> */
.L_x_27285:


//--------------------- .text._ZN2at6native29vectorized_elementwise_kernelILi8EZZZNS0_67_GLOBAL__N__bb565c37_34_ValidateCompressedIndicesKernel_cu_33a4b88b42_validate_compressed_sparse_indices_kernelILNS2_8CDimNameE1ENS2_18CUDAKernelLauncherENS2_14EmptyVecKernelENS2_8DummyVecELm0EEEvRKNS_6TensorESA_lllENKUlvE1_clEvENKUlvE0_clEvEUllllllE_St5arrayIPcLm6EEEEviT0_T1_ --------------------------
	.section	.text._ZN2at6native29vectorized_elementwise_kernelILi8EZZZNS0_67_GLOBAL__N__bb565c37_34_ValidateCompressedIndicesKernel_cu_33a4b88b42_validate_compressed_sparse_indices_kernelILNS2_8CDimNameE1ENS2_18CUDAKernelLauncherENS2_14EmptyVecKernelENS2_8DummyVecELm0EEEvRKNS_6TensorESA_lllENKUlvE1_clEvENKUlvE0_clEvEUllllllE_St5arrayIPcLm6EEEEviT0_T1_,"ax",@progbits
	.sectioninfo	@"SHI_REGISTERS=4"
	.align	128
        .global         _ZN2at6native29vectorized_elementwise_kernelILi8EZZZNS0_67_GLOBAL__N__bb565c37_34_ValidateCompressedIndicesKernel_cu_33a4b88b42_validate_compressed_sparse_indices_kernelILNS2_8CDimNameE1ENS2_18CUDAKernelLauncherENS2_14EmptyVecKernelENS2_8DummyVecELm0EEEvRKNS_6TensorESA_lllENKUlvE1_clEvENKUlvE0_clEvEUllllllE_St5arrayIPcLm6EEEEviT0_T1_
        .type           _ZN2at6native29vectorized_elementwise_kernelILi8EZZZNS0_67_GLOBAL__N__bb565c37_34_ValidateCompressedIndicesKernel_cu_33a4b88b42_validate_compressed_sparse_indices_kernelILNS2_8CDimNameE1ENS2_18CUDAKernelLauncherENS2_14EmptyVecKernelENS2_8DummyVecELm0EEEvRKNS_6TensorESA_lllENKUlvE1_clEvENKUlvE0_clEvEUllllllE_St5arrayIPcLm6EEEEviT0_T1_,@function
        .size           _ZN2at6native29vectorized_elementwise_kernelILi8EZZZNS0_67_GLOBAL__N__bb565c37_34_ValidateCompressedIndicesKernel_cu_33a4b88b42_validate_compressed_sparse_indices_kernelILNS2_8CDimNameE1ENS2_18CUDAKernelLauncherENS2_14EmptyVecKernelENS2_8DummyVecELm0EEEvRKNS_6TensorESA_lllENKUlvE1_clEvENKUlvE0_clEvEUllllllE_St5arrayIPcLm6EEEEviT0_T1_,(.L_x_27346 - _ZN2at6native29vectorized_elementwise_kernelILi8EZZZNS0_67_GLOBAL__N__bb565c37_34_ValidateCompressedIndicesKernel_cu_33a4b88b42_validate_compressed_sparse_indices_kernelILNS2_8CDimNameE1ENS2_18CUDAKernelLauncherENS2_14EmptyVecKernelENS2_8DummyVecELm0EEEvRKNS_6TensorESA_lllENKUlvE1_clEvENKUlvE0_clEvEUllllllE_St5arrayIPcLm6EEEEviT0_T1_)
        .other          _ZN2at6native29vectorized_elementwise_kernelILi8EZZZNS0_67_GLOBAL__N__bb565c37_34_ValidateCompressedIndicesKernel_cu_33a4b88b42_validate_compressed_sparse_indices_kernelILNS2_8CDimNameE1ENS2_18CUDAKernelLauncherENS2_14EmptyVecKernelENS2_8DummyVecELm0EEEvRKNS_6TensorESA_lllENKUlvE1_clEvENKUlvE0_clEvEUllllllE_St5arrayIPcLm6EEEEviT0_T1_,@"STO_CUDA_ENTRY STV_DEFAULT"
_ZN2at6native29vectorized_elementwise_kernelILi8EZZZNS0_67_GLOBAL__N__bb565c37_34_ValidateCompressedIndicesKernel_cu_33a4b88b42_validate_compressed_sparse_indices_kernelILNS2_8CDimNameE1ENS2_18CUDAKernelLauncherENS2_14EmptyVecKernelENS2_8DummyVecELm0EEEvRKNS_6TensorESA_lllENKUlvE1_clEvENKUlvE0_clEvEUllllllE_St5arrayIPcLm6EEEEviT0_T1_:
.text._ZN2at6native29vectorized_elementwise_kernelILi8EZZZNS0_67_GLOBAL__N__bb565c37_34_ValidateCompressedIndicesKernel_cu_33a4b88b42_validate_compressed_sparse_indices_kernelILNS2_8CDimNameE1ENS2_18CUDAKernelLauncherENS2_14EmptyVecKernelENS2_8DummyVecELm0EEEvRKNS_6TensorESA_lllENKUlvE1_clEvENKUlvE0_clEvEUllllllE_St5arrayIPcLm6EEEEviT0_T1_:
[----:B------:R-:W-:Y:S02]  /*0000*/  MOV R1, c[0x0][0x28] ;  /* 0x00000a0000017a02 */ /* 0x000fe40000000f00 */
[----:B------:R-:W-:Y:S05]  /*0010*/  EXIT ;  /* 0x000000000000794d */ /* 0x000fea0003800000 */
.L_x_3443:
        /* <DEDUP_REMOVED lines=14> */
.L_x_27346:


//--------------------- .text._ZN2at6native18elementwise_kernelILi128ELi4EZNS0_15gpu_kernel_implIZZZNS0_67_GLOBAL__N__bb565c37_34_ValidateCompressedIndicesKernel_cu_33a4b88b42_validate_compressed_sparse_indices_kernelILNS3_8CDimNameE1ENS3_18CUDAKernelLauncherENS3_14EmptyVecKernelENS3_8DummyVecELm0EEEvRKNS_6TensorESB_lllENKUlvE1_clEvENKUlvE_clEvEUliiiiiE_EEvRNS_18TensorIteratorBaseERKT_EUliE_EEviT1_ --------------------------
	.section	.text._ZN2at6native18elementwise_kernelILi128ELi4EZNS0_15gpu_kernel_implIZZZNS0_67_GLOBAL__N__bb565c37_34_ValidateCompressedIndicesKernel_cu_33a4b88b42_validate_compressed_sparse_indices_kernelILNS3_8CDimNameE1ENS3_18CUDAKernelLauncherENS3_14EmptyVecKernelENS3_8DummyVecELm0EEEvRKNS_6TensorESB_lllENKUlvE1_clEvENKUlvE_clEvEUliiiiiE_EEvRNS_18TensorIteratorBaseERKT_EUliE_EEviT1_,"ax",@progbits
	.sectioninfo	@"SHI_REGISTERS=34"
	.align	128
        .global         _ZN2at6native18elementwise_kernelILi128ELi4EZNS0_15gpu_kernel_implIZZZNS0_67_GLOBAL__N__bb565c37_34_ValidateCompressedIndicesKernel_cu_33a4b88b42_validate_compressed_sparse_indices_kernelILNS3_8CDimNameE1ENS3_18CUDAKernelLauncherENS3_14EmptyVecKernelENS3_8DummyVecELm0EEEvRKNS_6TensorESB_lllENKUlvE1_clEvENKUlvE_clEvEUliiiiiE_EEvRNS_18TensorIteratorBaseERKT_EUliE_EEviT1_
        .type           _ZN2at6native18elementwise_kernelILi128ELi4EZNS0_15gpu_kernel_implIZZZNS0_67_GLOBAL__N__bb565c37_34_ValidateCompressedIndicesKernel_cu_33a4b88b42_validate_compressed_sparse_indices_kernelILNS3_8CDimNameE1ENS3_18CUDAKernelLauncherENS3_14EmptyVecKernelENS3_8DummyVecELm0EEEvRKNS_6TensorESB_lllENKUlvE1_clEvENKUlvE_clEvEUliiiiiE_EEvRNS_18TensorIteratorBaseERKT_EUliE_EEviT1_,@function
        .size           _ZN2at6native18elementwise_kernelILi128ELi4EZNS0_15gpu_kernel_implIZZZNS0_67_GLOBAL__N__bb565c37_34_ValidateCompressedIndicesKernel_cu_33a4b88b42_validate_compressed_sparse_indices_kernelILNS3_8CDimNameE1ENS3_18CUDAKernelLauncherENS3_14EmptyVecKernelENS3_8DummyVecELm0EEEvRKNS_6TensorESB_lllENKUlvE1_clEvENKUlvE_clEvEUliiiiiE_EEvRNS_18TensorIteratorBaseERKT_EUliE_EEviT1_,(.L_x_27286 - _ZN2at6native18elementwise_kernelILi128ELi4EZNS0_15gpu_kernel_implIZZZNS0_67_GLOBAL__N__bb565c37_34_ValidateCompressedIndicesKernel_cu_33a4b88b42_validate_compressed_sparse_indices_kernelILNS3_8CDimNameE1ENS3_18CUDAKernelLauncherENS3_14EmptyVecKernelENS3_8DummyVecELm0EEEvRKNS_6TensorESB_lllENKUlvE1_clEvENKUlvE_clEvEUliiiiiE_EEvRNS_18TensorIteratorBaseERKT_EUliE_EEviT1_)
        .other          _ZN2at6native18elementwise_kernelILi128ELi4EZNS0_15gpu_kernel_implIZZZNS0_67_GLOBAL__N__bb565c37_34_ValidateCompressedIndicesKernel_cu_33a4b88b42_validate_compressed_sparse_indices_kernelILNS3_8CDimNameE1ENS3_18CUDAKernelLauncherENS3_14EmptyVecKernelENS3_8DummyVecELm0EEEvRKNS_6TensorESB_lllENKUlvE1_clEvENKUlvE_clEvEUliiiiiE_EEvRNS_18TensorIteratorBaseERKT_EUliE_EEviT1_,@"STO_CUDA_ENTRY STV_DEFAULT"
_ZN2at6native18elementwise_kernelILi128ELi4EZNS0_15gpu_kernel_implIZZZNS0_67_GLOBAL__N__bb565c37_34_ValidateCompressedIndicesKernel_cu_33a4b88b42_validate_compressed_sparse_indices_kernelILNS3_8CDimNameE1ENS3_18CUDAKernelLauncherENS3_14EmptyVecKernelENS3_8DummyVecELm0EEEvRKNS_6TensorESB_lllENKUlvE1_clEvENKUlvE_clEvEUliiiiiE_EEvRNS_18TensorIteratorBaseERKT_EUliE_EEviT1_:
.text._ZN2at6native18elementwise_kernelILi128ELi4EZNS0_15gpu_kernel_implIZZZNS0_67_GLOBAL__N__bb565c37_34_ValidateCompressedIndicesKernel_cu_33a4b88b42_validate_compressed_sparse_indices_kernelILNS3_8CDimNameE1ENS3_18CUDAKernelLauncherENS3_14EmptyVecKernelENS3_8DummyVecELm0EEEvRKNS_6TensorESB_lllENKUlvE1_clEvENKUlvE_clEvEUliiiiiE_EEvRNS_18TensorIteratorBaseERKT_EUliE_EEviT1_:
        /* <DEDUP_REMOVED lines=9> */
[----:B------:R-:W-:Y:S01]  /*0090*/  CS2R R26, SRZ ;  /* 0x00000000001a7805 */ /* 0x000fe2000001ff00 */
[----:B------:R-:W-:Y:S02]  /*00a0*/  IMAD.MOV.U32 R16, RZ, RZ, RZ ;  /* 0x000000ffff107224 */ /* 0x000fe400078e00ff */
[----:B------:R-:W-:Y:S02]  /*00b0*/  IMAD.MOV.U32 R25, RZ, RZ, RZ ;  /* 0x000000ffff197224 */ /* 0x000fe400078e00ff */
[----:B------:R-:W-:Y:S02]  /*00c0*/  IMAD.MOV.U32 R0, RZ, RZ, RZ ;  /* 0x000000ffff007224 */ /* 0x000fe400078e00ff */
[----:B------:R-:W-:-:S05]  /*00d0*/  IMAD.MOV.U32 R22, RZ, RZ, RZ ;  /* 0x000000ffff167224 */ /* 0x000fca00078e00ff */
        /* <DEDUP_REMOVED lines=326> */
.L_x_3446:
        /* <DEDUP_REMOVED lines=16> */
[----:B------:R0:W5:Y:S01]  /*1640*/  LDG.E.S8 R24, [R4.64] ;  /* 0x0000002404187981 */ /* 0x000162000c1e1300 */
[----:B------:R-:W-:Y:S05]  /*1650*/  BRA `(.L_x_3452) ;  /* 0x00000d2000007947 */ /* 0x000fea0003800000 */
.L_x_3450:
[----:B------:R0:W5:Y:S01]  /*1660*/  LDG.E.U8 R24, [R4.64] ;  /* 0x0000002404187981 */ /* 0x000162000c1e1100 */
[----:B------:R-:W-:Y:S05]  /*1670*/  BRA `(.L_x_3452) ;  /* 0x00000d0000007947 */ /* 0x000fea0003800000 */
.L_x_3449:
[----:B------:R-:W-:-:S13]  /*1680*/  ISETP.NE.AND P0, PT, R3, 0x2, PT ;  /* 0x000000020300780c */ /* 0x000fda0003f05270 */
[----:B------:R-:W-:Y:S05]  /*1690*/  @!P0 BRA `(.L_x_3453) ;  /* 0x0000008000008947 */ /* 0x000fea0003800000 */
[----:B------:R-:W-:-:S13]  /*16a0*/  ISETP.NE.AND P0, PT, R3, 0x3, PT ;  /* 0x000000030300780c */ /* 0x000fda0003f05270 */
[----:B------:R-:W-:Y:S05]  /*16b0*/  @!P0 BRA `(.L_x_3454) ;  /* 0x0000004000008947 */ /* 0x000fea0003800000 */
[----:B------:R-:W-:-:S13]  /*16c0*/  ISETP.NE.AND P0, PT, R3, 0x4, PT ;  /* 0x000000040300780c */ /* 0x000fda0003f05270 */
[----:B------:R-:W-:Y:S05]  /*16d0*/  @P0 BRA `(.L_x_3451) ;  /* 0x00000b2000000947 */ /* 0x000fea0003800000 */
[----:B------:R0:W5:Y:S01]  /*16e0*/  LDG.E R24, [R4.64] ;  /* 0x0000002404187981 */ /* 0x000162000c1e1900 */
[----:B------:R-:W-:Y:S05]  /*16f0*/  BRA `(.L_x_3452) ;  /* 0x00000c8000007947 */ /* 0x000fea0003800000 */
.L_x_3454:
[----:B------:R0:W5:Y:S01]  /*1700*/  LDG.E R24, [R4.64] ;  /* 0x0000002404187981 */ /* 0x000162000c1e1900 */
[----:B------:R-:W-:Y:S05]  /*1710*/  BRA `(.L_x_3452) ;  /* 0x00000c6000007947 */ /* 0x000fea0003800000 */
.L_x_3453:
[----:B------:R0:W5:Y:S01]  /*1720*/  LDG.E.S16 R24, [R4.64] ;  /* 0x0000002404187981 */ /* 0x000162000c1e1700 */
[----:B------:R-:W-:Y:S05]  /*1730*/  BRA `(.L_x_3452) ;  /* 0x00000c4000007947 */ /* 0x000fea0003800000 */
.L_x_3448:
[----:B------:R-:W-:-:S13]  /*1740*/  ISETP.GT.AND P0, PT, R3, 0x6, PT ;  /* 0x000000060300780c */ /* 0x000fda0003f04270 */
[----:B------:R-:W-:Y:S05]  /*1750*/  @P0 BRA `(.L_x_3455) ;  /* 0x000000b000000947 */ /* 0x000fea0003800000 */
[----:B------:R-:W-:-:S13]  /*1760*/  ISETP.NE.AND P0, PT, R3, 0x5, PT ;  /* 0x000000050300780c */ /* 0x000fda0003f05270 */
[----:B------:R-:W-:Y:S05]  /*1770*/  @!P0 BRA `(.L_x_3456) ;  /* 0x0000005000008947 */ /* 0x000fea0003800000 */
[----:B------:R-:W-:-:S13]  /*1780*/  ISETP.NE.AND P0, PT, R3, 0x6, PT ;  /* 0x000000060300780c */ /* 0x000fda0003f05270 */
[----:B------:R-:W-:Y:S05]  /*1790*/  @P0 BRA `(.L_x_3451) ;  /* 0x00000a6000000947 */ /* 0x000fea0003800000 */
[----:B------:R-:W2:Y:S02]  /*17a0*/  LDG.E R4, [R4.64] ;  /* 0x0000002404047981 */ /* 0x000ea4000c1e1900 */
[----:B--2---:R0:W1:Y:S01]  /*17b0*/  F2I.FTZ.TRUNC.NTZ R24, R4 ;  /* 0x0000000400187305 */ /* 0x004062000021f100 */
[----:B------:R-:W-:Y:S05]  /*17c0*/  BRA `(.L_x_3452) ;  /* 0x00000bb000007947 */ /* 0x000fea0003800000 */
.L_x_3456:
[----:B------:R-:W2:Y:S02]  /*17d0*/  LDG.E.U16 R4, [R4.64] ;  /* 0x0000002404047981 */ /* 0x000ea4000c1e1500 */
[----:B--2---:R-:W-:-:S06]  /*17e0*/  HADD2.F32 R24, -RZ, R4.H0_H0 ;  /* 0x20000004ff187230 */ /* 0x004fcc0000004100 */
[----:B------:R-:W0:Y:S01]  /*17f0*/  F2I.FTZ.TRUNC.NTZ R24, R24 ;  /* 0x0000001800187305 */ /* 0x000e22000021f100 */
[----:B------:R-:W-:Y:S05]  /*1800*/  BRA `(.L_x_3452) ;  /* 0x00000b7000007947 */ /* 0x000fea0003800000 */
.L_x_3455:
[----:B------:R-:W-:-:S13]  /*1810*/  ISETP.NE.AND P0, PT, R3, 0x7, PT ;  /* 0x000000070300780c */ /* 0x000fda0003f05270 */
[----:B------:R-:W-:Y:S05]  /*1820*/  @!P0 BRA `(.L_x_3457) ;  /* 0x000000b000008947 */ /* 0x000fea0003800000 */
[----:B------:R-:W-:-:S13]  /*1830*/  ISETP.NE.AND P0, PT, R3, 0x8, PT ;  /* 0x000000080300780c */ /* 0x000fda0003f05270 */
[----:B------:R-:W-:Y:S05]  /*1840*/  @!P0 BRA `(.L_x_3458) ;  /* 0x0000005000008947 */ /* 0x000fea0003800000 */
[----:B------:R-:W-:-:S13]  /*1850*/  ISETP.NE.AND P0, PT, R3, 0x9, PT ;  /* 0x000000090300780c */ /* 0x000fda0003f05270 */
[----:B------:R-:W-:Y:S05]  /*1860*/  @P0 BRA `(.L_x_3451) ;  /* 0x0000099000000947 */ /* 0x000fea0003800000 */
[----:B------:R-:W2:Y:S02]  /*1870*/  LDG.E R4, [R4.64] ;  /* 0x0000002404047981 */ /* 0x000ea4000c1e1900 */
[----:B--2---:R0:W1:Y:S01]  /*1880*/  F2I.FTZ.TRUNC.NTZ R24, R4 ;  /* 0x0000000400187305 */ /* 0x004062000021f100 */
[----:B------:R-:W-:Y:S05]  /*1890*/  BRA `(.L_x_3452) ;  /* 0x00000ae000007947 */ /* 0x000fea0003800000 */
.L_x_3458:
[----:B------:R-:W2:Y:S02]  /*18a0*/  LDG.E.U16 R4, [R4.64] ;  /* 0x0000002404047981 */ /* 0x000ea4000c1e1500 */
[----:B--2---:R-:W-:-:S06]  /*18b0*/  HADD2.F32 R24, -RZ, R4.H0_H0 ;  /* 0x20000004ff187230 */ /* 0x004fcc0000004100 */
[----:B------:R-:W0:Y:S01]  /*18c0*/  F2I.FTZ.TRUNC.NTZ R24, R24 ;  /* 0x0000001800187305 */ /* 0x000e22000021f100 */
[----:B------:R-:W-:Y:S05]  /*18d0*/  BRA `(.L_x_3452) ;  /* 0x00000aa000007947 */ /* 0x000fea0003800000 */
.L_x_3457:
[----:B------:R-:W2:Y:S02]  /*18e0*/  LDG.E.64 R4, [R4.64] ;  /* 0x0000002404047981 */ /* 0x000ea4000c1e1b00 */
[----:B--2---:R0:W1:Y:S01]  /*18f0*/  F2I.F64.TRUNC R24, R4 ;  /* 0x0000000400187311 */ /* 0x004062000030d100 */
[----:B------:R-:W-:Y:S05]  /*1900*/  BRA `(.L_x_3452) ;  /* 0x00000a7000007947 */ /* 0x000fea0003800000 */
.L_x_3447:
        /* <DEDUP_REMOVED lines=8> */
[----:B------:R-:W2:Y:S02]  /*1990*/  LDG.E.U8 R4, [R4.64] ;  /* 0x0000002404047981 */ /* 0x000ea4000c1e1100 */
[----:B--2---:R-:W-:-:S04]  /*19a0*/  ISETP.NE.AND P0, PT, R4, RZ, PT ;  /* 0x000000ff0400720c */ /* 0x004fc80003f05270 */
[----:B------:R-:W-:Y:S01]  /*19b0*/  SEL R24, RZ, 0x1, !P0 ;  /* 0x00000001ff187807 */ /* 0x000fe20004000000 */
[----:B------:R-:W-:Y:S05]  /*19c0*/  BRA `(.L_x_3452) ;  /* 0x000009b000007947 */ /* 0x000fea0003800000 */
.L_x_3461:
[----:B------:R-:W2:Y:S02]  /*19d0*/  LDG.E.64 R4, [R4.64] ;  /* 0x0000002404047981 */ /* 0x000ea4000c1e1b00 */
[----:B--2---:R0:W1:Y:S01]  /*19e0*/  F2I.F64.TRUNC R24, R4 ;  /* 0x0000000400187311 */ /* 0x004062000030d100 */
[----:B------:R-:W-:Y:S05]  /*19f0*/  BRA `(.L_x_3452) ;  /* 0x0000098000007947 */ /* 0x000fea0003800000 */
.L_x_3460:
        /* <DEDUP_REMOVED lines=25> */
[----:B------:R0:W1:Y:S01]  /*1b90*/  F2I.FTZ.TRUNC.NTZ R24, R7 ;  /* 0x0000000700187305 */ /* 0x000062000021f100 */
[----:B------:R-:W-:Y:S05]  /*1ba0*/  BRA `(.L_x_3452) ;  /* 0x000007d000007947 */ /* 0x000fea0003800000 */
.L_x_3463:
[----:B------:R-:W2:Y:S02]  /*1bb0*/  LDG.E.U8 R4, [R4.64] ;  /* 0x0000002404047981 */ /* 0x000ea4000c1e1100 */
[----:B--2---:R-:W-:-:S05]  /*1bc0*/  IMAD.SHL.U32 R0, R4, 0x2000000, RZ ;  /* 0x0200000004007824 */ /* 0x004fca00078e00ff */
[----:B------:R-:W-:-:S13]  /*1bd0*/  ISETP.GE.U32.AND P0, PT, R0, 0x8000000, PT ;  /* 0x080000000000780c */ /* 0x000fda0003f06070 */
[C---:B------:R-:W-:Y:S02]  /*1be0*/  @!P0 IMAD.SHL.U32 R0, R4.reuse, 0x100, RZ ;  /* 0x0000010004008824 */ /* 0x040fe400078e00ff */
[----:B------:R-:W-:-:S03]  /*1bf0*/  @P0 IMAD.SHL.U32 R3, R4, 0x200000, RZ ;  /* 0x0020000004030824 */ /* 0x000fc600078e00ff */
[----:B------:R-:W-:Y:S02]  /*1c00*/  @!P0 LOP3.LUT R0, R0, 0x7f00, RZ, 0xc0, !PT ;  /* 0x00007f0000008812 */ /* 0x000fe400078ec0ff */
[----:B------:R-:W-:Y:S02]  /*1c10*/  @P0 LOP3.LUT R3, R3, 0x70000000, RZ, 0xfc, !PT ;  /* 0x7000000003030812 */ /* 0x000fe400078efcff */
[----:B------:R-:W-:-:S03]  /*1c20*/  @!P0 LOP3.LUT R0, R0, 0x3f000000, RZ, 0xfc, !PT ;  /* 0x3f00000000008812 */ /* 0x000fc600078efcff */
[----:B------:R-:W-:Y:S02]  /*1c30*/  @P0 FMUL.FTZ R3, R3, 1.9259299443872358531e-34 ;  /* 0x0780000003030820 */ /* 0x000fe40000410000 */
[----:B------:R-:W-:Y:S02]  /*1c40*/  @!P0 FADD.FTZ R3, R0, -0.5 ;  /* 0xbf00000000038421 */ /* 0x000fe40000010000 */
[----:B------:R-:W-:-:S05]  /*1c50*/  IMAD.SHL.U32 R0, R4, 0x1000000, RZ ;  /* 0x0100000004007824 */ /* 0x000fca00078e00ff */
[----:B------:R-:W-:-:S04]  /*1c60*/  LOP3.LUT R0, R3, 0x80000000, R0, 0xf8, !PT ;  /* 0x8000000003007812 */ /* 0x000fc800078ef800 */
[----:B------:R0:W1:Y:S01]  /*1c70*/  F2I.FTZ.TRUNC.NTZ R24, R0 ;  /* 0x0000000000187305 */ /* 0x000062000021f100 */
[----:B------:R-:W-:Y:S05]  /*1c80*/  BRA `(.L_x_3452) ;  /* 0x000006f000007947 */ /* 0x000fea0003800000 */
.L_x_3462:
[----:B------:R-:W2:Y:S02]  /*1c90*/  LDG.E.U16 R24, [R4.64] ;  /* 0x0000002404187981 */ /* 0x000ea4000c1e1500 */
[----:B--2---:R-:W-:-:S06]  /*1ca0*/  PRMT R24, RZ, 0x5410, R24 ;  /* 0x00005410ff187816 */ /* 0x004fcc0000000018 */
[----:B------:R-:W0:Y:S01]  /*1cb0*/  F2I.FTZ.TRUNC.NTZ R24, R24 ;  /* 0x0000001800187305 */ /* 0x000e22000021f100 */
[----:B------:R-:W-:Y:S05]  /*1cc0*/  BRA `(.L_x_3452) ;  /* 0x000006b000007947 */ /* 0x000fea0003800000 */
.L_x_3459:
        /* <DEDUP_REMOVED lines=9> */
[----:B------:R-:W-:Y:S05]  /*1d60*/  BRA `(.L_x_3452) ;  /* 0x0000061000007947 */ /* 0x000fea0003800000 */
.L_x_3466:
        /* <DEDUP_REMOVED lines=21> */
.L_x_3470:
[----:B------:R-:W-:Y:S05]  /*1ec0*/  BSYNC B1 ;  /* 0x0000000000017941 */ /* 0x000fea0003800000 */
.L_x_3469:
[----:B------:R-:W-:Y:S01]  /*1ed0*/  IMAD.SHL.U32 R3, R3, 0x100000, RZ ;  /* 0x0010000003037824 */ /* 0x000fe200078e00ff */
[----:B------:R-:W-:-:S04]  /*1ee0*/  LEA R5, R0, 0x3b800000, 0x17 ;  /* 0x3b80000000057811 */ /* 0x000fc800078eb8ff */
[----:B------:R-:W-:Y:S02]  /*1ef0*/  LOP3.LUT R24, R5, R3, R24, 0xfe, !PT ;  /* 0x0000000305187212 */ /* 0x000fe400078efe18 */
.L_x_3468:
[----:B------:R-:W-:Y:S05]  /*1f00*/  BSYNC B0 ;  /* 0x0000000000007941 */ /* 0x000fea0003800000 */
.L_x_3467:
[----:B------:R-:W0:Y:S01]  /*1f10*/  F2I.FTZ.TRUNC.NTZ R24, R24 ;  /* 0x0000001800187305 */ /* 0x000e22000021f100 */
[----:B------:R-:W-:Y:S05]  /*1f20*/  BRA `(.L_x_3452) ;  /* 0x0000045000007947 */ /* 0x000fea0003800000 */
.L_x_3465:
        /* <DEDUP_REMOVED lines=21> */
.L_x_3474:
[----:B------:R-:W-:Y:S05]  /*2080*/  BSYNC B1 ;  /* 0x0000000000017941 */ /* 0x000fea0003800000 */
.L_x_3473:
[----:B------:R-:W-:Y:S01]  /*2090*/  IMAD.SHL.U32 R3, R3, 0x200000, RZ ;  /* 0x0020000003037824 */ /* 0x000fe200078e00ff */
[----:B------:R-:W-:-:S04]  /*20a0*/  LEA R5, R0, 0x37800000, 0x17 ;  /* 0x3780000000057811 */ /* 0x000fc800078eb8ff */
[----:B------:R-:W-:Y:S02]  /*20b0*/  LOP3.LUT R24, R5, R3, R24, 0xfe, !PT ;  /* 0x0000000305187212 */ /* 0x000fe400078efe18 */
.L_x_3472:
[----:B------:R-:W-:Y:S05]  /*20c0*/  BSYNC B0 ;  /* 0x0000000000007941 */ /* 0x000fea0003800000 */
.L_x_3471:
[----:B------:R-:W0:Y:S01]  /*20d0*/  F2I.FTZ.TRUNC.NTZ R24, R24 ;  /* 0x0000001800187305 */ /* 0x000e22000021f100 */
[----:B------:R-:W-:Y:S05]  /*20e0*/  BRA `(.L_x_3452) ;  /* 0x0000029000007947 */ /* 0x000fea0003800000 */
.L_x_3464:
        /* <DEDUP_REMOVED lines=14> */
.L_x_3478:
[----:B------:R-:W-:Y:S05]  /*21d0*/  BSYNC B0 ;  /* 0x0000000000007941 */ /* 0x000fea0003800000 */
.L_x_3477:
[----:B------:R-:W0:Y:S01]  /*21e0*/  F2I.FTZ.TRUNC.NTZ R24, R24 ;  /* 0x0000001800187305 */ /* 0x000e22000021f100 */
[----:B------:R-:W-:Y:S05]  /*21f0*/  BRA `(.L_x_3452) ;  /* 0x0000018000007947 */ /* 0x000fea0003800000 */
.L_x_3451:
        /* <DEDUP_REMOVED lines=11> */
[----:B------:R-:W-:-:S02]  /*22b0*/  IMAD.MOV.U32 R24, RZ, RZ, RZ ;  /* 0x000000ffff187224 */ /* 0x000fc400078e00ff */
        /* <DEDUP_REMOVED lines=8> */
[----:B------:R-:W-:Y:S05]  /*2340*/  BRA `(.L_x_3452) ;  /* 0x0000003000007947 */ /* 0x000fea0003800000 */
.L_x_3476:
[----:B------:R0:W5:Y:S01]  /*2350*/  LDG.E R24, [R4.64] ;  /* 0x0000002404187981 */ /* 0x000162000c1e1900 */
[----:B------:R-:W-:Y:S05]  /*2360*/  BRA `(.L_x_3452) ;  /* 0x0000001000007947 */ /* 0x000fea0003800000 */
.L_x_3475:
[----:B------:R0:W5:Y:S02]  /*2370*/  LDG.E R24, [R4.64] ;  /* 0x0000002404187981 */ /* 0x000164000c1e1900 */
.L_x_3452:
[----:B------:R-:W2:Y:S01]  /*2380*/  LDC.U8 R3, c[0x0][0x562] ;  /* 0x00015880ff037b82 */ /* 0x000ea20000000000 */
[----:B0-----:R-:W-:-:S05]  /*2390*/  IADD3 R4, P1, R25, c[0x0][0x500], RZ ;  /* 0x0001400019047a10 */ /* 0x001fca0007f3e0ff */
[----:B------:R-:W-:Y:S01]  /*23a0*/  IMAD.X R5, RZ, RZ, c[0x0][0x504], P1 ;  /* 0x00014100ff057624 */ /* 0x000fe200008e06ff */
[----:B--2---:R-:W-:-:S04]  /*23b0*/  PRMT R0, R3, 0x9910, RZ ;  /* 0x0000991003007816 */ /* 0x004fc800000000ff */
        /* <DEDUP_REMOVED lines=12> */
.L_x_3482:
[----:B------:R0:W5:Y:S01]  /*2480*/  LDG.E.U8 R25, [R4.64] ;  /* 0x0000002404197981 */ /* 0x000162000c1e1100 */
[----:B------:R-:W-:Y:S05]  /*2490*/  BRA `(.L_x_3484) ;  /* 0x00000d0000007947 */ /* 0x000fea0003800000 */
.L_x_3481:
        /* <DEDUP_REMOVED lines=8> */
.L_x_3486:
[----:B------:R0:W5:Y:S01]  /*2520*/  LDG.E R25, [R4.64] ;  /* 0x0000002404197981 */ /* 0x000162000c1e1900 */
[----:B------:R-:W-:Y:S05]  /*2530*/  BRA `(.L_x_3484) ;  /* 0x00000c6000007947 */ /* 0x000fea0003800000 */
.L_x_3485:
[----:B------:R0:W5:Y:S01]  /*2540*/  LDG.E.S16 R25, [R4.64] ;  /* 0x0000002404197981 */ /* 0x000162000c1e1700 */
[----:B------:R-:W-:Y:S05]  /*2550*/  BRA `(.L_x_3484) ;  /* 0x00000c4000007947 */ /* 0x000fea0003800000 */
.L_x_3480:
[----:B------:R-:W-:-:S13]  /*2560*/  ISETP.GT.AND P0, PT, R0, 0x6, PT ;  /* 0x000000060000780c */ /* 0x000fda0003f04270 */
[----:B------:R-:W-:Y:S05]  /*2570*/  @P0 BRA `(.L_x_3487) ;  /* 0x000000b000000947 */ /* 0x000fea0003800000 */
[----:B------:R-:W-:-:S13]  /*2580*/  ISETP.NE.AND P0, PT, R0, 0x5, PT ;  /* 0x000000050000780c */ /* 0x000fda0003f05270 */
[----:B------:R-:W-:Y:S05]  /*2590*/  @!P0 BRA `(.L_x_3488) ;  /* 0x0000005000008947 */ /* 0x000fea0003800000 */
[----:B------:R-:W-:-:S13]  /*25a0*/  ISETP.NE.AND P0, PT, R0, 0x6, PT ;  /* 0x000000060000780c */ /* 0x000fda0003f05270 */
[----:B------:R-:W-:Y:S05]  /*25b0*/  @P0 BRA `(.L_x_3483) ;  /* 0x00000a6000000947 */ /* 0x000fea0003800000 */
[----:B------:R-:W2:Y:S02]  /*25c0*/  LDG.E R4, [R4.64] ;  /* 0x0000002404047981 */ /* 0x000ea4000c1e1900 */
[----:B--2---:R0:W2:Y:S01]  /*25d0*/  F2I.FTZ.TRUNC.NTZ R25, R4 ;  /* 0x0000000400197305 */ /* 0x0040a2000021f100 */
[----:B------:R-:W-:Y:S05]  /*25e0*/  BRA `(.L_x_3484) ;  /* 0x00000bb000007947 */ /* 0x000fea0003800000 */
.L_x_3488:
[----:B------:R-:W2:Y:S02]  /*25f0*/  LDG.E.U16 R4, [R4.64] ;  /* 0x0000002404047981 */ /* 0x000ea4000c1e1500 */
[----:B--2---:R-:W-:-:S06]  /*2600*/  HADD2.F32 R25, -RZ, R4.H0_H0 ;  /* 0x20000004ff197230 */ /* 0x004fcc0000004100 */
[----:B------:R-:W0:Y:S01]  /*2610*/  F2I.FTZ.TRUNC.NTZ R25, R25 ;  /* 0x0000001900197305 */ /* 0x000e22000021f100 */
[----:B------:R-:W-:Y:S05]  /*2620*/  BRA `(.L_x_3484) ;  /* 0x00000b7000007947 */ /* 0x000fea0003800000 */
.L_x_3487:
[----:B------:R-:W-:-:S13]  /*2630*/  ISETP.NE.AND P0, PT, R0, 0x7, PT ;  /* 0x000000070000780c */ /* 0x000fda0003f05270 */
[----:B------:R-:W-:Y:S05]  /*2640*/  @!P0 BRA `(.L_x_3489) ;  /* 0x000000b000008947 */ /* 0x000fea0003800000 */
[----:B------:R-:W-:-:S13]  /*2650*/  ISETP.NE.AND P0, PT, R0, 0x8, PT ;  /* 0x000000080000780c */ /* 0x000fda0003f05270 */
[----:B------:R-:W-:Y:S05]  /*2660*/  @!P0 BRA `(.L_x_3490) ;  /* 0x0000005000008947 */ /* 0x000fea0003800000 */
[----:B------:R-:W-:-:S13]  /*2670*/  ISETP.NE.AND P0, PT, R0, 0x9, PT ;  /* 0x000000090000780c */ /* 0x000fda0003f05270 */
[----:B------:R-:W-:Y:S05]  /*2680*/  @P0 BRA `(.L_x_3483) ;  /* 0x0000099000000947 */ /* 0x000fea0003800000 */
[----:B------:R-:W2:Y:S02]  /*2690*/  LDG.E R4, [R4.64] ;  /* 0x0000002404047981 */ /* 0x000ea4000c1e1900 */
[----:B--2---:R0:W2:Y:S01]  /*26a0*/  F2I.FTZ.TRUNC.NTZ R25, R4 ;  /* 0x0000000400197305 */ /* 0x0040a2000021f100 */
[----:B------:R-:W-:Y:S05]  /*26b0*/  BRA `(.L_x_3484) ;  /* 0x00000ae000007947 */ /* 0x000fea0003800000 */
.L_x_3490:
[----:B------:R-:W2:Y:S02]  /*26c0*/  LDG.E.U16 R4, [R4.64] ;  /* 0x0000002404047981 */ /* 0x000ea4000c1e1500 */
[----:B--2---:R-:W-:-:S06]  /*26d0*/  HADD2.F32 R25, -RZ, R4.H0_H0 ;  /* 0x20000004ff197230 */ /* 0x004fcc0000004100 */
[----:B------:R-:W0:Y:S01]  /*26e0*/  F2I.FTZ.TRUNC.NTZ R25, R25 ;  /* 0x0000001900197305 */ /* 0x000e22000021f100 */
[----:B------:R-:W-:Y:S05]  /*26f0*/  BRA `(.L_x_3484) ;  /* 0x00000aa000007947 */ /* 0x000fea0003800000 */
.L_x_3489:
[----:B------:R-:W2:Y:S02]  /*2700*/  LDG.E.64 R4, [R4.64] ;  /* 0x0000002404047981 */ /* 0x000ea4000c1e1b00 */
[----:B--2---:R0:W2:Y:S01]  /*2710*/  F2I.F64.TRUNC R25, R4 ;  /* 0x0000000400197311 */ /* 0x0040a2000030d100 */
[----:B------:R-:W-:Y:S05]  /*2720*/  BRA `(.L_x_3484) ;  /* 0x00000a7000007947 */ /* 0x000fea0003800000 */
.L_x_3479:
        /* <DEDUP_REMOVED lines=12> */
.L_x_3493:
[----:B------:R-:W2:Y:S02]  /*27f0*/  LDG.E.64 R4, [R4.64] ;  /* 0x0000002404047981 */ /* 0x000ea4000c1e1b00 */
[----:B--2---:R0:W2:Y:S01]  /*2800*/  F2I.F64.TRUNC R25, R4 ;  /* 0x0000000400197311 */ /* 0x0040a2000030d100 */
[----:B------:R-:W-:Y:S05]  /*2810*/  BRA `(.L_x_3484) ;  /* 0x0000098000007947 */ /* 0x000fea0003800000 */
.L_x_3492:
        /* <DEDUP_REMOVED lines=25> */
[----:B------:R0:W2:Y:S01]  /*29b0*/  F2I.FTZ.TRUNC.NTZ R25, R7 ;  /* 0x0000000700197305 */ /* 0x0000a2000021f100 */
[----:B------:R-:W-:Y:S05]  /*29c0*/  BRA `(.L_x_3484) ;  /* 0x000007d000007947 */ /* 0x000fea0003800000 */
.L_x_3495:
        /* <DEDUP_REMOVED lines=12> */
[----:B------:R0:W2:Y:S01]  /*2a90*/  F2I.FTZ.TRUNC.NTZ R25, R0 ;  /* 0x0000000000197305 */ /* 0x0000a2000021f100 */
[----:B------:R-:W-:Y:S05]  /*2aa0*/  BRA `(.L_x_3484) ;  /* 0x000006f000007947 */ /* 0x000fea0003800000 */
.L_x_3494:
[----:B------:R-:W2:Y:S02]  /*2ab0*/  LDG.E.U16 R25, [R4.64] ;  /* 0x0000002404197981 */ /* 0x000ea4000c1e1500 */
[----:B--2---:R-:W-:-:S06]  /*2ac0*/  PRMT R25, RZ, 0x5410, R25 ;  /* 0x00005410ff197816 */ /* 0x004fcc0000000019 */
[----:B------:R-:W0:Y:S01]  /*2ad0*/  F2I.FTZ.TRUNC.NTZ R25, R25 ;  /* 0x0000001900197305 */ /* 0x000e22000021f100 */
[----:B------:R-:W-:Y:S05]  /*2ae0*/  BRA `(.L_x_3484) ;  /* 0x000006b000007947 */ /* 0x000fea0003800000 */
.L_x_3491:
        /* <DEDUP_REMOVED lines=10> */
.L_x_3498:
        /* <DEDUP_REMOVED lines=21> */
.L_x_3502:
[----:B------:R-:W-:Y:S05]  /*2ce0*/  BSYNC B1 ;  /* 0x0000000000017941 */ /* 0x000fea0003800000 */
.L_x_3501:
[----:B------:R-:W-:Y:S01]  /*2cf0*/  IMAD.SHL.U32 R3, R3, 0x100000, RZ ;  /* 0x0010000003037824 */ /* 0x000fe200078e00ff */
[----:B------:R-:W-:-:S04]  /*2d00*/  LEA R0, R0, 0x3b800000, 0x17 ;  /* 0x3b80000000007811 */ /* 0x000fc800078eb8ff */
[----:B------:R-:W-:Y:S02]  /*2d10*/  LOP3.LUT R25, R0, R3, R25, 0xfe, !PT ;  /* 0x0000000300197212 */ /* 0x000fe400078efe19 */
.L_x_3500:
[----:B------:R-:W-:Y:S05]  /*2d20*/  BSYNC B0 ;  /* 0x0000000000007941 */ /* 0x000fea0003800000 */
.L_x_3499:
[----:B------:R-:W0:Y:S01]  /*2d30*/  F2I.FTZ.TRUNC.NTZ R25, R25 ;  /* 0x0000001900197305 */ /* 0x000e22000021f100 */
[----:B------:R-:W-:Y:S05]  /*2d40*/  BRA `(.L_x_3484) ;  /* 0x0000045000007947 */ /* 0x000fea0003800000 */
.L_x_3497:
        /* <DEDUP_REMOVED lines=21> */
.L_x_3506:
[----:B------:R-:W-:Y:S05]  /*2ea0*/  BSYNC B1 ;  /* 0x0000000000017941 */ /* 0x000fea0003800000 */
.L_x_3505:
[----:B------:R-:W-:Y:S01]  /*2eb0*/  IMAD.SHL.U32 R3, R3, 0x200000, RZ ;  /* 0x0020000003037824 */ /* 0x000fe200078e00ff */
[----:B------:R-:W-:-:S04]  /*2ec0*/  LEA R0, R0, 0x37800000, 0x17 ;  /* 0x3780000000007811 */ /* 0x000fc800078eb8ff */
[----:B------:R-:W-:Y:S02]  /*2ed0*/  LOP3.LUT R25, R0, R3, R25, 0xfe, !PT ;  /* 0x0000000300197212 */ /* 0x000fe400078efe19 */
.L_x_3504:
[----:B------:R-:W-:Y:S05]  /*2ee0*/  BSYNC B0 ;  /* 0x0000000000007941 */ /* 0x000fea0003800000 */
.L_x_3503:
[----:B------:R-:W0:Y:S01]  /*2ef0*/  F2I.FTZ.TRUNC.NTZ R25, R25 ;  /* 0x0000001900197305 */ /* 0x000e22000021f100 */
[----:B------:R-:W-:Y:S05]  /*2f00*/  BRA `(.L_x_3484) ;  /* 0x0000029000007947 */ /* 0x000fea0003800000 */
.L_x_3496:
        /* <DEDUP_REMOVED lines=14> */
.L_x_3510:
[----:B------:R-:W-:Y:S05]  /*2ff0*/  BSYNC B0 ;  /* 0x0000000000007941 */ /* 0x000fea0003800000 */
.L_x_3509:
[----:B------:R-:W0:Y:S01]  /*3000*/  F2I.FTZ.TRUNC.NTZ R25, R25 ;  /* 0x0000001900197305 */ /* 0x000e22000021f100 */
[----:B------:R-:W-:Y:S05]  /*3010*/  BRA `(.L_x_3484) ;  /* 0x0000018000007947 */ /* 0x000fea0003800000 */
.L_x_3483:
        /* <DEDUP_REMOVED lines=19> */
[----:B01---5:R-:W-:Y:S05]  /*3150*/  CALL.ABS.NOINC R14 ;  /* 0x000000000e007343 */ /* 0x023fea0003c00000 */
[----:B------:R-:W-:Y:S05]  /*3160*/  BRA `(.L_x_3484) ;  /* 0x0000003000007947 */ /* 0x000fea0003800000 */
.L_x_3508:
[----:B------:R0:W5:Y:S01]  /*3170*/  LDG.E R25, [R4.64] ;  /* 0x0000002404197981 */ /* 0x000162000c1e1900 */
[----:B------:R-:W-:Y:S05]  /*3180*/  BRA `(.L_x_3484) ;  /* 0x0000001000007947 */ /* 0x000fea0003800000 */
.L_x_3507:
[----:B------:R0:W5:Y:S02]  /*3190*/  LDG.E R25, [R4.64] ;  /* 0x0000002404197981 */ /* 0x000164000c1e1900 */
.L_x_3484:
[----:B------:R-:W3:Y:S01]  /*31a0*/  LDC.U8 R3, c[0x0][0x563] ;  /* 0x000158c0ff037b82 */ /* 0x000ee20000000000 */
[----:B0-----:R-:W-:-:S05]  /*31b0*/  IADD3 R4, P1, R16, c[0x0][0x508], RZ ;  /* 0x0001420010047a10 */ /* 0x001fca0007f3e0ff */
[----:B------:R-:W-:Y:S01]  /*31c0*/  IMAD.X R5, RZ, RZ, c[0x0][0x50c], P1 ;  /* 0x00014300ff057624 */ /* 0x000fe200008e06ff */
[----:B---3--:R-:W-:-:S04]  /*31d0*/  PRMT R0, R3, 0x9910, RZ ;  /* 0x0000991003007816 */ /* 0x008fc800000000ff */
        /* <DEDUP_REMOVED lines=12> */
.L_x_3514:
[----:B------:R0:W5:Y:S01]  /*32a0*/  LDG.E.U8 R16, [R4.64] ;  /* 0x0000002404107981 */ /* 0x000162000c1e1100 */
[----:B------:R-:W-:Y:S05]  /*32b0*/  BRA `(.L_x_3516) ;  /* 0x00000d0000007947 */ /* 0x000fea0003800000 */
.L_x_3513:
        /* <DEDUP_REMOVED lines=8> */
.L_x_3518:
[----:B------:R0:W5:Y:S01]  /*3340*/  LDG.E R16, [R4.64] ;  /* 0x0000002404107981 */ /* 0x000162000c1e1900 */
[----:B------:R-:W-:Y:S05]  /*3350*/  BRA `(.L_x_3516) ;  /* 0x00000c6000007947 */ /* 0x000fea0003800000 */
.L_x_3517:
[----:B------:R0:W5:Y:S01]  /*3360*/  LDG.E.S16 R16, [R4.64] ;  /* 0x0000002404107981 */ /* 0x000162000c1e1700 */
[----:B------:R-:W-:Y:S05]  /*3370*/  BRA `(.L_x_3516) ;  /* 0x00000c4000007947 */ /* 0x000fea0003800000 */
.L_x_3512:
[----:B------:R-:W-:-:S13]  /*3380*/  ISETP.GT.AND P0, PT, R0, 0x6, PT ;  /* 0x000000060000780c */ /* 0x000fda0003f04270 */
[----:B------:R-:W-:Y:S05]  /*3390*/  @P0 BRA `(.L_x_3519) ;  /* 0x000000b000000947 */ /* 0x000fea0003800000 */
[----:B------:R-:W-:-:S13]  /*33a0*/  ISETP.NE.AND P0, PT, R0, 0x5, PT ;  /* 0x000000050000780c */ /* 0x000fda0003f05270 */
[----:B------:R-:W-:Y:S05]  /*33b0*/  @!P0 BRA `(.L_x_3520) ;  /* 0x0000005000008947 */ /* 0x000fea0003800000 */
[----:B------:R-:W-:-:S13]  /*33c0*/  ISETP.NE.AND P0, PT, R0, 0x6, PT ;  /* 0x000000060000780c */ /* 0x000fda0003f05270 */
[----:B------:R-:W-:Y:S05]  /*33d0*/  @P0 BRA `(.L_x_3515) ;  /* 0x00000a6000000947 */ /* 0x000fea0003800000 */
[----:B------:R-:W3:Y:S02]  /*33e0*/  LDG.E R4, [R4.64] ;  /* 0x0000002404047981 */ /* 0x000ee4000c1e1900 */
[----:B---3--:R0:W3:Y:S01]  /*33f0*/  F2I.FTZ.TRUNC.NTZ R16, R4 ;  /* 0x0000000400107305 */ /* 0x0080e2000021f100 */
[----:B------:R-:W-:Y:S05]  /*3400*/  BRA `(.L_x_3516) ;  /* 0x00000bb000007947 */ /* 0x000fea0003800000 */
.L_x_3520:
[----:B------:R-:W3:Y:S02]  /*3410*/  LDG.E.U16 R4, [R4.64] ;  /* 0x0000002404047981 */ /* 0x000ee4000c1e1500 */
[----:B---3--:R-:W-:-:S06]  /*3420*/  HADD2.F32 R16, -RZ, R4.H0_H0 ;  /* 0x20000004ff107230 */ /* 0x008fcc0000004100 */
[----:B------:R-:W0:Y:S01]  /*3430*/  F2I.FTZ.TRUNC.NTZ R16, R16 ;  /* 0x0000001000107305 */ /* 0x000e22000021f100 */
[----:B------:R-:W-:Y:S05]  /*3440*/  BRA `(.L_x_3516) ;  /* 0x00000b7000007947 */ /* 0x000fea0003800000 */
.L_x_3519:
[----:B------:R-:W-:-:S13]  /*3450*/  ISETP.NE.AND P0, PT, R0, 0x7, PT ;  /* 0x000000070000780c */ /* 0x000fda0003f05270 */
[----:B------:R-:W-:Y:S05]  /*3460*/  @!P0 BRA `(.L_x_3521) ;  /* 0x000000b000008947 */ /* 0x000fea0003800000 */
[----:B------:R-:W-:-:S13]  /*3470*/  ISETP.NE.AND P0, PT, R0, 0x8, PT ;  /* 0x000000080000780c */ /* 0x000fda0003f05270 */
[----:B------:R-:W-:Y:S05]  /*3480*/  @!P0 BRA `(.L_x_3522) ;  /* 0x0000005000008947 */ /* 0x000fea0003800000 */
[----:B------:R-:W-:-:S13]  /*3490*/  ISETP.NE.AND P0, PT, R0, 0x9, PT ;  /* 0x000000090000780c */ /* 0x000fda0003f05270 */
[----:B------:R-:W-:Y:S05]  /*34a0*/  @P0 BRA `(.L_x_3515) ;  /* 0x0000099000000947 */ /* 0x000fea0003800000 */
[----:B------:R-:W3:Y:S02]  /*34b0*/  LDG.E R4, [R4.64] ;  /* 0x0000002404047981 */ /* 0x000ee4000c1e1900 */
[----:B---3--:R0:W3:Y:S01]  /*34c0*/  F2I.FTZ.TRUNC.NTZ R16, R4 ;  /* 0x0000000400107305 */ /* 0x0080e2000021f100 */
[----:B------:R-:W-:Y:S05]  /*34d0*/  BRA `(.L_x_3516) ;  /* 0x00000ae000007947 */ /* 0x000fea0003800000 */
.L_x_3522:
[----:B------:R-:W3:Y:S02]  /*34e0*/  LDG.E.U16 R4, [R4.64] ;  /* 0x0000002404047981 */ /* 0x000ee4000c1e1500 */
[----:B---3--:R-:W-:-:S06]  /*34f0*/  HADD2.F32 R16, -RZ, R4.H0_H0 ;  /* 0x20000004ff107230 */ /* 0x008fcc0000004100 */
[----:B------:R-:W0:Y:S01]  /*3500*/  F2I.FTZ.TRUNC.NTZ R16, R16 ;  /* 0x0000001000107305 */ /* 0x000e22000021f100 */
[----:B------:R-:W-:Y:S05]  /*3510*/  BRA `(.L_x_3516) ;  /* 0x00000aa000007947 */ /* 0x000fea0003800000 */
.L_x_3521:
[----:B------:R-:W3:Y:S02]  /*3520*/  LDG.E.64 R4, [R4.64] ;  /* 0x0000002404047981 */ /* 0x000ee4000c1e1b00 */
[----:B---3--:R0:W3:Y:S01]  /*3530*/  F2I.F64.TRUNC R16, R4 ;  /* 0x0000000400107311 */ /* 0x0080e2000030d100 */
[----:B------:R-:W-:Y:S05]  /*3540*/  BRA `(.L_x_3516) ;  /* 0x00000a7000007947 */ /* 0x000fea0003800000 */
.L_x_3511:
        /* <DEDUP_REMOVED lines=8> */
[----:B------:R-:W3:Y:S02]  /*35d0*/  LDG.E.U8 R4, [R4.64] ;  /* 0x0000002404047981 */ /* 0x000ee4000c1e1100 */
[----:B---3--:R-:W-:-:S04]  /*35e0*/  ISETP.NE.AND P0, PT, R4, RZ, PT ;  /* 0x000000ff0400720c */ /* 0x008fc80003f05270 */
[----:B------:R-:W-:Y:S01]  /*35f0*/  SEL R16, RZ, 0x1, !P0 ;  /* 0x00000001ff107807 */ /* 0x000fe20004000000 */
[----:B------:R-:W-:Y:S05]  /*3600*/  BRA `(.L_x_3516) ;  /* 0x000009b000007947 */ /* 0x000fea0003800000 */
.L_x_3525:
[----:B------:R-:W3:Y:S02]  /*3610*/  LDG.E.64 R4, [R4.64] ;  /* 0x0000002404047981 */ /* 0x000ee4000c1e1b00 */
[----:B---3--:R0:W3:Y:S01]  /*3620*/  F2I.F64.TRUNC R16, R4 ;  /* 0x0000000400107311 */ /* 0x0080e2000030d100 */
[----:B------:R-:W-:Y:S05]  /*3630*/  BRA `(.L_x_3516) ;  /* 0x0000098000007947 */ /* 0x000fea0003800000 */
.L_x_3524:
        /* <DEDUP_REMOVED lines=25> */
[----:B------:R0:W3:Y:S01]  /*37d0*/  F2I.FTZ.TRUNC.NTZ R16, R7 ;  /* 0x0000000700107305 */ /* 0x0000e2000021f100 */
[----:B------:R-:W-:Y:S05]  /*37e0*/  BRA `(.L_x_3516) ;  /* 0x000007d000007947 */ /* 0x000fea0003800000 */
.L_x_3527:
[----:B------:R-:W3:Y:S02]  /*37f0*/  LDG.E.U8 R4, [R4.64] ;  /* 0x0000002404047981 */ /* 0x000ee4000c1e1100 */
[----:B---3--:R-:W-:-:S05]  /*3800*/  IMAD.SHL.U32 R0, R4, 0x2000000, RZ ;  /* 0x0200000004007824 */ /* 0x008fca00078e00ff */
        /* <DEDUP_REMOVED lines=10> */
[----:B------:R0:W3:Y:S01]  /*38b0*/  F2I.FTZ.TRUNC.NTZ R16, R0 ;  /* 0x0000000000107305 */ /* 0x0000e2000021f100 */
[----:B------:R-:W-:Y:S05]  /*38c0*/  BRA `(.L_x_3516) ;  /* 0x000006f000007947 */ /* 0x000fea0003800000 */
.L_x_3526:
[----:B------:R-:W3:Y:S02]  /*38d0*/  LDG.E.U16 R16, [R4.64] ;  /* 0x0000002404107981 */ /* 0x000ee4000c1e1500 */
[----:B---3--:R-:W-:-:S06]  /*38e0*/  PRMT R16, RZ, 0x5410, R16 ;  /* 0x00005410ff107816 */ /* 0x008fcc0000000010 */
[----:B------:R-:W0:Y:S01]  /*38f0*/  F2I.FTZ.TRUNC.NTZ R16, R16 ;  /* 0x0000001000107305 */ /* 0x000e22000021f100 */
[----:B------:R-:W-:Y:S05]  /*3900*/  BRA `(.L_x_3516) ;  /* 0x000006b000007947 */ /* 0x000fea0003800000 */
.L_x_3523:
        /* <DEDUP_REMOVED lines=10> */
.L_x_3530:
        /* <DEDUP_REMOVED lines=21> */
.L_x_3534:
[----:B------:R-:W-:Y:S05]  /*3b00*/  BSYNC B1 ;  /* 0x0000000000017941 */ /* 0x000fea0003800000 */
.L_x_3533:
[----:B------:R-:W-:Y:S01]  /*3b10*/  IMAD.SHL.U32 R3, R3, 0x100000, RZ ;  /* 0x0010000003037824 */ /* 0x000fe200078e00ff */
[----:B------:R-:W-:-:S04]  /*3b20*/  LEA R5, R0, 0x3b800000, 0x17 ;  /* 0x3b80000000057811 */ /* 0x000fc800078eb8ff */
[----:B------:R-:W-:Y:S02]  /*3b30*/  LOP3.LUT R16, R5, R3, R16, 0xfe, !PT ;  /* 0x0000000305107212 */ /* 0x000fe400078efe10 */
.L_x_3532:
[----:B------:R-:W-:Y:S05]  /*3b40*/  BSYNC B0 ;  /* 0x0000000000007941 */ /* 0x000fea0003800000 */
.L_x_3531:
[----:B------:R-:W0:Y:S01]  /*3b50*/  F2I.FTZ.TRUNC.NTZ R16, R16 ;  /* 0x0000001000107305 */ /* 0x000e22000021f100 */
[----:B------:R-:W-:Y:S05]  /*3b60*/  BRA `(.L_x_3516) ;  /* 0x0000045000007947 */ /* 0x000fea0003800000 */
.L_x_3529:
        /* <DEDUP_REMOVED lines=21> */
.L_x_3538:
[----:B------:R-:W-:Y:S05]  /*3cc0*/  BSYNC B1 ;  /* 0x0000000000017941 */ /* 0x000fea0003800000 */
.L_x_3537:
[----:B------:R-:W-:Y:S01]  /*3cd0*/  IMAD.SHL.U32 R3, R3, 0x200000, RZ ;  /* 0x0020000003037824 */ /* 0x000fe200078e00ff */
[----:B------:R-:W-:-:S04]  /*3ce0*/  LEA R5, R0, 0x37800000, 0x17 ;  /* 0x3780000000057811 */ /* 0x000fc800078eb8ff */
[----:B------:R-:W-:Y:S02]  /*3cf0*/  LOP3.LUT R16, R5, R3, R16, 0xfe, !PT ;  /* 0x0000000305107212 */ /* 0x000fe400078efe10 */
.L_x_3536:
[----:B------:R-:W-:Y:S05]  /*3d00*/  BSYNC B0 ;  /* 0x0000000000007941 */ /* 0x000fea0003800000 */
.L_x_3535:
[----:B------:R-:W0:Y:S01]  /*3d10*/  F2I.FTZ.TRUNC.NTZ R16, R16 ;  /* 0x0000001000107305 */ /* 0x000e22000021f100 */
[----:B------:R-:W-:Y:S05]  /*3d20*/  BRA `(.L_x_3516) ;  /* 0x0000029000007947 */ /* 0x000fea0003800000 */
.L_x_3528:
        /* <DEDUP_REMOVED lines=14> */
.L_x_3542:
[----:B------:R-:W-:Y:S05]  /*3e10*/  BSYNC B0 ;  /* 0x0000000000007941 */ /* 0x000fea0003800000 */
.L_x_3541:
[----:B------:R-:W0:Y:S01]  /*3e20*/  F2I.FTZ.TRUNC.NTZ R16, R16 ;  /* 0x0000001000107305 */ /* 0x000e22000021f100 */
[----:B------:R-:W-:Y:S05]  /*3e30*/  BRA `(.L_x_3516) ;  /* 0x0000018000007947 */ /* 0x000fea0003800000 */
.L_x_3515:
        /* <DEDUP_REMOVED lines=19> */
[----:B012--5:R-:W-:Y:S05]  /*3f70*/  CALL.ABS.NOINC R14 ;  /* 0x000000000e007343 */ /* 0x027fea0003c00000 */
[----:B------:R-:W-:Y:S05]  /*3f80*/  BRA `(.L_x_3516) ;  /* 0x0000003000007947 */ /* 0x000fea0003800000 */
.L_x_3540:
[----:B------:R0:W5:Y:S01]  /*3f90*/  LDG.E R16, [R4.64] ;  /* 0x0000002404107981 */ /* 0x000162000c1e1900 */
[----:B------:R-:W-:Y:S05]  /*3fa0*/  BRA `(.L_x_3516) ;  /* 0x0000001000007947 */ /* 0x000fea0003800000 */
.L_x_3539:
[----:B------:R0:W5:Y:S02]  /*3fb0*/  LDG.E R16, [R4.64] ;  /* 0x0000002404107981 */ /* 0x000164000c1e1900 */
.L_x_3516:
[----:B------:R-:W4:Y:S01]  /*3fc0*/  LDC.U8 R3, c[0x0][0x564] ;  /* 0x00015900ff037b82 */ /* 0x000f220000000000 */
[----:B0-----:R-:W-:-:S05]  /*3fd0*/  IADD3 R4, P1, R27, c[0x0][0x510], RZ ;  /* 0x000144001b047a10 */ /* 0x001fca0007f3e0ff */
[----:B------:R-:W-:Y:S01]  /*3fe0*/  IMAD.X R5, RZ, RZ, c[0x0][0x514], P1 ;  /* 0x00014500ff057624 */ /* 0x000fe200008e06ff */
[----:B----4-:R-:W-:-:S04]  /*3ff0*/  PRMT R0, R3, 0x9910, RZ ;  /* 0x0000991003007816 */ /* 0x010fc800000000ff */
        /* <DEDUP_REMOVED lines=12> */
.L_x_3546:
[----:B------:R0:W5:Y:S01]  /*40c0*/  LDG.E.U8 R19, [R4.64] ;  /* 0x0000002404137981 */ /* 0x000162000c1e1100 */
[----:B------:R-:W-:Y:S05]  /*40d0*/  BRA `(.L_x_3548) ;  /* 0x00000d0000007947 */ /* 0x000fea0003800000 */
.L_x_3545:
        /* <DEDUP_REMOVED lines=8> */
.L_x_3550:
[----:B------:R0:W5:Y:S01]  /*4160*/  LDG.E R19, [R4.64] ;  /* 0x0000002404137981 */ /* 0x000162000c1e1900 */
[----:B------:R-:W-:Y:S05]  /*4170*/  BRA `(.L_x_3548) ;  /* 0x00000c6000007947 */ /* 0x000fea0003800000 */
.L_x_3549:
[----:B------:R0:W5:Y:S01]  /*4180*/  LDG.E.S16 R19, [R4.64] ;  /* 0x0000002404137981 */ /* 0x000162000c1e1700 */
[----:B------:R-:W-:Y:S05]  /*4190*/  BRA `(.L_x_3548) ;  /* 0x00000c4000007947 */ /* 0x000fea0003800000 */
.L_x_3544:
[----:B------:R-:W-:-:S13]  /*41a0*/  ISETP.GT.AND P0, PT, R0, 0x6, PT ;  /* 0x000000060000780c */ /* 0x000fda0003f04270 */
[----:B------:R-:W-:Y:S05]  /*41b0*/  @P0 BRA `(.L_x_3551) ;  /* 0x000000b000000947 */ /* 0x000fea0003800000 */
[----:B------:R-:W-:-:S13]  /*41c0*/  ISETP.NE.AND P0, PT, R0, 0x5, PT ;  /* 0x000000050000780c */ /* 0x000fda0003f05270 */
[----:B------:R-:W-:Y:S05]  /*41d0*/  @!P0 BRA `(.L_x_3552) ;  /* 0x0000005000008947 */ /* 0x000fea0003800000 */
[----:B------:R-:W-:-:S13]  /*41e0*/  ISETP.NE.AND P0, PT, R0, 0x6, PT ;  /* 0x000000060000780c */ /* 0x000fda0003f05270 */
[----:B------:R-:W-:Y:S05]  /*41f0*/  @P0 BRA `(.L_x_3547) ;  /* 0x00000a6000000947 */ /* 0x000fea0003800000 */
[----:B------:R-:W4:Y:S02]  /*4200*/  LDG.E R4, [R4.64] ;  /* 0x0000002404047981 */ /* 0x000f24000c1e1900 */
[----:B----4-:R0:W4:Y:S01]  /*4210*/  F2I.FTZ.TRUNC.NTZ R19, R4 ;  /* 0x0000000400137305 */ /* 0x010122000021f100 */
[----:B------:R-:W-:Y:S05]  /*4220*/  BRA `(.L_x_3548) ;  /* 0x00000bb000007947 */ /* 0x000fea0003800000 */
.L_x_3552:
[----:B------:R-:W4:Y:S02]  /*4230*/  LDG.E.U16 R4, [R4.64] ;  /* 0x0000002404047981 */ /* 0x000f24000c1e1500 */
[----:B----4-:R-:W-:-:S06]  /*4240*/  HADD2.F32 R19, -RZ, R4.H0_H0 ;  /* 0x20000004ff137230 */ /* 0x010fcc0000004100 */
[----:B------:R-:W0:Y:S01]  /*4250*/  F2I.FTZ.TRUNC.NTZ R19, R19 ;  /* 0x0000001300137305 */ /* 0x000e22000021f100 */
[----:B------:R-:W-:Y:S05]  /*4260*/  BRA `(.L_x_3548) ;  /* 0x00000b7000007947 */ /* 0x000fea0003800000 */
.L_x_3551:
[----:B------:R-:W-:-:S13]  /*4270*/  ISETP.NE.AND P0, PT, R0, 0x7, PT ;  /* 0x000000070000780c */ /* 0x000fda0003f05270 */
[----:B------:R-:W-:Y:S05]  /*4280*/  @!P0 BRA `(.L_x_3553) ;  /* 0x000000b000008947 */ /* 0x000fea0003800000 */
[----:B------:R-:W-:-:S13]  /*4290*/  ISETP.NE.AND P0, PT, R0, 0x8, PT ;  /* 0x000000080000780c */ /* 0x000fda0003f05270 */
[----:B------:R-:W-:Y:S05]  /*42a0*/  @!P0 BRA `(.L_x_3554) ;  /* 0x0000005000008947 */ /* 0x000fea0003800000 */
[----:B------:R-:W-:-:S13]  /*42b0*/  ISETP.NE.AND P0, PT, R0, 0x9, PT ;  /* 0x000000090000780c */ /* 0x000fda0003f05270 */
[----:B------:R-:W-:Y:S05]  /*42c0*/  @P0 BRA `(.L_x_3547) ;  /* 0x0000099000000947 */ /* 0x000fea0003800000 */
[----:B------:R-:W4:Y:S02]  /*42d0*/  LDG.E R4, [R4.64] ;  /* 0x0000002404047981 */ /* 0x000f24000c1e1900 */
[----:B----4-:R0:W4:Y:S01]  /*42e0*/  F2I.FTZ.TRUNC.NTZ R19, R4 ;  /* 0x0000000400137305 */ /* 0x010122000021f100 */
[----:B------:R-:W-:Y:S05]  /*42f0*/  BRA `(.L_x_3548) ;  /* 0x00000ae000007947 */ /* 0x000fea0003800000 */
.L_x_3554:
[----:B------:R-:W4:Y:S02]  /*4300*/  LDG.E.U16 R4, [R4.64] ;  /* 0x0000002404047981 */ /* 0x000f24000c1e1500 */
[----:B----4-:R-:W-:-:S06]  /*4310*/  HADD2.F32 R19, -RZ, R4.H0_H0 ;  /* 0x20000004ff137230 */ /* 0x010fcc0000004100 */
[----:B------:R-:W0:Y:S01]  /*4320*/  F2I.FTZ.TRUNC.NTZ R19, R19 ;  /* 0x0000001300137305 */ /* 0x000e22000021f100 */
[----:B------:R-:W-:Y:S05]  /*4330*/  BRA `(.L_x_3548) ;  /* 0x00000aa000007947 */ /* 0x000fea0003800000 */
.L_x_3553:
[----:B------:R-:W4:Y:S02]  /*4340*/  LDG.E.64 R4, [R4.64] ;  /* 0x0000002404047981 */ /* 0x000f24000c1e1b00 */
[----:B----4-:R0:W4:Y:S01]  /*4350*/  F2I.F64.TRUNC R19, R4 ;  /* 0x0000000400137311 */ /* 0x010122000030d100 */
[----:B------:R-:W-:Y:S05]  /*4360*/  BRA `(.L_x_3548) ;  /* 0x00000a7000007947 */ /* 0x000fea0003800000 */
.L_x_3543:
        /* <DEDUP_REMOVED lines=8> */
[----:B------:R-:W4:Y:S02]  /*43f0*/  LDG.E.U8 R4, [R4.64] ;  /* 0x0000002404047981 */ /* 0x000f24000c1e1100 */
[----:B----4-:R-:W-:-:S04]  /*4400*/  ISETP.NE.AND P0, PT, R4, RZ, PT ;  /* 0x000000ff0400720c */ /* 0x010fc80003f05270 */
[----:B------:R-:W-:Y:S01]  /*4410*/  SEL R19, RZ, 0x1, !P0 ;  /* 0x00000001ff137807 */ /* 0x000fe20004000000 */
[----:B------:R-:W-:Y:S05]  /*4420*/  BRA `(.L_x_3548) ;  /* 0x000009b000007947 */ /* 0x000fea0003800000 */
.L_x_3557:
[----:B------:R-:W4:Y:S02]  /*4430*/  LDG.E.64 R4, [R4.64] ;  /* 0x0000002404047981 */ /* 0x000f24000c1e1b00 */
[----:B----4-:R0:W4:Y:S01]  /*4440*/  F2I.F64.TRUNC R19, R4 ;  /* 0x0000000400137311 */ /* 0x010122000030d100 */
[----:B------:R-:W-:Y:S05]  /*4450*/  BRA `(.L_x_3548) ;  /* 0x0000098000007947 */ /* 0x000fea0003800000 */
.L_x_3556:
        /* <DEDUP_REMOVED lines=25> */
[----:B------:R0:W4:Y:S01]  /*45f0*/  F2I.FTZ.TRUNC.NTZ R19, R7 ;  /* 0x0000000700137305 */ /* 0x000122000021f100 */
[----:B------:R-:W-:Y:S05]  /*4600*/  BRA `(.L_x_3548) ;  /* 0x000007d000007947 */ /* 0x000fea0003800000 */
.L_x_3559:
[----:B------:R-:W4:Y:S02]  /*4610*/  LDG.E.U8 R4, [R4.64] ;  /* 0x0000002404047981 */ /* 0x000f24000c1e1100 */
[----:B----4-:R-:W-:-:S05]  /*4620*/  IMAD.SHL.U32 R0, R4, 0x2000000, RZ ;  /* 0x0200000004007824 */ /* 0x010fca00078e00ff */
        /* <DEDUP_REMOVED lines=10> */
[----:B------:R0:W4:Y:S01]  /*46d0*/  F2I.FTZ.TRUNC.NTZ R19, R0 ;  /* 0x0000000000137305 */ /* 0x000122000021f100 */
[----:B------:R-:W-:Y:S05]  /*46e0*/  BRA `(.L_x_3548) ;  /* 0x000006f000007947 */ /* 0x000fea0003800000 */
.L_x_3558:
[----:B------:R-:W4:Y:S02]  /*46f0*/  LDG.E.U16 R19, [R4.64] ;  /* 0x0000002404137981 */ /* 0x000f24000c1e1500 */
[----:B----4-:R-:W-:-:S06]  /*4700*/  PRMT R19, RZ, 0x5410, R19 ;  /* 0x00005410ff137816 */ /* 0x010fcc0000000013 */
[----:B------:R-:W0:Y:S01]  /*4710*/  F2I.FTZ.TRUNC.NTZ R19, R19 ;  /* 0x0000001300137305 */ /* 0x000e22000021f100 */
[----:B------:R-:W-:Y:S05]  /*4720*/  BRA `(.L_x_3548) ;  /* 0x000006b000007947 */ /* 0x000fea0003800000 */
.L_x_3555:
        /* <DEDUP_REMOVED lines=10> */
.L_x_3562:
        /* <DEDUP_REMOVED lines=21> */
.L_x_3566:
[----:B------:R-:W-:Y:S05]  /*4920*/  BSYNC B1 ;  /* 0x0000000000017941 */ /* 0x000fea0003800000 */
.L_x_3565:
[----:B------:R-:W-:Y:S01]  /*4930*/  IMAD.SHL.U32 R3, R3, 0x100000, RZ ;  /* 0x0010000003037824 */ /* 0x000fe200078e00ff */
[----:B------:R-:W-:-:S04]  /*4940*/  LEA R0, R0, 0x3b800000, 0x17 ;  /* 0x3b80000000007811 */ /* 0x000fc800078eb8ff */
[----:B------:R-:W-:Y:S02]  /*4950*/  LOP3.LUT R19, R0, R3, R19, 0xfe, !PT ;  /* 0x0000000300137212 */ /* 0x000fe400078efe13 */
.L_x_3564:
[----:B------:R-:W-:Y:S05]  /*4960*/  BSYNC B0 ;  /* 0x0000000000007941 */ /* 0x000fea0003800000 */
.L_x_3563:
[----:B------:R-:W0:Y:S01]  /*4970*/  F2I.FTZ.TRUNC.NTZ R19, R19 ;  /* 0x0000001300137305 */ /* 0x000e22000021f100 */
[----:B------:R-:W-:Y:S05]  /*4980*/  BRA `(.L_x_3548) ;  /* 0x0000045000007947 */ /* 0x000fea0003800000 */
.L_x_3561:
        /* <DEDUP_REMOVED lines=21> */
.L_x_3570:
[----:B------:R-:W-:Y:S05]  /*4ae0*/  BSYNC B1 ;  /* 0x0000000000017941 */ /* 0x000fea0003800000 */
.L_x_3569:
[----:B------:R-:W-:Y:S01]  /*4af0*/  IMAD.SHL.U32 R3, R3, 0x200000, RZ ;  /* 0x0020000003037824 */ /* 0x000fe200078e00ff */
[----:B------:R-:W-:-:S04]  /*4b00*/  LEA R0, R0, 0x37800000, 0x17 ;  /* 0x3780000000007811 */ /* 0x000fc800078eb8ff */
[----:B------:R-:W-:Y:S02]  /*4b10*/  LOP3.LUT R19, R0, R3, R19, 0xfe, !PT ;  /* 0x0000000300137212 */ /* 0x000fe400078efe13 */
.L_x_3568:
[----:B------:R-:W-:Y:S05]  /*4b20*/  BSYNC B0 ;  /* 0x0000000000007941 */ /* 0x000fea0003800000 */
.L_x_3567:
[----:B------:R-:W0:Y:S01]  /*4b30*/  F2I.FTZ.TRUNC.NTZ R19, R19 ;  /* 0x0000001300137305 */ /* 0x000e22000021f100 */
[----:B------:R-:W-:Y:S05]  /*4b40*/  BRA `(.L_x_3548) ;  /* 0x0000029000007947 */ /* 0x000fea0003800000 */
.L_x_3560:
        /* <DEDUP_REMOVED lines=14> */
.L_x_3574:
[----:B------:R-:W-:Y:S05]  /*4c30*/  BSYNC B0 ;  /* 0x0000000000007941 */ /* 0x000fea0003800000 */
.L_x_3573:
[----:B------:R-:W0:Y:S01]  /*4c40*/  F2I.FTZ.TRUNC.NTZ R19, R19 ;  /* 0x0000001300137305 */ /* 0x000e22000021f100 */
[----:B------:R-:W-:Y:S05]  /*4c50*/  BRA `(.L_x_3548) ;  /* 0x0000018000007947 */ /* 0x000fea0003800000 */
.L_x_3547:
        /* <DEDUP_REMOVED lines=19> */
[----:B0123-5:R-:W-:Y:S05]  /*4d90*/  CALL.ABS.NOINC R14 ;  /* 0x000000000e007343 */ /* 0x02ffea0003c00000 */
[----:B------:R-:W-:Y:S05]  /*4da0*/  BRA `(.L_x_3548) ;  /* 0x0000003000007947 */ /* 0x000fea0003800000 */
.L_x_3572:
[----:B------:R0:W5:Y:S01]  /*4db0*/  LDG.E R19, [R4.64] ;  /* 0x0000002404137981 */ /* 0x000162000c1e1900 */
[----:B------:R-:W-:Y:S05]  /*4dc0*/  BRA `(.L_x_3548) ;  /* 0x0000001000007947 */ /* 0x000fea0003800000 */
.L_x_3571:
[----:B------:R0:W5:Y:S02]  /*4dd0*/  LDG.E R19, [R4.64] ;  /* 0x0000002404137981 */ /* 0x000164000c1e1900 */
.L_x_3548:
        /* <DEDUP_REMOVED lines=16> */
.L_x_3578:
[----:B------:R0:W5:Y:S01]  /*4ee0*/  LDG.E.U8 R18, [R4.64] ;  /* 0x0000002404127981 */ /* 0x000162000c1e1100 */
[----:B------:R-:W-:Y:S05]  /*4ef0*/  BRA `(.L_x_3580) ;  /* 0x00000d0000007947 */ /* 0x000fea0003800000 */
.L_x_3577:
        /* <DEDUP_REMOVED lines=8> */
.L_x_3582:
[----:B------:R0:W5:Y:S01]  /*4f80*/  LDG.E R18, [R4.64] ;  /* 0x0000002404127981 */ /* 0x000162000c1e1900 */
[----:B------:R-:W-:Y:S05]  /*4f90*/  BRA `(.L_x_3580) ;  /* 0x00000c6000007947 */ /* 0x000fea0003800000 */
.L_x_3581:
[----:B------:R0:W5:Y:S01]  /*4fa0*/  LDG.E.S16 R18, [R4.64] ;  /* 0x0000002404127981 */ /* 0x000162000c1e1700 */
[----:B------:R-:W-:Y:S05]  /*4fb0*/  BRA `(.L_x_3580) ;  /* 0x00000c4000007947 */ /* 0x000fea0003800000 */
.L_x_3576:
        /* <DEDUP_REMOVED lines=9> */
.L_x_3584:
[----:B------:R-:W4:Y:S02]  /*5050*/  LDG.E.U16 R4, [R4.64] ;  /* 0x0000002404047981 */ /* 0x000f24000c1e1500 */
[----:B----4-:R-:W-:-:S06]  /*5060*/  HADD2.F32 R18, -RZ, R4.H0_H0 ;  /* 0x20000004ff127230 */ /* 0x010fcc0000004100 */
[----:B------:R-:W0:Y:S01]  /*5070*/  F2I.FTZ.TRUNC.NTZ R18, R18 ;  /* 0x0000001200127305 */ /* 0x000e22000021f100 */
[----:B------:R-:W-:Y:S05]  /*5080*/  BRA `(.L_x_3580) ;  /* 0x00000b7000007947 */ /* 0x000fea0003800000 */
.L_x_3583:
        /* <DEDUP_REMOVED lines=9> */
.L_x_3586:
[----:B------:R-:W4:Y:S02]  /*5120*/  LDG.E.U16 R4, [R4.64] ;  /* 0x0000002404047981 */ /* 0x000f24000c1e1500 */
[----:B----4-:R-:W-:-:S06]  /*5130*/  HADD2.F32 R18, -RZ, R4.H0_H0 ;  /* 0x20000004ff127230 */ /* 0x010fcc0000004100 */
[----:B------:R-:W0:Y:S01]  /*5140*/  F2I.FTZ.TRUNC.NTZ R18, R18 ;  /* 0x0000001200127305 */ /* 0x000e22000021f100 */
[----:B------:R-:W-:Y:S05]  /*5150*/  BRA `(.L_x_3580) ;  /* 0x00000aa000007947 */ /* 0x000fea0003800000 */
.L_x_3585:
[----:B------:R-:W4:Y:S02]  /*5160*/  LDG.E.64 R4, [R4.64] ;  /* 0x0000002404047981 */ /* 0x000f24000c1e1b00 */
[----:B----4-:R0:W4:Y:S01]  /*5170*/  F2I.F64.TRUNC R18, R4 ;  /* 0x0000000400127311 */ /* 0x010122000030d100 */
[----:B------:R-:W-:Y:S05]  /*5180*/  BRA `(.L_x_3580) ;  /* 0x00000a7000007947 */ /* 0x000fea0003800000 */
.L_x_3575:
        /* <DEDUP_REMOVED lines=12> */
.L_x_3589:
[----:B------:R-:W4:Y:S02]  /*5250*/  LDG.E.64 R4, [R4.64] ;  /* 0x0000002404047981 */ /* 0x000f24000c1e1b00 */
[----:B----4-:R0:W4:Y:S01]  /*5260*/  F2I.F64.TRUNC R18, R4 ;  /* 0x0000000400127311 */ /* 0x010122000030d100 */
[----:B------:R-:W-:Y:S05]  /*5270*/  BRA `(.L_x_3580) ;  /* 0x0000098000007947 */ /* 0x000fea0003800000 */
.L_x_3588:
        /* <DEDUP_REMOVED lines=27> */
.L_x_3591:
        /* <DEDUP_REMOVED lines=14> */
.L_x_3590:
[----:B------:R-:W4:Y:S02]  /*5510*/  LDG.E.U16 R18, [R4.64] ;  /* 0x0000002404127981 */ /* 0x000f24000c1e1500 */
[----:B----4-:R-:W-:-:S06]  /*5520*/  PRMT R18, RZ, 0x5410, R18 ;  /* 0x00005410ff127816 */ /* 0x010fcc0000000012 */
[----:B------:R-:W0:Y:S01]  /*5530*/  F2I.FTZ.TRUNC.NTZ R18, R18 ;  /* 0x0000001200127305 */ /* 0x000e22000021f100 */
[----:B------:R-:W-:Y:S05]  /*5540*/  BRA `(.L_x_3580) ;  /* 0x000006b000007947 */ /* 0x000fea0003800000 */
.L_x_3587:
        /* <DEDUP_REMOVED lines=10> */
.L_x_3594:
        /* <DEDUP_REMOVED lines=21> */
.L_x_3598:
[----:B------:R-:W-:Y:S05]  /*5740*/  BSYNC B1 ;  /* 0x0000000000017941 */ /* 0x000fea0003800000 */
.L_x_3597:
[----:B------:R-:W-:Y:S01]  /*5750*/  IMAD.SHL.U32 R3, R3, 0x100000, RZ ;  /* 0x0010000003037824 */ /* 0x000fe200078e00ff */
[----:B------:R-:W-:-:S04]  /*5760*/  LEA R5, R0, 0x3b800000, 0x17 ;  /* 0x3b80000000057811 */ /* 0x000fc800078eb8ff */
[----:B------:R-:W-:Y:S02]  /*5770*/  LOP3.LUT R18, R5, R3, R18, 0xfe, !PT ;  /* 0x0000000305127212 */ /* 0x000fe400078efe12 */
.L_x_3596:
[----:B------:R-:W-:Y:S05]  /*5780*/  BSYNC B0 ;  /* 0x0000000000007941 */ /* 0x000fea0003800000 */
.L_x_3595:
[----:B------:R-:W0:Y:S01]  /*5790*/  F2I.FTZ.TRUNC.NTZ R18, R18 ;  /* 0x0000001200127305 */ /* 0x000e22000021f100 */
[----:B------:R-:W-:Y:S05]  /*57a0*/  BRA `(.L_x_3580) ;  /* 0x0000045000007947 */ /* 0x000fea0003800000 */
.L_x_3593:
        /* <DEDUP_REMOVED lines=21> */
.L_x_3602:
[----:B------:R-:W-:Y:S05]  /*5900*/  BSYNC B1 ;  /* 0x0000000000017941 */ /* 0x000fea0003800000 */
.L_x_3601:
[----:B------:R-:W-:Y:S01]  /*5910*/  IMAD.SHL.U32 R3, R3, 0x200000, RZ ;  /* 0x0020000003037824 */ /* 0x000fe200078e00ff */
[----:B------:R-:W-:-:S04]  /*5920*/  LEA R5, R0, 0x37800000, 0x17 ;  /* 0x3780000000057811 */ /* 0x000fc800078eb8ff */
[----:B------:R-:W-:Y:S02]  /*5930*/  LOP3.LUT R18, R5, R3, R18, 0xfe, !PT ;  /* 0x0000000305127212 */ /* 0x000fe400078efe12 */
.L_x_3600:
[----:B------:R-:W-:Y:S05]  /*5940*/  BSYNC B0 ;  /* 0x0000000000007941 */ /* 0x000fea0003800000 */
.L_x_3599:
[----:B------:R-:W0:Y:S01]  /*5950*/  F2I.FTZ.TRUNC.NTZ R18, R18 ;  /* 0x0000001200127305 */ /* 0x000e22000021f100 */
[----:B------:R-:W-:Y:S05]  /*5960*/  BRA `(.L_x_3580) ;  /* 0x0000029000007947 */ /* 0x000fea0003800000 */
.L_x_3592:
        /* <DEDUP_REMOVED lines=14> */
.L_x_3606:
[----:B------:R-:W-:Y:S05]  /*5a50*/  BSYNC B0 ;  /* 0x0000000000007941 */ /* 0x000fea0003800000 */
.L_x_3605:
[----:B------:R-:W0:Y:S01]  /*5a60*/  F2I.FTZ.TRUNC.NTZ R18, R18 ;  /* 0x0000001200127305 */ /* 0x000e22000021f100 */
[----:B------:R-:W-:Y:S05]  /*5a70*/  BRA `(.L_x_3580) ;  /* 0x0000018000007947 */ /* 0x000fea0003800000 */
.L_x_3579:
        /* <DEDUP_REMOVED lines=21> */
.L_x_3604:
[----:B------:R0:W5:Y:S01]  /*5bd0*/  LDG.E R18, [R4.64] ;  /* 0x0000002404127981 */ /* 0x000162000c1e1900 */
[----:B------:R-:W-:Y:S05]  /*5be0*/  BRA `(.L_x_3580) ;  /* 0x0000001000007947 */ /* 0x000fea0003800000 */
.L_x_3603:
[----:B------:R0:W5:Y:S02]  /*5bf0*/  LDG.E R18, [R4.64] ;  /* 0x0000002404127981 */ /* 0x000164000c1e1900 */
.L_x_3580:
[----:B------:R-:W-:Y:S01]  /*5c00*/  ISETP.NE.U32.AND P0, PT, RZ, c[0x4][0x148], PT ;  /* 0x01005200ff007a0c */ /* 0x000fe20003f05070 */
[----:B------:R-:W-:Y:S01]  /*5c10*/  BSSY B7, `(.L_x_3607) ;  /* 0x0000017000077945 */ /* 0x000fe20003800000 */
[----:B-1---5:R-:W-:Y:S02]  /*5c20*/  ISETP.EQ.AND P1, PT, R24, c[0x0][0x520], PT ;  /* 0x0001480018007a0c */ /* 0x022fe40003f22270 */
[----:B------:R-:W-:-:S13]  /*5c30*/  ISETP.NE.AND.EX P0, PT, RZ, c[0x4][0x14c], PT, P0 ;  /* 0x01005300ff007a0c */ /* 0x000fda0003f05300 */
[----:B------:R-:W-:Y:S05]  /*5c40*/  @P0 BRA P1, `(.L_x_3608) ;  /* 0x0000013000000947 */ /* 0x000fea0000800000 */
[----:B------:R-:W-:Y:S01]  /*5c50*/  MOV R14, 0x0 ;  /* 0x00000000000e7802 */ /* 0x000fe20000000f00 */
[----:B0-----:R-:W-:Y:S02]  /*5c60*/  IMAD.MOV.U32 R4, RZ, RZ, c[0x4][0x128] ;  /* 0x01004a00ff047624 */ /* 0x001fe400078e00ff */
        /* <DEDUP_REMOVED lines=17> */
.L_x_3608:
[----:B------:R-:W-:Y:S05]  /*5d80*/  BSYNC B7 ;  /* 0x0000000000077941 */ /* 0x000fea0003800000 */
.L_x_3607:
[----:B------:R-:W-:Y:S01]  /*5d90*/  ISETP.NE.U32.AND P0, PT, RZ, c[0x4][0x158], PT ;  /* 0x01005600ff007a0c */ /* 0x000fe20003f05070 */
[----:B------:R-:W-:Y:S01]  /*5da0*/  BSSY B7, `(.L_x_3609) ;  /* 0x0000017000077945 */ /* 0x000fe20003800000 */
[----:B--2---:R-:W-:Y:S02]  /*5db0*/  ISETP.EQ.AND P1, PT, R25, c[0x0][0x530], PT ;  /* 0x00014c0019007a0c */ /* 0x004fe40003f22270 */
        /* <DEDUP_REMOVED lines=21> */
.L_x_3610:
[----:B------:R-:W-:Y:S05]  /*5f10*/  BSYNC B7 ;  /* 0x0000000000077941 */ /* 0x000fea0003800000 */
.L_x_3609:
[----:B0--3--:R-:W-:Y:S01]  /*5f20*/  IMAD.IADD R0, R19, 0x1, -R16 ;  /* 0x0000000113007824 */ /* 0x009fe200078e0a10 */
[----:B------:R-:W-:Y:S01]  /*5f30*/  ISETP.NE.U32.AND P1, PT, RZ, c[0x4][0x168], PT ;  /* 0x01005a00ff007a0c */ /* 0x000fe20003f25070 */
[----:B------:R-:W-:Y:S03]  /*5f40*/  BSSY B7, `(.L_x_3611) ;  /* 0x0000018000077945 */ /* 0x000fe60003800000 */
[C---:B------:R-:W-:Y:S02]  /*5f50*/  ISETP.GT.AND P0, PT, R0.reuse, c[0x0][0x528], PT ;  /* 0x00014a0000007a0c */ /* 0x040fe40003f04270 */
[----:B------:R-:W-:Y:S02]  /*5f60*/  ISETP.NE.AND.EX P1, PT, RZ, c[0x4][0x16c], PT, P1 ;  /* 0x01005b00ff007a0c */ /* 0x000fe40003f25310 */
[----:B------:R-:W-:-:S13]  /*5f70*/  ISETP.GE.AND P0, PT, R0, c[0x0][0x520], !P0 ;  /* 0x0001480000007a0c */ /* 0x000fda0004706270 */
        /* <DEDUP_REMOVED lines=19> */
[----:B0---4-:R-:W-:Y:S05]  /*60b0*/  CALL.ABS.NOINC R14 ;  /* 0x000000000e007343 */ /* 0x011fea0003c00000 */
.L_x_3612:
[----:B------:R-:W-:Y:S05]  /*60c0*/  BSYNC B7 ;  /* 0x0000000000077941 */ /* 0x000fea0003800000 */
.L_x_3611:
[----:B------:R-:W-:Y:S01]  /*60d0*/  IMAD.MOV.U32 R0, RZ, RZ, 0x1 ;  /* 0x00000001ff007424 */ /* 0x000fe200078e00ff */
[----:B------:R-:W-:Y:S01]  /*60e0*/  UMOV UR4, 0x1 ;  /* 0x0000000100047882 */ /* 0x000fe20000000000 */
[----:B------:R-:W-:Y:S01]  /*60f0*/  IMAD.MOV.U32 R14, RZ, RZ, RZ ;  /* 0x000000ffff0e7224 */ /* 0x000fe200078e00ff */
[----:B------:R-:W-:Y:S01]  /*6100*/  ULDC UR5, c[0x0][0x538] ;  /* 0x00014e0000057ab9 */ /* 0x000fe20000000800 */
[----:B------:R-:W-:Y:S01]  /*6110*/  IMAD.MOV.U32 R25, RZ, RZ, RZ ;  /* 0x000000ffff197224 */ /* 0x000fe200078e00ff */
[----:B------:R-:W-:Y:S01]  /*6120*/  ISETP.LE.U32.AND P0, PT, R0, c[0x0][0x530], PT ;  /* 0x00014c0000007a0c */ /* 0x000fe20003f03070 */
[----:B------:R-:W-:Y:S01]  /*6130*/  IMAD.MOV.U32 R0, RZ, RZ, c[0x0][0x534] ;  /* 0x00014d00ff007624 */ /* 0x000fe200078e00ff */
[----:B------:R-:W-:-:S04]  /*6140*/  UIADD3 UR4, -UR4, UR5, URZ ;  /* 0x0000000504047290 */ /* 0x000fc8000fffe13f */
[----:B------:R-:W-:Y:S02]  /*6150*/  ISETP.GE.AND.EX P0, PT, R0, RZ, PT, P0 ;  /* 0x000000ff0000720c */ /* 0x000fe40003f06300 */
[----:B----4-:R-:W-:Y:S02]  /*6160*/  SHF.R.S32.HI R0, RZ, 0x1f, R18 ;  /* 0x0000001fff007819 */ /* 0x010fe40000011412 */
[----:B------:R-:W-:-:S03]  /*6170*/  ISETP.GT.OR P0, PT, RZ, UR4, !P0 ;  /* 0x00000004ff007c0c */ /* 0x000fc6000c704670 */
[----:B------:R-:W-:-:S04]  /*6180*/  IMAD R3, R0, c[0x0][0x530], RZ ;  /* 0x00014c0000037a24 */ /* 0x000fc800078e02ff */
[----:B------:R-:W-:-:S06]  /*6190*/  IMAD R3, R18, c[0x0][0x534], R3 ;  /* 0x00014d0012037a24 */ /* 0x000fcc00078e0203 */
[----:B------:R-:W-:Y:S05]  /*61a0*/  @P0 BRA `(.L_x_3613) ;  /* 0x000003d000000947 */ /* 0x000fea0003800000 */
[----:B------:R-:W-:Y:S01]  /*61b0*/  IMAD.WIDE.U32 R24, R18, c[0x0][0x530], RZ ;  /* 0x00014c0012187a25 */ /* 0x000fe200078e00ff */
[----:B------:R-:W-:Y:S03]  /*61c0*/  BSSY B0, `(.L_x_3613) ;  /* 0x000003b000007945 */ /* 0x000fe60003800000 */
[----:B------:R-:W-:Y:S02]  /*61d0*/  IMAD.IADD R3, R25, 0x1, R3 ;  /* 0x0000000119037824 */ /* 0x000fe400078e0203 */
[----:B------:R-:W-:Y:S02]  /*61e0*/  IMAD.U32 R18, RZ, RZ, UR4 ;  /* 0x00000004ff127e24 */ /* 0x000fe4000f8e00ff */
[----:B------:R-:W-:Y:S02]  /*61f0*/  IMAD.MOV.U32 R14, RZ, RZ, RZ ;  /* 0x000000ffff0e7224 */ /* 0x000fe400078e00ff */
[----:B------:R-:W-:-:S02]  /*6200*/  IMAD.MOV.U32 R25, RZ, RZ, RZ ;  /* 0x000000ffff197224 */ /* 0x000fc400078e00ff */
.L_x_3617:
        /* <DEDUP_REMOVED lines=11> */
[----:B------:R-:W-:Y:S05]  /*62c0*/  CALL.REL.NOINC `($__internal_10_$__cuda_sm20_div_s64) ;  /* 0x00015c2000007944 */ /* 0x000fea0003c00000 */
[----:B------:R-:W-:Y:S05]  /*62d0*/  BRA `(.L_x_3616) ;  /* 0x0000013000007947 */ /* 0x000fea0003800000 */
.L_x_3615:
        /* <DEDUP_REMOVED lines=19> */
.L_x_3616:
[----:B------:R-:W-:Y:S05]  /*6410*/  BSYNC B1 ;  /* 0x0000000000017941 */ /* 0x000fea0003800000 */
.L_x_3614:
        /* <DEDUP_REMOVED lines=22> */
.L_x_3613:
[CC--:B------:R-:W-:Y:S01]  /*6580*/  IADD3 R3, P0, R16.reuse, R14.reuse, RZ ;  /* 0x0000000e10037210 */ /* 0x0c0fe20007f1e0ff */
[----:B------:R-:W-:Y:S01]  /*6590*/  BSSY B7, `(.L_x_3618) ;  /* 0x0000030000077945 */ /* 0x000fe20003800000 */
[----:B------:R-:W-:Y:S02]  /*65a0*/  IADD3 R5, P1, R19, R14, RZ ;  /* 0x0000000e13057210 */ /* 0x000fe40007f3e0ff */
[----:B------:R-:W-:Y:S02]  /*65b0*/  IADD3 R0, P2, R3, 0x1, RZ ;  /* 0x0000000103007810 */ /* 0x000fe40007f5e0ff */
[----:B------:R-:W-:-:S02]  /*65c0*/  LEA.HI.X.SX32 R4, R16, R25, 0x1, P0 ;  /* 0x0000001910047211 */ /* 0x000fc400000f0eff */
[----:B------:R-:W-:Y:S02]  /*65d0*/  ISETP.GE.U32.AND P0, PT, R0, R5, PT ;  /* 0x000000050000720c */ /* 0x000fe40003f06070 */
[----:B------:R-:W-:Y:S01]  /*65e0*/  LEA.HI.X.SX32 R25, R19, R25, 0x1, P1 ;  /* 0x0000001913197211 */ /* 0x000fe200008f0eff */
[----:B------:R-:W-:-:S05]  /*65f0*/  IMAD.X R0, RZ, RZ, R4, P2 ;  /* 0x000000ffff007224 */ /* 0x000fca00010e0604 */
[----:B------:R-:W-:-:S04]  /*6600*/  ISETP.GE.AND.EX P0, PT, R0, R25, PT, P0 ;  /* 0x000000190000720c */ /* 0x000fc80003f06300 */
[----:B------:R-:W-:-:S13]  /*6610*/  ISETP.LE.OR P0, PT, R19, R16, P0 ;  /* 0x000000101300720c */ /* 0x000fda0000703670 */
[----:B------:R-:W-:Y:S05]  /*6620*/  @P0 BRA `(.L_x_3619) ;  /* 0x0000026000000947 */ /* 0x000fea0003800000 */
[----:B------:R-:W-:Y:S02]  /*6630*/  LEA R18, P0, R3, c[0x0][0x550], 0x2 ;  /* 0x0001540003127a11 */ /* 0x000fe400078010ff */
[----:B------:R-:W-:Y:S02]  /*6640*/  LEA R27, P2, R5, c[0x0][0x550], 0x2 ;  /* 0x00015400051b7a11 */ /* 0x000fe400078410ff */
[----:B------:R-:W-:Y:S02]  /*6650*/  IADD3 R18, P1, R18, 0x4, RZ ;  /* 0x0000000412127810 */ /* 0x000fe40007f3e0ff */
[----:B------:R-:W-:Y:S02]  /*6660*/  LEA.HI.X R19, R3, c[0x0][0x554], R4, 0x2, P0 ;  /* 0x0001550003137a11 */ /* 0x000fe400000f1404 */
[----:B------:R-:W-:-:S03]  /*6670*/  LEA.HI.X R24, R5, c[0x0][0x554], R25, 0x2, P2 ;  /* 0x0001550005187a11 */ /* 0x000fc600010f1419 */
[----:B------:R-:W-:-:S05]  /*6680*/  IMAD.X R19, RZ, RZ, R19, P1 ;  /* 0x000000ffff137224 */ /* 0x000fca00008e0613 */
.L_x_3622:
[----:B------:R-:W2:Y:S04]  /*6690*/  LDG.E R0, [R18.64] ;  /* 0x0000002412007981 */ /* 0x000ea8000c1e1900 */
[----:B------:R-:W2:Y:S01]  /*66a0*/  LDG.E R3, [R18.64+-0x4] ;  /* 0xfffffc2412037981 */ /* 0x000ea2000c1e1900 */
[----:B------:R-:W-:Y:S01]  /*66b0*/  ISETP.NE.U32.AND P0, PT, RZ, c[0x4][0x178], PT ;  /* 0x01005e00ff007a0c */ /* 0x000fe20003f05070 */
[----:B------:R-:W-:Y:S03]  /*66c0*/  BSSY B8, `(.L_x_3620) ;  /* 0x0000017000087945 */ /* 0x000fe60003800000 */
[----:B------:R-:W-:Y:S02]  /*66d0*/  ISETP.NE.AND.EX P0, PT, RZ, c[0x4][0x17c], PT, P0 ;  /* 0x01005f00ff007a0c */ /* 0x000fe40003f05300 */
[----:B--2---:R-:W-:-:S13]  /*66e0*/  ISETP.LT.AND P1, PT, R3, R0, PT ;  /* 0x000000000300720c */ /* 0x004fda0003f21270 */
        /* <DEDUP_REMOVED lines=20> */
.L_x_3621:
[----:B------:R-:W-:Y:S05]  /*6830*/  BSYNC B8 ;  /* 0x0000000000087941 */ /* 0x000fea0003800000 */
.L_x_3620:
[----:B------:R-:W-:-:S05]  /*6840*/  IADD3 R18, P0, R18, 0x4, RZ ;  /* 0x0000000412127810 */ /* 0x000fca0007f1e0ff */
[----:B------:R-:W-:Y:S01]  /*6850*/  IMAD.X R19, RZ, RZ, R19, P0 ;  /* 0x000000ffff137224 */ /* 0x000fe200000e0613 */
[----:B------:R-:W-:-:S04]  /*6860*/  ISETP.GE.U32.AND P0, PT, R18, R27, PT ;  /* 0x0000001b1200720c */ /* 0x000fc80003f06070 */
[----:B------:R-:W-:-:S13]  /*6870*/  ISETP.GE.U32.AND.EX P0, PT, R19, R24, PT, P0 ;  /* 0x000000181300720c */ /* 0x000fda0003f06100 */
[----:B------:R-:W-:Y:S05]  /*6880*/  @!P0 BRA `(.L_x_3622) ;  /* 0xfffffe0000008947 */ /* 0x000fea000383ffff */
.L_x_3619:
[----:B------:R-:W-:Y:S05]  /*6890*/  BSYNC B7 ;  /* 0x0000000000077941 */ /* 0x000fea0003800000 */
.L_x_3618:
        /* <DEDUP_REMOVED lines=14> */
.L_x_3626:
[----:B------:R0:W-:Y:S01]  /*6980*/  STG.E.U8 [R22.64], RZ ;  /* 0x000000ff16007986 */ /* 0x0001e2000c101124 */
[----:B------:R-:W-:Y:S05]  /*6990*/  BRA `(.L_x_3628) ;  /* 0x0000066000007947 */ /* 0x000fea0003800000 */
.L_x_3625:
        /* <DEDUP_REMOVED lines=8> */
.L_x_3630:
[----:B------:R0:W-:Y:S01]  /*6a20*/  STG.E [R22.64], RZ ;  /* 0x000000ff16007986 */ /* 0x0001e2000c101924 */
[----:B------:R-:W-:Y:S05]  /*6a30*/  BRA `(.L_x_3628) ;  /* 0x000005c000007947 */ /* 0x000fea0003800000 */
.L_x_3629:
[----:B------:R0:W-:Y:S01]  /*6a40*/  STG.E.U16 [R22.64], RZ ;  /* 0x000000ff16007986 */ /* 0x0001e2000c101524 */
[----:B------:R-:W-:Y:S05]  /*6a50*/  BRA `(.L_x_3628) ;  /* 0x000005a000007947 */ /* 0x000fea0003800000 */
.L_x_3624:
        /* <DEDUP_REMOVED lines=8> */
.L_x_3632:
[----:B------:R0:W-:Y:S01]  /*6ae0*/  STG.E.U16 [R22.64], RZ ;  /* 0x000000ff16007986 */ /* 0x0001e2000c101524 */
[----:B------:R-:W-:Y:S05]  /*6af0*/  BRA `(.L_x_3628) ;  /* 0x0000050000007947 */ /* 0x000fea0003800000 */
.L_x_3631:
        /* <DEDUP_REMOVED lines=8> */
.L_x_3634:
[----:B------:R0:W-:Y:S01]  /*6b80*/  STG.E [R22.64], RZ ;  /* 0x000000ff16007986 */ /* 0x0001e2000c101924 */
[----:B------:R-:W-:Y:S05]  /*6b90*/  BRA `(.L_x_3628) ;  /* 0x0000046000007947 */ /* 0x000fea0003800000 */
.L_x_3633:
[----:B------:R0:W-:Y:S01]  /*6ba0*/  STG.E.64 [R22.64], RZ ;  /* 0x000000ff16007986 */ /* 0x0001e2000c101b24 */
[----:B------:R-:W-:Y:S05]  /*6bb0*/  BRA `(.L_x_3628) ;  /* 0x0000044000007947 */ /* 0x000fea0003800000 */
.L_x_3623:
        /* <DEDUP_REMOVED lines=10> */
.L_x_3637:
[----:B------:R0:W-:Y:S01]  /*6c60*/  STG.E.128 [R22.64], RZ ;  /* 0x000000ff16007986 */ /* 0x0001e2000c101d24 */
[----:B------:R-:W-:Y:S05]  /*6c70*/  BRA `(.L_x_3628) ;  /* 0x0000038000007947 */ /* 0x000fea0003800000 */
.L_x_3636:
        /* <DEDUP_REMOVED lines=8> */
.L_x_3639:
[----:B------:R0:W-:Y:S01]  /*6d00*/  STG.E.U8 [R22.64], RZ ;  /* 0x000000ff16007986 */ /* 0x0001e2000c101124 */
[----:B------:R-:W-:Y:S05]  /*6d10*/  BRA `(.L_x_3628) ;  /* 0x000002e000007947 */ /* 0x000fea0003800000 */
.L_x_3638:
[----:B------:R0:W-:Y:S01]  /*6d20*/  STG.E.U16 [R22.64], RZ ;  /* 0x000000ff16007986 */ /* 0x0001e2000c101524 */
[----:B------:R-:W-:Y:S05]  /*6d30*/  BRA `(.L_x_3628) ;  /* 0x000002c000007947 */ /* 0x000fea0003800000 */
.L_x_3635:
        /* <DEDUP_REMOVED lines=10> */
.L_x_3642:
[----:B------:R0:W-:Y:S01]  /*6de0*/  STG.E.U8 [R22.64], RZ ;  /* 0x000000ff16007986 */ /* 0x0001e2000c101124 */
[----:B------:R-:W-:Y:S05]  /*6df0*/  BRA `(.L_x_3628) ;  /* 0x0000020000007947 */ /* 0x000fea0003800000 */
.L_x_3641:
[----:B------:R0:W-:Y:S01]  /*6e00*/  STG.E.U8 [R22.64], RZ ;  /* 0x000000ff16007986 */ /* 0x0001e2000c101124 */
[----:B------:R-:W-:Y:S05]  /*6e10*/  BRA `(.L_x_3628) ;  /* 0x000001e000007947 */ /* 0x000fea0003800000 */
.L_x_3640:
[----:B------:R-:W-:-:S13]  /*6e20*/  ISETP.NE.AND P0, PT, R0, 0x1c, PT ;  /* 0x0000001c0000780c */ /* 0x000fda0003f05270 */
[----:B------:R-:W-:Y:S05]  /*6e30*/  @!P0 BRA `(.L_x_3643) ;  /* 0x000001b000008947 */ /* 0x000fea0003800000 */
[----:B------:R-:W-:-:S13]  /*6e40*/  ISETP.NE.AND P0, PT, R0, 0x1d, PT ;  /* 0x0000001d0000780c */ /* 0x000fda0003f05270 */
[----:B------:R-:W-:Y:S05]  /*6e50*/  @!P0 BRA `(.L_x_3644) ;  /* 0x0000017000008947 */ /* 0x000fea0003800000 */
[----:B------:R-:W-:-:S13]  /*6e60*/  ISETP.NE.AND P0, PT, R0, 0x2c, PT ;  /* 0x0000002c0000780c */ /* 0x000fda0003f05270 */
[----:B------:R0:W-:Y:S01]  /*6e70*/  @!P0 STG.E.U8 [R22.64], RZ ;  /* 0x000000ff16008986 */ /* 0x0001e2000c101124 */
[----:B------:R-:W-:Y:S05]  /*6e80*/  @!P0 BRA `(.L_x_3628) ;  /* 0x0000017000008947 */ /* 0x000fea0003800000 */
.L_x_3627:
        /* <DEDUP_REMOVED lines=20> */
.L_x_3644:
[----:B------:R0:W-:Y:S01]  /*6fd0*/  STG.E.64 [R22.64], RZ ;  /* 0x000000ff16007986 */ /* 0x0001e2000c101b24 */
[----:B------:R-:W-:Y:S05]  /*6fe0*/  BRA `(.L_x_3628) ;  /* 0x0000001000007947 */ /* 0x000fea0003800000 */
.L_x_3643:
[----:B------:R0:W-:Y:S02]  /*6ff0*/  STG.E [R22.64], RZ ;  /* 0x000000ff16007986 */ /* 0x0001e4000c101924 */
.L_x_3628:
[----:B------:R-:W-:-:S05]  /*7000*/  IMAD R2, R2, 0x200, R17 ;  /* 0x0000020002027824 */ /* 0x000fca00078e0211 */
[----:B------:R-:W-:Y:S02]  /*7010*/  IADD3 R19, R2, 0x80, RZ ;  /* 0x0000008002137810 */ /* 0x000fe40007ffe0ff */
.L_x_3445:
[----:B------:R-:W-:Y:S05]  /*7020*/  BSYNC B6 ;  /* 0x0000000000067941 */ /* 0x000fea0003800000 */
.L_x_3444:
[----:B------:R-:W-:Y:S01]  /*7030*/  ISETP.GE.AND P0, PT, R19, c[0x0][0x160], PT ;  /* 0x0000580013007a0c */ /* 0x000fe20003f06270 */
[----:B------:R-:W-:-:S12]  /*7040*/  BSSY B6, `(.L_x_3645) ;  /* 0x0000df3000067945 */ /* 0x000fd80003800000 */
        /* <DEDUP_REMOVED lines=333> */
.L_x_3647:
        /* <DEDUP_REMOVED lines=18> */
.L_x_3651:
[----:B------:R0:W5:Y:S01]  /*8640*/  LDG.E.U8 R18, [R2.64] ;  /* 0x0000002402127981 */ /* 0x000162000c1e1100 */
[----:B------:R-:W-:Y:S05]  /*8650*/  BRA `(.L_x_3653) ;  /* 0x00000d0000007947 */ /* 0x000fea0003800000 */
.L_x_3650:
        /* <DEDUP_REMOVED lines=8> */
.L_x_3655:
[----:B------:R0:W5:Y:S01]  /*86e0*/  LDG.E R18, [R2.64] ;  /* 0x0000002402127981 */ /* 0x000162000c1e1900 */
[----:B------:R-:W-:Y:S05]  /*86f0*/  BRA `(.L_x_3653) ;  /* 0x00000c6000007947 */ /* 0x000fea0003800000 */
.L_x_3654:
[----:B------:R0:W5:Y:S01]  /*8700*/  LDG.E.S16 R18, [R2.64] ;  /* 0x0000002402127981 */ /* 0x000162000c1e1700 */
[----:B------:R-:W-:Y:S05]  /*8710*/  BRA `(.L_x_3653) ;  /* 0x00000c4000007947 */ /* 0x000fea0003800000 */
.L_x_3649:
        /* <DEDUP_REMOVED lines=9> */
.L_x_3657:
[----:B------:R-:W2:Y:S02]  /*87b0*/  LDG.E.U16 R2, [R2.64] ;  /* 0x0000002402027981 */ /* 0x000ea4000c1e1500 */
[----:B--2---:R-:W-:-:S06]  /*87c0*/  HADD2.F32 R18, -RZ, R2.H0_H0 ;  /* 0x20000002ff127230 */ /* 0x004fcc0000004100 */
[----:B------:R-:W0:Y:S01]  /*87d0*/  F2I.FTZ.TRUNC.NTZ R18, R18 ;  /* 0x0000001200127305 */ /* 0x000e22000021f100 */
[----:B------:R-:W-:Y:S05]  /*87e0*/  BRA `(.L_x_3653) ;  /* 0x00000b7000007947 */ /* 0x000fea0003800000 */
.L_x_3656:
        /* <DEDUP_REMOVED lines=9> */
.L_x_3659:
[----:B------:R-:W2:Y:S02]  /*8880*/  LDG.E.U16 R2, [R2.64] ;  /* 0x0000002402027981 */ /* 0x000ea4000c1e1500 */
[----:B--2---:R-:W-:-:S06]  /*8890*/  HADD2.F32 R18, -RZ, R2.H0_H0 ;  /* 0x20000002ff127230 */ /* 0x004fcc0000004100 */
[----:B------:R-:W0:Y:S01]  /*88a0*/  F2I.FTZ.TRUNC.NTZ R18, R18 ;  /* 0x0000001200127305 */ /* 0x000e22000021f100 */
[----:B------:R-:W-:Y:S05]  /*88b0*/  BRA `(.L_x_3653) ;  /* 0x00000aa000007947 */ /* 0x000fea0003800000 */
.L_x_3658:
[----:B------:R-:W2:Y:S02]  /*88c0*/  LDG.E.64 R2, [R2.64] ;  /* 0x0000002402027981 */ /* 0x000ea4000c1e1b00 */
[----:B--2---:R0:W1:Y:S01]  /*88d0*/  F2I.F64.TRUNC R18, R2 ;  /* 0x0000000200127311 */ /* 0x004062000030d100 */
[----:B------:R-:W-:Y:S05]  /*88e0*/  BRA `(.L_x_3653) ;  /* 0x00000a7000007947 */ /* 0x000fea0003800000 */
.L_x_3648:
        /* <DEDUP_REMOVED lines=12> */
.L_x_3662:
[----:B------:R-:W2:Y:S02]  /*89b0*/  LDG.E.64 R2, [R2.64] ;  /* 0x0000002402027981 */ /* 0x000ea4000c1e1b00 */
[----:B--2---:R0:W1:Y:S01]  /*89c0*/  F2I.F64.TRUNC R18, R2 ;  /* 0x0000000200127311 */ /* 0x004062000030d100 */
[----:B------:R-:W-:Y:S05]  /*89d0*/  BRA `(.L_x_3653) ;  /* 0x0000098000007947 */ /* 0x000fea0003800000 */
.L_x_3661:
        /* <DEDUP_REMOVED lines=27> */
.L_x_3664:
        /* <DEDUP_REMOVED lines=12> */
[----:B------:R0:W1:Y:S01]  /*8c50*/  F2I.FTZ.TRUNC.NTZ R18, R4 ;  /* 0x0000000400127305 */ /* 0x000062000021f100 */
[----:B------:R-:W-:Y:S05]  /*8c60*/  BRA `(.L_x_3653) ;  /* 0x000006f000007947 */ /* 0x000fea0003800000 */
.L_x_3663:
[----:B------:R-:W2:Y:S02]  /*8c70*/  LDG.E.U16 R18, [R2.64] ;  /* 0x0000002402127981 */ /* 0x000ea4000c1e1500 */
[----:B--2---:R-:W-:-:S06]  /*8c80*/  PRMT R18, RZ, 0x5410, R18 ;  /* 0x00005410ff127816 */ /* 0x004fcc0000000012 */
[----:B------:R-:W0:Y:S01]  /*8c90*/  F2I.FTZ.TRUNC.NTZ R18, R18 ;  /* 0x0000001200127305 */ /* 0x000e22000021f100 */
[----:B------:R-:W-:Y:S05]  /*8ca0*/  BRA `(.L_x_3653) ;  /* 0x000006b000007947 */ /* 0x000fea0003800000 */
.L_x_3660:
        /* <DEDUP_REMOVED lines=10> */
.L_x_3667:
        /* <DEDUP_REMOVED lines=21> */
.L_x_3671:
[----:B------:R-:W-:Y:S05]  /*8ea0*/  BSYNC B1 ;  /* 0x0000000000017941 */ /* 0x000fea0003800000 */
.L_x_3670:
[----:B------:R-:W-:Y:S01]  /*8eb0*/  IMAD.SHL.U32 R2, R2, 0x100000, RZ ;  /* 0x0010000002027824 */ /* 0x000fe200078e00ff */
[----:B------:R-:W-:-:S04]  /*8ec0*/  LEA R3, R0, 0x3b800000, 0x17 ;  /* 0x3b80000000037811 */ /* 0x000fc800078eb8ff */
[----:B------:R-:W-:Y:S02]  /*8ed0*/  LOP3.LUT R18, R3, R2, R18, 0xfe, !PT ;  /* 0x0000000203127212 */ /* 0x000fe400078efe12 */
.L_x_3669:
[----:B------:R-:W-:Y:S05]  /*8ee0*/  BSYNC B0 ;  /* 0x0000000000007941 */ /* 0x000fea0003800000 */
.L_x_3668:
[----:B------:R-:W0:Y:S01]  /*8ef0*/  F2I.FTZ.TRUNC.NTZ R18, R18 ;  /* 0x0000001200127305 */ /* 0x000e22000021f100 */
[----:B------:R-:W-:Y:S05]  /*8f00*/  BRA `(.L_x_3653) ;  /* 0x0000045000007947 */ /* 0x000fea0003800000 */
.L_x_3666:
        /* <DEDUP_REMOVED lines=21> */
.L_x_3675:
[----:B------:R-:W-:Y:S05]  /*9060*/  BSYNC B1 ;  /* 0x0000000000017941 */ /* 0x000fea0003800000 */
.L_x_3674:
[----:B------:R-:W-:Y:S01]  /*9070*/  IMAD.SHL.U32 R2, R2, 0x200000, RZ ;  /* 0x0020000002027824 */ /* 0x000fe200078e00ff */
[----:B------:R-:W-:-:S04]  /*9080*/  LEA R3, R0, 0x37800000, 0x17 ;  /* 0x3780000000037811 */ /* 0x000fc800078eb8ff */
[----:B------:R-:W-:Y:S02]  /*9090*/  LOP3.LUT R18, R3, R2, R18, 0xfe, !PT ;  /* 0x0000000203127212 */ /* 0x000fe400078efe12 */
.L_x_3673:
[----:B------:R-:W-:Y:S05]  /*90a0*/  BSYNC B0 ;  /* 0x0000000000007941 */ /* 0x000fea0003800000 */
.L_x_3672:
[----:B------:R-:W0:Y:S01]  /*90b0*/  F2I.FTZ.TRUNC.NTZ R18, R18 ;  /* 0x0000001200127305 */ /* 0x000e22000021f100 */
[----:B------:R-:W-:Y:S05]  /*90c0*/  BRA `(.L_x_3653) ;  /* 0x0000029000007947 */ /* 0x000fea0003800000 */
.L_x_3665:
        /* <DEDUP_REMOVED lines=14> */
.L_x_3679:
[----:B------:R-:W-:Y:S05]  /*91b0*/  BSYNC B0 ;  /* 0x0000000000007941 */ /* 0x000fea0003800000 */
.L_x_3678:
[----:B------:R-:W0:Y:S01]  /*91c0*/  F2I.FTZ.TRUNC.NTZ R18, R18 ;  /* 0x0000001200127305 */ /* 0x000e22000021f100 */
[----:B------:R-:W-:Y:S05]  /*91d0*/  BRA `(.L_x_3653) ;  /* 0x0000018000007947 */ /* 0x000fea0003800000 */
.L_x_3652:
        /* <DEDUP_REMOVED lines=21> */
.L_x_3677:
[----:B------:R0:W5:Y:S01]  /*9330*/  LDG.E R18, [R2.64] ;  /* 0x0000002402127981 */ /* 0x000162000c1e1900 */
[----:B------:R-:W-:Y:S05]  /*9340*/  BRA `(.L_x_3653) ;  /* 0x0000001000007947 */ /* 0x000fea0003800000 */
.L_x_3676:
[----:B------:R0:W5:Y:S02]  /*9350*/  LDG.E R18, [R2.64] ;  /* 0x0000002402127981 */ /* 0x000164000c1e1900 */
.L_x_3653:
        /* <DEDUP_REMOVED lines=16> */
.L_x_3683:
[----:B------:R0:W5:Y:S01]  /*9460*/  LDG.E.U8 R24, [R2.64] ;  /* 0x0000002402187981 */ /* 0x000162000c1e1100 */
[----:B------:R-:W-:Y:S05]  /*9470*/  BRA `(.L_x_3685) ;  /* 0x00000d0000007947 */ /* 0x000fea0003800000 */
.L_x_3682:
        /* <DEDUP_REMOVED lines=8> */
.L_x_3687:
[----:B------:R0:W5:Y:S01]  /*9500*/  LDG.E R24, [R2.64] ;  /* 0x0000002402187981 */ /* 0x000162000c1e1900 */
[----:B------:R-:W-:Y:S05]  /*9510*/  BRA `(.L_x_3685) ;  /* 0x00000c6000007947 */ /* 0x000fea0003800000 */
.L_x_3686:
[----:B------:R0:W5:Y:S01]  /*9520*/  LDG.E.S16 R24, [R2.64] ;  /* 0x0000002402187981 */ /* 0x000162000c1e1700 */
[----:B------:R-:W-:Y:S05]  /*9530*/  BRA `(.L_x_3685) ;  /* 0x00000c4000007947 */ /* 0x000fea0003800000 */
.L_x_3681:
        /* <DEDUP_REMOVED lines=9> */
.L_x_3689:
[----:B------:R-:W2:Y:S02]  /*95d0*/  LDG.E.U16 R2, [R2.64] ;  /* 0x0000002402027981 */ /* 0x000ea4000c1e1500 */
[----:B--2---:R-:W-:-:S06]  /*95e0*/  HADD2.F32 R24, -RZ, R2.H0_H0 ;  /* 0x20000002ff187230 */ /* 0x004fcc0000004100 */
[----:B------:R-:W0:Y:S01]  /*95f0*/  F2I.FTZ.TRUNC.NTZ R24, R24 ;  /* 0x0000001800187305 */ /* 0x000e22000021f100 */
[----:B------:R-:W-:Y:S05]  /*9600*/  BRA `(.L_x_3685) ;  /* 0x00000b7000007947 */ /* 0x000fea0003800000 */
.L_x_3688:
        /* <DEDUP_REMOVED lines=9> */
.L_x_3691:
[----:B------:R-:W2:Y:S02]  /*96a0*/  LDG.E.U16 R2, [R2.64] ;  /* 0x0000002402027981 */ /* 0x000ea4000c1e1500 */
[----:B--2---:R-:W-:-:S06]  /*96b0*/  HADD2.F32 R24, -RZ, R2.H0_H0 ;  /* 0x20000002ff187230 */ /* 0x004fcc0000004100 */
[----:B------:R-:W0:Y:S01]  /*96c0*/  F2I.FTZ.TRUNC.NTZ R24, R24 ;  /* 0x0000001800187305 */ /* 0x000e22000021f100 */
[----:B------:R-:W-:Y:S05]  /*96d0*/  BRA `(.L_x_3685) ;  /* 0x00000aa000007947 */ /* 0x000fea0003800000 */
.L_x_3690:
[----:B------:R-:W2:Y:S02]  /*96e0*/  LDG.E.64 R2, [R2.64] ;  /* 0x0000002402027981 */ /* 0x000ea4000c1e1b00 */
[----:B--2---:R0:W2:Y:S01]  /*96f0*/  F2I.F64.TRUNC R24, R2 ;  /* 0x0000000200187311 */ /* 0x0040a2000030d100 */
[----:B------:R-:W-:Y:S05]  /*9700*/  BRA `(.L_x_3685) ;  /* 0x00000a7000007947 */ /* 0x000fea0003800000 */
.L_x_3680:
        /* <DEDUP_REMOVED lines=12> */
.L_x_3694:
[----:B------:R-:W2:Y:S02]  /*97d0*/  LDG.E.64 R2, [R2.64] ;  /* 0x0000002402027981 */ /* 0x000ea4000c1e1b00 */
[----:B--2---:R0:W2:Y:S01]  /*97e0*/  F2I.F64.TRUNC R24, R2 ;  /* 0x0000000200187311 */ /* 0x0040a2000030d100 */
[----:B------:R-:W-:Y:S05]  /*97f0*/  BRA `(.L_x_3685) ;  /* 0x0000098000007947 */ /* 0x000fea0003800000 */
.L_x_3693:
        /* <DEDUP_REMOVED lines=27> */
.L_x_3696:
        /* <DEDUP_REMOVED lines=12> */
[----:B------:R0:W2:Y:S01]  /*9a70*/  F2I.FTZ.TRUNC.NTZ R24, R4 ;  /* 0x0000000400187305 */ /* 0x0000a2000021f100 */
[----:B------:R-:W-:Y:S05]  /*9a80*/  BRA `(.L_x_3685) ;  /* 0x000006f000007947 */ /* 0x000fea0003800000 */
.L_x_3695:
[----:B------:R-:W2:Y:S02]  /*9a90*/  LDG.E.U16 R24, [R2.64] ;  /* 0x0000002402187981 */ /* 0x000ea4000c1e1500 */
[----:B--2---:R-:W-:-:S06]  /*9aa0*/  PRMT R24, RZ, 0x5410, R24 ;  /* 0x00005410ff187816 */ /* 0x004fcc0000000018 */
[----:B------:R-:W0:Y:S01]  /*9ab0*/  F2I.FTZ.TRUNC.NTZ R24, R24 ;  /* 0x0000001800187305 */ /* 0x000e22000021f100 */
[----:B------:R-:W-:Y:S05]  /*9ac0*/  BRA `(.L_x_3685) ;  /* 0x000006b000007947 */ /* 0x000fea0003800000 */
.L_x_3692:
        /* <DEDUP_REMOVED lines=10> */
.L_x_3699:
        /* <DEDUP_REMOVED lines=21> */
.L_x_3703:
[----:B------:R-:W-:Y:S05]  /*9cc0*/  BSYNC B1 ;  /* 0x0000000000017941 */ /* 0x000fea0003800000 */
.L_x_3702:
[----:B------:R-:W-:Y:S01]  /*9cd0*/  IMAD.SHL.U32 R2, R2, 0x100000, RZ ;  /* 0x0010000002027824 */ /* 0x000fe200078e00ff */
[----:B------:R-:W-:-:S04]  /*9ce0*/  LEA R3, R0, 0x3b800000, 0x17 ;  /* 0x3b80000000037811 */ /* 0x000fc800078eb8ff */
[----:B------:R-:W-:Y:S02]  /*9cf0*/  LOP3.LUT R24, R3, R2, R24, 0xfe, !PT ;  /* 0x0000000203187212 */ /* 0x000fe400078efe18 */
.L_x_3701:
[----:B------:R-:W-:Y:S05]  /*9d00*/  BSYNC B0 ;  /* 0x0000000000007941 */ /* 0x000fea0003800000 */
.L_x_3700:
[----:B------:R-:W0:Y:S01]  /*9d10*/  F2I.FTZ.TRUNC.NTZ R24, R24 ;  /* 0x0000001800187305 */ /* 0x000e22000021f100 */
[----:B------:R-:W-:Y:S05]  /*9d20*/  BRA `(.L_x_3685) ;  /* 0x0000045000007947 */ /* 0x000fea0003800000 */
.L_x_3698:
        /* <DEDUP_REMOVED lines=21> */
.L_x_3707:
[----:B------:R-:W-:Y:S05]  /*9e80*/  BSYNC B1 ;  /* 0x0000000000017941 */ /* 0x000fea0003800000 */
.L_x_3706:
[----:B------:R-:W-:Y:S01]  /*9e90*/  IMAD.SHL.U32 R2, R2, 0x200000, RZ ;  /* 0x0020000002027824 */ /* 0x000fe200078e00ff */
[----:B------:R-:W-:-:S04]  /*9ea0*/  LEA R3, R0, 0x37800000, 0x17 ;  /* 0x3780000000037811 */ /* 0x000fc800078eb8ff */
[----:B------:R-:W-:Y:S02]  /*9eb0*/  LOP3.LUT R24, R3, R2, R24, 0xfe, !PT ;  /* 0x0000000203187212 */ /* 0x000fe400078efe18 */
.L_x_3705:
[----:B------:R-:W-:Y:S05]  /*9ec0*/  BSYNC B0 ;  /* 0x0000000000007941 */ /* 0x000fea0003800000 */
.L_x_3704:
[----:B------:R-:W0:Y:S01]  /*9ed0*/  F2I.FTZ.TRUNC.NTZ R24, R24 ;  /* 0x0000001800187305 */ /* 0x000e22000021f100 */
[----:B------:R-:W-:Y:S05]  /*9ee0*/  BRA `(.L_x_3685) ;  /* 0x0000029000007947 */ /* 0x000fea0003800000 */
.L_x_3697:
        /* <DEDUP_REMOVED lines=14> */
.L_x_3711:
[----:B------:R-:W-:Y:S05]  /*9fd0*/  BSYNC B0 ;  /* 0x0000000000007941 */ /* 0x000fea0003800000 */
.L_x_3710:
[----:B------:R-:W0:Y:S01]  /*9fe0*/  F2I.FTZ.TRUNC.NTZ R24, R24 ;  /* 0x0000001800187305 */ /* 0x000e22000021f100 */
[----:B------:R-:W-:Y:S05]  /*9ff0*/  BRA `(.L_x_3685) ;  /* 0x0000018000007947 */ /* 0x000fea0003800000 */
.L_x_3684:
        /* <DEDUP_REMOVED lines=21> */
.L_x_3709:
[----:B------:R0:W5:Y:S01]  /*a150*/  LDG.E R24, [R2.64] ;  /* 0x0000002402187981 */ /* 0x000162000c1e1900 */
[----:B------:R-:W-:Y:S05]  /*a160*/  BRA `(.L_x_3685) ;  /* 0x0000001000007947 */ /* 0x000fea0003800000 */
.L_x_3708:
[----:B------:R0:W5:Y:S02]  /*a170*/  LDG.E R24, [R2.64] ;  /* 0x0000002402187981 */ /* 0x000164000c1e1900 */
.L_x_3685:
        /* <DEDUP_REMOVED lines=16> */
.L_x_3715:
[----:B------:R0:W5:Y:S01]  /*a280*/  LDG.E.U8 R2, [R16.64] ;  /* 0x0000002410027981 */ /* 0x000162000c1e1100 */
[----:B------:R-:W-:Y:S05]  /*a290*/  BRA `(.L_x_3717) ;  /* 0x00000d0000007947 */ /* 0x000fea0003800000 */
.L_x_3714:
        /* <DEDUP_REMOVED lines=8> */
.L_x_3719:
[----:B------:R0:W5:Y:S01]  /*a320*/  LDG.E R2, [R16.64] ;  /* 0x0000002410027981 */ /* 0x000162000c1e1900 */
[----:B------:R-:W-:Y:S05]  /*a330*/  BRA `(.L_x_3717) ;  /* 0x00000c6000007947 */ /* 0x000fea0003800000 */
.L_x_3718:
[----:B------:R0:W5:Y:S01]  /*a340*/  LDG.E.S16 R2, [R16.64] ;  /* 0x0000002410027981 */ /* 0x000162000c1e1700 */
[----:B------:R-:W-:Y:S05]  /*a350*/  BRA `(.L_x_3717) ;  /* 0x00000c4000007947 */ /* 0x000fea0003800000 */
.L_x_3713:
[----:B------:R-:W-:-:S13]  /*a360*/  ISETP.GT.AND P0, PT, R0, 0x6, PT ;  /* 0x000000060000780c */ /* 0x000fda0003f04270 */
[----:B------:R-:W-:Y:S05]  /*a370*/  @P0 BRA `(.L_x_3720) ;  /* 0x000000b000000947 */ /* 0x000fea0003800000 */
[----:B------:R-:W-:-:S13]  /*a380*/  ISETP.NE.AND P0, PT, R0, 0x5, PT ;  /* 0x000000050000780c */ /* 0x000fda0003f05270 */
[----:B------:R-:W-:Y:S05]  /*a390*/  @!P0 BRA `(.L_x_3721) ;  /* 0x0000005000008947 */ /* 0x000fea0003800000 */
[----:B------:R-:W-:-:S13]  /*a3a0*/  ISETP.NE.AND P0, PT, R0, 0x6, PT ;  /* 0x000000060000780c */ /* 0x000fda0003f05270 */
[----:B------:R-:W-:Y:S05]  /*a3b0*/  @P0 BRA `(.L_x_3716) ;  /* 0x00000a6000000947 */ /* 0x000fea0003800000 */
[----:B------:R-:W3:Y:S02]  /*a3c0*/  LDG.E R2, [R16.64] ;  /* 0x0000002410027981 */ /* 0x000ee4000c1e1900 */
[----:B---3--:R-:W0:Y:S01]  /*a3d0*/  F2I.FTZ.TRUNC.NTZ R2, R2 ;  /* 0x0000000200027305 */ /* 0x008e22000021f100 */
[----:B------:R-:W-:Y:S05]  /*a3e0*/  BRA `(.L_x_3717) ;  /* 0x00000bb000007947 */ /* 0x000fea0003800000 */
.L_x_3721:
[----:B------:R-:W3:Y:S02]  /*a3f0*/  LDG.E.U16 R16, [R16.64] ;  /* 0x0000002410107981 */ /* 0x000ee4000c1e1500 */
[----:B---3--:R-:W-:-:S06]  /*a400*/  HADD2.F32 R2, -RZ, R16.H0_H0 ;  /* 0x20000010ff027230 */ /* 0x008fcc0000004100 */
[----:B------:R-:W0:Y:S01]  /*a410*/  F2I.FTZ.TRUNC.NTZ R2, R2 ;  /* 0x0000000200027305 */ /* 0x000e22000021f100 */
[----:B------:R-:W-:Y:S05]  /*a420*/  BRA `(.L_x_3717) ;  /* 0x00000b7000007947 */ /* 0x000fea0003800000 */
.L_x_3720:
[----:B------:R-:W-:-:S13]  /*a430*/  ISETP.NE.AND P0, PT, R0, 0x7, PT ;  /* 0x000000070000780c */ /* 0x000fda0003f05270 */
[----:B------:R-:W-:Y:S05]  /*a440*/  @!P0 BRA `(.L_x_3722) ;  /* 0x000000b000008947 */ /* 0x000fea0003800000 */
[----:B------:R-:W-:-:S13]  /*a450*/  ISETP.NE.AND P0, PT, R0, 0x8, PT ;  /* 0x000000080000780c */ /* 0x000fda0003f05270 */
[----:B------:R-:W-:Y:S05]  /*a460*/  @!P0 BRA `(.L_x_3723) ;  /* 0x0000005000008947 */ /* 0x000fea0003800000 */
[----:B------:R-:W-:-:S13]  /*a470*/  ISETP.NE.AND P0, PT, R0, 0x9, PT ;  /* 0x000000090000780c */ /* 0x000fda0003f05270 */
[----:B------:R-:W-:Y:S05]  /*a480*/  @P0 BRA `(.L_x_3716) ;  /* 0x0000099000000947 */ /* 0x000fea0003800000 */
[----:B------:R-:W3:Y:S02]  /*a490*/  LDG.E R2, [R16.64] ;  /* 0x0000002410027981 */ /* 0x000ee4000c1e1900 */
[----:B---3--:R-:W0:Y:S01]  /*a4a0*/  F2I.FTZ.TRUNC.NTZ R2, R2 ;  /* 0x0000000200027305 */ /* 0x008e22000021f100 */
[----:B------:R-:W-:Y:S05]  /*a4b0*/  BRA `(.L_x_3717) ;  /* 0x00000ae000007947 */ /* 0x000fea0003800000 */
.L_x_3723:
[----:B------:R-:W3:Y:S02]  /*a4c0*/  LDG.E.U16 R16, [R16.64] ;  /* 0x0000002410107981 */ /* 0x000ee4000c1e1500 */
[----:B---3--:R-:W-:-:S06]  /*a4d0*/  HADD2.F32 R2, -RZ, R16.H0_H0 ;  /* 0x20000010ff027230 */ /* 0x008fcc0000004100 */
[----:B------:R-:W0:Y:S01]  /*a4e0*/  F2I.FTZ.TRUNC.NTZ R2, R2 ;  /* 0x0000000200027305 */ /* 0x000e22000021f100 */
[----:B------:R-:W-:Y:S05]  /*a4f0*/  BRA `(.L_x_3717) ;  /* 0x00000aa000007947 */ /* 0x000fea0003800000 */
.L_x_3722:
[----:B------:R-:W3:Y:S02]  /*a500*/  LDG.E.64 R2, [R16.64] ;  /* 0x0000002410027981 */ /* 0x000ee4000c1e1b00 */
[----:B---3--:R0:W3:Y:S01]  /*a510*/  F2I.F64.TRUNC R2, R2 ;  /* 0x0000000200027311 */ /* 0x0080e2000030d100 */
[----:B------:R-:W-:Y:S05]  /*a520*/  BRA `(.L_x_3717) ;  /* 0x00000a7000007947 */ /* 0x000fea0003800000 */
.L_x_3712:
        /* <DEDUP_REMOVED lines=12> */
.L_x_3726:
[----:B------:R-:W3:Y:S02]  /*a5f0*/  LDG.E.64 R2, [R16.64] ;  /* 0x0000002410027981 */ /* 0x000ee4000c1e1b00 */
[----:B---3--:R0:W3:Y:S01]  /*a600*/  F2I.F64.TRUNC R2, R2 ;  /* 0x0000000200027311 */ /* 0x0080e2000030d100 */
[----:B------:R-:W-:Y:S05]  /*a610*/  BRA `(.L_x_3717) ;  /* 0x0000098000007947 */ /* 0x000fea0003800000 */
.L_x_3725:
        /* <DEDUP_REMOVED lines=11> */
[----:B------:R-:W-:-:S04]  /*a6d0*/  IADD3 R4, R2, 0x1000000, RZ ;  /* 0x0100000002047810 */ /* 0x000fc80007ffe0ff */
[----:B------:R-:W-:Y:S02]  /*a6e0*/  SHF.R.S32.HI R4, RZ, 0x8, R4 ;  /* 0x00000008ff047819 */ /* 0x000fe40000011404 */
[----:B0-----:R-:W-:-:S04]  /*a6f0*/  IADD3 R3, -R3, 0x1f, RZ ;  /* 0x0000001f03037810 */ /* 0x001fc80007ffe1ff */
[C---:B------:R-:W-:Y:S02]  /*a700*/  ISETP.GT.U32.AND P0, PT, R3.reuse, 0x4, PT ;  /* 0x000000040300780c */ /* 0x040fe40003f04070 */
[----:B------:R-:W-:-:S04]  /*a710*/  IADD3 R3, R3, -0x4, RZ ;  /* 0xfffffffc03037810 */ /* 0x000fc80007ffe0ff */
[----:B------:R-:W-:-:S04]  /*a720*/  SEL R3, R3, RZ, P0 ;  /* 0x000000ff03037207 */ /* 0x000fc80000000000 */
[C---:B------:R-:W-:Y:S01]  /*a730*/  SHF.L.U32 R5, R2.reuse, R3, RZ ;  /* 0x0000000302057219 */ /* 0x040fe200000006ff */
[----:B------:R-:W-:Y:S01]  /*a740*/  IMAD R6, R3, R6, 0x3c000000 ;  /* 0x3c00000003067424 */ /* 0x000fe200078e0206 */
[----:B------:R-:W-:-:S04]  /*a750*/  IADD3 R3, R2, -0x1, RZ ;  /* 0xffffffff02037810 */ /* 0x000fc80007ffe0ff */
[----:B------:R-:W-:Y:S02]  /*a760*/  LEA.HI R5, R5, R6, RZ, 0x1c ;  /* 0x0000000605057211 */ /* 0x000fe400078fe0ff */
[----:B------:R-:W-:Y:S02]  /*a770*/  SHF.R.S32.HI R3, RZ, 0x1f, R3 ;  /* 0x0000001fff037819 */ /* 0x000fe40000011403 */
[----:B------:R-:W-:-:S04]  /*a780*/  LOP3.LUT R4, R5, 0x7f800000, R4, 0xf8, !PT ;  /* 0x7f80000005047812 */ /* 0x000fc800078ef804 */
[----:B------:R-:W-:-:S04]  /*a790*/  LOP3.LUT R3, R4, R3, RZ, 0x30, !PT ;  /* 0x0000000304037212 */ /* 0x000fc800078e30ff */
[----:B------:R-:W-:-:S04]  /*a7a0*/  LOP3.LUT R3, R3, 0x80000000, R0, 0xf8, !PT ;  /* 0x8000000003037812 */ /* 0x000fc800078ef800 */
[----:B------:R0:W3:Y:S01]  /*a7b0*/  F2I.FTZ.TRUNC.NTZ R2, R3 ;  /* 0x0000000300027305 */ /* 0x0000e2000021f100 */
[----:B------:R-:W-:Y:S05]  /*a7c0*/  BRA `(.L_x_3717) ;  /* 0x000007d000007947 */ /* 0x000fea0003800000 */
.L_x_3728:
[----:B------:R-:W3:Y:S02]  /*a7d0*/  LDG.E.U8 R3, [R16.64] ;  /* 0x0000002410037981 */ /* 0x000ee4000c1e1100 */
[----:B---3--:R-:W-:-:S05]  /*a7e0*/  IMAD.SHL.U32 R0, R3, 0x2000000, RZ ;  /* 0x0200000003007824 */ /* 0x008fca00078e00ff */
[----:B------:R-:W-:-:S13]  /*a7f0*/  ISETP.GE.U32.AND P0, PT, R0, 0x8000000, PT ;  /* 0x080000000000780c */ /* 0x000fda0003f06070 */
[C---:B------:R-:W-:Y:S02]  /*a800*/  @!P0 IMAD.SHL.U32 R0, R3.reuse, 0x100, RZ ;  /* 0x0000010003008824 */ /* 0x040fe400078e00ff */
[C---:B------:R-:W-:Y:S02]  /*a810*/  @P0 IMAD.SHL.U32 R2, R3.reuse, 0x200000, RZ ;  /* 0x0020000003020824 */ /* 0x040fe400078e00ff */
[----:B------:R-:W-:Y:S01]  /*a820*/  IMAD.SHL.U32 R3, R3, 0x1000000, RZ ;  /* 0x0100000003037824 */ /* 0x000fe200078e00ff */
[----:B------:R-:W-:Y:S02]  /*a830*/  @!P0 LOP3.LUT R0, R0, 0x7f00, RZ, 0xc0, !PT ;  /* 0x00007f0000008812 */ /* 0x000fe400078ec0ff */
[----:B------:R-:W-:Y:S02]  /*a840*/  @P0 LOP3.LUT R2, R2, 0x70000000, RZ, 0xfc, !PT ;  /* 0x7000000002020812 */ /* 0x000fe400078efcff */
[----:B------:R-:W-:-:S03]  /*a850*/  @!P0 LOP3.LUT R0, R0, 0x3f000000, RZ, 0xfc, !PT ;  /* 0x3f00000000008812 */ /* 0x000fc600078efcff */
[----:B------:R-:W-:Y:S02]  /*a860*/  @P0 FMUL.FTZ R2, R2, 1.9259299443872358531e-34 ;  /* 0x0780000002020820 */ /* 0x000fe40000410000 */
[----:B------:R-:W-:-:S05]  /*a870*/  @!P0 FADD.FTZ R2, R0, -0.5 ;  /* 0xbf00000000028421 */ /* 0x000fca0000010000 */
[----:B------:R-:W-:-:S06]  /*a880*/  LOP3.LUT R2, R2, 0x80000000, R3, 0xf8, !PT ;  /* 0x8000000002027812 */ /* 0x000fcc00078ef803 */
[----:B------:R-:W0:Y:S01]  /*a890*/  F2I.FTZ.TRUNC.NTZ R2, R2 ;  /* 0x0000000200027305 */ /* 0x000e22000021f100 */
[----:B------:R-:W-:Y:S05]  /*a8a0*/  BRA `(.L_x_3717) ;  /* 0x000006f000007947 */ /* 0x000fea0003800000 */
.L_x_3727:
[----:B------:R-:W3:Y:S02]  /*a8b0*/  LDG.E.U16 R2, [R16.64] ;  /* 0x0000002410027981 */ /* 0x000ee4000c1e1500 */
[----:B---3--:R-:W-:-:S06]  /*a8c0*/  PRMT R2, RZ, 0x5410, R2 ;  /* 0x00005410ff027816 */ /* 0x008fcc0000000002 */
[----:B------:R-:W0:Y:S01]  /*a8d0*/  F2I.FTZ.TRUNC.NTZ R2, R2 ;  /* 0x0000000200027305 */ /* 0x000e22000021f100 */
[----:B------:R-:W-:Y:S05]  /*a8e0*/  BRA `(.L_x_3717) ;  /* 0x000006b000007947 */ /* 0x000fea0003800000 */
.L_x_3724:
        /* <DEDUP_REMOVED lines=10> */
.L_x_3731:
        /* <DEDUP_REMOVED lines=21> */
.L_x_3735:
[----:B------:R-:W-:Y:S05]  /*aae0*/  BSYNC B1 ;  /* 0x0000000000017941 */ /* 0x000fea0003800000 */
.L_x_3734:
[----:B------:R-:W-:Y:S01]  /*aaf0*/  IMAD.SHL.U32 R2, R2, 0x100000, RZ ;  /* 0x0010000002027824 */ /* 0x000fe200078e00ff */
[----:B------:R-:W-:-:S04]  /*ab00*/  LEA R3, R0, 0x3b800000, 0x17 ;  /* 0x3b80000000037811 */ /* 0x000fc800078eb8ff */
[----:B------:R-:W-:Y:S02]  /*ab10*/  LOP3.LUT R2, R3, R2, R4, 0xfe, !PT ;  /* 0x0000000203027212 */ /* 0x000fe400078efe04 */
.L_x_3733:
[----:B------:R-:W-:Y:S05]  /*ab20*/  BSYNC B0 ;  /* 0x0000000000007941 */ /* 0x000fea0003800000 */
.L_x_3732:
[----:B------:R-:W0:Y:S01]  /*ab30*/  F2I.FTZ.TRUNC.NTZ R2, R2 ;  /* 0x0000000200027305 */ /* 0x000e22000021f100 */
[----:B------:R-:W-:Y:S05]  /*ab40*/  BRA `(.L_x_3717) ;  /* 0x0000045000007947 */ /* 0x000fea0003800000 */
.L_x_3730:
        /* <DEDUP_REMOVED lines=21> */
.L_x_3739:
[----:B------:R-:W-:Y:S05]  /*aca0*/  BSYNC B1 ;  /* 0x0000000000017941 */ /* 0x000fea0003800000 */
.L_x_3738:
[----:B------:R-:W-:Y:S01]  /*acb0*/  IMAD.SHL.U32 R2, R2, 0x200000, RZ ;  /* 0x0020000002027824 */ /* 0x000fe200078e00ff */
[----:B------:R-:W-:-:S04]  /*acc0*/  LEA R3, R0, 0x37800000, 0x17 ;  /* 0x3780000000037811 */ /* 0x000fc800078eb8ff */
[----:B------:R-:W-:Y:S02]  /*acd0*/  LOP3.LUT R2, R3, R2, R4, 0xfe, !PT ;  /* 0x0000000203027212 */ /* 0x000fe400078efe04 */
.L_x_3737:
[----:B------:R-:W-:Y:S05]  /*ace0*/  BSYNC B0 ;  /* 0x0000000000007941 */ /* 0x000fea0003800000 */
.L_x_3736:
[----:B------:R-:W0:Y:S01]  /*acf0*/  F2I.FTZ.TRUNC.NTZ R2, R2 ;  /* 0x0000000200027305 */ /* 0x000e22000021f100 */
[----:B------:R-:W-:Y:S05]  /*ad00*/  BRA `(.L_x_3717) ;  /* 0x0000029000007947 */ /* 0x000fea0003800000 */
.L_x_3729:
        /* <DEDUP_REMOVED lines=14> */
.L_x_3743:
[----:B------:R-:W-:Y:S05]  /*adf0*/  BSYNC B0 ;  /* 0x0000000000007941 */ /* 0x000fea0003800000 */
.L_x_3742:
[----:B------:R-:W0:Y:S01]  /*ae00*/  F2I.FTZ.TRUNC.NTZ R2, R2 ;  /* 0x0000000200027305 */ /* 0x000e22000021f100 */
[----:B------:R-:W-:Y:S05]  /*ae10*/  BRA `(.L_x_3717) ;  /* 0x0000018000007947 */ /* 0x000fea0003800000 */
.L_x_3716:
        /* <DEDUP_REMOVED lines=21> */
.L_x_3741:
[----:B------:R0:W5:Y:S01]  /*af70*/  LDG.E R2, [R16.64] ;  /* 0x0000002410027981 */ /* 0x000162000c1e1900 */
[----:B------:R-:W-:Y:S05]  /*af80*/  BRA `(.L_x_3717) ;  /* 0x0000001000007947 */ /* 0x000fea0003800000 */
.L_x_3740:
[----:B------:R0:W5:Y:S02]  /*af90*/  LDG.E R2, [R16.64] ;  /* 0x0000002410027981 */ /* 0x000164000c1e1900 */
.L_x_3717:
        /* <DEDUP_REMOVED lines=16> */
.L_x_3747:
[----:B------:R0:W5:Y:S01]  /*b0a0*/  LDG.E.U8 R17, [R4.64] ;  /* 0x0000002404117981 */ /* 0x000162000c1e1100 */
[----:B------:R-:W-:Y:S05]  /*b0b0*/  BRA `(.L_x_3749) ;  /* 0x00000d0000007947 */ /* 0x000fea0003800000 */
.L_x_3746:
        /* <DEDUP_REMOVED lines=8> */
.L_x_3751:
[----:B------:R0:W5:Y:S01]  /*b140*/  LDG.E R17, [R4.64] ;  /* 0x0000002404117981 */ /* 0x000162000c1e1900 */
[----:B------:R-:W-:Y:S05]  /*b150*/  BRA `(.L_x_3749) ;  /* 0x00000c6000007947 */ /* 0x000fea0003800000 */
.L_x_3750:
[----:B------:R0:W5:Y:S01]  /*b160*/  LDG.E.S16 R17, [R4.64] ;  /* 0x0000002404117981 */ /* 0x000162000c1e1700 */
[----:B------:R-:W-:Y:S05]  /*b170*/  BRA `(.L_x_3749) ;  /* 0x00000c4000007947 */ /* 0x000fea0003800000 */
.L_x_3745:
        /* <DEDUP_REMOVED lines=9> */
.L_x_3753:
[----:B------:R-:W4:Y:S02]  /*b210*/  LDG.E.U16 R4, [R4.64] ;  /* 0x0000002404047981 */ /* 0x000f24000c1e1500 */
[----:B----4-:R-:W-:-:S06]  /*b220*/  HADD2.F32 R17, -RZ, R4.H0_H0 ;  /* 0x20000004ff117230 */ /* 0x010fcc0000004100 */
[----:B------:R-:W0:Y:S01]  /*b230*/  F2I.FTZ.TRUNC.NTZ R17, R17 ;  /* 0x0000001100117305 */ /* 0x000e22000021f100 */
[----:B------:R-:W-:Y:S05]  /*b240*/  BRA `(.L_x_3749) ;  /* 0x00000b7000007947 */ /* 0x000fea0003800000 */
.L_x_3752:
        /* <DEDUP_REMOVED lines=9> */
.L_x_3755:
[----:B------:R-:W4:Y:S02]  /*b2e0*/  LDG.E.U16 R4, [R4.64] ;  /* 0x0000002404047981 */ /* 0x000f24000c1e1500 */
[----:B----4-:R-:W-:-:S06]  /*b2f0*/  HADD2.F32 R17, -RZ, R4.H0_H0 ;  /* 0x20000004ff117230 */ /* 0x010fcc0000004100 */
[----:B------:R-:W0:Y:S01]  /*b300*/  F2I.FTZ.TRUNC.NTZ R17, R17 ;  /* 0x0000001100117305 */ /* 0x000e22000021f100 */
[----:B------:R-:W-:Y:S05]  /*b310*/  BRA `(.L_x_3749) ;  /* 0x00000aa000007947 */ /* 0x000fea0003800000 */
.L_x_3754:
[----:B------:R-:W4:Y:S02]  /*b320*/  LDG.E.64 R4, [R4.64] ;  /* 0x0000002404047981 */ /* 0x000f24000c1e1b00 */
[----:B----4-:R0:W4:Y:S01]  /*b330*/  F2I.F64.TRUNC R17, R4 ;  /* 0x0000000400117311 */ /* 0x010122000030d100 */
[----:B------:R-:W-:Y:S05]  /*b340*/  BRA `(.L_x_3749) ;  /* 0x00000a7000007947 */ /* 0x000fea0003800000 */
.L_x_3744:
        /* <DEDUP_REMOVED lines=12> */
.L_x_3758:
[----:B------:R-:W4:Y:S02]  /*b410*/  LDG.E.64 R4, [R4.64] ;  /* 0x0000002404047981 */ /* 0x000f24000c1e1b00 */
[----:B----4-:R0:W4:Y:S01]  /*b420*/  F2I.F64.TRUNC R17, R4 ;  /* 0x0000000400117311 */ /* 0x010122000030d100 */
[----:B------:R-:W-:Y:S05]  /*b430*/  BRA `(.L_x_3749) ;  /* 0x0000098000007947 */ /* 0x000fea0003800000 */
.L_x_3757:
        /* <DEDUP_REMOVED lines=27> */
.L_x_3760:
        /* <DEDUP_REMOVED lines=14> */
.L_x_3759:
[----:B------:R-:W4:Y:S02]  /*b6d0*/  LDG.E.U16 R17, [R4.64] ;  /* 0x0000002404117981 */ /* 0x000f24000c1e1500 */
[----:B----4-:R-:W-:-:S06]  /*b6e0*/  PRMT R17, RZ, 0x5410, R17 ;  /* 0x00005410ff117816 */ /* 0x010fcc0000000011 */
[----:B------:R-:W0:Y:S01]  /*b6f0*/  F2I.FTZ.TRUNC.NTZ R17, R17 ;  /* 0x0000001100117305 */ /* 0x000e22000021f100 */
[----:B------:R-:W-:Y:S05]  /*b700*/  BRA `(.L_x_3749) ;  /* 0x000006b000007947 */ /* 0x000fea0003800000 */
.L_x_3756:
        /* <DEDUP_REMOVED lines=10> */
.L_x_3763:
        /* <DEDUP_REMOVED lines=21> */
.L_x_3767:
[----:B------:R-:W-:Y:S05]  /*b900*/  BSYNC B1 ;  /* 0x0000000000017941 */ /* 0x000fea0003800000 */
.L_x_3766:
[----:B------:R-:W-:Y:S01]  /*b910*/  IMAD.SHL.U32 R3, R3, 0x100000, RZ ;  /* 0x0010000003037824 */ /* 0x000fe200078e00ff */
[----:B------:R-:W-:-:S04]  /*b920*/  LEA R0, R0, 0x3b800000, 0x17 ;  /* 0x3b80000000007811 */ /* 0x000fc800078eb8ff */
[----:B------:R-:W-:Y:S02]  /*b930*/  LOP3.LUT R17, R0, R3, R17, 0xfe, !PT ;  /* 0x0000000300117212 */ /* 0x000fe400078efe11 */
.L_x_3765:
[----:B------:R-:W-:Y:S05]  /*b940*/  BSYNC B0 ;  /* 0x0000000000007941 */ /* 0x000fea0003800000 */
.L_x_3764:
[----:B------:R-:W0:Y:S01]  /*b950*/  F2I.FTZ.TRUNC.NTZ R17, R17 ;  /* 0x0000001100117305 */ /* 0x000e22000021f100 */
[----:B------:R-:W-:Y:S05]  /*b960*/  BRA `(.L_x_3749) ;  /* 0x0000045000007947 */ /* 0x000fea0003800000 */
.L_x_3762:
        /* <DEDUP_REMOVED lines=21> */
.L_x_3771:
[----:B------:R-:W-:Y:S05]  /*bac0*/  BSYNC B1 ;  /* 0x0000000000017941 */ /* 0x000fea0003800000 */
.L_x_3770:
[----:B------:R-:W-:Y:S01]  /*bad0*/  IMAD.SHL.U32 R3, R3, 0x200000, RZ ;  /* 0x0020000003037824 */ /* 0x000fe200078e00ff */
[----:B------:R-:W-:-:S04]  /*bae0*/  LEA R0, R0, 0x37800000, 0x17 ;  /* 0x3780000000007811 */ /* 0x000fc800078eb8ff */
[----:B------:R-:W-:Y:S02]  /*baf0*/  LOP3.LUT R17, R0, R3, R17, 0xfe, !PT ;  /* 0x0000000300117212 */ /* 0x000fe400078efe11 */
.L_x_3769:
[----:B------:R-:W-:Y:S05]  /*bb00*/  BSYNC B0 ;  /* 0x0000000000007941 */ /* 0x000fea0003800000 */
.L_x_3768:
[----:B------:R-:W0:Y:S01]  /*bb10*/  F2I.FTZ.TRUNC.NTZ R17, R17 ;  /* 0x0000001100117305 */ /* 0x000e22000021f100 */
[----:B------:R-:W-:Y:S05]  /*bb20*/  BRA `(.L_x_3749) ;  /* 0x0000029000007947 */ /* 0x000fea0003800000 */
.L_x_3761:
        /* <DEDUP_REMOVED lines=14> */
.L_x_3775:
[----:B------:R-:W-:Y:S05]  /*bc10*/  BSYNC B0 ;  /* 0x0000000000007941 */ /* 0x000fea0003800000 */
.L_x_3774:
[----:B------:R-:W0:Y:S01]  /*bc20*/  F2I.FTZ.TRUNC.NTZ R17, R17 ;  /* 0x0000001100117305 */ /* 0x000e22000021f100 */
[----:B------:R-:W-:Y:S05]  /*bc30*/  BRA `(.L_x_3749) ;  /* 0x0000018000007947 */ /* 0x000fea0003800000 */
.L_x_3748:
        /* <DEDUP_REMOVED lines=21> */
.L_x_3773:
[----:B------:R0:W5:Y:S01]  /*bd90*/  LDG.E R17, [R4.64] ;  /* 0x0000002404117981 */ /* 0x000162000c1e1900 */
[----:B------:R-:W-:Y:S05]  /*bda0*/  BRA `(.L_x_3749) ;  /* 0x0000001000007947 */ /* 0x000fea0003800000 */
.L_x_3772:
[----:B------:R0:W5:Y:S02]  /*bdb0*/  LDG.E R17, [R4.64] ;  /* 0x0000002404117981 */ /* 0x000164000c1e1900 */
.L_x_3749:
        /* <DEDUP_REMOVED lines=16> */
.L_x_3779:
[----:B------:R0:W5:Y:S01]  /*bec0*/  LDG.E.U8 R25, [R4.64] ;  /* 0x0000002404197981 */ /* 0x000162000c1e1100 */
[----:B------:R-:W-:Y:S05]  /*bed0*/  BRA `(.L_x_3781) ;  /* 0x00000d0000007947 */ /* 0x000fea0003800000 */
.L_x_3778:
        /* <DEDUP_REMOVED lines=8> */
.L_x_3783:
[----:B------:R0:W5:Y:S01]  /*bf60*/  LDG.E R25, [R4.64] ;  /* 0x0000002404197981 */ /* 0x000162000c1e1900 */
[----:B------:R-:W-:Y:S05]  /*bf70*/  BRA `(.L_x_3781) ;  /* 0x00000c6000007947 */ /* 0x000fea0003800000 */
.L_x_3782:
[----:B------:R0:W5:Y:S01]  /*bf80*/  LDG.E.S16 R25, [R4.64] ;  /* 0x0000002404197981 */ /* 0x000162000c1e1700 */
[----:B------:R-:W-:Y:S05]  /*bf90*/  BRA `(.L_x_3781) ;  /* 0x00000c4000007947 */ /* 0x000fea0003800000 */
.L_x_3777:
        /* <DEDUP_REMOVED lines=9> */
.L_x_3785:
[----:B------:R-:W4:Y:S02]  /*c030*/  LDG.E.U16 R4, [R4.64] ;  /* 0x0000002404047981 */ /* 0x000f24000c1e1500 */
[----:B----4-:R-:W-:-:S06]  /*c040*/  HADD2.F32 R25, -RZ, R4.H0_H0 ;  /* 0x20000004ff197230 */ /* 0x010fcc0000004100 */
[----:B------:R-:W0:Y:S01]  /*c050*/  F2I.FTZ.TRUNC.NTZ R25, R25 ;  /* 0x0000001900197305 */ /* 0x000e22000021f100 */
[----:B------:R-:W-:Y:S05]  /*c060*/  BRA `(.L_x_3781) ;  /* 0x00000b7000007947 */ /* 0x000fea0003800000 */
.L_x_3784:
        /* <DEDUP_REMOVED lines=9> */
.L_x_3787:
[----:B------:R-:W4:Y:S02]  /*c100*/  LDG.E.U16 R4, [R4.64] ;  /* 0x0000002404047981 */ /* 0x000f24000c1e1500 */
[----:B----4-:R-:W-:-:S06]  /*c110*/  HADD2.F32 R25, -RZ, R4.H0_H0 ;  /* 0x20000004ff197230 */ /* 0x010fcc0000004100 */
[----:B------:R-:W0:Y:S01]  /*c120*/  F2I.FTZ.TRUNC.NTZ R25, R25 ;  /* 0x0000001900197305 */ /* 0x000e22000021f100 */
[----:B------:R-:W-:Y:S05]  /*c130*/  BRA `(.L_x_3781) ;  /* 0x00000aa000007947 */ /* 0x000fea0003800000 */
.L_x_3786:
[----:B------:R-:W4:Y:S02]  /*c140*/  LDG.E.64 R4, [R4.64] ;  /* 0x0000002404047981 */ /* 0x000f24000c1e1b00 */
[----:B----4-:R0:W4:Y:S01]  /*c150*/  F2I.F64.TRUNC R25, R4 ;  /* 0x0000000400197311 */ /* 0x010122000030d100 */
[----:B------:R-:W-:Y:S05]  /*c160*/  BRA `(.L_x_3781) ;  /* 0x00000a7000007947 */ /* 0x000fea0003800000 */
.L_x_3776:
        /* <DEDUP_REMOVED lines=12> */
.L_x_3790:
[----:B------:R-:W4:Y:S02]  /*c230*/  LDG.E.64 R4, [R4.64] ;  /* 0x0000002404047981 */ /* 0x000f24000c1e1b00 */
[----:B----4-:R0:W4:Y:S01]  /*c240*/  F2I.F64.TRUNC R25, R4 ;  /* 0x0000000400197311 */ /* 0x010122000030d100 */
[----:B------:R-:W-:Y:S05]  /*c250*/  BRA `(.L_x_3781) ;  /* 0x0000098000007947 */ /* 0x000fea0003800000 */
.L_x_3789:
        /* <DEDUP_REMOVED lines=27> */
.L_x_3792:
        /* <DEDUP_REMOVED lines=14> */
.L_x_3791:
[----:B------:R-:W4:Y:S02]  /*c4f0*/  LDG.E.U16 R25, [R4.64] ;  /* 0x0000002404197981 */ /* 0x000f24000c1e1500 */
[----:B----4-:R-:W-:-:S06]  /*c500*/  PRMT R25, RZ, 0x5410, R25 ;  /* 0x00005410ff197816 */ /* 0x010fcc0000000019 */
[----:B------:R-:W0:Y:S01]  /*c510*/  F2I.FTZ.TRUNC.NTZ R25, R25 ;  /* 0x0000001900197305 */ /* 0x000e22000021f100 */
[----:B------:R-:W-:Y:S05]  /*c520*/  BRA `(.L_x_3781) ;  /* 0x000006b000007947 */ /* 0x000fea0003800000 */
.L_x_3788:
        /* <DEDUP_REMOVED lines=10> */
.L_x_3795:
        /* <DEDUP_REMOVED lines=21> */
.L_x_3799:
[----:B------:R-:W-:Y:S05]  /*c720*/  BSYNC B1 ;  /* 0x0000000000017941 */ /* 0x000fea0003800000 */
.L_x_3798:
[----:B------:R-:W-:Y:S01]  /*c730*/  IMAD.SHL.U32 R3, R3, 0x100000, RZ ;  /* 0x0010000003037824 */ /* 0x000fe200078e00ff */
[----:B------:R-:W-:-:S04]  /*c740*/  LEA R0, R0, 0x3b800000, 0x17 ;  /* 0x3b80000000007811 */ /* 0x000fc800078eb8ff */
[----:B------:R-:W-:Y:S02]  /*c750*/  LOP3.LUT R25, R0, R3, R25, 0xfe, !PT ;  /* 0x0000000300197212 */ /* 0x000fe400078efe19 */
.L_x_3797:
[----:B------:R-:W-:Y:S05]  /*c760*/  BSYNC B0 ;  /* 0x0000000000007941 */ /* 0x000fea0003800000 */
.L_x_3796:
[----:B------:R-:W0:Y:S01]  /*c770*/  F2I.FTZ.TRUNC.NTZ R25, R25 ;  /* 0x0000001900197305 */ /* 0x000e22000021f100 */
[----:B------:R-:W-:Y:S05]  /*c780*/  BRA `(.L_x_3781) ;  /* 0x0000045000007947 */ /* 0x000fea0003800000 */
.L_x_3794:
        /* <DEDUP_REMOVED lines=21> */
.L_x_3803:
[----:B------:R-:W-:Y:S05]  /*c8e0*/  BSYNC B1 ;  /* 0x0000000000017941 */ /* 0x000fea0003800000 */
.L_x_3802:
[----:B------:R-:W-:Y:S01]  /*c8f0*/  IMAD.SHL.U32 R3, R3, 0x200000, RZ ;  /* 0x0020000003037824 */ /* 0x000fe200078e00ff */
[----:B------:R-:W-:-:S04]  /*c900*/  LEA R0, R0, 0x37800000, 0x17 ;  /* 0x3780000000007811 */ /* 0x000fc800078eb8ff */
[----:B------:R-:W-:Y:S02]  /*c910*/  LOP3.LUT R25, R0, R3, R25, 0xfe, !PT ;  /* 0x0000000300197212 */ /* 0x000fe400078efe19 */
.L_x_3801:
[----:B------:R-:W-:Y:S05]  /*c920*/  BSYNC B0 ;  /* 0x0000000000007941 */ /* 0x000fea0003800000 */
.L_x_3800:
[----:B------:R-:W0:Y:S01]  /*c930*/  F2I.FTZ.TRUNC.NTZ R25, R25 ;  /* 0x0000001900197305 */ /* 0x000e22000021f100 */
[----:B------:R-:W-:Y:S05]  /*c940*/  BRA `(.L_x_3781) ;  /* 0x0000029000007947 */ /* 0x000fea0003800000 */
.L_x_3793:
        /* <DEDUP_REMOVED lines=14> */
.L_x_3807:
[----:B------:R-:W-:Y:S05]  /*ca30*/  BSYNC B0 ;  /* 0x0000000000007941 */ /* 0x000fea0003800000 */
.L_x_3806:
[----:B------:R-:W0:Y:S01]  /*ca40*/  F2I.FTZ.TRUNC.NTZ R25, R25 ;  /* 0x0000001900197305 */ /* 0x000e22000021f100 */
[----:B------:R-:W-:Y:S05]  /*ca50*/  BRA `(.L_x_3781) ;  /* 0x0000018000007947 */ /* 0x000fea0003800000 */
.L_x_3780:
        /* <DEDUP_REMOVED lines=21> */
.L_x_3805:
[----:B------:R0:W5:Y:S01]  /*cbb0*/  LDG.E R25, [R4.64] ;  /* 0x0000002404197981 */ /* 0x000162000c1e1900 */
[----:B------:R-:W-:Y:S05]  /*cbc0*/  BRA `(.L_x_3781) ;  /* 0x0000001000007947 */ /* 0x000fea0003800000 */
.L_x_3804:
[----:B------:R0:W5:Y:S02]  /*cbd0*/  LDG.E R25, [R4.64] ;  /* 0x0000002404197981 */ /* 0x000164000c1e1900 */
.L_x_3781:
        /* <DEDUP_REMOVED lines=24> */
.L_x_3809:
[----:B------:R-:W-:Y:S05]  /*cd60*/  BSYNC B7 ;  /* 0x0000000000077941 */ /* 0x000fea0003800000 */
.L_x_3808:
[----:B------:R-:W-:Y:S01]  /*cd70*/  ISETP.NE.U32.AND P0, PT, RZ, c[0x4][0x158], PT ;  /* 0x01005600ff007a0c */ /* 0x000fe20003f05070 */
[----:B------:R-:W-:Y:S01]  /*cd80*/  BSSY B7, `(.L_x_3810) ;  /* 0x0000017000077945 */ /* 0x000fe20003800000 */
[----:B--2---:R-:W-:Y:S02]  /*cd90*/  ISETP.EQ.AND P1, PT, R24, c[0x0][0x530], PT ;  /* 0x00014c0018007a0c */ /* 0x004fe40003f22270 */
[----:B------:R-:W-:-:S13]  /*cda0*/  ISETP.NE.AND.EX P0, PT, RZ, c[0x4][0x15c], PT, P0 ;  /* 0x01005700ff007a0c */ /* 0x000fda0003f05300 */
[----:B------:R-:W-:Y:S05]  /*cdb0*/  @P0 BRA P1, `(.L_x_3811) ;  /* 0x0000013000000947 */ /* 0x000fea0000800000 */
[----:B0-----:R-:W-:Y:S01]  /*cdc0*/  MOV R0, 0x0 ;  /* 0x0000000000007802 */ /* 0x001fe20000000f00 */
        /* <DEDUP_REMOVED lines=18> */
.L_x_3811:
[----:B------:R-:W-:Y:S05]  /*cef0*/  BSYNC B7 ;  /* 0x0000000000077941 */ /* 0x000fea0003800000 */
.L_x_3810:
        /* <DEDUP_REMOVED lines=26> */
.L_x_3813:
[----:B------:R-:W-:Y:S05]  /*d0a0*/  BSYNC B7 ;  /* 0x0000000000077941 */ /* 0x000fea0003800000 */
.L_x_3812:
[----:B------:R-:W-:Y:S01]  /*d0b0*/  IMAD.MOV.U32 R0, RZ, RZ, 0x1 ;  /* 0x00000001ff007424 */ /* 0x000fe200078e00ff */
[----:B------:R-:W-:Y:S01]  /*d0c0*/  UMOV UR4, 0x1 ;  /* 0x0000000100047882 */ /* 0x000fe20000000000 */
[----:B------:R-:W-:Y:S01]  /*d0d0*/  CS2R R20, SRZ ;  /* 0x0000000000147805 */ /* 0x000fe2000001ff00 */
[----:B------:R-:W-:Y:S02]  /*d0e0*/  ULDC UR5, c[0x0][0x538] ;  /* 0x00014e0000057ab9 */ /* 0x000fe40000000800 */
        /* <DEDUP_REMOVED lines=10> */
[----:B------:R-:W-:Y:S01]  /*d190*/  BSSY B0, `(.L_x_3814) ;  /* 0x000003a000007945 */ /* 0x000fe20003800000 */
[----:B------:R-:W-:Y:S02]  /*d1a0*/  CS2R R20, SRZ ;  /* 0x0000000000147805 */ /* 0x000fe4000001ff00 */
[----:B------:R-:W-:Y:S02]  /*d1b0*/  IMAD.U32 R25, RZ, RZ, UR4 ;  /* 0x00000004ff197e24 */ /* 0x000fe4000f8e00ff */
[----:B------:R-:W-:Y:S02]  /*d1c0*/  IMAD.IADD R3, R5, 0x1, R3 ;  /* 0x0000000105037824 */ /* 0x000fe400078e0203 */
[----:B------:R-:W-:Y:S02]  /*d1d0*/  IMAD.MOV.U32 R24, RZ, RZ, R4 ;  /* 0x000000ffff187224 */ /* 0x000fe400078e0004 */
.L_x_3818:
        /* <DEDUP_REMOVED lines=13> */
.L_x_3816:
        /* <DEDUP_REMOVED lines=19> */
.L_x_3817:
[----:B------:R-:W-:Y:S05]  /*d3e0*/  BSYNC B1 ;  /* 0x0000000000017941 */ /* 0x000fea0003800000 */
.L_x_3815:
        /* <DEDUP_REMOVED lines=21> */
.L_x_3814:
        /* <DEDUP_REMOVED lines=17> */
.L_x_3823:
        /* <DEDUP_REMOVED lines=26> */
.L_x_3822:
[----:B------:R-:W-:Y:S05]  /*d7f0*/  BSYNC B8 ;  /* 0x0000000000087941 */ /* 0x000fea0003800000 */
.L_x_3821:
[----:B------:R-:W-:-:S05]  /*d800*/  IADD3 R16, P0, R16, 0x4, RZ ;  /* 0x0000000410107810 */ /* 0x000fca0007f1e0ff */
[----:B------:R-:W-:Y:S01]  /*d810*/  IMAD.X R17, RZ, RZ, R17, P0 ;  /* 0x000000ffff117224 */ /* 0x000fe200000e0611 */
[----:B------:R-:W-:-:S04]  /*d820*/  ISETP.GE.U32.AND P0, PT, R16, R25, PT ;  /* 0x000000191000720c */ /* 0x000fc80003f06070 */
[----:B------:R-:W-:-:S13]  /*d830*/  ISETP.GE.U32.AND.EX P0, PT, R17, R18, PT, P0 ;  /* 0x000000121100720c */ /* 0x000fda0003f06100 */
[----:B------:R-:W-:Y:S05]  /*d840*/  @!P0 BRA `(.L_x_3823) ;  /* 0xfffffe0000008947 */ /* 0x000fea000383ffff */
.L_x_3820:
[----:B------:R-:W-:Y:S05]  /*d850*/  BSYNC B7 ;  /* 0x0000000000077941 */ /* 0x000fea0003800000 */
.L_x_3819:
        /* <DEDUP_REMOVED lines=14> */
.L_x_3827:
[----:B------:R0:W-:Y:S01]  /*d940*/  STG.E.U8 [R22.64], RZ ;  /* 0x000000ff16007986 */ /* 0x0001e2000c101124 */
[----:B------:R-:W-:Y:S05]  /*d950*/  BRA `(.L_x_3829) ;  /* 0x0000066000007947 */ /* 0x000fea0003800000 */
.L_x_3826:
        /* <DEDUP_REMOVED lines=8> */
.L_x_3831:
[----:B------:R0:W-:Y:S01]  /*d9e0*/  STG.E [R22.64], RZ ;  /* 0x000000ff16007986 */ /* 0x0001e2000c101924 */
[----:B------:R-:W-:Y:S05]  /*d9f0*/  BRA `(.L_x_3829) ;  /* 0x000005c000007947 */ /* 0x000fea0003800000 */
.L_x_3830:
[----:B------:R0:W-:Y:S01]  /*da00*/  STG.E.U16 [R22.64], RZ ;  /* 0x000000ff16007986 */ /* 0x0001e2000c101524 */
[----:B------:R-:W-:Y:S05]  /*da10*/  BRA `(.L_x_3829) ;  /* 0x000005a000007947 */ /* 0x000fea0003800000 */
.L_x_3825:
        /* <DEDUP_REMOVED lines=8> */
.L_x_3833:
[----:B------:R0:W-:Y:S01]  /*daa0*/  STG.E.U16 [R22.64], RZ ;  /* 0x000000ff16007986 */ /* 0x0001e2000c101524 */
[----:B------:R-:W-:Y:S05]  /*dab0*/  BRA `(.L_x_3829) ;  /* 0x0000050000007947 */ /* 0x000fea0003800000 */
.L_x_3832:
        /* <DEDUP_REMOVED lines=8> */
.L_x_3835:
[----:B------:R0:W-:Y:S01]  /*db40*/  STG.E [R22.64], RZ ;  /* 0x000000ff16007986 */ /* 0x0001e2000c101924 */
[----:B------:R-:W-:Y:S05]  /*db50*/  BRA `(.L_x_3829) ;  /* 0x0000046000007947 */ /* 0x000fea0003800000 */
.L_x_3834:
[----:B------:R0:W-:Y:S01]  /*db60*/  STG.E.64 [R22.64], RZ ;  /* 0x000000ff16007986 */ /* 0x0001e2000c101b24 */
[----:B------:R-:W-:Y:S05]  /*db70*/  BRA `(.L_x_3829) ;  /* 0x0000044000007947 */ /* 0x000fea0003800000 */
.L_x_3824:
        /* <DEDUP_REMOVED lines=10> */
.L_x_3838:
[----:B------:R0:W-:Y:S01]  /*dc20*/  STG.E.128 [R22.64], RZ ;  /* 0x000000ff16007986 */ /* 0x0001e2000c101d24 */
[----:B------:R-:W-:Y:S05]  /*dc30*/  BRA `(.L_x_3829) ;  /* 0x0000038000007947 */ /* 0x000fea0003800000 */
.L_x_3837:
        /* <DEDUP_REMOVED lines=8> */
.L_x_3840:
[----:B------:R0:W-:Y:S01]  /*dcc0*/  STG.E.U8 [R22.64], RZ ;  /* 0x000000ff16007986 */ /* 0x0001e2000c101124 */
[----:B------:R-:W-:Y:S05]  /*dcd0*/  BRA `(.L_x_3829) ;  /* 0x000002e000007947 */ /* 0x000fea0003800000 */
.L_x_3839:
[----:B------:R0:W-:Y:S01]  /*dce0*/  STG.E.U16 [R22.64], RZ ;  /* 0x000000ff16007986 */ /* 0x0001e2000c101524 */
[----:B------:R-:W-:Y:S05]  /*dcf0*/  BRA `(.L_x_3829) ;  /* 0x000002c000007947 */ /* 0x000fea0003800000 */
.L_x_3836:
        /* <DEDUP_REMOVED lines=10> */
.L_x_3843:
[----:B------:R0:W-:Y:S01]  /*dda0*/  STG.E.U8 [R22.64], RZ ;  /* 0x000000ff16007986 */ /* 0x0001e2000c101124 */
[----:B------:R-:W-:Y:S05]  /*ddb0*/  BRA `(.L_x_3829) ;  /* 0x0000020000007947 */ /* 0x000fea0003800000 */
.L_x_3842:
[----:B------:R0:W-:Y:S01]  /*ddc0*/  STG.E.U8 [R22.64], RZ ;  /* 0x000000ff16007986 */ /* 0x0001e2000c101124 */
[----:B------:R-:W-:Y:S05]  /*ddd0*/  BRA `(.L_x_3829) ;  /* 0x000001e000007947 */ /* 0x000fea0003800000 */
.L_x_3841:
[----:B------:R-:W-:-:S13]  /*dde0*/  ISETP.NE.AND P0, PT, R0, 0x1c, PT ;  /* 0x0000001c0000780c */ /* 0x000fda0003f05270 */
[----:B------:R-:W-:Y:S05]  /*ddf0*/  @!P0 BRA `(.L_x_3844) ;  /* 0x000001b000008947 */ /* 0x000fea0003800000 */
[----:B------:R-:W-:-:S13]  /*de00*/  ISETP.NE.AND P0, PT, R0, 0x1d, PT ;  /* 0x0000001d0000780c */ /* 0x000fda0003f05270 */
[----:B------:R-:W-:Y:S05]  /*de10*/  @!P0 BRA `(.L_x_3845) ;  /* 0x0000017000008947 */ /* 0x000fea0003800000 */
[----:B------:R-:W-:-:S13]  /*de20*/  ISETP.NE.AND P0, PT, R0, 0x2c, PT ;  /* 0x0000002c0000780c */ /* 0x000fda0003f05270 */
[----:B------:R0:W-:Y:S01]  /*de30*/  @!P0 STG.E.U8 [R22.64], RZ ;  /* 0x000000ff16008986 */ /* 0x0001e2000c101124 */
[----:B------:R-:W-:Y:S05]  /*de40*/  @!P0 BRA `(.L_x_3829) ;  /* 0x0000017000008947 */ /* 0x000fea0003800000 */
.L_x_3828:
        /* <DEDUP_REMOVED lines=20> */
.L_x_3845:
[----:B------:R0:W-:Y:S01]  /*df90*/  STG.E.64 [R22.64], RZ ;  /* 0x000000ff16007986 */ /* 0x0001e2000c101b24 */
[----:B------:R-:W-:Y:S05]  /*dfa0*/  BRA `(.L_x_3829) ;  /* 0x0000001000007947 */ /* 0x000fea0003800000 */
.L_x_3844:
[----:B------:R0:W-:Y:S02]  /*dfb0*/  STG.E [R22.64], RZ ;  /* 0x000000ff16007986 */ /* 0x0001e4000c101924 */
.L_x_3829:
        /* <DEDUP_REMOVED lines=335> */
.L_x_3846:
        /* <DEDUP_REMOVED lines=18> */
.L_x_3850:
[----:B------:R0:W5:Y:S01]  /*f5d0*/  LDG.E.U8 R18, [R2.64] ;  /* 0x0000002402127981 */ /* 0x000162000c1e1100 */
[----:B------:R-:W-:Y:S05]  /*f5e0*/  BRA `(.L_x_3852) ;  /* 0x00000d0000007947 */ /* 0x000fea0003800000 */
.L_x_3849:
        /* <DEDUP_REMOVED lines=8> */
.L_x_3854:
[----:B------:R0:W5:Y:S01]  /*f670*/  LDG.E R18, [R2.64] ;  /* 0x0000002402127981 */ /* 0x000162000c1e1900 */
[----:B------:R-:W-:Y:S05]  /*f680*/  BRA `(.L_x_3852) ;  /* 0x00000c6000007947 */ /* 0x000fea0003800000 */
.L_x_3853:
[----:B------:R0:W5:Y:S01]  /*f690*/  LDG.E.S16 R18, [R2.64] ;  /* 0x0000002402127981 */ /* 0x000162000c1e1700 */
[----:B------:R-:W-:Y:S05]  /*f6a0*/  BRA `(.L_x_3852) ;  /* 0x00000c4000007947 */ /* 0x000fea0003800000 */
.L_x_3848:
        /* <DEDUP_REMOVED lines=9> */
.L_x_3856:
[----:B------:R-:W2:Y:S02]  /*f740*/  LDG.E.U16 R2, [R2.64] ;  /* 0x0000002402027981 */ /* 0x000ea4000c1e1500 */
[----:B--2---:R-:W-:-:S06]  /*f750*/  HADD2.F32 R18, -RZ, R2.H0_H0 ;  /* 0x20000002ff127230 */ /* 0x004fcc0000004100 */
[----:B------:R-:W0:Y:S01]  /*f760*/  F2I.FTZ.TRUNC.NTZ R18, R18 ;  /* 0x0000001200127305 */ /* 0x000e22000021f100 */
[----:B------:R-:W-:Y:S05]  /*f770*/  BRA `(.L_x_3852) ;  /* 0x00000b7000007947 */ /* 0x000fea0003800000 */
.L_x_3855:
        /* <DEDUP_REMOVED lines=9> */
.L_x_3858:
[----:B------:R-:W2:Y:S02]  /*f810*/  LDG.E.U16 R2, [R2.64] ;  /* 0x0000002402027981 */ /* 0x000ea4000c1e1500 */
[----:B--2---:R-:W-:-:S06]  /*f820*/  HADD2.F32 R18, -RZ, R2.H0_H0 ;  /* 0x20000002ff127230 */ /* 0x004fcc0000004100 */
[----:B------:R-:W0:Y:S01]  /*f830*/  F2I.FTZ.TRUNC.NTZ R18, R18 ;  /* 0x0000001200127305 */ /* 0x000e22000021f100 */
[----:B------:R-:W-:Y:S05]  /*f840*/  BRA `(.L_x_3852) ;  /* 0x00000aa000007947 */ /* 0x000fea0003800000 */
.L_x_3857:
[----:B------:R-:W2:Y:S02]  /*f850*/  LDG.E.64 R2, [R2.64] ;  /* 0x0000002402027981 */ /* 0x000ea4000c1e1b00 */
[----:B--2---:R0:W1:Y:S01]  /*f860*/  F2I.F64.TRUNC R18, R2 ;  /* 0x0000000200127311 */ /* 0x004062000030d100 */
[----:B------:R-:W-:Y:S05]  /*f870*/  BRA `(.L_x_3852) ;  /* 0x00000a7000007947 */ /* 0x000fea0003800000 */
.L_x_3847:
        /* <DEDUP_REMOVED lines=12> */
.L_x_3861:
[----:B------:R-:W2:Y:S02]  /*f940*/  LDG.E.64 R2, [R2.64] ;  /* 0x0000002402027981 */ /* 0x000ea4000c1e1b00 */
[----:B--2---:R0:W1:Y:S01]  /*f950*/  F2I.F64.TRUNC R18, R2 ;  /* 0x0000000200127311 */ /* 0x004062000030d100 */
[----:B------:R-:W-:Y:S05]  /*f960*/  BRA `(.L_x_3852) ;  /* 0x0000098000007947 */ /* 0x000fea0003800000 */
.L_x_3860:
        /* <DEDUP_REMOVED lines=27> */
.L_x_3863:
        /* <DEDUP_REMOVED lines=14> */
.L_x_3862:
[----:B------:R-:W2:Y:S02]  /*fc00*/  LDG.E.U16 R18, [R2.64] ;  /* 0x0000002402127981 */ /* 0x000ea4000c1e1500 */
[----:B--2---:R-:W-:-:S06]  /*fc10*/  PRMT R18, RZ, 0x5410, R18 ;  /* 0x00005410ff127816 */ /* 0x004fcc0000000012 */
[----:B------:R-:W0:Y:S01]  /*fc20*/  F2I.FTZ.TRUNC.NTZ R18, R18 ;  /* 0x0000001200127305 */ /* 0x000e22000021f100 */
[----:B------:R-:W-:Y:S05]  /*fc30*/  BRA `(.L_x_3852) ;  /* 0x000006b000007947 */ /* 0x000fea0003800000 */
.L_x_3859:
        /* <DEDUP_REMOVED lines=10> */
.L_x_3866:
        /* <DEDUP_REMOVED lines=21> */
.L_x_3870:
[----:B------:R-:W-:Y:S05]  /*fe30*/  BSYNC B1 ;  /* 0x0000000000017941 */ /* 0x000fea0003800000 */
.L_x_3869:
[----:B------:R-:W-:Y:S01]  /*fe40*/  IMAD.SHL.U32 R2, R2, 0x100000, RZ ;  /* 0x0010000002027824 */ /* 0x000fe200078e00ff */
[----:B------:R-:W-:-:S04]  /*fe50*/  LEA R3, R0, 0x3b800000, 0x17 ;  /* 0x3b80000000037811 */ /* 0x000fc800078eb8ff */
[----:B------:R-:W-:Y:S02]  /*fe60*/  LOP3.LUT R18, R3, R2, R18, 0xfe, !PT ;  /* 0x0000000203127212 */ /* 0x000fe400078efe12 */
.L_x_3868:
[----:B------:R-:W-:Y:S05]  /*fe70*/  BSYNC B0 ;  /* 0x0000000000007941 */ /* 0x000fea0003800000 */
.L_x_3867:
[----:B------:R-:W0:Y:S01]  /*fe80*/  F2I.FTZ.TRUNC.NTZ R18, R18 ;  /* 0x0000001200127305 */ /* 0x000e22000021f100 */
[----:B------:R-:W-:Y:S05]  /*fe90*/  BRA `(.L_x_3852) ;  /* 0x0000045000007947 */ /* 0x000fea0003800000 */
.L_x_3865:
        /* <DEDUP_REMOVED lines=21> */
.L_x_3874:
[----:B------:R-:W-:Y:S05]  /*fff0*/  BSYNC B1 ;  /* 0x0000000000017941 */ /* 0x000fea0003800000 */
.L_x_3873:
[----:B------:R-:W-:Y:S01]  /*10000*/  IMAD.SHL.U32 R2, R2, 0x200000, RZ ;  /* 0x0020000002027824 */ /* 0x000fe200078e00ff */
[----:B------:R-:W-:-:S04]  /*10010*/  LEA R3, R0, 0x37800000, 0x17 ;  /* 0x3780000000037811 */ /* 0x000fc800078eb8ff */
[----:B------:R-:W-:Y:S02]  /*10020*/  LOP3.LUT R18, R3, R2, R18, 0xfe, !PT ;  /* 0x0000000203127212 */ /* 0x000fe400078efe12 */
.L_x_3872:
[----:B------:R-:W-:Y:S05]  /*10030*/  BSYNC B0 ;  /* 0x0000000000007941 */ /* 0x000fea0003800000 */
.L_x_3871:
[----:B------:R-:W0:Y:S01]  /*10040*/  F2I.FTZ.TRUNC.NTZ R18, R18 ;  /* 0x0000001200127305 */ /* 0x000e22000021f100 */
[----:B------:R-:W-:Y:S05]  /*10050*/  BRA `(.L_x_3852) ;  /* 0x0000029000007947 */ /* 0x000fea0003800000 */
.L_x_3864:
        /* <DEDUP_REMOVED lines=14> */
.L_x_3878:
[----:B------:R-:W-:Y:S05]  /*10140*/  BSYNC B0 ;  /* 0x0000000000007941 */ /* 0x000fea0003800000 */
.L_x_3877:
[----:B------:R-:W0:Y:S01]  /*10150*/  F2I.FTZ.TRUNC.NTZ R18, R18 ;  /* 0x0000001200127305 */ /* 0x000e22000021f100 */
[----:B------:R-:W-:Y:S05]  /*10160*/  BRA `(.L_x_3852) ;  /* 0x0000018000007947 */ /* 0x000fea0003800000 */
.L_x_3851:
        /* <DEDUP_REMOVED lines=21> */
.L_x_3876:
[----:B------:R0:W5:Y:S01]  /*102c0*/  LDG.E R18, [R2.64] ;  /* 0x0000002402127981 */ /* 0x000162000c1e1900 */
[----:B------:R-:W-:Y:S05]  /*102d0*/  BRA `(.L_x_3852) ;  /* 0x0000001000007947 */ /* 0x000fea0003800000 */
.L_x_3875:
[----:B------:R0:W5:Y:S02]  /*102e0*/  LDG.E R18, [R2.64] ;  /* 0x0000002402127981 */ /* 0x000164000c1e1900 */
.L_x_3852:
        /* <DEDUP_REMOVED lines=16> */
.L_x_3882:
[----:B------:R0:W5:Y:S01]  /*103f0*/  LDG.E.U8 R24, [R2.64] ;  /* 0x0000002402187981 */ /* 0x000162000c1e1100 */
[----:B------:R-:W-:Y:S05]  /*10400*/  BRA `(.L_x_3884) ;  /* 0x00000d0000007947 */ /* 0x000fea0003800000 */
.L_x_3881:
        /* <DEDUP_REMOVED lines=8> */
.L_x_3886:
[----:B------:R0:W5:Y:S01]  /*10490*/  LDG.E R24, [R2.64] ;  /* 0x0000002402187981 */ /* 0x000162000c1e1900 */
[----:B------:R-:W-:Y:S05]  /*104a0*/  BRA `(.L_x_3884) ;  /* 0x00000c6000007947 */ /* 0x000fea0003800000 */
.L_x_3885:
[----:B------:R0:W5:Y:S01]  /*104b0*/  LDG.E.S16 R24, [R2.64] ;  /* 0x0000002402187981 */ /* 0x000162000c1e1700 */
[----:B------:R-:W-:Y:S05]  /*104c0*/  BRA `(.L_x_3884) ;  /* 0x00000c4000007947 */ /* 0x000fea0003800000 */
.L_x_3880:
        /* <DEDUP_REMOVED lines=9> */
.L_x_3888:
[----:B------:R-:W2:Y:S02]  /*10560*/  LDG.E.U16 R2, [R2.64] ;  /* 0x0000002402027981 */ /* 0x000ea4000c1e1500 */
[----:B--2---:R-:W-:-:S06]  /*10570*/  HADD2.F32 R24, -RZ, R2.H0_H0 ;  /* 0x20000002ff187230 */ /* 0x004fcc0000004100 */
[----:B------:R-:W0:Y:S01]  /*10580*/  F2I.FTZ.TRUNC.NTZ R24, R24 ;  /* 0x0000001800187305 */ /* 0x000e22000021f100 */
[----:B------:R-:W-:Y:S05]  /*10590*/  BRA `(.L_x_3884) ;  /* 0x00000b7000007947 */ /* 0x000fea0003800000 */
.L_x_3887:
        /* <DEDUP_REMOVED lines=9> */
.L_x_3890:
[----:B------:R-:W2:Y:S02]  /*10630*/  LDG.E.U16 R2, [R2.64] ;  /* 0x0000002402027981 */ /* 0x000ea4000c1e1500 */
[----:B--2---:R-:W-:-:S06]  /*10640*/  HADD2.F32 R24, -RZ, R2.H0_H0 ;  /* 0x20000002ff187230 */ /* 0x004fcc0000004100 */
[----:B------:R-:W0:Y:S01]  /*10650*/  F2I.FTZ.TRUNC.NTZ R24, R24 ;  /* 0x0000001800187305 */ /* 0x000e22000021f100 */
[----:B------:R-:W-:Y:S05]  /*10660*/  BRA `(.L_x_3884) ;  /* 0x00000aa000007947 */ /* 0x000fea0003800000 */
.L_x_3889:
[----:B------:R-:W2:Y:S02]  /*10670*/  LDG.E.64 R2, [R2.64] ;  /* 0x0000002402027981 */ /* 0x000ea4000c1e1b00 */
[----:B--2---:R0:W2:Y:S01]  /*10680*/  F2I.F64.TRUNC R24, R2 ;  /* 0x0000000200187311 */ /* 0x0040a2000030d100 */
[----:B------:R-:W-:Y:S05]  /*10690*/  BRA `(.L_x_3884) ;  /* 0x00000a7000007947 */ /* 0x000fea0003800000 */
.L_x_3879:
        /* <DEDUP_REMOVED lines=12> */
.L_x_3893:
[----:B------:R-:W2:Y:S02]  /*10760*/  LDG.E.64 R2, [R2.64] ;  /* 0x0000002402027981 */ /* 0x000ea4000c1e1b00 */
[----:B--2---:R0:W2:Y:S01]  /*10770*/  F2I.F64.TRUNC R24, R2 ;  /* 0x0000000200187311 */ /* 0x0040a2000030d100 */
[----:B------:R-:W-:Y:S05]  /*10780*/  BRA `(.L_x_3884) ;  /* 0x0000098000007947 */ /* 0x000fea0003800000 */
.L_x_3892:
        /* <DEDUP_REMOVED lines=27> */
.L_x_3895:
        /* <DEDUP_REMOVED lines=14> */
.L_x_3894:
[----:B------:R-:W2:Y:S02]  /*10a20*/  LDG.E.U16 R24, [R2.64] ;  /* 0x0000002402187981 */ /* 0x000ea4000c1e1500 */
[----:B--2---:R-:W-:-:S06]  /*10a30*/  PRMT R24, RZ, 0x5410, R24 ;  /* 0x00005410ff187816 */ /* 0x004fcc0000000018 */
[----:B------:R-:W0:Y:S01]  /*10a40*/  F2I.FTZ.TRUNC.NTZ R24, R24 ;  /* 0x0000001800187305 */ /* 0x000e22000021f100 */
[----:B------:R-:W-:Y:S05]  /*10a50*/  BRA `(.L_x_3884) ;  /* 0x000006b000007947 */ /* 0x000fea0003800000 */
.L_x_3891:
        /* <DEDUP_REMOVED lines=10> */
.L_x_3898:
        /* <DEDUP_REMOVED lines=21> */
.L_x_3902:
[----:B------:R-:W-:Y:S05]  /*10c50*/  BSYNC B1 ;  /* 0x0000000000017941 */ /* 0x000fea0003800000 */
.L_x_3901:
[----:B------:R-:W-:Y:S01]  /*10c60*/  IMAD.SHL.U32 R2, R2, 0x100000, RZ ;  /* 0x0010000002027824 */ /* 0x000fe200078e00ff */
[----:B------:R-:W-:-:S04]  /*10c70*/  LEA R3, R0, 0x3b800000, 0x17 ;  /* 0x3b80000000037811 */ /* 0x000fc800078eb8ff */
[----:B------:R-:W-:Y:S02]  /*10c80*/  LOP3.LUT R24, R3, R2, R24, 0xfe, !PT ;  /* 0x0000000203187212 */ /* 0x000fe400078efe18 */
.L_x_3900:
[----:B------:R-:W-:Y:S05]  /*10c90*/  BSYNC B0 ;  /* 0x0000000000007941 */ /* 0x000fea0003800000 */
.L_x_3899:
[----:B------:R-:W0:Y:S01]  /*10ca0*/  F2I.FTZ.TRUNC.NTZ R24, R24 ;  /* 0x0000001800187305 */ /* 0x000e22000021f100 */
[----:B------:R-:W-:Y:S05]  /*10cb0*/  BRA `(.L_x_3884) ;  /* 0x0000045000007947 */ /* 0x000fea0003800000 */
.L_x_3897:
        /* <DEDUP_REMOVED lines=21> */
.L_x_3906:
[----:B------:R-:W-:Y:S05]  /*10e10*/  BSYNC B1 ;  /* 0x0000000000017941 */ /* 0x000fea0003800000 */
.L_x_3905:
[----:B------:R-:W-:Y:S01]  /*10e20*/  IMAD.SHL.U32 R2, R2, 0x200000, RZ ;  /* 0x0020000002027824 */ /* 0x000fe200078e00ff */
[----:B------:R-:W-:-:S04]  /*10e30*/  LEA R3, R0, 0x37800000, 0x17 ;  /* 0x3780000000037811 */ /* 0x000fc800078eb8ff */
[----:B------:R-:W-:Y:S02]  /*10e40*/  LOP3.LUT R24, R3, R2, R24, 0xfe, !PT ;  /* 0x0000000203187212 */ /* 0x000fe400078efe18 */
.L_x_3904:
[----:B------:R-:W-:Y:S05]  /*10e50*/  BSYNC B0 ;  /* 0x0000000000007941 */ /* 0x000fea0003800000 */
.L_x_3903:
[----:B------:R-:W0:Y:S01]  /*10e60*/  F2I.FTZ.TRUNC.NTZ R24, R24 ;  /* 0x0000001800187305 */ /* 0x000e22000021f100 */
[----:B------:R-:W-:Y:S05]  /*10e70*/  BRA `(.L_x_3884) ;  /* 0x0000029000007947 */ /* 0x000fea0003800000 */
.L_x_3896:
        /* <DEDUP_REMOVED lines=14> */
.L_x_3910:
[----:B------:R-:W-:Y:S05]  /*10f60*/  BSYNC B0 ;  /* 0x0000000000007941 */ /* 0x000fea0003800000 */
.L_x_3909:
[----:B------:R-:W0:Y:S01]  /*10f70*/  F2I.FTZ.TRUNC.NTZ R24, R24 ;  /* 0x0000001800187305 */ /* 0x000e22000021f100 */
[----:B------:R-:W-:Y:S05]  /*10f80*/  BRA `(.L_x_3884) ;  /* 0x0000018000007947 */ /* 0x000fea0003800000 */
.L_x_3883:
        /* <DEDUP_REMOVED lines=21> */
.L_x_3908:
[----:B------:R0:W5:Y:S01]  /*110e0*/  LDG.E R24, [R2.64] ;  /* 0x0000002402187981 */ /* 0x000162000c1e1900 */
[----:B------:R-:W-:Y:S05]  /*110f0*/  BRA `(.L_x_3884) ;  /* 0x0000001000007947 */ /* 0x000fea0003800000 */
.L_x_3907:
[----:B------:R0:W5:Y:S02]  /*11100*/  LDG.E R24, [R2.64] ;  /* 0x0000002402187981 */ /* 0x000164000c1e1900 */
.L_x_3884:
        /* <DEDUP_REMOVED lines=16> */
.L_x_3914:
[----:B------:R0:W5:Y:S01]  /*11210*/  LDG.E.U8 R2, [R16.64] ;  /* 0x0000002410027981 */ /* 0x000162000c1e1100 */
[----:B------:R-:W-:Y:S05]  /*11220*/  BRA `(.L_x_3916) ;  /* 0x00000d0000007947 */ /* 0x000fea0003800000 */
.L_x_3913:
        /* <DEDUP_REMOVED lines=8> */
.L_x_3918:
[----:B------:R0:W5:Y:S01]  /*112b0*/  LDG.E R2, [R16.64] ;  /* 0x0000002410027981 */ /* 0x000162000c1e1900 */
[----:B------:R-:W-:Y:S05]  /*112c0*/  BRA `(.L_x_3916) ;  /* 0x00000c6000007947 */ /* 0x000fea0003800000 */
.L_x_3917:
[----:B------:R0:W5:Y:S01]  /*112d0*/  LDG.E.S16 R2, [R16.64] ;  /* 0x0000002410027981 */ /* 0x000162000c1e1700 */
[----:B------:R-:W-:Y:S05]  /*112e0*/  BRA `(.L_x_3916) ;  /* 0x00000c4000007947 */ /* 0x000fea0003800000 */
.L_x_3912:
        /* <DEDUP_REMOVED lines=9> */
.L_x_3920:
[----:B------:R-:W3:Y:S02]  /*11380*/  LDG.E.U16 R16, [R16.64] ;  /* 0x0000002410107981 */ /* 0x000ee4000c1e1500 */
[----:B---3--:R-:W-:-:S06]  /*11390*/  HADD2.F32 R2, -RZ, R16.H0_H0 ;  /* 0x20000010ff027230 */ /* 0x008fcc0000004100 */
[----:B------:R-:W0:Y:S01]  /*113a0*/  F2I.FTZ.TRUNC.NTZ R2, R2 ;  /* 0x0000000200027305 */ /* 0x000e22000021f100 */
[----:B------:R-:W-:Y:S05]  /*113b0*/  BRA `(.L_x_3916) ;  /* 0x00000b7000007947 */ /* 0x000fea0003800000 */
.L_x_3919:
        /* <DEDUP_REMOVED lines=9> */
.L_x_3922:
[----:B------:R-:W3:Y:S02]  /*11450*/  LDG.E.U16 R16, [R16.64] ;  /* 0x0000002410107981 */ /* 0x000ee4000c1e1500 */
[----:B---3--:R-:W-:-:S06]  /*11460*/  HADD2.F32 R2, -RZ, R16.H0_H0 ;  /* 0x20000010ff027230 */ /* 0x008fcc0000004100 */
[----:B------:R-:W0:Y:S01]  /*11470*/  F2I.FTZ.TRUNC.NTZ R2, R2 ;  /* 0x0000000200027305 */ /* 0x000e22000021f100 */
[----:B------:R-:W-:Y:S05]  /*11480*/  BRA `(.L_x_3916) ;  /* 0x00000aa000007947 */ /* 0x000fea0003800000 */
.L_x_3921:
[----:B------:R-:W3:Y:S02]  /*11490*/  LDG.E.64 R2, [R16.64] ;  /* 0x0000002410027981 */ /* 0x000ee4000c1e1b00 */
[----:B---3--:R0:W3:Y:S01]  /*114a0*/  F2I.F64.TRUNC R2, R2 ;  /* 0x0000000200027311 */ /* 0x0080e2000030d100 */
[----:B------:R-:W-:Y:S05]  /*114b0*/  BRA `(.L_x_3916) ;  /* 0x00000a7000007947 */ /* 0x000fea0003800000 */
.L_x_3911:
        /* <DEDUP_REMOVED lines=12> */
.L_x_3925:
[----:B------:R-:W3:Y:S02]  /*11580*/  LDG.E.64 R2, [R16.64] ;  /* 0x0000002410027981 */ /* 0x000ee4000c1e1b00 */
[----:B---3--:R0:W3:Y:S01]  /*11590*/  F2I.F64.TRUNC R2, R2 ;  /* 0x0000000200027311 */ /* 0x0080e2000030d100 */
[----:B------:R-:W-:Y:S05]  /*115a0*/  BRA `(.L_x_3916) ;  /* 0x0000098000007947 */ /* 0x000fea0003800000 */
.L_x_3924:
        /* <DEDUP_REMOVED lines=27> */
.L_x_3927:
        /* <DEDUP_REMOVED lines=14> */
.L_x_3926:
[----:B------:R-:W3:Y:S02]  /*11840*/  LDG.E.U16 R2, [R16.64] ;  /* 0x0000002410027981 */ /* 0x000ee4000c1e1500 */
[----:B---3--:R-:W-:-:S06]  /*11850*/  PRMT R2, RZ, 0x5410, R2 ;  /* 0x00005410ff027816 */ /* 0x008fcc0000000002 */
[----:B------:R-:W0:Y:S01]  /*11860*/  F2I.FTZ.TRUNC.NTZ R2, R2 ;  /* 0x0000000200027305 */ /* 0x000e22000021f100 */
[----:B------:R-:W-:Y:S05]  /*11870*/  BRA `(.L_x_3916) ;  /* 0x000006b000007947 */ /* 0x000fea0003800000 */
.L_x_3923:
        /* <DEDUP_REMOVED lines=10> */
.L_x_3930:
        /* <DEDUP_REMOVED lines=21> */
.L_x_3934:
[----:B------:R-:W-:Y:S05]  /*11a70*/  BSYNC B1 ;  /* 0x0000000000017941 */ /* 0x000fea0003800000 */
.L_x_3933:
[----:B------:R-:W-:Y:S01]  /*11a80*/  IMAD.SHL.U32 R2, R2, 0x100000, RZ ;  /* 0x0010000002027824 */ /* 0x000fe200078e00ff */
[----:B------:R-:W-:-:S04]  /*11a90*/  LEA R3, R0, 0x3b800000, 0x17 ;  /* 0x3b80000000037811 */ /* 0x000fc800078eb8ff */
[----:B------:R-:W-:Y:S02]  /*11aa0*/  LOP3.LUT R2, R3, R2, R4, 0xfe, !PT ;  /* 0x0000000203027212 */ /* 0x000fe400078efe04 */
.L_x_3932:
[----:B------:R-:W-:Y:S05]  /*11ab0*/  BSYNC B0 ;  /* 0x0000000000007941 */ /* 0x000fea0003800000 */
.L_x_3931:
[----:B------:R-:W0:Y:S01]  /*11ac0*/  F2I.FTZ.TRUNC.NTZ R2, R2 ;  /* 0x0000000200027305 */ /* 0x000e22000021f100 */
[----:B------:R-:W-:Y:S05]  /*11ad0*/  BRA `(.L_x_3916) ;  /* 0x0000045000007947 */ /* 0x000fea0003800000 */
.L_x_3929:
        /* <DEDUP_REMOVED lines=21> */
.L_x_3938:
[----:B------:R-:W-:Y:S05]  /*11c30*/  BSYNC B1 ;  /* 0x0000000000017941 */ /* 0x000fea0003800000 */
.L_x_3937:
[----:B------:R-:W-:Y:S01]  /*11c40*/  IMAD.SHL.U32 R2, R2, 0x200000, RZ ;  /* 0x0020000002027824 */ /* 0x000fe200078e00ff */
[----:B------:R-:W-:-:S04]  /*11c50*/  LEA R3, R0, 0x37800000, 0x17 ;  /* 0x3780000000037811 */ /* 0x000fc800078eb8ff */
[----:B------:R-:W-:Y:S02]  /*11c60*/  LOP3.LUT R2, R3, R2, R4, 0xfe, !PT ;  /* 0x0000000203027212 */ /* 0x000fe400078efe04 */
.L_x_3936:
[----:B------:R-:W-:Y:S05]  /*11c70*/  BSYNC B0 ;  /* 0x0000000000007941 */ /* 0x000fea0003800000 */
.L_x_3935:
[----:B------:R-:W0:Y:S01]  /*11c80*/  F2I.FTZ.TRUNC.NTZ R2, R2 ;  /* 0x0000000200027305 */ /* 0x000e22000021f100 */
[----:B------:R-:W-:Y:S05]  /*11c90*/  BRA `(.L_x_3916) ;  /* 0x0000029000007947 */ /* 0x000fea0003800000 */
.L_x_3928:
        /* <DEDUP_REMOVED lines=14> */
.L_x_3942:
[----:B------:R-:W-:Y:S05]  /*11d80*/  BSYNC B0 ;  /* 0x0000000000007941 */ /* 0x000fea0003800000 */
.L_x_3941:
[----:B------:R-:W0:Y:S01]  /*11d90*/  F2I.FTZ.TRUNC.NTZ R2, R2 ;  /* 0x0000000200027305 */ /* 0x000e22000021f100 */
[----:B------:R-:W-:Y:S05]  /*11da0*/  BRA `(.L_x_3916) ;  /* 0x0000018000007947 */ /* 0x000fea0003800000 */
.L_x_3915:
        /* <DEDUP_REMOVED lines=21> */
.L_x_3940:
[----:B------:R0:W5:Y:S01]  /*11f00*/  LDG.E R2, [R16.64] ;  /* 0x0000002410027981 */ /* 0x000162000c1e1900 */
[----:B------:R-:W-:Y:S05]  /*11f10*/  BRA `(.L_x_3916) ;  /* 0x0000001000007947 */ /* 0x000fea0003800000 */
.L_x_3939:
[----:B------:R0:W5:Y:S02]  /*11f20*/  LDG.E R2, [R16.64] ;  /* 0x0000002410027981 */ /* 0x000164000c1e1900 */
.L_x_3916:
        /* <DEDUP_REMOVED lines=16> */
.L_x_3946:
[----:B------:R0:W5:Y:S01]  /*12030*/  LDG.E.U8 R17, [R4.64] ;  /* 0x0000002404117981 */ /* 0x000162000c1e1100 */
[----:B------:R-:W-:Y:S05]  /*12040*/  BRA `(.L_x_3948) ;  /* 0x00000d0000007947 */ /* 0x000fea0003800000 */
.L_x_3945:
        /* <DEDUP_REMOVED lines=8> */
.L_x_3950:
[----:B------:R0:W5:Y:S01]  /*120d0*/  LDG.E R17, [R4.64] ;  /* 0x0000002404117981 */ /* 0x000162000c1e1900 */
[----:B------:R-:W-:Y:S05]  /*120e0*/  BRA `(.L_x_3948) ;  /* 0x00000c6000007947 */ /* 0x000fea0003800000 */
.L_x_3949:
[----:B------:R0:W5:Y:S01]  /*120f0*/  LDG.E.S16 R17, [R4.64] ;  /* 0x0000002404117981 */ /* 0x000162000c1e1700 */
[----:B------:R-:W-:Y:S05]  /*12100*/  BRA `(.L_x_3948) ;  /* 0x00000c4000007947 */ /* 0x000fea0003800000 */
.L_x_3944:
        /* <DEDUP_REMOVED lines=9> */
.L_x_3952:
[----:B------:R-:W4:Y:S02]  /*121a0*/  LDG.E.U16 R4, [R4.64] ;  /* 0x0000002404047981 */ /* 0x000f24000c1e1500 */
[----:B----4-:R-:W-:-:S06]  /*121b0*/  HADD2.F32 R17, -RZ, R4.H0_H0 ;  /* 0x20000004ff117230 */ /* 0x010fcc0000004100 */
[----:B------:R-:W0:Y:S01]  /*121c0*/  F2I.FTZ.TRUNC.NTZ R17, R17 ;  /* 0x0000001100117305 */ /* 0x000e22000021f100 */
[----:B------:R-:W-:Y:S05]  /*121d0*/  BRA `(.L_x_3948) ;  /* 0x00000b7000007947 */ /* 0x000fea0003800000 */
.L_x_3951:
        /* <DEDUP_REMOVED lines=9> */
.L_x_3954:
[----:B------:R-:W4:Y:S02]  /*12270*/  LDG.E.U16 R4, [R4.64] ;  /* 0x0000002404047981 */ /* 0x000f24000c1e1500 */
[----:B----4-:R-:W-:-:S06]  /*12280*/  HADD2.F32 R17, -RZ, R4.H0_H0 ;  /* 0x20000004ff117230 */ /* 0x010fcc0000004100 */
[----:B------:R-:W0:Y:S01]  /*12290*/  F2I.FTZ.TRUNC.NTZ R17, R17 ;  /* 0x0000001100117305 */ /* 0x000e22000021f100 */
[----:B------:R-:W-:Y:S05]  /*122a0*/  BRA `(.L_x_3948) ;  /* 0x00000aa000007947 */ /* 0x000fea0003800000 */
.L_x_3953:
[----:B------:R-:W4:Y:S02]  /*122b0*/  LDG.E.64 R4, [R4.64] ;  /* 0x0000002404047981 */ /* 0x000f24000c1e1b00 */
[----:B----4-:R0:W4:Y:S01]  /*122c0*/  F2I.F64.TRUNC R17, R4 ;  /* 0x0000000400117311 */ /* 0x010122000030d100 */
[----:B------:R-:W-:Y:S05]  /*122d0*/  BRA `(.L_x_3948) ;  /* 0x00000a7000007947 */ /* 0x000fea0003800000 */
.L_x_3943:
        /* <DEDUP_REMOVED lines=12> */
.L_x_3957:
[----:B------:R-:W4:Y:S02]  /*123a0*/  LDG.E.64 R4, [R4.64] ;  /* 0x0000002404047981 */ /* 0x000f24000c1e1b00 */
[----:B----4-:R0:W4:Y:S01]  /*123b0*/  F2I.F64.TRUNC R17, R4 ;  /* 0x0000000400117311 */ /* 0x010122000030d100 */
[----:B------:R-:W-:Y:S05]  /*123c0*/  BRA `(.L_x_3948) ;  /* 0x0000098000007947 */ /* 0x000fea0003800000 */
.L_x_3956:
        /* <DEDUP_REMOVED lines=27> */
.L_x_3959:
        /* <DEDUP_REMOVED lines=14> */
.L_x_3958:
[----:B------:R-:W4:Y:S02]  /*12660*/  LDG.E.U16 R17, [R4.64] ;  /* 0x0000002404117981 */ /* 0x000f24000c1e1500 */
[----:B----4-:R-:W-:-:S06]  /*12670*/  PRMT R17, RZ, 0x5410, R17 ;  /* 0x00005410ff117816 */ /* 0x010fcc0000000011 */
[----:B------:R-:W0:Y:S01]  /*12680*/  F2I.FTZ.TRUNC.NTZ R17, R17 ;  /* 0x0000001100117305 */ /* 0x000e22000021f100 */
[----:B------:R-:W-:Y:S05]  /*12690*/  BRA `(.L_x_3948) ;  /* 0x000006b000007947 */ /* 0x000fea0003800000 */
.L_x_3955:
        /* <DEDUP_REMOVED lines=10> */
.L_x_3962:
        /* <DEDUP_REMOVED lines=21> */
.L_x_3966:
[----:B------:R-:W-:Y:S05]  /*12890*/  BSYNC B1 ;  /* 0x0000000000017941 */ /* 0x000fea0003800000 */
.L_x_3965:
[----:B------:R-:W-:Y:S01]  /*128a0*/  IMAD.SHL.U32 R3, R3, 0x100000, RZ ;  /* 0x0010000003037824 */ /* 0x000fe200078e00ff */
[----:B------:R-:W-:-:S04]  /*128b0*/  LEA R0, R0, 0x3b800000, 0x17 ;  /* 0x3b80000000007811 */ /* 0x000fc800078eb8ff */
[----:B------:R-:W-:Y:S02]  /*128c0*/  LOP3.LUT R17, R0, R3, R17, 0xfe, !PT ;  /* 0x0000000300117212 */ /* 0x000fe400078efe11 */
.L_x_3964:
[----:B------:R-:W-:Y:S05]  /*128d0*/  BSYNC B0 ;  /* 0x0000000000007941 */ /* 0x000fea0003800000 */
.L_x_3963:
[----:B------:R-:W0:Y:S01]  /*128e0*/  F2I.FTZ.TRUNC.NTZ R17, R17 ;  /* 0x0000001100117305 */ /* 0x000e22000021f100 */
[----:B------:R-:W-:Y:S05]  /*128f0*/  BRA `(.L_x_3948) ;  /* 0x0000045000007947 */ /* 0x000fea0003800000 */
.L_x_3961:
        /* <DEDUP_REMOVED lines=21> */
.L_x_3970:
[----:B------:R-:W-:Y:S05]  /*12a50*/  BSYNC B1 ;  /* 0x0000000000017941 */ /* 0x000fea0003800000 */
.L_x_3969:
[----:B------:R-:W-:Y:S01]  /*12a60*/  IMAD.SHL.U32 R3, R3, 0x200000, RZ ;  /* 0x0020000003037824 */ /* 0x000fe200078e00ff */
[----:B------:R-:W-:-:S04]  /*12a70*/  LEA R0, R0, 0x37800000, 0x17 ;  /* 0x3780000000007811 */ /* 0x000fc800078eb8ff */
[----:B------:R-:W-:Y:S02]  /*12a80*/  LOP3.LUT R17, R0, R3, R17, 0xfe, !PT ;  /* 0x0000000300117212 */ /* 0x000fe400078efe11 */
.L_x_3968:
[----:B------:R-:W-:Y:S05]  /*12a90*/  BSYNC B0 ;  /* 0x0000000000007941 */ /* 0x000fea0003800000 */
.L_x_3967:
[----:B------:R-:W0:Y:S01]  /*12aa0*/  F2I.FTZ.TRUNC.NTZ R17, R17 ;  /* 0x0000001100117305 */ /* 0x000e22000021f100 */
[----:B------:R-:W-:Y:S05]  /*12ab0*/  BRA `(.L_x_3948) ;  /* 0x0000029000007947 */ /* 0x000fea0003800000 */
.L_x_3960:
        /* <DEDUP_REMOVED lines=14> */
.L_x_3974:
[----:B------:R-:W-:Y:S05]  /*12ba0*/  BSYNC B0 ;  /* 0x0000000000007941 */ /* 0x000fea0003800000 */
.L_x_3973:
[----:B------:R-:W0:Y:S01]  /*12bb0*/  F2I.FTZ.TRUNC.NTZ R17, R17 ;  /* 0x0000001100117305 */ /* 0x000e22000021f100 */
[----:B------:R-:W-:Y:S05]  /*12bc0*/  BRA `(.L_x_3948) ;  /* 0x0000018000007947 */ /* 0x000fea0003800000 */
.L_x_3947:
        /* <DEDUP_REMOVED lines=21> */
.L_x_3972:
[----:B------:R0:W5:Y:S01]  /*12d20*/  LDG.E R17, [R4.64] ;  /* 0x0000002404117981 */ /* 0x000162000c1e1900 */
[----:B------:R-:W-:Y:S05]  /*12d30*/  BRA `(.L_x_3948) ;  /* 0x0000001000007947 */ /* 0x000fea0003800000 */
.L_x_3971:
[----:B------:R0:W5:Y:S02]  /*12d40*/  LDG.E R17, [R4.64] ;  /* 0x0000002404117981 */ /* 0x000164000c1e1900 */
.L_x_3948:
        /* <DEDUP_REMOVED lines=16> */
.L_x_3978:
[----:B------:R0:W5:Y:S01]  /*12e50*/  LDG.E.U8 R25, [R4.64] ;  /* 0x0000002404197981 */ /* 0x000162000c1e1100 */
[----:B------:R-:W-:Y:S05]  /*12e60*/  BRA `(.L_x_3980) ;  /* 0x00000d0000007947 */ /* 0x000fea0003800000 */
.L_x_3977:
        /* <DEDUP_REMOVED lines=8> */
.L_x_3982:
[----:B------:R0:W5:Y:S01]  /*12ef0*/  LDG.E R25, [R4.64] ;  /* 0x0000002404197981 */ /* 0x000162000c1e1900 */
[----:B------:R-:W-:Y:S05]  /*12f00*/  BRA `(.L_x_3980) ;  /* 0x00000c6000007947 */ /* 0x000fea0003800000 */
.L_x_3981:
[----:B------:R0:W5:Y:S01]  /*12f10*/  LDG.E.S16 R25, [R4.64] ;  /* 0x0000002404197981 */ /* 0x000162000c1e1700 */
[----:B------:R-:W-:Y:S05]  /*12f20*/  BRA `(.L_x_3980) ;  /* 0x00000c4000007947 */ /* 0x000fea0003800000 */
.L_x_3976:
        /* <DEDUP_REMOVED lines=9> */
.L_x_3984:
[----:B------:R-:W4:Y:S02]  /*12fc0*/  LDG.E.U16 R4, [R4.64] ;  /* 0x0000002404047981 */ /* 0x000f24000c1e1500 */
[----:B----4-:R-:W-:-:S06]  /*12fd0*/  HADD2.F32 R25, -RZ, R4.H0_H0 ;  /* 0x20000004ff197230 */ /* 0x010fcc0000004100 */
[----:B------:R-:W0:Y:S01]  /*12fe0*/  F2I.FTZ.TRUNC.NTZ R25, R25 ;  /* 0x0000001900197305 */ /* 0x000e22000021f100 */
[----:B------:R-:W-:Y:S05]  /*12ff0*/  BRA `(.L_x_3980) ;  /* 0x00000b7000007947 */ /* 0x000fea0003800000 */
.L_x_3983:
        /* <DEDUP_REMOVED lines=9> */
.L_x_3986:
[----:B------:R-:W4:Y:S02]  /*13090*/  LDG.E.U16 R4, [R4.64] ;  /* 0x0000002404047981 */ /* 0x000f24000c1e1500 */
[----:B----4-:R-:W-:-:S06]  /*130a0*/  HADD2.F32 R25, -RZ, R4.H0_H0 ;  /* 0x20000004ff197230 */ /* 0x010fcc0000004100 */
[----:B------:R-:W0:Y:S01]  /*130b0*/  F2I.FTZ.TRUNC.NTZ R25, R25 ;  /* 0x0000001900197305 */ /* 0x000e22000021f100 */
[----:B------:R-:W-:Y:S05]  /*130c0*/  BRA `(.L_x_3980) ;  /* 0x00000aa000007947 */ /* 0x000fea0003800000 */
.L_x_3985:
[----:B------:R-:W4:Y:S02]  /*130d0*/  LDG.E.64 R4, [R4.64] ;  /* 0x0000002404047981 */ /* 0x000f24000c1e1b00 */
[----:B----4-:R0:W4:Y:S01]  /*130e0*/  F2I.F64.TRUNC R25, R4 ;  /* 0x0000000400197311 */ /* 0x010122000030d100 */
[----:B------:R-:W-:Y:S05]  /*130f0*/  BRA `(.L_x_3980) ;  /* 0x00000a7000007947 */ /* 0x000fea0003800000 */
.L_x_3975:
        /* <DEDUP_REMOVED lines=12> */
.L_x_3989:
[----:B------:R-:W4:Y:S02]  /*131c0*/  LDG.E.64 R4, [R4.64] ;  /* 0x0000002404047981 */ /* 0x000f24000c1e1b00 */
[----:B----4-:R0:W4:Y:S01]  /*131d0*/  F2I.F64.TRUNC R25, R4 ;  /* 0x0000000400197311 */ /* 0x010122000030d100 */
[----:B------:R-:W-:Y:S05]  /*131e0*/  BRA `(.L_x_3980) ;  /* 0x0000098000007947 */ /* 0x000fea0003800000 */
.L_x_3988:
        /* <DEDUP_REMOVED lines=27> */
.L_x_3991:
        /* <DEDUP_REMOVED lines=14> */
.L_x_3990:
[----:B------:R-:W4:Y:S02]  /*13480*/  LDG.E.U16 R25, [R4.64] ;  /* 0x0000002404197981 */ /* 0x000f24000c1e1500 */
[----:B----4-:R-:W-:-:S06]  /*13490*/  PRMT R25, RZ, 0x5410, R25 ;  /* 0x00005410ff197816 */ /* 0x010fcc0000000019 */
[----:B------:R-:W0:Y:S01]  /*134a0*/  F2I.FTZ.TRUNC.NTZ R25, R25 ;  /* 0x0000001900197305 */ /* 0x000e22000021f100 */
[----:B------:R-:W-:Y:S05]  /*134b0*/  BRA `(.L_x_3980) ;  /* 0x000006b000007947 */ /* 0x000fea0003800000 */
.L_x_3987:
        /* <DEDUP_REMOVED lines=10> */
.L_x_3994:
        /* <DEDUP_REMOVED lines=21> */
.L_x_3998:
[----:B------:R-:W-:Y:S05]  /*136b0*/  BSYNC B1 ;  /* 0x0000000000017941 */ /* 0x000fea0003800000 */
.L_x_3997:
[----:B------:R-:W-:Y:S01]  /*136c0*/  IMAD.SHL.U32 R3, R3, 0x100000, RZ ;  /* 0x0010000003037824 */ /* 0x000fe200078e00ff */
[----:B------:R-:W-:-:S04]  /*136d0*/  LEA R0, R0, 0x3b800000, 0x17 ;  /* 0x3b80000000007811 */ /* 0x000fc800078eb8ff */
[----:B------:R-:W-:Y:S02]  /*136e0*/  LOP3.LUT R25, R0, R3, R25, 0xfe, !PT ;  /* 0x0000000300197212 */ /* 0x000fe400078efe19 */
.L_x_3996:
[----:B------:R-:W-:Y:S05]  /*136f0*/  BSYNC B0 ;  /* 0x0000000000007941 */ /* 0x000fea0003800000 */
.L_x_3995:
[----:B------:R-:W0:Y:S01]  /*13700*/  F2I.FTZ.TRUNC.NTZ R25, R25 ;  /* 0x0000001900197305 */ /* 0x000e22000021f100 */
[----:B------:R-:W-:Y:S05]  /*13710*/  BRA `(.L_x_3980) ;  /* 0x0000045000007947 */ /* 0x000fea0003800000 */
.L_x_3993:
        /* <DEDUP_REMOVED lines=21> */
.L_x_4002:
[----:B------:R-:W-:Y:S05]  /*13870*/  BSYNC B1 ;  /* 0x0000000000017941 */ /* 0x000fea0003800000 */
.L_x_4001:
[----:B------:R-:W-:Y:S01]  /*13880*/  IMAD.SHL.U32 R3, R3, 0x200000, RZ ;  /* 0x0020000003037824 */ /* 0x000fe200078e00ff */
[----:B------:R-:W-:-:S04]  /*13890*/  LEA R0, R0, 0x37800000, 0x17 ;  /* 0x3780000000007811 */ /* 0x000fc800078eb8ff */
[----:B------:R-:W-:Y:S02]  /*138a0*/  LOP3.LUT R25, R0, R3, R25, 0xfe, !PT ;  /* 0x0000000300197212 */ /* 0x000fe400078efe19 */
.L_x_4000:
[----:B------:R-:W-:Y:S05]  /*138b0*/  BSYNC B0 ;  /* 0x0000000000007941 */ /* 0x000fea0003800000 */
.L_x_3999:
[----:B------:R-:W0:Y:S01]  /*138c0*/  F2I.FTZ.TRUNC.NTZ R25, R25 ;  /* 0x0000001900197305 */ /* 0x000e22000021f100 */
[----:B------:R-:W-:Y:S05]  /*138d0*/  BRA `(.L_x_3980) ;  /* 0x0000029000007947 */ /* 0x000fea0003800000 */
.L_x_3992:
        /* <DEDUP_REMOVED lines=14> */
.L_x_4006:
[----:B------:R-:W-:Y:S05]  /*139c0*/  BSYNC B0 ;  /* 0x0000000000007941 */ /* 0x000fea0003800000 */
.L_x_4005:
[----:B------:R-:W0:Y:S01]  /*139d0*/  F2I.FTZ.TRUNC.NTZ R25, R25 ;  /* 0x0000001900197305 */ /* 0x000e22000021f100 */
[----:B------:R-:W-:Y:S05]  /*139e0*/  BRA `(.L_x_3980) ;  /* 0x0000018000007947 */ /* 0x000fea0003800000 */
.L_x_3979:
        /* <DEDUP_REMOVED lines=21> */
.L_x_4004:
[----:B------:R0:W5:Y:S01]  /*13b40*/  LDG.E R25, [R4.64] ;  /* 0x0000002404197981 */ /* 0x000162000c1e1900 */
[----:B------:R-:W-:Y:S05]  /*13b50*/  BRA `(.L_x_3980) ;  /* 0x0000001000007947 */ /* 0x000fea0003800000 */
.L_x_4003:
[----:B------:R0:W5:Y:S02]  /*13b60*/  LDG.E R25, [R4.64] ;  /* 0x0000002404197981 */ /* 0x000164000c1e1900 */
.L_x_3980:
        /* <DEDUP_REMOVED lines=24> */
.L_x_4008:
[----:B------:R-:W-:Y:S05]  /*13cf0*/  BSYNC B7 ;  /* 0x0000000000077941 */ /* 0x000fea0003800000 */
.L_x_4007:
        /* <DEDUP_REMOVED lines=24> */
.L_x_4010:
[----:B------:R-:W-:Y:S05]  /*13e80*/  BSYNC B7 ;  /* 0x0000000000077941 */ /* 0x000fea0003800000 */
.L_x_4009:
        /* <DEDUP_REMOVED lines=26> */
.L_x_4012:
[----:B------:R-:W-:Y:S05]  /*14030*/  BSYNC B7 ;  /* 0x0000000000077941 */ /* 0x000fea0003800000 */
.L_x_4011:
        /* <DEDUP_REMOVED lines=16> */
[----:B------:R-:W-:Y:S02]  /*14140*/  IMAD.U32 R16, RZ, RZ, UR4 ;  /* 0x00000004ff107e24 */ /* 0x000fe4000f8e00ff */
[----:B------:R-:W-:Y:S02]  /*14150*/  IMAD.IADD R3, R25, 0x1, R3 ;  /* 0x0000000119037824 */ /* 0x000fe400078e0203 */
[----:B------:R-:W-:Y:S02]  /*14160*/  IMAD.MOV.U32 R14, RZ, RZ, RZ ;  /* 0x000000ffff0e7224 */ /* 0x000fe400078e00ff */
[----:B------:R-:W-:-:S02]  /*14170*/  IMAD.MOV.U32 R21, RZ, RZ, RZ ;  /* 0x000000ffff157224 */ /* 0x000fc400078e00ff */
.L_x_4017:
        /* <DEDUP_REMOVED lines=13> */
.L_x_4015:
        /* <DEDUP_REMOVED lines=19> */
.L_x_4016:
[----:B------:R-:W-:Y:S05]  /*14380*/  BSYNC B1 ;  /* 0x0000000000017941 */ /* 0x000fea0003800000 */
.L_x_4014:
        /* <DEDUP_REMOVED lines=21> */
.L_x_4013:
        /* <DEDUP_REMOVED lines=17> */
.L_x_4022:
        /* <DEDUP_REMOVED lines=26> */
.L_x_4021:
[----:B------:R-:W-:Y:S05]  /*14790*/  BSYNC B8 ;  /* 0x0000000000087941 */ /* 0x000fea0003800000 */
.L_x_4020:
[----:B------:R-:W-:-:S05]  /*147a0*/  IADD3 R16, P0, R16, 0x4, RZ ;  /* 0x0000000410107810 */ /* 0x000fca0007f1e0ff */
[----:B------:R-:W-:Y:S01]  /*147b0*/  IMAD.X R17, RZ, RZ, R17, P0 ;  /* 0x000000ffff117224 */ /* 0x000fe200000e0611 */
[----:B------:R-:W-:-:S04]  /*147c0*/  ISETP.GE.U32.AND P0, PT, R16, R25, PT ;  /* 0x000000191000720c */ /* 0x000fc80003f06070 */
[----:B------:R-:W-:-:S13]  /*147d0*/  ISETP.GE.U32.AND.EX P0, PT, R17, R18, PT, P0 ;  /* 0x000000121100720c */ /* 0x000fda0003f06100 */
[----:B------:R-:W-:Y:S05]  /*147e0*/  @!P0 BRA `(.L_x_4022) ;  /* 0xfffffe0000008947 */ /* 0x000fea000383ffff */
.L_x_4019:
[----:B------:R-:W-:Y:S05]  /*147f0*/  BSYNC B7 ;  /* 0x0000000000077941 */ /* 0x000fea0003800000 */
.L_x_4018:
        /* <DEDUP_REMOVED lines=14> */
.L_x_4026:
[----:B------:R0:W-:Y:S01]  /*148e0*/  STG.E.U8 [R22.64], RZ ;  /* 0x000000ff16007986 */ /* 0x0001e2000c101124 */
[----:B------:R-:W-:Y:S05]  /*148f0*/  BRA `(.L_x_4028) ;  /* 0x0000066000007947 */ /* 0x000fea0003800000 */
.L_x_4025:
        /* <DEDUP_REMOVED lines=8> */
.L_x_4030:
[----:B------:R0:W-:Y:S01]  /*14980*/  STG.E [R22.64], RZ ;  /* 0x000000ff16007986 */ /* 0x0001e2000c101924 */
[----:B------:R-:W-:Y:S05]  /*14990*/  BRA `(.L_x_4028) ;  /* 0x000005c000007947 */ /* 0x000fea0003800000 */
.L_x_4029:
[----:B------:R0:W-:Y:S01]  /*149a0*/  STG.E.U16 [R22.64], RZ ;  /* 0x000000ff16007986 */ /* 0x0001e2000c101524 */
[----:B------:R-:W-:Y:S05]  /*149b0*/  BRA `(.L_x_4028) ;  /* 0x000005a000007947 */ /* 0x000fea0003800000 */
.L_x_4024:
        /* <DEDUP_REMOVED lines=8> */
.L_x_4032:
[----:B------:R0:W-:Y:S01]  /*14a40*/  STG.E.U16 [R22.64], RZ ;  /* 0x000000ff16007986 */ /* 0x0001e2000c101524 */
[----:B------:R-:W-:Y:S05]  /*14a50*/  BRA `(.L_x_4028) ;  /* 0x0000050000007947 */ /* 0x000fea0003800000 */
.L_x_4031:
        /* <DEDUP_REMOVED lines=8> */
.L_x_4034:
[----:B------:R0:W-:Y:S01]  /*14ae0*/  STG.E [R22.64], RZ ;  /* 0x000000ff16007986 */ /* 0x0001e2000c101924 */
[----:B------:R-:W-:Y:S05]  /*14af0*/  BRA `(.L_x_4028) ;  /* 0x0000046000007947 */ /* 0x000fea0003800000 */
.L_x_4033:
[----:B------:R0:W-:Y:S01]  /*14b00*/  STG.E.64 [R22.64], RZ ;  /* 0x000000ff16007986 */ /* 0x0001e2000c101b24 */
[----:B------:R-:W-:Y:S05]  /*14b10*/  BRA `(.L_x_4028) ;  /* 0x0000044000007947 */ /* 0x000fea0003800000 */
.L_x_4023:
        /* <DEDUP_REMOVED lines=10> */
.L_x_4037:
[----:B------:R0:W-:Y:S01]  /*14bc0*/  STG.E.128 [R22.64], RZ ;  /* 0x000000ff16007986 */ /* 0x0001e2000c101d24 */
[----:B------:R-:W-:Y:S05]  /*14bd0*/  BRA `(.L_x_4028) ;  /* 0x0000038000007947 */ /* 0x000fea0003800000 */
.L_x_4036:
        /* <DEDUP_REMOVED lines=8> */
.L_x_4039:
[----:B------:R0:W-:Y:S01]  /*14c60*/  STG.E.U8 [R22.64], RZ ;  /* 0x000000ff16007986 */ /* 0x0001e2000c101124 */
[----:B------:R-:W-:Y:S05]  /*14c70*/  BRA `(.L_x_4028) ;  /* 0x000002e000007947 */ /* 0x000fea0003800000 */
.L_x_4038:
[----:B------:R0:W-:Y:S01]  /*14c80*/  STG.E.U16 [R22.64], RZ ;  /* 0x000000ff16007986 */ /* 0x0001e2000c101524 */
[----:B------:R-:W-:Y:S05]  /*14c90*/  BRA `(.L_x_4028) ;  /* 0x000002c000007947 */ /* 0x000fea0003800000 */
.L_x_4035:
        /* <DEDUP_REMOVED lines=10> */
.L_x_4042:
[----:B------:R0:W-:Y:S01]  /*14d40*/  STG.E.U8 [R22.64], RZ ;  /* 0x000000ff16007986 */ /* 0x0001e2000c101124 */
[----:B------:R-:W-:Y:S05]  /*14d50*/  BRA `(.L_x_4028) ;  /* 0x0000020000007947 */ /* 0x000fea0003800000 */
.L_x_4041:
[----:B------:R0:W-:Y:S01]  /*14d60*/  STG.E.U8 [R22.64], RZ ;  /* 0x000000ff16007986 */ /* 0x0001e2000c101124 */
[----:B------:R-:W-:Y:S05]  /*14d70*/  BRA `(.L_x_4028) ;  /* 0x000001e000007947 */ /* 0x000fea0003800000 */
.L_x_4040:
[----:B------:R-:W-:-:S13]  /*14d80*/  ISETP.NE.AND P0, PT, R0, 0x1c, PT ;  /* 0x0000001c0000780c */ /* 0x000fda0003f05270 */
[----:B------:R-:W-:Y:S05]  /*14d90*/  @!P0 BRA `(.L_x_4043) ;  /* 0x000001b000008947 */ /* 0x000fea0003800000 */
[----:B------:R-:W-:-:S13]  /*14da0*/  ISETP.NE.AND P0, PT, R0, 0x1d, PT ;  /* 0x0000001d0000780c */ /* 0x000fda0003f05270 */
[----:B------:R-:W-:Y:S05]  /*14db0*/  @!P0 BRA `(.L_x_4044) ;  /* 0x0000017000008947 */ /* 0x000fea0003800000 */
[----:B------:R-:W-:-:S13]  /*14dc0*/  ISETP.NE.AND P0, PT, R0, 0x2c, PT ;  /* 0x0000002c0000780c */ /* 0x000fda0003f05270 */
[----:B------:R0:W-:Y:S01]  /*14dd0*/  @!P0 STG.E.U8 [R22.64], RZ ;  /* 0x000000ff16008986 */ /* 0x0001e2000c101124 */
[----:B------:R-:W-:Y:S05]  /*14de0*/  @!P0 BRA `(.L_x_4028) ;  /* 0x0000017000008947 */ /* 0x000fea0003800000 */
.L_x_4027:
        /* <DEDUP_REMOVED lines=20> */
.L_x_4044:
[----:B------:R0:W-:Y:S01]  /*14f30*/  STG.E.64 [R22.64], RZ ;  /* 0x000000ff16007986 */ /* 0x0001e2000c101b24 */
[----:B------:R-:W-:Y:S05]  /*14f40*/  BRA `(.L_x_4028) ;  /* 0x0000001000007947 */ /* 0x000fea0003800000 */
.L_x_4043:
[----:B------:R0:W-:Y:S02]  /*14f50*/  STG.E [R22.64], RZ ;  /* 0x000000ff16007986 */ /* 0x0001e4000c101924 */
.L_x_4028:
[----:B------:R-:W-:Y:S02]  /*14f60*/  IADD3 R19, R19, 0x80, RZ ;  /* 0x0000008013137810 */ /* 0x000fe40007ffe0ff */
.L_x_3646:
[----:B------:R-:W-:Y:S05]  /*14f70*/  BSYNC B6 ;  /* 0x0000000000067941 */ /* 0x000fea0003800000 */
.L_x_3645:
[----:B------:R-:W-:-:S13]  /*14f80*/  ISETP.GE.AND P0, PT, R19, c[0x0][0x160], PT ;  /* 0x0000580013007a0c */ /* 0x000fda0003f06270 */
[----:B------:R-:W-:Y:S05]  /*14f90*/  @P0 EXIT ;  /* 0x000000000000094d */ /* 0x000fea0003800000 */
[----:B------:R-:W-:Y:S01]  /*14fa0*/  ISETP.NE.AND P0, PT, RZ, c[0x0][0x168], PT ;  /* 0x00005a00ff007a0c */ /* 0x000fe20003f05270 */
[----:B0-----:R-:W-:Y:S01]  /*14fb0*/  CS2R R22, SRZ ;  /* 0x0000000000167805 */ /* 0x001fe2000001ff00 */
[----:B------:R-:W-:Y:S02]  /*14fc0*/  IMAD.MOV.U32 R17, RZ, RZ, RZ ;  /* 0x000000ffff117224 */ /* 0x000fe400078e00ff */
[----:B------:R-:W-:Y:S02]  /*14fd0*/  IMAD.MOV.U32 R24, RZ, RZ, RZ ;  /* 0x000000ffff187224 */ /* 0x000fe400078e00ff */
[----:B------:R-:W-:Y:S02]  /*14fe0*/  IMAD.MOV.U32 R0, RZ, RZ, RZ ;  /* 0x000000ffff007224 */ /* 0x000fe400078e00ff */
[----:B------:R-:W-:-:S05]  /*14ff0*/  IMAD.MOV.U32 R18, RZ, RZ, RZ ;  /* 0x000000ffff127224 */ /* 0x000fca00078e00ff */
        /* <DEDUP_REMOVED lines=326> */
.L_x_4045:
        /* <DEDUP_REMOVED lines=18> */
.L_x_4049:
[----:B------:R0:W5:Y:S01]  /*16580*/  LDG.E.U8 R16, [R2.64] ;  /* 0x0000002402107981 */ /* 0x000162000c1e1100 */
[----:B------:R-:W-:Y:S05]  /*16590*/  BRA `(.L_x_4051) ;  /* 0x00000d0000007947 */ /* 0x000fea0003800000 */
.L_x_4048:
        /* <DEDUP_REMOVED lines=8> */
.L_x_4053:
[----:B------:R0:W5:Y:S01]  /*16620*/  LDG.E R16, [R2.64] ;  /* 0x0000002402107981 */ /* 0x000162000c1e1900 */
[----:B------:R-:W-:Y:S05]  /*16630*/  BRA `(.L_x_4051) ;  /* 0x00000c6000007947 */ /* 0x000fea0003800000 */
.L_x_4052:
[----:B------:R0:W5:Y:S01]  /*16640*/  LDG.E.S16 R16, [R2.64] ;  /* 0x0000002402107981 */ /* 0x000162000c1e1700 */
[----:B------:R-:W-:Y:S05]  /*16650*/  BRA `(.L_x_4051) ;  /* 0x00000c4000007947 */ /* 0x000fea0003800000 */
.L_x_4047:
        /* <DEDUP_REMOVED lines=9> */
.L_x_4055:
[----:B------:R-:W2:Y:S02]  /*166f0*/  LDG.E.U16 R2, [R2.64] ;  /* 0x0000002402027981 */ /* 0x000ea4000c1e1500 */
[----:B--2---:R-:W-:-:S06]  /*16700*/  HADD2.F32 R16, -RZ, R2.H0_H0 ;  /* 0x20000002ff107230 */ /* 0x004fcc0000004100 */
[----:B------:R-:W0:Y:S01]  /*16710*/  F2I.FTZ.TRUNC.NTZ R16, R16 ;  /* 0x0000001000107305 */ /* 0x000e22000021f100 */
[----:B------:R-:W-:Y:S05]  /*16720*/  BRA `(.L_x_4051) ;  /* 0x00000b7000007947 */ /* 0x000fea0003800000 */
.L_x_4054:
        /* <DEDUP_REMOVED lines=9> */
.L_x_4057:
[----:B------:R-:W2:Y:S02]  /*167c0*/  LDG.E.U16 R2, [R2.64] ;  /* 0x0000002402027981 */ /* 0x000ea4000c1e1500 */
[----:B--2---:R-:W-:-:S06]  /*167d0*/  HADD2.F32 R16, -RZ, R2.H0_H0 ;  /* 0x20000002ff107230 */ /* 0x004fcc0000004100 */
[----:B------:R-:W0:Y:S01]  /*167e0*/  F2I.FTZ.TRUNC.NTZ R16, R16 ;  /* 0x0000001000107305 */ /* 0x000e22000021f100 */
[----:B------:R-:W-:Y:S05]  /*167f0*/  BRA `(.L_x_4051) ;  /* 0x00000aa000007947 */ /* 0x000fea0003800000 */
.L_x_4056:
[----:B------:R-:W2:Y:S02]  /*16800*/  LDG.E.64 R2, [R2.64] ;  /* 0x0000002402027981 */ /* 0x000ea4000c1e1b00 */
[----:B--2---:R0:W1:Y:S01]  /*16810*/  F2I.F64.TRUNC R16, R2 ;  /* 0x0000000200107311 */ /* 0x004062000030d100 */
[----:B------:R-:W-:Y:S05]  /*16820*/  BRA `(.L_x_4051) ;  /* 0x00000a7000007947 */ /* 0x000fea0003800000 */
.L_x_4046:
        /* <DEDUP_REMOVED lines=12> */
.L_x_4060:
[----:B------:R-:W2:Y:S02]  /*168f0*/  LDG.E.64 R2, [R2.64] ;  /* 0x0000002402027981 */ /* 0x000ea4000c1e1b00 */
[----:B--2---:R0:W1:Y:S01]  /*16900*/  F2I.F64.TRUNC R16, R2 ;  /* 0x0000000200107311 */ /* 0x004062000030d100 */
[----:B------:R-:W-:Y:S05]  /*16910*/  BRA `(.L_x_4051) ;  /* 0x0000098000007947 */ /* 0x000fea0003800000 */
.L_x_4059:
        /* <DEDUP_REMOVED lines=27> */
.L_x_4062:
        /* <DEDUP_REMOVED lines=14> */
.L_x_4061:
[----:B------:R-:W2:Y:S02]  /*16bb0*/  LDG.E.U16 R16, [R2.64] ;  /* 0x0000002402107981 */ /* 0x000ea4000c1e1500 */
[----:B--2---:R-:W-:-:S06]  /*16bc0*/  PRMT R16, RZ, 0x5410, R16 ;  /* 0x00005410ff107816 */ /* 0x004fcc0000000010 */
[----:B------:R-:W0:Y:S01]  /*16bd0*/  F2I.FTZ.TRUNC.NTZ R16, R16 ;  /* 0x0000001000107305 */ /* 0x000e22000021f100 */
[----:B------:R-:W-:Y:S05]  /*16be0*/  BRA `(.L_x_4051) ;  /* 0x000006b000007947 */ /* 0x000fea0003800000 */
.L_x_4058:
        /* <DEDUP_REMOVED lines=10> */
.L_x_4065:
        /* <DEDUP_REMOVED lines=21> */
.L_x_4069:
[----:B------:R-:W-:Y:S05]  /*16de0*/  BSYNC B1 ;  /* 0x0000000000017941 */ /* 0x000fea0003800000 */
.L_x_4068:
[----:B------:R-:W-:Y:S01]  /*16df0*/  IMAD.SHL.U32 R2, R2, 0x100000, RZ ;  /* 0x0010000002027824 */ /* 0x000fe200078e00ff */
[----:B------:R-:W-:-:S04]  /*16e00*/  LEA R3, R0, 0x3b800000, 0x17 ;  /* 0x3b80000000037811 */ /* 0x000fc800078eb8ff */
[----:B------:R-:W-:Y:S02]  /*16e10*/  LOP3.LUT R16, R3, R2, R16, 0xfe, !PT ;  /* 0x0000000203107212 */ /* 0x000fe400078efe10 */
.L_x_4067:
[----:B------:R-:W-:Y:S05]  /*16e20*/  BSYNC B0 ;  /* 0x0000000000007941 */ /* 0x000fea0003800000 */
.L_x_4066:
[----:B------:R-:W0:Y:S01]  /*16e30*/  F2I.FTZ.TRUNC.NTZ R16, R16 ;  /* 0x0000001000107305 */ /* 0x000e22000021f100 */
[----:B------:R-:W-:Y:S05]  /*16e40*/  BRA `(.L_x_4051) ;  /* 0x0000045000007947 */ /* 0x000fea0003800000 */
.L_x_4064:
        /* <DEDUP_REMOVED lines=21> */
.L_x_4073:
[----:B------:R-:W-:Y:S05]  /*16fa0*/  BSYNC B1 ;  /* 0x0000000000017941 */ /* 0x000fea0003800000 */
.L_x_4072:
[----:B------:R-:W-:Y:S01]  /*16fb0*/  IMAD.SHL.U32 R2, R2, 0x200000, RZ ;  /* 0x0020000002027824 */ /* 0x000fe200078e00ff */
[----:B------:R-:W-:-:S04]  /*16fc0*/  LEA R3, R0, 0x37800000, 0x17 ;  /* 0x3780000000037811 */ /* 0x000fc800078eb8ff */
[----:B------:R-:W-:Y:S02]  /*16fd0*/  LOP3.LUT R16, R3, R2, R16, 0xfe, !PT ;  /* 0x0000000203107212 */ /* 0x000fe400078efe10 */
.L_x_4071:
[----:B------:R-:W-:Y:S05]  /*16fe0*/  BSYNC B0 ;  /* 0x0000000000007941 */ /* 0x000fea0003800000 */
.L_x_4070:
[----:B------:R-:W0:Y:S01]  /*16ff0*/  F2I.FTZ.TRUNC.NTZ R16, R16 ;  /* 0x0000001000107305 */ /* 0x000e22000021f100 */
[----:B------:R-:W-:Y:S05]  /*17000*/  BRA `(.L_x_4051) ;  /* 0x0000029000007947 */ /* 0x000fea0003800000 */
.L_x_4063:
        /* <DEDUP_REMOVED lines=14> */
.L_x_4077:
[----:B------:R-:W-:Y:S05]  /*170f0*/  BSYNC B0 ;  /* 0x0000000000007941 */ /* 0x000fea0003800000 */
.L_x_4076:
[----:B------:R-:W0:Y:S01]  /*17100*/  F2I.FTZ.TRUNC.NTZ R16, R16 ;  /* 0x0000001000107305 */ /* 0x000e22000021f100 */
[----:B------:R-:W-:Y:S05]  /*17110*/  BRA `(.L_x_4051) ;  /* 0x0000018000007947 */ /* 0x000fea0003800000 */
.L_x_4050:
        /* <DEDUP_REMOVED lines=21> */
.L_x_4075:
[----:B------:R0:W5:Y:S01]  /*17270*/  LDG.E R16, [R2.64] ;  /* 0x0000002402107981 */ /* 0x000162000c1e1900 */
[----:B------:R-:W-:Y:S05]  /*17280*/  BRA `(.L_x_4051) ;  /* 0x0000001000007947 */ /* 0x000fea0003800000 */
.L_x_4074:
[----:B------:R0:W5:Y:S02]  /*17290*/  LDG.E R16, [R2.64] ;  /* 0x0000002402107981 */ /* 0x000164000c1e1900 */
.L_x_4051:
        /* <DEDUP_REMOVED lines=16> */
.L_x_4081:
[----:B------:R0:W5:Y:S01]  /*173a0*/  LDG.E.U8 R23, [R2.64] ;  /* 0x0000002402177981 */ /* 0x000162000c1e1100 */
[----:B------:R-:W-:Y:S05]  /*173b0*/  BRA `(.L_x_4083) ;  /* 0x00000d0000007947 */ /* 0x000fea0003800000 */
.L_x_4080:
        /* <DEDUP_REMOVED lines=8> */
.L_x_4085:
[----:B------:R0:W5:Y:S01]  /*17440*/  LDG.E R23, [R2.64] ;  /* 0x0000002402177981 */ /* 0x000162000c1e1900 */
[----:B------:R-:W-:Y:S05]  /*17450*/  BRA `(.L_x_4083) ;  /* 0x00000c6000007947 */ /* 0x000fea0003800000 */
.L_x_4084:
[----:B------:R0:W5:Y:S01]  /*17460*/  LDG.E.S16 R23, [R2.64] ;  /* 0x0000002402177981 */ /* 0x000162000c1e1700 */
[----:B------:R-:W-:Y:S05]  /*17470*/  BRA `(.L_x_4083) ;  /* 0x00000c4000007947 */ /* 0x000fea0003800000 */
.L_x_4079:
        /* <DEDUP_REMOVED lines=9> */
.L_x_4087:
[----:B------:R-:W2:Y:S02]  /*17510*/  LDG.E.U16 R2, [R2.64] ;  /* 0x0000002402027981 */ /* 0x000ea4000c1e1500 */
[----:B--2---:R-:W-:-:S06]  /*17520*/  HADD2.F32 R23, -RZ, R2.H0_H0 ;  /* 0x20000002ff177230 */ /* 0x004fcc0000004100 */
[----:B------:R-:W0:Y:S01]  /*17530*/  F2I.FTZ.TRUNC.NTZ R23, R23 ;  /* 0x0000001700177305 */ /* 0x000e22000021f100 */
[----:B------:R-:W-:Y:S05]  /*17540*/  BRA `(.L_x_4083) ;  /* 0x00000b7000007947 */ /* 0x000fea0003800000 */
.L_x_4086:
        /* <DEDUP_REMOVED lines=9> */
.L_x_4089:
[----:B------:R-:W2:Y:S02]  /*175e0*/  LDG.E.U16 R2, [R2.64] ;  /* 0x0000002402027981 */ /* 0x000ea4000c1e1500 */
[----:B--2---:R-:W-:-:S06]  /*175f0*/  HADD2.F32 R23, -RZ, R2.H0_H0 ;  /* 0x20000002ff177230 */ /* 0x004fcc0000004100 */
[----:B------:R-:W0:Y:S01]  /*17600*/  F2I.FTZ.TRUNC.NTZ R23, R23 ;  /* 0x0000001700177305 */ /* 0x000e22000021f100 */
[----:B------:R-:W-:Y:S05]  /*17610*/  BRA `(.L_x_4083) ;  /* 0x00000aa000007947 */ /* 0x000fea0003800000 */
.L_x_4088:
[----:B------:R-:W2:Y:S02]  /*17620*/  LDG.E.64 R2, [R2.64] ;  /* 0x0000002402027981 */ /* 0x000ea4000c1e1b00 */
[----:B--2---:R0:W2:Y:S01]  /*17630*/  F2I.F64.TRUNC R23, R2 ;  /* 0x0000000200177311 */ /* 0x0040a2000030d100 */
[----:B------:R-:W-:Y:S05]  /*17640*/  BRA `(.L_x_4083) ;  /* 0x00000a7000007947 */ /* 0x000fea0003800000 */
.L_x_4078:
        /* <DEDUP_REMOVED lines=12> */
.L_x_4092:
[----:B------:R-:W2:Y:S02]  /*17710*/  LDG.E.64 R2, [R2.64] ;  /* 0x0000002402027981 */ /* 0x000ea4000c1e1b00 */
[----:B--2---:R0:W2:Y:S01]  /*17720*/  F2I.F64.TRUNC R23, R2 ;  /* 0x0000000200177311 */ /* 0x0040a2000030d100 */
[----:B------:R-:W-:Y:S05]  /*17730*/  BRA `(.L_x_4083) ;  /* 0x0000098000007947 */ /* 0x000fea0003800000 */
.L_x_4091:
        /* <DEDUP_REMOVED lines=27> */
.L_x_4094:
        /* <DEDUP_REMOVED lines=14> */
.L_x_4093:
[----:B------:R-:W2:Y:S02]  /*179d0*/  LDG.E.U16 R23, [R2.64] ;  /* 0x0000002402177981 */ /* 0x000ea4000c1e1500 */
[----:B--2---:R-:W-:-:S06]  /*179e0*/  PRMT R23, RZ, 0x5410, R23 ;  /* 0x00005410ff177816 */ /* 0x004fcc0000000017 */
[----:B------:R-:W0:Y:S01]  /*179f0*/  F2I.FTZ.TRUNC.NTZ R23, R23 ;  /* 0x0000001700177305 */ /* 0x000e22000021f100 */
[----:B------:R-:W-:Y:S05]  /*17a00*/  BRA `(.L_x_4083) ;  /* 0x000006b000007947 */ /* 0x000fea0003800000 */
.L_x_4090:
        /* <DEDUP_REMOVED lines=10> */
.L_x_4097:
        /* <DEDUP_REMOVED lines=21> */
.L_x_4101:
[----:B------:R-:W-:Y:S05]  /*17c00*/  BSYNC B1 ;  /* 0x0000000000017941 */ /* 0x000fea0003800000 */
.L_x_4100:
[----:B------:R-:W-:Y:S01]  /*17c10*/  IMAD.SHL.U32 R2, R2, 0x100000, RZ ;  /* 0x0010000002027824 */ /* 0x000fe200078e00ff */
[----:B------:R-:W-:-:S04]  /*17c20*/  LEA R0, R0, 0x3b800000, 0x17 ;  /* 0x3b80000000007811 */ /* 0x000fc800078eb8ff */
[----:B------:R-:W-:Y:S02]  /*17c30*/  LOP3.LUT R23, R0, R2, R23, 0xfe, !PT ;  /* 0x0000000200177212 */ /* 0x000fe400078efe17 */
.L_x_4099:
[----:B------:R-:W-:Y:S05]  /*17c40*/  BSYNC B0 ;  /* 0x0000000000007941 */ /* 0x000fea0003800000 */
.L_x_4098:
[----:B------:R-:W0:Y:S01]  /*17c50*/  F2I.FTZ.TRUNC.NTZ R23, R23 ;  /* 0x0000001700177305 */ /* 0x000e22000021f100 */
[----:B------:R-:W-:Y:S05]  /*17c60*/  BRA `(.L_x_4083) ;  /* 0x0000045000007947 */ /* 0x000fea0003800000 */
.L_x_4096:
        /* <DEDUP_REMOVED lines=21> */
.L_x_4105:
[----:B------:R-:W-:Y:S05]  /*17dc0*/  BSYNC B1 ;  /* 0x0000000000017941 */ /* 0x000fea0003800000 */
.L_x_4104:
[----:B------:R-:W-:Y:S01]  /*17dd0*/  IMAD.SHL.U32 R2, R2, 0x200000, RZ ;  /* 0x0020000002027824 */ /* 0x000fe200078e00ff */
[----:B------:R-:W-:-:S04]  /*17de0*/  LEA R0, R0, 0x37800000, 0x17 ;  /* 0x3780000000007811 */ /* 0x000fc800078eb8ff */
[----:B------:R-:W-:Y:S02]  /*17df0*/  LOP3.LUT R23, R0, R2, R23, 0xfe, !PT ;  /* 0x0000000200177212 */ /* 0x000fe400078efe17 */
.L_x_4103:
[----:B------:R-:W-:Y:S05]  /*17e00*/  BSYNC B0 ;  /* 0x0000000000007941 */ /* 0x000fea0003800000 */
.L_x_4102:
[----:B------:R-:W0:Y:S01]  /*17e10*/  F2I.FTZ.TRUNC.NTZ R23, R23 ;  /* 0x0000001700177305 */ /* 0x000e22000021f100 */
[----:B------:R-:W-:Y:S05]  /*17e20*/  BRA `(.L_x_4083) ;  /* 0x0000029000007947 */ /* 0x000fea0003800000 */
.L_x_4095:
        /* <DEDUP_REMOVED lines=14> */
.L_x_4109:
[----:B------:R-:W-:Y:S05]  /*17f10*/  BSYNC B0 ;  /* 0x0000000000007941 */ /* 0x000fea0003800000 */
.L_x_4108:
[----:B------:R-:W0:Y:S01]  /*17f20*/  F2I.FTZ.TRUNC.NTZ R23, R23 ;  /* 0x0000001700177305 */ /* 0x000e22000021f100 */
[----:B------:R-:W-:Y:S05]  /*17f30*/  BRA `(.L_x_4083) ;  /* 0x0000018000007947 */ /* 0x000fea0003800000 */
.L_x_4082:
        /* <DEDUP_REMOVED lines=21> */
.L_x_4107:
[----:B------:R0:W5:Y:S01]  /*18090*/  LDG.E R23, [R2.64] ;  /* 0x0000002402177981 */ /* 0x000162000c1e1900 */
[----:B------:R-:W-:Y:S05]  /*180a0*/  BRA `(.L_x_4083) ;  /* 0x0000001000007947 */ /* 0x000fea0003800000 */
.L_x_4106:
[----:B------:R0:W5:Y:S02]  /*180b0*/  LDG.E R23, [R2.64] ;  /* 0x0000002402177981 */ /* 0x000164000c1e1900 */
.L_x_4083:
        /* <DEDUP_REMOVED lines=16> */
.L_x_4113:
[----:B------:R0:W5:Y:S01]  /*181c0*/  LDG.E.U8 R2, [R24.64] ;  /* 0x0000002418027981 */ /* 0x000162000c1e1100 */
[----:B------:R-:W-:Y:S05]  /*181d0*/  BRA `(.L_x_4115) ;  /* 0x00000d0000007947 */ /* 0x000fea0003800000 */
.L_x_4112:
        /* <DEDUP_REMOVED lines=8> */
.L_x_4117:
[----:B------:R0:W5:Y:S01]  /*18260*/  LDG.E R2, [R24.64] ;  /* 0x0000002418027981 */ /* 0x000162000c1e1900 */
[----:B------:R-:W-:Y:S05]  /*18270*/  BRA `(.L_x_4115) ;  /* 0x00000c6000007947 */ /* 0x000fea0003800000 */
.L_x_4116:
[----:B------:R0:W5:Y:S01]  /*18280*/  LDG.E.S16 R2, [R24.64] ;  /* 0x0000002418027981 */ /* 0x000162000c1e1700 */
[----:B------:R-:W-:Y:S05]  /*18290*/  BRA `(.L_x_4115) ;  /* 0x00000c4000007947 */ /* 0x000fea0003800000 */
.L_x_4111:
        /* <DEDUP_REMOVED lines=9> */
.L_x_4119:
[----:B------:R-:W3:Y:S02]  /*18330*/  LDG.E.U16 R24, [R24.64] ;  /* 0x0000002418187981 */ /* 0x000ee4000c1e1500 */
[----:B---3--:R-:W-:-:S06]  /*18340*/  HADD2.F32 R2, -RZ, R24.H0_H0 ;  /* 0x20000018ff027230 */ /* 0x008fcc0000004100 */
[----:B------:R-:W0:Y:S01]  /*18350*/  F2I.FTZ.TRUNC.NTZ R2, R2 ;  /* 0x0000000200027305 */ /* 0x000e22000021f100 */
[----:B------:R-:W-:Y:S05]  /*18360*/  BRA `(.L_x_4115) ;  /* 0x00000b7000007947 */ /* 0x000fea0003800000 */
.L_x_4118:
        /* <DEDUP_REMOVED lines=9> */
.L_x_4121:
[----:B------:R-:W3:Y:S02]  /*18400*/  LDG.E.U16 R24, [R24.64] ;  /* 0x0000002418187981 */ /* 0x000ee4000c1e1500 */
[----:B---3--:R-:W-:-:S06]  /*18410*/  HADD2.F32 R2, -RZ, R24.H0_H0 ;  /* 0x20000018ff027230 */ /* 0x008fcc0000004100 */
[----:B------:R-:W0:Y:S01]  /*18420*/  F2I.FTZ.TRUNC.NTZ R2, R2 ;  /* 0x0000000200027305 */ /* 0x000e22000021f100 */
[----:B------:R-:W-:Y:S05]  /*18430*/  BRA `(.L_x_4115) ;  /* 0x00000aa000007947 */ /* 0x000fea0003800000 */
.L_x_4120:
[----:B------:R-:W3:Y:S02]  /*18440*/  LDG.E.64 R2, [R24.64] ;  /* 0x0000002418027981 */ /* 0x000ee4000c1e1b00 */
[----:B---3--:R0:W3:Y:S01]  /*18450*/  F2I.F64.TRUNC R2, R2 ;  /* 0x0000000200027311 */ /* 0x0080e2000030d100 */
[----:B------:R-:W-:Y:S05]  /*18460*/  BRA `(.L_x_4115) ;  /* 0x00000a7000007947 */ /* 0x000fea0003800000 */
.L_x_4110:
        /* <DEDUP_REMOVED lines=12> */
.L_x_4124:
[----:B------:R-:W3:Y:S02]  /*18530*/  LDG.E.64 R2, [R24.64] ;  /* 0x0000002418027981 */ /* 0x000ee4000c1e1b00 */
[----:B---3--:R0:W3:Y:S01]  /*18540*/  F2I.F64.TRUNC R2, R2 ;  /* 0x0000000200027311 */ /* 0x0080e2000030d100 */
[----:B------:R-:W-:Y:S05]  /*18550*/  BRA `(.L_x_4115) ;  /* 0x0000098000007947 */ /* 0x000fea0003800000 */
.L_x_4123:
        /* <DEDUP_REMOVED lines=27> */
.L_x_4126:
        /* <DEDUP_REMOVED lines=14> */
.L_x_4125:
[----:B------:R-:W3:Y:S02]  /*187f0*/  LDG.E.U16 R2, [R24.64] ;  /* 0x0000002418027981 */ /* 0x000ee4000c1e1500 */
[----:B---3--:R-:W-:-:S06]  /*18800*/  PRMT R2, RZ, 0x5410, R2 ;  /* 0x00005410ff027816 */ /* 0x008fcc0000000002 */
[----:B------:R-:W0:Y:S01]  /*18810*/  F2I.FTZ.TRUNC.NTZ R2, R2 ;  /* 0x0000000200027305 */ /* 0x000e22000021f100 */
[----:B------:R-:W-:Y:S05]  /*18820*/  BRA `(.L_x_4115) ;  /* 0x000006b000007947 */ /* 0x000fea0003800000 */
.L_x_4122:
        /* <DEDUP_REMOVED lines=10> */
.L_x_4129:
        /* <DEDUP_REMOVED lines=21> */
.L_x_4133:
[----:B------:R-:W-:Y:S05]  /*18a20*/  BSYNC B1 ;  /* 0x0000000000017941 */ /* 0x000fea0003800000 */
.L_x_4132:
[----:B------:R-:W-:Y:S01]  /*18a30*/  IMAD.SHL.U32 R2, R2, 0x100000, RZ ;  /* 0x0010000002027824 */ /* 0x000fe200078e00ff */
[----:B------:R-:W-:-:S04]  /*18a40*/  LEA R3, R0, 0x3b800000, 0x17 ;  /* 0x3b80000000037811 */ /* 0x000fc800078eb8ff */
[----:B------:R-:W-:Y:S02]  /*18a50*/  LOP3.LUT R2, R3, R2, R4, 0xfe, !PT ;  /* 0x0000000203027212 */ /* 0x000fe400078efe04 */
.L_x_4131:
[----:B------:R-:W-:Y:S05]  /*18a60*/  BSYNC B0 ;  /* 0x0000000000007941 */ /* 0x000fea0003800000 */
.L_x_4130:
[----:B------:R-:W0:Y:S01]  /*18a70*/  F2I.FTZ.TRUNC.NTZ R2, R2 ;  /* 0x0000000200027305 */ /* 0x000e22000021f100 */
[----:B------:R-:W-:Y:S05]  /*18a80*/  BRA `(.L_x_4115) ;  /* 0x0000045000007947 */ /* 0x000fea0003800000 */
.L_x_4128:
        /* <DEDUP_REMOVED lines=21> */
.L_x_4137:
[----:B------:R-:W-:Y:S05]  /*18be0*/  BSYNC B1 ;  /* 0x0000000000017941 */ /* 0x000fea0003800000 */
.L_x_4136:
[----:B------:R-:W-:Y:S01]  /*18bf0*/  IMAD.SHL.U32 R2, R2, 0x200000, RZ ;  /* 0x0020000002027824 */ /* 0x000fe200078e00ff */
[----:B------:R-:W-:-:S04]  /*18c00*/  LEA R3, R0, 0x37800000, 0x17 ;  /* 0x3780000000037811 */ /* 0x000fc800078eb8ff */
[----:B------:R-:W-:Y:S02]  /*18c10*/  LOP3.LUT R2, R3, R2, R4, 0xfe, !PT ;  /* 0x0000000203027212 */ /* 0x000fe400078efe04 */
.L_x_4135:
[----:B------:R-:W-:Y:S05]  /*18c20*/  BSYNC B0 ;  /* 0x0000000000007941 */ /* 0x000fea0003800000 */
.L_x_4134:
[----:B------:R-:W0:Y:S01]  /*18c30*/  F2I.FTZ.TRUNC.NTZ R2, R2 ;  /* 0x0000000200027305 */ /* 0x000e22000021f100 */
[----:B------:R-:W-:Y:S05]  /*18c40*/  BRA `(.L_x_4115) ;  /* 0x0000029000007947 */ /* 0x000fea0003800000 */
.L_x_4127:
        /* <DEDUP_REMOVED lines=14> */
.L_x_4141:
[----:B------:R-:W-:Y:S05]  /*18d30*/  BSYNC B0 ;  /* 0x0000000000007941 */ /* 0x000fea0003800000 */
.L_x_4140:
[----:B------:R-:W0:Y:S01]  /*18d40*/  F2I.FTZ.TRUNC.NTZ R2, R2 ;  /* 0x0000000200027305 */ /* 0x000e22000021f100 */
[----:B------:R-:W-:Y:S05]  /*18d50*/  BRA `(.L_x_4115) ;  /* 0x0000018000007947 */ /* 0x000fea0003800000 */
.L_x_4114:
        /* <DEDUP_REMOVED lines=21> */
.L_x_4139:
[----:B------:R0:W5:Y:S01]  /*18eb0*/  LDG.E R2, [R24.64] ;  /* 0x0000002418027981 */ /* 0x000162000c1e1900 */
[----:B------:R-:W-:Y:S05]  /*18ec0*/  BRA `(.L_x_4115) ;  /* 0x0000001000007947 */ /* 0x000fea0003800000 */
.L_x_4138:
[----:B------:R0:W5:Y:S02]  /*18ed0*/  LDG.E R2, [R24.64] ;  /* 0x0000002418027981 */ /* 0x000164000c1e1900 */
.L_x_4115:
        /* <DEDUP_REMOVED lines=16> */
.L_x_4145:
[----:B------:R0:W5:Y:S01]  /*18fe0*/  LDG.E.U8 R17, [R4.64] ;  /* 0x0000002404117981 */ /* 0x000162000c1e1100 */
[----:B------:R-:W-:Y:S05]  /*18ff0*/  BRA `(.L_x_4147) ;  /* 0x00000d0000007947 */ /* 0x000fea0003800000 */
.L_x_4144:
        /* <DEDUP_REMOVED lines=8> */
.L_x_4149:
[----:B------:R0:W5:Y:S01]  /*19080*/  LDG.E R17, [R4.64] ;  /* 0x0000002404117981 */ /* 0x000162000c1e1900 */
[----:B------:R-:W-:Y:S05]  /*19090*/  BRA `(.L_x_4147) ;  /* 0x00000c6000007947 */ /* 0x000fea0003800000 */
.L_x_4148:
[----:B------:R0:W5:Y:S01]  /*190a0*/  LDG.E.S16 R17, [R4.64] ;  /* 0x0000002404117981 */ /* 0x000162000c1e1700 */
[----:B------:R-:W-:Y:S05]  /*190b0*/  BRA `(.L_x_4147) ;  /* 0x00000c4000007947 */ /* 0x000fea0003800000 */
.L_x_4143:
        /* <DEDUP_REMOVED lines=9> */
.L_x_4151:
[----:B------:R-:W4:Y:S02]  /*19150*/  LDG.E.U16 R4, [R4.64] ;  /* 0x0000002404047981 */ /* 0x000f24000c1e1500 */
[----:B----4-:R-:W-:-:S06]  /*19160*/  HADD2.F32 R17, -RZ, R4.H0_H0 ;  /* 0x20000004ff117230 */ /* 0x010fcc0000004100 */
[----:B------:R-:W0:Y:S01]  /*19170*/  F2I.FTZ.TRUNC.NTZ R17, R17 ;  /* 0x0000001100117305 */ /* 0x000e22000021f100 */
[----:B------:R-:W-:Y:S05]  /*19180*/  BRA `(.L_x_4147) ;  /* 0x00000b7000007947 */ /* 0x000fea0003800000 */
.L_x_4150:
        /* <DEDUP_REMOVED lines=9> */
.L_x_4153:
[----:B------:R-:W4:Y:S02]  /*19220*/  LDG.E.U16 R4, [R4.64] ;  /* 0x0000002404047981 */ /* 0x000f24000c1e1500 */
[----:B----4-:R-:W-:-:S06]  /*19230*/  HADD2.F32 R17, -RZ, R4.H0_H0 ;  /* 0x20000004ff117230 */ /* 0x010fcc0000004100 */
[----:B------:R-:W0:Y:S01]  /*19240*/  F2I.FTZ.TRUNC.NTZ R17, R17 ;  /* 0x0000001100117305 */ /* 0x000e22000021f100 */
[----:B------:R-:W-:Y:S05]  /*19250*/  BRA `(.L_x_4147) ;  /* 0x00000aa000007947 */ /* 0x000fea0003800000 */
.L_x_4152:
[----:B------:R-:W4:Y:S02]  /*19260*/  LDG.E.64 R4, [R4.64] ;  /* 0x0000002404047981 */ /* 0x000f24000c1e1b00 */
[----:B----4-:R0:W4:Y:S01]  /*19270*/  F2I.F64.TRUNC R17, R4 ;  /* 0x0000000400117311 */ /* 0x010122000030d100 */
[----:B------:R-:W-:Y:S05]  /*19280*/  BRA `(.L_x_4147) ;  /* 0x00000a7000007947 */ /* 0x000fea0003800000 */
.L_x_4142:
        /* <DEDUP_REMOVED lines=12> */
.L_x_4156:
[----:B------:R-:W4:Y:S02]  /*19350*/  LDG.E.64 R4, [R4.64] ;  /* 0x0000002404047981 */ /* 0x000f24000c1e1b00 */
[----:B----4-:R0:W4:Y:S01]  /*19360*/  F2I.F64.TRUNC R17, R4 ;  /* 0x0000000400117311 */ /* 0x010122000030d100 */
[----:B------:R-:W-:Y:S05]  /*19370*/  BRA `(.L_x_4147) ;  /* 0x0000098000007947 */ /* 0x000fea0003800000 */
.L_x_4155:
        /* <DEDUP_REMOVED lines=27> */
.L_x_4158:
        /* <DEDUP_REMOVED lines=14> */
.L_x_4157:
[----:B------:R-:W4:Y:S02]  /*19610*/  LDG.E.U16 R17, [R4.64] ;  /* 0x0000002404117981 */ /* 0x000f24000c1e1500 */
[----:B----4-:R-:W-:-:S06]  /*19620*/  PRMT R17, RZ, 0x5410, R17 ;  /* 0x00005410ff117816 */ /* 0x010fcc0000000011 */
[----:B------:R-:W0:Y:S01]  /*19630*/  F2I.FTZ.TRUNC.NTZ R17, R17 ;  /* 0x0000001100117305 */ /* 0x000e22000021f100 */
[----:B------:R-:W-:Y:S05]  /*19640*/  BRA `(.L_x_4147) ;  /* 0x000006b000007947 */ /* 0x000fea0003800000 */
.L_x_4154:
        /* <DEDUP_REMOVED lines=10> */
.L_x_4161:
        /* <DEDUP_REMOVED lines=21> */
.L_x_4165:
[----:B------:R-:W-:Y:S05]  /*19840*/  BSYNC B1 ;  /* 0x0000000000017941 */ /* 0x000fea0003800000 */
.L_x_4164:
[----:B------:R-:W-:Y:S01]  /*19850*/  IMAD.SHL.U32 R3, R3, 0x100000, RZ ;  /* 0x0010000003037824 */ /* 0x000fe200078e00ff */
[----:B------:R-:W-:-:S04]  /*19860*/  LEA R0, R0, 0x3b800000, 0x17 ;  /* 0x3b80000000007811 */ /* 0x000fc800078eb8ff */
[----:B------:R-:W-:Y:S02]  /*19870*/  LOP3.LUT R17, R0, R3, R17, 0xfe, !PT ;  /* 0x0000000300117212 */ /* 0x000fe400078efe11 */
.L_x_4163:
[----:B------:R-:W-:Y:S05]  /*19880*/  BSYNC B0 ;  /* 0x0000000000007941 */ /* 0x000fea0003800000 */
.L_x_4162:
[----:B------:R-:W0:Y:S01]  /*19890*/  F2I.FTZ.TRUNC.NTZ R17, R17 ;  /* 0x0000001100117305 */ /* 0x000e22000021f100 */
[----:B------:R-:W-:Y:S05]  /*198a0*/  BRA `(.L_x_4147) ;  /* 0x0000045000007947 */ /* 0x000fea0003800000 */
.L_x_4160:
        /* <DEDUP_REMOVED lines=21> */
.L_x_4169:
[----:B------:R-:W-:Y:S05]  /*19a00*/  BSYNC B1 ;  /* 0x0000000000017941 */ /* 0x000fea0003800000 */
.L_x_4168:
[----:B------:R-:W-:Y:S01]  /*19a10*/  IMAD.SHL.U32 R3, R3, 0x200000, RZ ;  /* 0x0020000003037824 */ /* 0x000fe200078e00ff */
[----:B------:R-:W-:-:S04]  /*19a20*/  LEA R0, R0, 0x37800000, 0x17 ;  /* 0x3780000000007811 */ /* 0x000fc800078eb8ff */
[----:B------:R-:W-:Y:S02]  /*19a30*/  LOP3.LUT R17, R0, R3, R17, 0xfe, !PT ;  /* 0x0000000300117212 */ /* 0x000fe400078efe11 */
.L_x_4167:
[----:B------:R-:W-:Y:S05]  /*19a40*/  BSYNC B0 ;  /* 0x0000000000007941 */ /* 0x000fea0003800000 */
.L_x_4166:
[----:B------:R-:W0:Y:S01]  /*19a50*/  F2I.FTZ.TRUNC.NTZ R17, R17 ;  /* 0x0000001100117305 */ /* 0x000e22000021f100 */
[----:B------:R-:W-:Y:S05]  /*19a60*/  BRA `(.L_x_4147) ;  /* 0x0000029000007947 */ /* 0x000fea0003800000 */
.L_x_4159:
        /* <DEDUP_REMOVED lines=14> */
.L_x_4173:
[----:B------:R-:W-:Y:S05]  /*19b50*/  BSYNC B0 ;  /* 0x0000000000007941 */ /* 0x000fea0003800000 */
.L_x_4172:
[----:B------:R-:W0:Y:S01]  /*19b60*/  F2I.FTZ.TRUNC.NTZ R17, R17 ;  /* 0x0000001100117305 */ /* 0x000e22000021f100 */
[----:B------:R-:W-:Y:S05]  /*19b70*/  BRA `(.L_x_4147) ;  /* 0x0000018000007947 */ /* 0x000fea0003800000 */
.L_x_4146:
        /* <DEDUP_REMOVED lines=21> */
.L_x_4171:
[----:B------:R0:W5:Y:S01]  /*19cd0*/  LDG.E R17, [R4.64] ;  /* 0x0000002404117981 */ /* 0x000162000c1e1900 */
[----:B------:R-:W-:Y:S05]  /*19ce0*/  BRA `(.L_x_4147) ;  /* 0x0000001000007947 */ /* 0x000fea0003800000 */
.L_x_4170:
[----:B------:R0:W5:Y:S02]  /*19cf0*/  LDG.E R17, [R4.64] ;  /* 0x0000002404117981 */ /* 0x000164000c1e1900 */
.L_x_4147:
        /* <DEDUP_REMOVED lines=16> */
.L_x_4177:
[----:B------:R0:W5:Y:S01]  /*19e00*/  LDG.E.U8 R24, [R4.64] ;  /* 0x0000002404187981 */ /* 0x000162000c1e1100 */
[----:B------:R-:W-:Y:S05]  /*19e10*/  BRA `(.L_x_4179) ;  /* 0x00000d0000007947 */ /* 0x000fea0003800000 */
.L_x_4176:
        /* <DEDUP_REMOVED lines=8> */
.L_x_4181:
[----:B------:R0:W5:Y:S01]  /*19ea0*/  LDG.E R24, [R4.64] ;  /* 0x0000002404187981 */ /* 0x000162000c1e1900 */
[----:B------:R-:W-:Y:S05]  /*19eb0*/  BRA `(.L_x_4179) ;  /* 0x00000c6000007947 */ /* 0x000fea0003800000 */
.L_x_4180:
[----:B------:R0:W5:Y:S01]  /*19ec0*/  LDG.E.S16 R24, [R4.64] ;  /* 0x0000002404187981 */ /* 0x000162000c1e1700 */
[----:B------:R-:W-:Y:S05]  /*19ed0*/  BRA `(.L_x_4179) ;  /* 0x00000c4000007947 */ /* 0x000fea0003800000 */
.L_x_4175:
        /* <DEDUP_REMOVED lines=9> */
.L_x_4183:
[----:B------:R-:W4:Y:S02]  /*19f70*/  LDG.E.U16 R4, [R4.64] ;  /* 0x0000002404047981 */ /* 0x000f24000c1e1500 */
[----:B----4-:R-:W-:-:S06]  /*19f80*/  HADD2.F32 R24, -RZ, R4.H0_H0 ;  /* 0x20000004ff187230 */ /* 0x010fcc0000004100 */
[----:B------:R-:W0:Y:S01]  /*19f90*/  F2I.FTZ.TRUNC.NTZ R24, R24 ;  /* 0x0000001800187305 */ /* 0x000e22000021f100 */
[----:B------:R-:W-:Y:S05]  /*19fa0*/  BRA `(.L_x_4179) ;  /* 0x00000b7000007947 */ /* 0x000fea0003800000 */
.L_x_4182:
        /* <DEDUP_REMOVED lines=9> */
.L_x_4185:
[----:B------:R-:W4:Y:S02]  /*1a040*/  LDG.E.U16 R4, [R4.64] ;  /* 0x0000002404047981 */ /* 0x000f24000c1e1500 */
[----:B----4-:R-:W-:-:S06]  /*1a050*/  HADD2.F32 R24, -RZ, R4.H0_H0 ;  /* 0x20000004ff187230 */ /* 0x010fcc0000004100 */
[----:B------:R-:W0:Y:S01]  /*1a060*/  F2I.FTZ.TRUNC.NTZ R24, R24 ;  /* 0x0000001800187305 */ /* 0x000e22000021f100 */
[----:B------:R-:W-:Y:S05]  /*1a070*/  BRA `(.L_x_4179) ;  /* 0x00000aa000007947 */ /* 0x000fea0003800000 */
.L_x_4184:
[----:B------:R-:W4:Y:S02]  /*1a080*/  LDG.E.64 R24, [R4.64] ;  /* 0x0000002404187981 */ /* 0x000f24000c1e1b00 */
[----:B----4-:R0:W4:Y:S01]  /*1a090*/  F2I.F64.TRUNC R24, R24 ;  /* 0x0000001800187311 */ /* 0x010122000030d100 */
[----:B------:R-:W-:Y:S05]  /*1a0a0*/  BRA `(.L_x_4179) ;  /* 0x00000a7000007947 */ /* 0x000fea0003800000 */
.L_x_4174:
        /* <DEDUP_REMOVED lines=12> */
.L_x_4188:
[----:B------:R-:W4:Y:S02]  /*1a170*/  LDG.E.64 R4, [R4.64] ;  /* 0x0000002404047981 */ /* 0x000f24000c1e1b00 */
[----:B----4-:R0:W4:Y:S01]  /*1a180*/  F2I.F64.TRUNC R24, R4 ;  /* 0x0000000400187311 */ /* 0x010122000030d100 */
[----:B------:R-:W-:Y:S05]  /*1a190*/  BRA `(.L_x_4179) ;  /* 0x0000098000007947 */ /* 0x000fea0003800000 */
.L_x_4187:
        /* <DEDUP_REMOVED lines=27> */
.L_x_4190:
        /* <DEDUP_REMOVED lines=14> */
.L_x_4189:
[----:B------:R-:W4:Y:S02]  /*1a430*/  LDG.E.U16 R24, [R4.64] ;  /* 0x0000002404187981 */ /* 0x000f24000c1e1500 */
[----:B----4-:R-:W-:-:S06]  /*1a440*/  PRMT R24, RZ, 0x5410, R24 ;  /* 0x00005410ff187816 */ /* 0x010fcc0000000018 */
[----:B------:R-:W0:Y:S01]  /*1a450*/  F2I.FTZ.TRUNC.NTZ R24, R24 ;  /* 0x0000001800187305 */ /* 0x000e22000021f100 */
[----:B------:R-:W-:Y:S05]  /*1a460*/  BRA `(.L_x_4179) ;  /* 0x000006b000007947 */ /* 0x000fea0003800000 */
.L_x_4186:
        /* <DEDUP_REMOVED lines=10> */
.L_x_4193:
        /* <DEDUP_REMOVED lines=21> */
.L_x_4197:
[----:B------:R-:W-:Y:S05]  /*1a660*/  BSYNC B1 ;  /* 0x0000000000017941 */ /* 0x000fea0003800000 */
.L_x_4196:
[----:B------:R-:W-:Y:S01]  /*1a670*/  IMAD.SHL.U32 R3, R3, 0x100000, RZ ;  /* 0x0010000003037824 */ /* 0x000fe200078e00ff */
[----:B------:R-:W-:-:S04]  /*1a680*/  LEA R5, R0, 0x3b800000, 0x17 ;  /* 0x3b80000000057811 */ /* 0x000fc800078eb8ff */
[----:B------:R-:W-:Y:S02]  /*1a690*/  LOP3.LUT R24, R5, R3, R24, 0xfe, !PT ;  /* 0x0000000305187212 */ /* 0x000fe400078efe18 */
.L_x_4195:
[----:B------:R-:W-:Y:S05]  /*1a6a0*/  BSYNC B0 ;  /* 0x0000000000007941 */ /* 0x000fea0003800000 */
.L_x_4194:
[----:B------:R-:W0:Y:S01]  /*1a6b0*/  F2I.FTZ.TRUNC.NTZ R24, R24 ;  /* 0x0000001800187305 */ /* 0x000e22000021f100 */
[----:B------:R-:W-:Y:S05]  /*1a6c0*/  BRA `(.L_x_4179) ;  /* 0x0000045000007947 */ /* 0x000fea0003800000 */
.L_x_4192:
        /* <DEDUP_REMOVED lines=21> */
.L_x_4201:
[----:B------:R-:W-:Y:S05]  /*1a820*/  BSYNC B1 ;  /* 0x0000000000017941 */ /* 0x000fea0003800000 */
.L_x_4200:
[----:B------:R-:W-:Y:S01]  /*1a830*/  IMAD.SHL.U32 R3, R3, 0x200000, RZ ;  /* 0x0020000003037824 */ /* 0x000fe200078e00ff */
[----:B------:R-:W-:-:S04]  /*1a840*/  LEA R5, R0, 0x37800000, 0x17 ;  /* 0x3780000000057811 */ /* 0x000fc800078eb8ff */
[----:B------:R-:W-:Y:S02]  /*1a850*/  LOP3.LUT R24, R5, R3, R24, 0xfe, !PT ;  /* 0x0000000305187212 */ /* 0x000fe400078efe18 */
.L_x_4199:
[----:B------:R-:W-:Y:S05]  /*1a860*/  BSYNC B0 ;  /* 0x0000000000007941 */ /* 0x000fea0003800000 */
.L_x_4198:
[----:B------:R-:W0:Y:S01]  /*1a870*/  F2I.FTZ.TRUNC.NTZ R24, R24 ;  /* 0x0000001800187305 */ /* 0x000e22000021f100 */
[----:B------:R-:W-:Y:S05]  /*1a880*/  BRA `(.L_x_4179) ;  /* 0x0000029000007947 */ /* 0x000fea0003800000 */
.L_x_4191:
        /* <DEDUP_REMOVED lines=14> */
.L_x_4205:
[----:B------:R-:W-:Y:S05]  /*1a970*/  BSYNC B0 ;  /* 0x0000000000007941 */ /* 0x000fea0003800000 */
.L_x_4204:
[----:B------:R-:W0:Y:S01]  /*1a980*/  F2I.FTZ.TRUNC.NTZ R24, R24 ;  /* 0x0000001800187305 */ /* 0x000e22000021f100 */
[----:B------:R-:W-:Y:S05]  /*1a990*/  BRA `(.L_x_4179) ;  /* 0x0000018000007947 */ /* 0x000fea0003800000 */
.L_x_4178:
        /* <DEDUP_REMOVED lines=21> */
.L_x_4203:
[----:B------:R0:W5:Y:S01]  /*1aaf0*/  LDG.E R24, [R4.64] ;  /* 0x0000002404187981 */ /* 0x000162000c1e1900 */
[----:B------:R-:W-:Y:S05]  /*1ab00*/  BRA `(.L_x_4179) ;  /* 0x0000001000007947 */ /* 0x000fea0003800000 */
.L_x_4202:
[----:B------:R0:W5:Y:S02]  /*1ab10*/  LDG.E R24, [R4.64] ;  /* 0x0000002404187981 */ /* 0x000164000c1e1900 */
.L_x_4179:
[----:B------:R-:W-:Y:S01]  /*1ab20*/  ISETP.NE.U32.AND P0, PT, RZ, c[0x4][0x148], PT ;  /* 0x01005200ff007a0c */ /* 0x000fe20003f05070 */
[----:B------:R-:W-:Y:S01]  /*1ab30*/  BSSY B6, `(.L_x_4206) ;  /* 0x0000017000067945 */ /* 0x000fe20003800000 */
[----:B-1---5:R-:W-:Y:S02]  /*1ab40*/  ISETP.EQ.AND P1, PT, R16, c[0x0][0x520], PT ;  /* 0x0001480010007a0c */ /* 0x022fe40003f22270 */
        /* <DEDUP_REMOVED lines=21> */
.L_x_4207:
[----:B------:R-:W-:Y:S05]  /*1aca0*/  BSYNC B6 ;  /* 0x0000000000067941 */ /* 0x000fea0003800000 */
.L_x_4206:
        /* <DEDUP_REMOVED lines=24> */
.L_x_4209:
[----:B------:R-:W-:Y:S05]  /*1ae30*/  BSYNC B6 ;  /* 0x0000000000067941 */ /* 0x000fea0003800000 */
.L_x_4208:
        /* <DEDUP_REMOVED lines=26> */
.L_x_4211:
[----:B------:R-:W-:Y:S05]  /*1afe0*/  BSYNC B6 ;  /* 0x0000000000067941 */ /* 0x000fea0003800000 */
.L_x_4210:
        /* <DEDUP_REMOVED lines=18> */
.L_x_4216:
        /* <DEDUP_REMOVED lines=13> */
.L_x_4214:
        /* <DEDUP_REMOVED lines=19> */
.L_x_4215:
[----:B------:R-:W-:Y:S05]  /*1b310*/  BSYNC B1 ;  /* 0x0000000000017941 */ /* 0x000fea0003800000 */
.L_x_4213:
        /* <DEDUP_REMOVED lines=20> */
.L_x_4212:
        /* <DEDUP_REMOVED lines=17> */
.L_x_4221:
        /* <DEDUP_REMOVED lines=26> */
.L_x_4220:
[----:B------:R-:W-:Y:S05]  /*1b710*/  BSYNC B7 ;  /* 0x0000000000077941 */ /* 0x000fea0003800000 */
.L_x_4219:
[----:B------:R-:W-:-:S05]  /*1b720*/  IADD3 R16, P0, R16, 0x4, RZ ;  /* 0x0000000410107810 */ /* 0x000fca0007f1e0ff */
[----:B------:R-:W-:Y:S01]  /*1b730*/  IMAD.X R17, RZ, RZ, R17, P0 ;  /* 0x000000ffff117224 */ /* 0x000fe200000e0611 */
[----:B------:R-:W-:-:S04]  /*1b740*/  ISETP.GE.U32.AND P0, PT, R16, R23, PT ;  /* 0x000000171000720c */ /* 0x000fc80003f06070 */
[----:B------:R-:W-:-:S13]  /*1b750*/  ISETP.GE.U32.AND.EX P0, PT, R17, R22, PT, P0 ;  /* 0x000000161100720c */ /* 0x000fda0003f06100 */
[----:B------:R-:W-:Y:S05]  /*1b760*/  @!P0 BRA `(.L_x_4221) ;  /* 0xfffffe0000008947 */ /* 0x000fea000383ffff */
.L_x_4218:
[----:B------:R-:W-:Y:S05]  /*1b770*/  BSYNC B6 ;  /* 0x0000000000067941 */ /* 0x000fea0003800000 */
.L_x_4217:
        /* <DEDUP_REMOVED lines=14> */
.L_x_4225:
[----:B------:R-:W-:Y:S01]  /*1b860*/  STG.E.U8 [R18.64], RZ ;  /* 0x000000ff12007986 */ /* 0x000fe2000c101124 */
[----:B------:R-:W-:Y:S05]  /*1b870*/  EXIT ;  /* 0x000000000000794d */ /* 0x000fea0003800000 */
.L_x_4224:
        /* <DEDUP_REMOVED lines=8> */
.L_x_4228:
[----:B------:R-:W-:Y:S01]  /*1b900*/  STG.E [R18.64], RZ ;  /* 0x000000ff12007986 */ /* 0x000fe2000c101924 */
[----:B------:R-:W-:Y:S05]  /*1b910*/  EXIT ;  /* 0x000000000000794d */ /* 0x000fea0003800000 */
.L_x_4227:
[----:B------:R-:W-:Y:S01]  /*1b920*/  STG.E.U16 [R18.64], RZ ;  /* 0x000000ff12007986 */ /* 0x000fe2000c101524 */
[----:B------:R-:W-:Y:S05]  /*1b930*/  EXIT ;  /* 0x000000000000794d */ /* 0x000fea0003800000 */
.L_x_4223:
        /* <DEDUP_REMOVED lines=8> */
.L_x_4230:
[----:B------:R-:W-:Y:S01]  /*1b9c0*/  STG.E.U16 [R18.64], RZ ;  /* 0x000000ff12007986 */ /* 0x000fe2000c101524 */
[----:B------:R-:W-:Y:S05]  /*1b9d0*/  EXIT ;  /* 0x000000000000794d */ /* 0x000fea0003800000 */
.L_x_4229:
        /* <DEDUP_REMOVED lines=8> */
.L_x_4232:
[----:B------:R-:W-:Y:S01]  /*1ba60*/  STG.E [R18.64], RZ ;  /* 0x000000ff12007986 */ /* 0x000fe2000c101924 */
[----:B------:R-:W-:Y:S05]  /*1ba70*/  EXIT ;  /* 0x000000000000794d */ /* 0x000fea0003800000 */
.L_x_4231:
[----:B------:R-:W-:Y:S01]  /*1ba80*/  STG.E.64 [R18.64], RZ ;  /* 0x000000ff12007986 */ /* 0x000fe2000c101b24 */
[----:B------:R-:W-:Y:S05]  /*1ba90*/  EXIT ;  /* 0x000000000000794d */ /* 0x000fea0003800000 */
.L_x_4222:
        /* <DEDUP_REMOVED lines=10> */
.L_x_4235:
[----:B------:R-:W-:Y:S01]  /*1bb40*/  STG.E.128 [R18.64], RZ ;  /* 0x000000ff12007986 */ /* 0x000fe2000c101d24 */
[----:B------:R-:W-:Y:S05]  /*1bb50*/  EXIT ;  /* 0x000000000000794d */ /* 0x000fea0003800000 */
.L_x_4234:
        /* <DEDUP_REMOVED lines=8> */
.L_x_4237:
[----:B------:R-:W-:Y:S01]  /*1bbe0*/  STG.E.U8 [R18.64], RZ ;  /* 0x000000ff12007986 */ /* 0x000fe2000c101124 */
[----:B------:R-:W-:Y:S05]  /*1bbf0*/  EXIT ;  /* 0x000000000000794d */ /* 0x000fea0003800000 */
.L_x_4236:
[----:B------:R-:W-:Y:S01]  /*1bc00*/  STG.E.U16 [R18.64], RZ ;  /* 0x000000ff12007986 */ /* 0x000fe2000c101524 */
[----:B------:R-:W-:Y:S05]  /*1bc10*/  EXIT ;  /* 0x000000000000794d */ /* 0x000fea0003800000 */
.L_x_4233:
        /* <DEDUP_REMOVED lines=10> */
.L_x_4240:
[----:B------:R-:W-:Y:S01]  /*1bcc0*/  STG.E.U8 [R18.64], RZ ;  /* 0x000000ff12007986 */ /* 0x000fe2000c101124 */
[----:B------:R-:W-:Y:S05]  /*1bcd0*/  EXIT ;  /* 0x000000000000794d */ /* 0x000fea0003800000 */
.L_x_4239:
[----:B------:R-:W-:Y:S01]  /*1bce0*/  STG.E.U8 [R18.64], RZ ;  /* 0x000000ff12007986 */ /* 0x000fe2000c101124 */
[----:B------:R-:W-:Y:S05]  /*1bcf0*/  EXIT ;  /* 0x000000000000794d */ /* 0x000fea0003800000 */
.L_x_4238:
[----:B------:R-:W-:-:S13]  /*1bd00*/  ISETP.NE.AND P0, PT, R0, 0x1c, PT ;  /* 0x0000001c0000780c */ /* 0x000fda0003f05270 */
[----:B------:R-:W-:Y:S05]  /*1bd10*/  @!P0 BRA `(.L_x_4241) ;  /* 0x000001b000008947 */ /* 0x000fea0003800000 */
[----:B------:R-:W-:-:S13]  /*1bd20*/  ISETP.NE.AND P0, PT, R0, 0x1d, PT ;  /* 0x0000001d0000780c */ /* 0x000fda0003f05270 */
[----:B------:R-:W-:Y:S05]  /*1bd30*/  @!P0 BRA `(.L_x_4242) ;  /* 0x0000017000008947 */ /* 0x000fea0003800000 */
[----:B------:R-:W-:-:S13]  /*1bd40*/  ISETP.NE.AND P0, PT, R0, 0x2c, PT ;  /* 0x0000002c0000780c */ /* 0x000fda0003f05270 */
[----:B------:R0:W-:Y:S01]  /*1bd50*/  @!P0 STG.E.U8 [R18.64], RZ ;  /* 0x000000ff12008986 */ /* 0x0001e2000c101124 */
[----:B------:R-:W-:Y:S05]  /*1bd60*/  @!P0 EXIT ;  /* 0x000000000000894d */ /* 0x000fea0003800000 */
.L_x_4226:
        /* <DEDUP_REMOVED lines=20> */
.L_x_4242:
[----:B------:R-:W-:Y:S01]  /*1beb0*/  STG.E.64 [R18.64], RZ ;  /* 0x000000ff12007986 */ /* 0x000fe2000c101b24 */
[----:B------:R-:W-:Y:S05]  /*1bec0*/  EXIT ;  /* 0x000000000000794d */ /* 0x000fea0003800000 */
.L_x_4241:
[----:B------:R-:W-:Y:S01]  /*1bed0*/  STG.E [R18.64], RZ ;  /* 0x000000ff12007986 */ /* 0x000fe2000c101924 */
[----:B------:R-:W-:Y:S05]  /*1bee0*/  EXIT ;  /* 0x000000000000794d */ /* 0x000fea0003800000 */
        .weak           $__internal_10_$__cuda_sm20_div_s64
        .type           $__internal_10_$__cuda_sm20_div_s64,@function
        .size           $__internal_10_$__cuda_sm20_div_s64,(.L_x_27286 - $__internal_10_$__cuda_sm20_div_s64)
$__internal_10_$__cuda_sm20_div_s64:
[-C--:B------:R-:W-:Y:S02]  /*1bef0*/  IADD3 R9, P1, RZ, -R4.reuse, RZ ;  /* 0x80000004ff097210 */ /* 0x080fe40007f3e0ff */
[----:B------:R-:W-:Y:S02]  /*1bf00*/  ISETP.GE.AND P0, PT, R5, RZ, PT ;  /* 0x000000ff0500720c */ /* 0x000fe40003f06270 */
[----:B------:R-:W-:Y:S01]  /*1bf10*/  ISETP.GE.AND P3, PT, R3, RZ, PT ;  /* 0x000000ff0300720c */ /* 0x000fe20003f66270 */
[----:B------:R-:W-:Y:S01]  /*1bf20*/  IMAD.X R6, RZ, RZ, ~R5, P1 ;  /* 0x000000ffff067224 */ /* 0x000fe200008e0e05 */
[----:B------:R-:W-:Y:S02]  /*1bf30*/  SEL R8, R9, R4, !P0 ;  /* 0x0000000409087207 */ /* 0x000fe40004000000 */
[----:B------:R-:W-:-:S02]  /*1bf40*/  IADD3 R15, P4, RZ, -R24, RZ ;  /* 0x80000018ff0f7210 */ /* 0x000fc40007f9e0ff */
[----:B------:R-:W-:Y:S02]  /*1bf50*/  SEL R9, R6, R5, !P0 ;  /* 0x0000000506097207 */ /* 0x000fe40004000000 */
[----:B------:R-:W-:Y:S02]  /*1bf60*/  SEL R15, R15, R24, !P3 ;  /* 0x000000180f0f7207 */ /* 0x000fe40005800000 */
        /* <DEDUP_REMOVED lines=20> */
[----:B------:R-:W-:Y:S01]  /*1c0b0*/  IADD3 R6, P0, RZ, -R28, RZ ;  /* 0x8000001cff067210 */ /* 0x000fe20007f1e0ff */
[----:B------:R-:W-:Y:S02]  /*1c0c0*/  IMAD.MOV.U32 R29, RZ, RZ, RZ ;  /* 0x000000ffff1d7224 */ /* 0x000fe400078e00ff */
[----:B------:R-:W-:Y:S02]  /*1c0d0*/  IMAD R10, R7, R8, R10 ;  /* 0x00000008070a7224 */ /* 0x000fe400078e020a */
[----:B------:R-:W-:-:S04]  /*1c0e0*/  IMAD.HI.U32 R12, R13, R6, RZ ;  /* 0x000000060d0c7227 */ /* 0x000fc800078e00ff */
        /* <DEDUP_REMOVED lines=10> */
[----:B------:R-:W-:-:S03]  /*1c190*/  IMAD.WIDE.U32 R28, R6, R13, R28 ;  /* 0x0000000d061c7225 */ /* 0x000fc600078e001c */
[----:B------:R-:W-:-:S05]  /*1c1a0*/  IADD3.X R10, RZ, RZ, R10, P2, P1 ;  /* 0x000000ffff0a7210 */ /* 0x000fca00017e240a */
        /* <DEDUP_REMOVED lines=16> */
[----:B------:R-:W-:Y:S01]  /*1c2b0*/  SEL R15, R12, R15, P0 ;  /* 0x0000000f0c0f7207 */ /* 0x000fe20000000000 */
[----:B------:R-:W-:Y:S01]  /*1c2c0*/  IMAD.X R12, RZ, RZ, R7, P2 ;  /* 0x000000ffff0c7224 */ /* 0x000fe200010e0607 */
[----:B------:R-:W-:Y:S02]  /*1c2d0*/  SEL R11, R11, R6, P0 ;  /* 0x000000060b0b7207 */ /* 0x000fe40000000000 */
[----:B------:R-:W-:Y:S02]  /*1c2e0*/  SEL R13, R10, R13, P0 ;  /* 0x0000000d0a0d7207 */ /* 0x000fe40000000000 */
[----:B------:R-:W-:Y:S02]  /*1c2f0*/  ISETP.GE.U32.AND P1, PT, R15, R8, PT ;  /* 0x000000080f00720c */ /* 0x000fe40003f26070 */
[----:B------:R-:W-:Y:S02]  /*1c300*/  SEL R12, R12, R7, P0 ;  /* 0x000000070c0c7207 */ /* 0x000fe40000000000 */
[----:B------:R-:W-:-:S02]  /*1c310*/  IADD3 R6, P2, R11, 0x1, RZ ;  /* 0x000000010b067810 */ /* 0x000fc40007f5e0ff */
[----:B------:R-:W-:Y:S02]  /*1c320*/  ISETP.GE.U32.AND.EX P0, PT, R13, R9, PT, P1 ;  /* 0x000000090d00720c */ /* 0x000fe40003f06110 */
[----:B------:R-:W-:Y:S01]  /*1c330*/  LOP3.LUT R8, R5, R3, RZ, 0x3c, !PT ;  /* 0x0000000305087212 */ /* 0x000fe200078e3cff */
[----:B------:R-:W-:Y:S01]  /*1c340*/  IMAD.X R7, RZ, RZ, R12, P2 ;  /* 0x000000ffff077224 */ /* 0x000fe200010e060c */
[----:B------:R-:W-:Y:S02]  /*1c350*/  SEL R6, R6, R11, P0 ;  /* 0x0000000b06067207 */ /* 0x000fe40000000000 */
[----:B------:R-:W-:Y:S02]  /*1c360*/  ISETP.GE.AND P1, PT, R8, RZ, PT ;  /* 0x000000ff0800720c */ /* 0x000fe40003f26270 */
[----:B------:R-:W-:Y:S02]  /*1c370*/  SEL R12, R7, R12, P0 ;  /* 0x0000000c070c7207 */ /* 0x000fe40000000000 */
[----:B------:R-:W-:-:S02]  /*1c380*/  IADD3 R7, P2, RZ, -R6, RZ ;  /* 0x80000006ff077210 */ /* 0x000fc40007f5e0ff */
[----:B------:R-:W-:Y:S02]  /*1c390*/  ISETP.NE.U32.AND P0, PT, R4, RZ, PT ;  /* 0x000000ff0400720c */ /* 0x000fe40003f05070 */
[----:B------:R-:W-:Y:S01]  /*1c3a0*/  SEL R7, R7, R6, !P1 ;  /* 0x0000000607077207 */ /* 0x000fe20004800000 */
[----:B------:R-:W-:Y:S01]  /*1c3b0*/  IMAD.X R9, RZ, RZ, ~R12, P2 ;  /* 0x000000ffff097224 */ /* 0x000fe200010e0e0c */
[----:B------:R-:W-:Y:S01]  /*1c3c0*/  ISETP.NE.AND.EX P0, PT, R5, RZ, PT, P0 ;  /* 0x000000ff0500720c */ /* 0x000fe20003f05300 */
[----:B------:R-:W-:-:S03]  /*1c3d0*/  IMAD.MOV.U32 R6, RZ, RZ, R0 ;  /* 0x000000ffff067224 */ /* 0x000fc600078e0000 */
[----:B------:R-:W-:Y:S01]  /*1c3e0*/  SEL R4, R7, 0xffffffff, P0 ;  /* 0xffffffff07047807 */ /* 0x000fe20000000000 */
[----:B------:R-:W-:Y:S01]  /*1c3f0*/  IMAD.MOV.U32 R7, RZ, RZ, 0x0 ;  /* 0x00000000ff077424 */ /* 0x000fe200078e00ff */
[----:B------:R-:W-:-:S04]  /*1c400*/  SEL R9, R9, R12, !P1 ;  /* 0x0000000c09097207 */ /* 0x000fc80004800000 */
[----:B------:R-:W-:Y:S01]  /*1c410*/  SEL R5, R9, 0xffffffff, P0 ;  /* 0xffffffff09057807 */ /* 0x000fe20000000000 */
[----:B------:R-:W-:Y:S06]  /*1c420*/  RET.REL.NODEC R6 `(_ZN2at6native18elementwise_kernelILi128ELi4EZNS0_15gpu_kernel_implIZZZNS0_67_GLOBAL__N__bb565c37_34_ValidateCompressedIndicesKernel_cu_33a4b88b42_validate_compressed_sparse_indices_kernelILNS3_8CDimNameE1ENS3_18CUDAKernelLauncherENS3_14EmptyVecKernelENS3_8DummyVecELm0EEEvRKNS_6TensorESB_lllENKUlvE1_clEvENKUlvE_clEvEUliiiiiE_EEvRNS_18TensorIteratorBaseERKT_EUliE_EEviT1_) ;  /* 0xfffe3bd006007950 */ /* 0x000fec0003c3ffff */
.L_x_4243:
        /* <DEDUP_REMOVED lines=13> */
.L_x_27286:


//--------------------- .text._ZN2at6native27unrolled_elementwise_kernelIZZZNS0_67_GLOBAL__N__bb565c37_34_ValidateCompressedIndicesKernel_cu_33a4b88b42_validate_compressed_sparse_indices_kernelILNS2_8CDimNameE1ENS2_18CUDAKernelLauncherENS2_14EmptyVecKernelENS2_8DummyVecELm0EEEvRKNS_6TensorESA_lllENKUlvE1_clEvENKUlvE_clEvEUliiiiiE_St5arrayIPcLm6EELi4E23TrivialOffsetCalculatorILi5EjESH_ILi1EjENS0_6memory12LoadWithCastILi5EEENSK_13StoreWithCastILi1EEEEEviT_T0_T2_T3_T4_T5_ --------------------------
	.section	.text._ZN2at6native27unrolled_elementwise_kernelIZZZNS0_67_GLOBAL__N__bb565c37_34_ValidateCompressedIndicesKernel_cu_33a4b88b42_validate_compressed_sparse_indices_kernelILNS2_8CDimNameE1ENS2_18CUDAKernelLauncherENS2_14EmptyVecKernelENS2_8DummyVecELm0EEEvRKNS_6TensorESA_lllENKUlvE1_clEvENKUlvE_clEvEUliiiiiE_St5arrayIPcLm6EELi4E23TrivialOffsetCalculatorILi5EjESH_ILi1EjENS0_6memory12LoadWithCastILi5EEENSK_13StoreWithCastILi1EEEEEviT_T0_T2_T3_T4_T5_,"ax",@progbits
	.sectioninfo	@"SHI_REGISTERS=53"
	.align	128
        .global         _ZN2at6native27unrolled_elementwise_kernelIZZZNS0_67_GLOBAL__N__bb565c37_34_ValidateCompressedIndicesKernel_cu_33a4b88b42_validate_compressed_sparse_indices_kernelILNS2_8CDimNameE1ENS2_18CUDAKernelLauncherENS2_14EmptyVecKernelENS2_8DummyVecELm0EEEvRKNS_6TensorESA_lllENKUlvE1_clEvENKUlvE_clEvEUliiiiiE_St5arrayIPcLm6EELi4E23TrivialOffsetCalculatorILi5EjESH_ILi1EjENS0_6memory12LoadWithCastILi5EEENSK_13StoreWithCastILi1EEEEEviT_T0_T2_T3_T4_T5_
        .type           _ZN2at6native27unrolled_elementwise_kernelIZZZNS0_67_GLOBAL__N__bb565c37_34_ValidateCompressedIndicesKernel_cu_33a4b88b42_validate_compressed_sparse_indices_kernelILNS2_8CDimNameE1ENS2_18CUDAKernelLauncherENS2_14EmptyVecKernelENS2_8DummyVecELm0EEEvRKNS_6TensorESA_lllENKUlvE1_clEvENKUlvE_clEvEUliiiiiE_St5arrayIPcLm6EELi4E23TrivialOffsetCalculatorILi5EjESH_ILi1EjENS0_6memory12LoadWithCastILi5EEENSK_13StoreWithCastILi1EEEEEviT_T0_T2_T3_T4_T5_,@function
        .size           _ZN2at6native27unrolled_elementwise_kernelIZZZNS0_67_GLOBAL__N__bb565c37_34_ValidateCompressedIndicesKernel_cu_33a4b88b42_validate_compressed_sparse_indices_kernelILNS2_8CDimNameE1ENS2_18CUDAKernelLauncherENS2_14EmptyVecKernelENS2_8DummyVecELm0EEEvRKNS_6TensorESA_lllENKUlvE1_clEvENKUlvE_clEvEUliiiiiE_St5arrayIPcLm6EELi4E23TrivialOffsetCalculatorILi5EjESH_ILi1EjENS0_6memory12LoadWithCastILi5EEENSK_13StoreWithCastILi1EEEEEviT_T0_T2_T3_T4_T5_,(.L_x_27288 - _ZN2at6native27unrolled_elementwise_kernelIZZZNS0_67_GLOBAL__N__bb565c37_34_ValidateCompressedIndicesKernel_cu_33a4b88b42_validate_compressed_sparse_indices_kernelILNS2_8CDimNameE1ENS2_18CUDAKernelLauncherENS2_14EmptyVecKernelENS2_8DummyVecELm0EEEvRKNS_6TensorESA_lllENKUlvE1_clEvENKUlvE_clEvEUliiiiiE_St5arrayIPcLm6EELi4E23TrivialOffsetCalculatorILi5EjESH_ILi1EjENS0_6memory12LoadWithCastILi5EEENSK_13StoreWithCastILi1EEEEEviT_T0_T2_T3_T4_T5_)
        .other          _ZN2at6native27unrolled_elementwise_kernelIZZZNS0_67_GLOBAL__N__bb565c37_34_ValidateCompressedIndicesKernel_cu_33a4b88b42_validate_compressed_sparse_indices_kernelILNS2_8CDimNameE1ENS2_18CUDAKernelLauncherENS2_14EmptyVecKernelENS2_8DummyVecELm0EEEvRKNS_6TensorESA_lllENKUlvE1_clEvENKUlvE_clEvEUliiiiiE_St5arrayIPcLm6EELi4E23TrivialOffsetCalculatorILi5EjESH_ILi1EjENS0_6memory12LoadWithCastILi5EEENSK_13StoreWithCastILi1EEEEEviT_T0_T2_T3_T4_T5_,@"STO_CUDA_ENTRY STV_DEFAULT"
_ZN2at6native27unrolled_elementwise_kernelIZZZNS0_67_GLOBAL__N__bb565c37_34_ValidateCompressedIndicesKernel_cu_33a4b88b42_validate_compressed_sparse_indices_kernelILNS2_8CDimNameE1ENS2_18CUDAKernelLauncherENS2_14EmptyVecKernelENS2_8DummyVecELm0EEEvRKNS_6TensorESA_lllENKUlvE1_clEvENKUlvE_clEvEUliiiiiE_St5arrayIPcLm6EELi4E23TrivialOffsetCalculatorILi5EjESH_ILi1EjENS0_6memory12LoadWithCastILi5EEENSK_13StoreWithCastILi1EEEEEviT_T0_T2_T3_T4_T5_:
.text._ZN2at6native27unrolled_elementwise_kernelIZZZNS0_67_GLOBAL__N__bb565c37_34_ValidateCompressedIndicesKernel_cu_33a4b88b42_validate_compressed_sparse_indices_kernelILNS2_8CDimNameE1ENS2_18CUDAKernelLauncherENS2_14EmptyVecKernelENS2_8DummyVecELm0EEEvRKNS_6TensorESA_lllENKUlvE1_clEvENKUlvE_clEvEUliiiiiE_St5arrayIPcLm6EELi4E23TrivialOffsetCalculatorILi5EjESH_ILi1EjENS0_6memory12LoadWithCastILi5EEENSK_13StoreWithCastILi1EEEEEviT_T0_T2_T3_T4_T5_:
[----:B------:R-:W-:Y:S02]  /*0000*/  IMAD.MOV.U32 R1, RZ, RZ, c[0x0][0x28] ;  /* 0x00000a00ff017624 */ /* 0x000fe400078e00ff */
[----:B------:R-:W0:Y:S01]  /*0010*/  S2R R22, SR_CTAID.X ;  /* 0x0000000000167919 */ /* 0x000e220000002500 */
[----:B------:R-:W-:Y:S01]  /*0020*/  IMAD.MOV.U32 R49, RZ, RZ, -0x200 ;  /* 0xfffffe00ff317424 */ /* 0x000fe200078e00ff */
[----:B------:R-:W1:Y:S01]  /*0030*/  LDC.U8 R24, c[0x0][0x1dc] ;  /* 0x00007700ff187b82 */ /* 0x000e620000000000 */
[----:B------:R-:W-:Y:S01]  /*0040*/  ULDC.64 UR36, c[0x0][0x118] ;  /* 0x0000460000247ab9 */ /* 0x000fe20000000a00 */
[----:B------:R-:W2:Y:S01]  /*0050*/  S2R R23, SR_TID.X ;  /* 0x0000000000177919 */ /* 0x000ea20000002100 */
[----:B------:R-:W-:Y:S01]  /*0060*/  BSSY B6, `(.L_x_4244) ;  /* 0x000047a000067945 */ /* 0x000fe20003800000 */
[----:B------:R-:W-:Y:S01]  /*0070*/  IMAD.MOV.U32 R35, RZ, RZ, RZ ;  /* 0x000000ffff237224 */ /* 0x000fe200078e00ff */
[----:B------:R-:W-:Y:S01]  /*0080*/  CS2R R16, SRZ ;  /* 0x0000000000107805 */ /* 0x000fe2000001ff00 */
[----:B------:R-:W-:Y:S02]  /*0090*/  IMAD.MOV.U32 R18, RZ, RZ, RZ ;  /* 0x000000ffff127224 */ /* 0x000fe400078e00ff */
[----:B------:R-:W3:Y:S01]  /*00a0*/  LDC.U8 R19, c[0x0][0x1dd] ;  /* 0x00007740ff137b82 */ /* 0x000ee20000000000 */
[----:B------:R-:W-:-:S02]  /*00b0*/  IMAD.MOV.U32 R30, RZ, RZ, RZ ;  /* 0x000000ffff1e7224 */ /* 0x000fc400078e00ff */
[----:B------:R-:W-:-:S05]  /*00c0*/  IMAD.MOV.U32 R28, RZ, RZ, RZ ;  /* 0x000000ffff1c7224 */ /* 0x000fca00078e00ff */
[----:B------:R-:W4:Y:S01]  /*00d0*/  LDC.U8 R25, c[0x0][0x1de] ;  /* 0x00007780ff197b82 */ /* 0x000f220000000000 */
[----:B0-----:R-:W-:-:S07]  /*00e0*/  IMAD R49, R22, R49, c[0x0][0x160] ;  /* 0x0000580016317624 */ /* 0x001fce00078e0231 */
[----:B------:R-:W0:Y:S01]  /*00f0*/  LDC.U8 R26, c[0x0][0x1df] ;  /* 0x000077c0ff1a7b82 */ /* 0x000e220000000000 */
[----:B--2---:R-:W-:-:S07]  /*0100*/  ISETP.GE.AND P0, PT, R23, R49, PT ;  /* 0x000000311700720c */ /* 0x004fce0003f06270 */
[----:B------:R-:W2:Y:S06]  /*0110*/  LDC.U8 R27, c[0x0][0x1e0] ;  /* 0x00007800ff1b7b82 */ /* 0x000eac0000000000 */
[----:B------:R-:W-:Y:S05]  /*0120*/  @P0 BRA `(.L_x_4245) ;  /* 0x000046d000000947 */ /* 0x000fea0003800000 */
[----:B-1-34-:R-:W-:Y:S01]  /*0130*/  PRMT R0, R24, 0x9910, RZ ;  /* 0x0000991018007816 */ /* 0x01afe200000000ff */
        /* <DEDUP_REMOVED lines=16> */
.L_x_4249:
[----:B------:R1:W5:Y:S01]  /*0240*/  LDG.E.U8 R18, [R2.64] ;  /* 0x0000002402127981 */ /* 0x000362000c1e1100 */
[----:B------:R-:W-:Y:S05]  /*0250*/  BRA `(.L_x_4251) ;  /* 0x00000d0000007947 */ /* 0x000fea0003800000 */
.L_x_4248:
        /* <DEDUP_REMOVED lines=8> */
.L_x_4253:
[----:B------:R1:W5:Y:S01]  /*02e0*/  LDG.E R18, [R2.64] ;  /* 0x0000002402127981 */ /* 0x000362000c1e1900 */
[----:B------:R-:W-:Y:S05]  /*02f0*/  BRA `(.L_x_4251) ;  /* 0x00000c6000007947 */ /* 0x000fea0003800000 */
.L_x_4252:
[----:B------:R1:W5:Y:S01]  /*0300*/  LDG.E.S16 R18, [R2.64] ;  /* 0x0000002402127981 */ /* 0x000362000c1e1700 */
[----:B------:R-:W-:Y:S05]  /*0310*/  BRA `(.L_x_4251) ;  /* 0x00000c4000007947 */ /* 0x000fea0003800000 */
.L_x_4247:
        /* <DEDUP_REMOVED lines=9> */
.L_x_4255:
[----:B------:R-:W3:Y:S02]  /*03b0*/  LDG.E.U16 R2, [R2.64] ;  /* 0x0000002402027981 */ /* 0x000ee4000c1e1500 */
[----:B---3--:R-:W-:-:S06]  /*03c0*/  HADD2.F32 R18, -RZ, R2.H0_H0 ;  /* 0x20000002ff127230 */ /* 0x008fcc0000004100 */
[----:B------:R-:W1:Y:S01]  /*03d0*/  F2I.FTZ.TRUNC.NTZ R18, R18 ;  /* 0x0000001200127305 */ /* 0x000e62000021f100 */
[----:B------:R-:W-:Y:S05]  /*03e0*/  BRA `(.L_x_4251) ;  /* 0x00000b7000007947 */ /* 0x000fea0003800000 */
.L_x_4254:
        /* <DEDUP_REMOVED lines=9> */
.L_x_4257:
[----:B------:R-:W3:Y:S02]  /*0480*/  LDG.E.U16 R2, [R2.64] ;  /* 0x0000002402027981 */ /* 0x000ee4000c1e1500 */
[----:B---3--:R-:W-:-:S06]  /*0490*/  HADD2.F32 R18, -RZ, R2.H0_H0 ;  /* 0x20000002ff127230 */ /* 0x008fcc0000004100 */
[----:B------:R-:W1:Y:S01]  /*04a0*/  F2I.FTZ.TRUNC.NTZ R18, R18 ;  /* 0x0000001200127305 */ /* 0x000e62000021f100 */
[----:B------:R-:W-:Y:S05]  /*04b0*/  BRA `(.L_x_4251) ;  /* 0x00000aa000007947 */ /* 0x000fea0003800000 */
.L_x_4256:
[----:B------:R-:W3:Y:S02]  /*04c0*/  LDG.E.64 R2, [R2.64] ;  /* 0x0000002402027981 */ /* 0x000ee4000c1e1b00 */
[----:B---3--:R1:W3:Y:S01]  /*04d0*/  F2I.F64.TRUNC R18, R2 ;  /* 0x0000000200127311 */ /* 0x0082e2000030d100 */
[----:B------:R-:W-:Y:S05]  /*04e0*/  BRA `(.L_x_4251) ;  /* 0x00000a7000007947 */ /* 0x000fea0003800000 */
.L_x_4246:
        /* <DEDUP_REMOVED lines=12> */
.L_x_4260:
[----:B------:R-:W3:Y:S02]  /*05b0*/  LDG.E.64 R2, [R2.64] ;  /* 0x0000002402027981 */ /* 0x000ee4000c1e1b00 */
[----:B---3--:R1:W3:Y:S01]  /*05c0*/  F2I.F64.TRUNC R18, R2 ;  /* 0x0000000200127311 */ /* 0x0082e2000030d100 */
[----:B------:R-:W-:Y:S05]  /*05d0*/  BRA `(.L_x_4251) ;  /* 0x0000098000007947 */ /* 0x000fea0003800000 */
.L_x_4259:
        /* <DEDUP_REMOVED lines=10> */
[----:B------:R-:W1:Y:S01]  /*0680*/  FLO.U32 R5, R4 ;  /* 0x0000000400057300 */ /* 0x000e6200000e0000 */
[C---:B------:R-:W-:Y:S02]  /*0690*/  IADD3 R6, R4.reuse, 0x1000000, RZ ;  /* 0x0100000004067810 */ /* 0x040fe40007ffe0ff */
[----:B------:R-:W-:Y:S02]  /*06a0*/  IADD3 R2, R4, -0x1, RZ ;  /* 0xffffffff04027810 */ /* 0x000fe40007ffe0ff */
[----:B------:R-:W-:Y:S02]  /*06b0*/  SHF.R.S32.HI R6, RZ, 0x8, R6 ;  /* 0x00000008ff067819 */ /* 0x000fe40000011406 */
[----:B------:R-:W-:Y:S02]  /*06c0*/  SHF.R.S32.HI R2, RZ, 0x1f, R2 ;  /* 0x0000001fff027819 */ /* 0x000fe40000011402 */
[----:B-1----:R-:W-:-:S04]  /*06d0*/  IADD3 R5, -R5, 0x1f, RZ ;  /* 0x0000001f05057810 */ /* 0x002fc80007ffe1ff */
        /* <DEDUP_REMOVED lines=11> */
.L_x_4262:
        /* <DEDUP_REMOVED lines=12> */
[----:B------:R1:W3:Y:S01]  /*0850*/  F2I.FTZ.TRUNC.NTZ R18, R4 ;  /* 0x0000000400127305 */ /* 0x0002e2000021f100 */
[----:B------:R-:W-:Y:S05]  /*0860*/  BRA `(.L_x_4251) ;  /* 0x000006f000007947 */ /* 0x000fea0003800000 */
.L_x_4261:
[----:B------:R-:W3:Y:S02]  /*0870*/  LDG.E.U16 R18, [R2.64] ;  /* 0x0000002402127981 */ /* 0x000ee4000c1e1500 */
[----:B---3--:R-:W-:-:S06]  /*0880*/  PRMT R18, RZ, 0x5410, R18 ;  /* 0x00005410ff127816 */ /* 0x008fcc0000000012 */
[----:B------:R-:W1:Y:S01]  /*0890*/  F2I.FTZ.TRUNC.NTZ R18, R18 ;  /* 0x0000001200127305 */ /* 0x000e62000021f100 */
[----:B------:R-:W-:Y:S05]  /*08a0*/  BRA `(.L_x_4251) ;  /* 0x000006b000007947 */ /* 0x000fea0003800000 */
.L_x_4258:
        /* <DEDUP_REMOVED lines=10> */
.L_x_4265:
        /* <DEDUP_REMOVED lines=15> */
[----:B------:R-:W1:Y:S02]  /*0a40*/  FLO.U32 R3, R2 ;  /* 0x0000000200037300 */ /* 0x000e6400000e0000 */
[----:B-1----:R-:W-:-:S04]  /*0a50*/  IADD3 R3, -R3, 0x1f, RZ ;  /* 0x0000001f03037810 */ /* 0x002fc80007ffe1ff */
[----:B------:R-:W-:Y:S02]  /*0a60*/  IADD3 R5, R3, -0x1c, RZ ;  /* 0xffffffe403057810 */ /* 0x000fe40007ffe0ff */
[----:B------:R-:W-:Y:S02]  /*0a70*/  IADD3 R0, R0, 0x1d, -R3 ;  /* 0x0000001d00007810 */ /* 0x000fe40007ffe803 */
[----:B------:R-:W-:-:S04]  /*0a80*/  SHF.L.U32 R5, R2, R5, RZ ;  /* 0x0000000502057219 */ /* 0x000fc800000006ff */
[----:B------:R-:W-:Y:S02]  /*0a90*/  LOP3.LUT R2, R5, 0x7, RZ, 0xc0, !PT ;  /* 0x0000000705027812 */ /* 0x000fe400078ec0ff */
.L_x_4269:
[----:B------:R-:W-:Y:S05]  /*0aa0*/  BSYNC B1 ;  /* 0x0000000000017941 */ /* 0x000fea0003800000 */
.L_x_4268:
[----:B------:R-:W-:Y:S01]  /*0ab0*/  IMAD.SHL.U32 R2, R2, 0x100000, RZ ;  /* 0x0010000002027824 */ /* 0x000fe200078e00ff */
[----:B------:R-:W-:-:S04]  /*0ac0*/  LEA R3, R0, 0x3b800000, 0x17 ;  /* 0x3b80000000037811 */ /* 0x000fc800078eb8ff */
[----:B------:R-:W-:Y:S02]  /*0ad0*/  LOP3.LUT R18, R3, R2, R18, 0xfe, !PT ;  /* 0x0000000203127212 */ /* 0x000fe400078efe12 */
.L_x_4267:
[----:B------:R-:W-:Y:S05]  /*0ae0*/  BSYNC B0 ;  /* 0x0000000000007941 */ /* 0x000fea0003800000 */
.L_x_4266:
[----:B------:R-:W1:Y:S01]  /*0af0*/  F2I.FTZ.TRUNC.NTZ R18, R18 ;  /* 0x0000001200127305 */ /* 0x000e62000021f100 */
[----:B------:R-:W-:Y:S05]  /*0b00*/  BRA `(.L_x_4251) ;  /* 0x0000045000007947 */ /* 0x000fea0003800000 */
.L_x_4264:
        /* <DEDUP_REMOVED lines=21> */
.L_x_4273:
[----:B------:R-:W-:Y:S05]  /*0c60*/  BSYNC B1 ;  /* 0x0000000000017941 */ /* 0x000fea0003800000 */
.L_x_4272:
[----:B------:R-:W-:Y:S01]  /*0c70*/  IMAD.SHL.U32 R2, R2, 0x200000, RZ ;  /* 0x0020000002027824 */ /* 0x000fe200078e00ff */
[----:B------:R-:W-:-:S04]  /*0c80*/  LEA R3, R0, 0x37800000, 0x17 ;  /* 0x3780000000037811 */ /* 0x000fc800078eb8ff */
[----:B------:R-:W-:Y:S02]  /*0c90*/  LOP3.LUT R18, R3, R2, R18, 0xfe, !PT ;  /* 0x0000000203127212 */ /* 0x000fe400078efe12 */
.L_x_4271:
[----:B------:R-:W-:Y:S05]  /*0ca0*/  BSYNC B0 ;  /* 0x0000000000007941 */ /* 0x000fea0003800000 */
.L_x_4270:
[----:B------:R-:W1:Y:S01]  /*0cb0*/  F2I.FTZ.TRUNC.NTZ R18, R18 ;  /* 0x0000001200127305 */ /* 0x000e62000021f100 */
[----:B------:R-:W-:Y:S05]  /*0cc0*/  BRA `(.L_x_4251) ;  /* 0x0000029000007947 */ /* 0x000fea0003800000 */
.L_x_4263:
        /* <DEDUP_REMOVED lines=14> */
.L_x_4277:
[----:B------:R-:W-:Y:S05]  /*0db0*/  BSYNC B0 ;  /* 0x0000000000007941 */ /* 0x000fea0003800000 */
.L_x_4276:
[----:B------:R-:W1:Y:S01]  /*0dc0*/  F2I.FTZ.TRUNC.NTZ R18, R18 ;  /* 0x0000001200127305 */ /* 0x000e62000021f100 */
[----:B------:R-:W-:Y:S05]  /*0dd0*/  BRA `(.L_x_4251) ;  /* 0x0000018000007947 */ /* 0x000fea0003800000 */
.L_x_4250:
[----:B------:R-:W-:Y:S01]  /*0de0*/  MOV R2, 0x0 ;  /* 0x0000000000027802 */ /* 0x000fe20000000f00 */
[----:B------:R-:W-:Y:S02]  /*0df0*/  IMAD.MOV.U32 R4, RZ, RZ, c[0x4][0x118] ;  /* 0x01004600ff047624 */ /* 0x000fe400078e00ff */
[----:B------:R-:W-:Y:S02]  /*0e00*/  IMAD.MOV.U32 R5, RZ, RZ, c[0x4][0x11c] ;  /* 0x01004700ff057624 */ /* 0x000fe400078e00ff */
[----:B------:R-:W-:Y:S01]  /*0e10*/  IMAD.MOV.U32 R6, RZ, RZ, c[0x4][0x120] ;  /* 0x01004800ff067624 */ /* 0x000fe200078e00ff */
[----:B------:R-:W1:Y:S01]  /*0e20*/  LDC.64 R2, c[0x4][R2] ;  /* 0x0100000002027b82 */ /* 0x000e620000000a00 */
        /* <DEDUP_REMOVED lines=14> */
[----:B012---:R-:W-:Y:S05]  /*0f10*/  CALL.ABS.NOINC R2 ;  /* 0x0000000002007343 */ /* 0x007fea0003c00000 */
[----:B------:R-:W-:Y:S05]  /*0f20*/  BRA `(.L_x_4251) ;  /* 0x0000003000007947 */ /* 0x000fea0003800000 */
.L_x_4275:
[----:B------:R1:W5:Y:S01]  /*0f30*/  LDG.E R18, [R2.64] ;  /* 0x0000002402127981 */ /* 0x000362000c1e1900 */
[----:B------:R-:W-:Y:S05]  /*0f40*/  BRA `(.L_x_4251) ;  /* 0x0000001000007947 */ /* 0x000fea0003800000 */
.L_x_4274:
[----:B------:R1:W5:Y:S02]  /*0f50*/  LDG.E R18, [R2.64] ;  /* 0x0000002402127981 */ /* 0x000364000c1e1900 */
.L_x_4251:
[----:B------:R-:W-:Y:S01]  /*0f60*/  PRMT R0, R19, 0x9910, RZ ;  /* 0x0000991013007816 */ /* 0x000fe200000000ff */
[----:B-1----:R-:W-:-:S03]  /*0f70*/  IMAD R2, R23, c[0x0][0x1e8], RZ ;  /* 0x00007a0017027a24 */ /* 0x002fc600078e02ff */
        /* <DEDUP_REMOVED lines=14> */
.L_x_4281:
[----:B------:R1:W5:Y:S01]  /*1060*/  LDG.E.U8 R17, [R2.64] ;  /* 0x0000002402117981 */ /* 0x000362000c1e1100 */
[----:B------:R-:W-:Y:S05]  /*1070*/  BRA `(.L_x_4283) ;  /* 0x00000d0000007947 */ /* 0x000fea0003800000 */
.L_x_4280:
        /* <DEDUP_REMOVED lines=8> */
.L_x_4285:
[----:B------:R1:W5:Y:S01]  /*1100*/  LDG.E R17, [R2.64] ;  /* 0x0000002402117981 */ /* 0x000362000c1e1900 */
[----:B------:R-:W-:Y:S05]  /*1110*/  BRA `(.L_x_4283) ;  /* 0x00000c6000007947 */ /* 0x000fea0003800000 */
.L_x_4284:
[----:B------:R1:W5:Y:S01]  /*1120*/  LDG.E.S16 R17, [R2.64] ;  /* 0x0000002402117981 */ /* 0x000362000c1e1700 */
[----:B------:R-:W-:Y:S05]  /*1130*/  BRA `(.L_x_4283) ;  /* 0x00000c4000007947 */ /* 0x000fea0003800000 */
.L_x_4279:
        /* <DEDUP_REMOVED lines=9> */
.L_x_4287:
[----:B------:R-:W4:Y:S02]  /*11d0*/  LDG.E.U16 R2, [R2.64] ;  /* 0x0000002402027981 */ /* 0x000f24000c1e1500 */
[----:B----4-:R-:W-:-:S06]  /*11e0*/  HADD2.F32 R17, -RZ, R2.H0_H0 ;  /* 0x20000002ff117230 */ /* 0x010fcc0000004100 */
[----:B------:R-:W1:Y:S01]  /*11f0*/  F2I.FTZ.TRUNC.NTZ R17, R17 ;  /* 0x0000001100117305 */ /* 0x000e62000021f100 */
[----:B------:R-:W-:Y:S05]  /*1200*/  BRA `(.L_x_4283) ;  /* 0x00000b7000007947 */ /* 0x000fea0003800000 */
.L_x_4286:
        /* <DEDUP_REMOVED lines=9> */
.L_x_4289:
[----:B------:R-:W4:Y:S02]  /*12a0*/  LDG.E.U16 R2, [R2.64] ;  /* 0x0000002402027981 */ /* 0x000f24000c1e1500 */
[----:B----4-:R-:W-:-:S06]  /*12b0*/  HADD2.F32 R17, -RZ, R2.H0_H0 ;  /* 0x20000002ff117230 */ /* 0x010fcc0000004100 */
[----:B------:R-:W1:Y:S01]  /*12c0*/  F2I.FTZ.TRUNC.NTZ R17, R17 ;  /* 0x0000001100117305 */ /* 0x000e62000021f100 */
[----:B------:R-:W-:Y:S05]  /*12d0*/  BRA `(.L_x_4283) ;  /* 0x00000aa000007947 */ /* 0x000fea0003800000 */
.L_x_4288:
[----:B------:R-:W4:Y:S02]  /*12e0*/  LDG.E.64 R2, [R2.64] ;  /* 0x0000002402027981 */ /* 0x000f24000c1e1b00 */
[----:B----4-:R1:W4:Y:S01]  /*12f0*/  F2I.F64.TRUNC R17, R2 ;  /* 0x0000000200117311 */ /* 0x010322000030d100 */
[----:B------:R-:W-:Y:S05]  /*1300*/  BRA `(.L_x_4283) ;  /* 0x00000a7000007947 */ /* 0x000fea0003800000 */
.L_x_4278:
        /* <DEDUP_REMOVED lines=12> */
.L_x_4292:
[----:B------:R-:W4:Y:S02]  /*13d0*/  LDG.E.64 R2, [R2.64] ;  /* 0x0000002402027981 */ /* 0x000f24000c1e1b00 */
[----:B----4-:R1:W4:Y:S01]  /*13e0*/  F2I.F64.TRUNC R17, R2 ;  /* 0x0000000200117311 */ /* 0x010322000030d100 */
[----:B------:R-:W-:Y:S05]  /*13f0*/  BRA `(.L_x_4283) ;  /* 0x0000098000007947 */ /* 0x000fea0003800000 */
.L_x_4291:
        /* <DEDUP_REMOVED lines=27> */
.L_x_4294:
        /* <DEDUP_REMOVED lines=12> */
[----:B------:R1:W4:Y:S01]  /*1670*/  F2I.FTZ.TRUNC.NTZ R17, R4 ;  /* 0x0000000400117305 */ /* 0x000322000021f100 */
[----:B------:R-:W-:Y:S05]  /*1680*/  BRA `(.L_x_4283) ;  /* 0x000006f000007947 */ /* 0x000fea0003800000 */
.L_x_4293:
[----:B------:R-:W4:Y:S02]  /*1690*/  LDG.E.U16 R17, [R2.64] ;  /* 0x0000002402117981 */ /* 0x000f24000c1e1500 */
[----:B----4-:R-:W-:-:S06]  /*16a0*/  PRMT R17, RZ, 0x5410, R17 ;  /* 0x00005410ff117816 */ /* 0x010fcc0000000011 */
[----:B------:R-:W1:Y:S01]  /*16b0*/  F2I.FTZ.TRUNC.NTZ R17, R17 ;  /* 0x0000001100117305 */ /* 0x000e62000021f100 */
[----:B------:R-:W-:Y:S05]  /*16c0*/  BRA `(.L_x_4283) ;  /* 0x000006b000007947 */ /* 0x000fea0003800000 */
.L_x_4290:
        /* <DEDUP_REMOVED lines=10> */
.L_x_4297:
        /* <DEDUP_REMOVED lines=21> */
.L_x_4301:
[----:B------:R-:W-:Y:S05]  /*18c0*/  BSYNC B1 ;  /* 0x0000000000017941 */ /* 0x000fea0003800000 */
.L_x_4300:
[----:B------:R-:W-:Y:S01]  /*18d0*/  IMAD.SHL.U32 R2, R2, 0x100000, RZ ;  /* 0x0010000002027824 */ /* 0x000fe200078e00ff */
[----:B------:R-:W-:-:S04]  /*18e0*/  LEA R0, R0, 0x3b800000, 0x17 ;  /* 0x3b80000000007811 */ /* 0x000fc800078eb8ff */
[----:B------:R-:W-:Y:S02]  /*18f0*/  LOP3.LUT R17, R0, R2, R17, 0xfe, !PT ;  /* 0x0000000200117212 */ /* 0x000fe400078efe11 */
.L_x_4299:
[----:B------:R-:W-:Y:S05]  /*1900*/  BSYNC B0 ;  /* 0x0000000000007941 */ /* 0x000fea0003800000 */
.L_x_4298:
[----:B------:R-:W1:Y:S01]  /*1910*/  F2I.FTZ.TRUNC.NTZ R17, R17 ;  /* 0x0000001100117305 */ /* 0x000e62000021f100 */
[----:B------:R-:W-:Y:S05]  /*1920*/  BRA `(.L_x_4283) ;  /* 0x0000045000007947 */ /* 0x000fea0003800000 */
.L_x_4296:
        /* <DEDUP_REMOVED lines=21> */
.L_x_4305:
[----:B------:R-:W-:Y:S05]  /*1a80*/  BSYNC B1 ;  /* 0x0000000000017941 */ /* 0x000fea0003800000 */
.L_x_4304:
[----:B------:R-:W-:Y:S01]  /*1a90*/  IMAD.SHL.U32 R2, R2, 0x200000, RZ ;  /* 0x0020000002027824 */ /* 0x000fe200078e00ff */
[----:B------:R-:W-:-:S04]  /*1aa0*/  LEA R0, R0, 0x37800000, 0x17 ;  /* 0x3780000000007811 */ /* 0x000fc800078eb8ff */
[----:B------:R-:W-:Y:S02]  /*1ab0*/  LOP3.LUT R17, R0, R2, R17, 0xfe, !PT ;  /* 0x0000000200117212 */ /* 0x000fe400078efe11 */
.L_x_4303:
[----:B------:R-:W-:Y:S05]  /*1ac0*/  BSYNC B0 ;  /* 0x0000000000007941 */ /* 0x000fea0003800000 */
.L_x_4302:
[----:B------:R-:W1:Y:S01]  /*1ad0*/  F2I.FTZ.TRUNC.NTZ R17, R17 ;  /* 0x0000001100117305 */ /* 0x000e62000021f100 */
[----:B------:R-:W-:Y:S05]  /*1ae0*/  BRA `(.L_x_4283) ;  /* 0x0000029000007947 */ /* 0x000fea0003800000 */
.L_x_4295:
        /* <DEDUP_REMOVED lines=14> */
.L_x_4309:
[----:B------:R-:W-:Y:S05]  /*1bd0*/  BSYNC B0 ;  /* 0x0000000000007941 */ /* 0x000fea0003800000 */
.L_x_4308:
[----:B------:R-:W1:Y:S01]  /*1be0*/  F2I.FTZ.TRUNC.NTZ R17, R17 ;  /* 0x0000001100117305 */ /* 0x000e62000021f100 */
[----:B------:R-:W-:Y:S05]  /*1bf0*/  BRA `(.L_x_4283) ;  /* 0x0000018000007947 */ /* 0x000fea0003800000 */
.L_x_4282:
        /* <DEDUP_REMOVED lines=21> */
.L_x_4307:
[----:B------:R1:W5:Y:S01]  /*1d50*/  LDG.E R17, [R2.64] ;  /* 0x0000002402117981 */ /* 0x000362000c1e1900 */
[----:B------:R-:W-:Y:S05]  /*1d60*/  BRA `(.L_x_4283) ;  /* 0x0000001000007947 */ /* 0x000fea0003800000 */
.L_x_4306:
[----:B------:R1:W5:Y:S02]  /*1d70*/  LDG.E R17, [R2.64] ;  /* 0x0000002402117981 */ /* 0x000364000c1e1900 */
.L_x_4283:
        /* <DEDUP_REMOVED lines=16> */
.L_x_4313:
[----:B------:R1:W5:Y:S01]  /*1e80*/  LDG.E.U8 R30, [R2.64] ;  /* 0x00000024021e7981 */ /* 0x000362000c1e1100 */
[----:B------:R-:W-:Y:S05]  /*1e90*/  BRA `(.L_x_4315) ;  /* 0x00000d0000007947 */ /* 0x000fea0003800000 */
.L_x_4312:
        /* <DEDUP_REMOVED lines=8> */
.L_x_4317:
[----:B------:R1:W5:Y:S01]  /*1f20*/  LDG.E R30, [R2.64] ;  /* 0x00000024021e7981 */ /* 0x000362000c1e1900 */
[----:B------:R-:W-:Y:S05]  /*1f30*/  BRA `(.L_x_4315) ;  /* 0x00000c6000007947 */ /* 0x000fea0003800000 */
.L_x_4316:
[----:B------:R1:W5:Y:S01]  /*1f40*/  LDG.E.S16 R30, [R2.64] ;  /* 0x00000024021e7981 */ /* 0x000362000c1e1700 */
[----:B------:R-:W-:Y:S05]  /*1f50*/  BRA `(.L_x_4315) ;  /* 0x00000c4000007947 */ /* 0x000fea0003800000 */
.L_x_4311:
[----:B------:R-:W-:-:S13]  /*1f60*/  ISETP.GT.AND P0, PT, R0, 0x6, PT ;  /* 0x000000060000780c */ /* 0x000fda0003f04270 */
[----:B------:R-:W-:Y:S05]  /*1f70*/  @P0 BRA `(.L_x_4318) ;  /* 0x000000b000000947 */ /* 0x000fea0003800000 */
[----:B------:R-:W-:-:S13]  /*1f80*/  ISETP.NE.AND P0, PT, R0, 0x5, PT ;  /* 0x000000050000780c */ /* 0x000fda0003f05270 */
[----:B------:R-:W-:Y:S05]  /*1f90*/  @!P0 BRA `(.L_x_4319) ;  /* 0x0000005000008947 */ /* 0x000fea0003800000 */
[----:B------:R-:W-:-:S13]  /*1fa0*/  ISETP.NE.AND P0, PT, R0, 0x6, PT ;  /* 0x000000060000780c */ /* 0x000fda0003f05270 */
[----:B------:R-:W-:Y:S05]  /*1fb0*/  @P0 BRA `(.L_x_4314) ;  /* 0x00000a6000000947 */ /* 0x000fea0003800000 */
[----:B----4-:R-:W4:Y:S02]  /*1fc0*/  LDG.E R2, [R2.64] ;  /* 0x0000002402027981 */ /* 0x010f24000c1e1900 */
[----:B----4-:R1:W4:Y:S01]  /*1fd0*/  F2I.FTZ.TRUNC.NTZ R30, R2 ;  /* 0x00000002001e7305 */ /* 0x010322000021f100 */
[----:B------:R-:W-:Y:S05]  /*1fe0*/  BRA `(.L_x_4315) ;  /* 0x00000bb000007947 */ /* 0x000fea0003800000 */
.L_x_4319:
[----:B----4-:R-:W4:Y:S02]  /*1ff0*/  LDG.E.U16 R2, [R2.64] ;  /* 0x0000002402027981 */ /* 0x010f24000c1e1500 */
[----:B----4-:R-:W-:-:S06]  /*2000*/  HADD2.F32 R30, -RZ, R2.H0_H0 ;  /* 0x20000002ff1e7230 */ /* 0x010fcc0000004100 */
[----:B------:R-:W1:Y:S01]  /*2010*/  F2I.FTZ.TRUNC.NTZ R30, R30 ;  /* 0x0000001e001e7305 */ /* 0x000e62000021f100 */
[----:B------:R-:W-:Y:S05]  /*2020*/  BRA `(.L_x_4315) ;  /* 0x00000b7000007947 */ /* 0x000fea0003800000 */
.L_x_4318:
[----:B------:R-:W-:-:S13]  /*2030*/  ISETP.NE.AND P0, PT, R0, 0x7, PT ;  /* 0x000000070000780c */ /* 0x000fda0003f05270 */
[----:B------:R-:W-:Y:S05]  /*2040*/  @!P0 BRA `(.L_x_4320) ;  /* 0x000000b000008947 */ /* 0x000fea0003800000 */
[----:B------:R-:W-:-:S13]  /*2050*/  ISETP.NE.AND P0, PT, R0, 0x8, PT ;  /* 0x000000080000780c */ /* 0x000fda0003f05270 */
[----:B------:R-:W-:Y:S05]  /*2060*/  @!P0 BRA `(.L_x_4321) ;  /* 0x0000005000008947 */ /* 0x000fea0003800000 */
[----:B------:R-:W-:-:S13]  /*2070*/  ISETP.NE.AND P0, PT, R0, 0x9, PT ;  /* 0x000000090000780c */ /* 0x000fda0003f05270 */
[----:B------:R-:W-:Y:S05]  /*2080*/  @P0 BRA `(.L_x_4314) ;  /* 0x0000099000000947 */ /* 0x000fea0003800000 */
[----:B----4-:R-:W4:Y:S02]  /*2090*/  LDG.E R2, [R2.64] ;  /* 0x0000002402027981 */ /* 0x010f24000c1e1900 */
[----:B----4-:R1:W4:Y:S01]  /*20a0*/  F2I.FTZ.TRUNC.NTZ R30, R2 ;  /* 0x00000002001e7305 */ /* 0x010322000021f100 */
[----:B------:R-:W-:Y:S05]  /*20b0*/  BRA `(.L_x_4315) ;  /* 0x00000ae000007947 */ /* 0x000fea0003800000 */
.L_x_4321:
[----:B----4-:R-:W4:Y:S02]  /*20c0*/  LDG.E.U16 R2, [R2.64] ;  /* 0x0000002402027981 */ /* 0x010f24000c1e1500 */
[----:B----4-:R-:W-:-:S06]  /*20d0*/  HADD2.F32 R30, -RZ, R2.H0_H0 ;  /* 0x20000002ff1e7230 */ /* 0x010fcc0000004100 */
[----:B------:R-:W1:Y:S01]  /*20e0*/  F2I.FTZ.TRUNC.NTZ R30, R30 ;  /* 0x0000001e001e7305 */ /* 0x000e62000021f100 */
[----:B------:R-:W-:Y:S05]  /*20f0*/  BRA `(.L_x_4315) ;  /* 0x00000aa000007947 */ /* 0x000fea0003800000 */
.L_x_4320:
[----:B----4-:R-:W4:Y:S02]  /*2100*/  LDG.E.64 R30, [R2.64] ;  /* 0x00000024021e7981 */ /* 0x010f24000c1e1b00 */
[----:B----4-:R1:W4:Y:S01]  /*2110*/  F2I.F64.TRUNC R30, R30 ;  /* 0x0000001e001e7311 */ /* 0x010322000030d100 */
[----:B------:R-:W-:Y:S05]  /*2120*/  BRA `(.L_x_4315) ;  /* 0x00000a7000007947 */ /* 0x000fea0003800000 */
.L_x_4310:
        /* <DEDUP_REMOVED lines=8> */
[----:B----4-:R-:W4:Y:S02]  /*21b0*/  LDG.E.U8 R2, [R2.64] ;  /* 0x0000002402027981 */ /* 0x010f24000c1e1100 */
[----:B----4-:R-:W-:-:S04]  /*21c0*/  ISETP.NE.AND P0, PT, R2, RZ, PT ;  /* 0x000000ff0200720c */ /* 0x010fc80003f05270 */
[----:B------:R-:W-:Y:S01]  /*21d0*/  SEL R30, RZ, 0x1, !P0 ;  /* 0x00000001ff1e7807 */ /* 0x000fe20004000000 */
[----:B------:R-:W-:Y:S05]  /*21e0*/  BRA `(.L_x_4315) ;  /* 0x000009b000007947 */ /* 0x000fea0003800000 */
.L_x_4324:
[----:B----4-:R-:W4:Y:S02]  /*21f0*/  LDG.E.64 R2, [R2.64] ;  /* 0x0000002402027981 */ /* 0x010f24000c1e1b00 */
[----:B----4-:R1:W4:Y:S01]  /*2200*/  F2I.F64.TRUNC R30, R2 ;  /* 0x00000002001e7311 */ /* 0x010322000030d100 */
[----:B------:R-:W-:Y:S05]  /*2210*/  BRA `(.L_x_4315) ;  /* 0x0000098000007947 */ /* 0x000fea0003800000 */
.L_x_4323:
        /* <DEDUP_REMOVED lines=27> */
.L_x_4326:
        /* <DEDUP_REMOVED lines=14> */
.L_x_4325:
[----:B----4-:R-:W4:Y:S02]  /*24b0*/  LDG.E.U16 R30, [R2.64] ;  /* 0x00000024021e7981 */ /* 0x010f24000c1e1500 */
[----:B----4-:R-:W-:-:S06]  /*24c0*/  PRMT R30, RZ, 0x5410, R30 ;  /* 0x00005410ff1e7816 */ /* 0x010fcc000000001e */
[----:B------:R-:W1:Y:S01]  /*24d0*/  F2I.FTZ.TRUNC.NTZ R30, R30 ;  /* 0x0000001e001e7305 */ /* 0x000e62000021f100 */
[----:B------:R-:W-:Y:S05]  /*24e0*/  BRA `(.L_x_4315) ;  /* 0x000006b000007947 */ /* 0x000fea0003800000 */
.L_x_4322:
        /* <DEDUP_REMOVED lines=10> */
.L_x_4329:
        /* <DEDUP_REMOVED lines=21> */
.L_x_4333:
[----:B------:R-:W-:Y:S05]  /*26e0*/  BSYNC B1 ;  /* 0x0000000000017941 */ /* 0x000fea0003800000 */
.L_x_4332:
[----:B------:R-:W-:Y:S01]  /*26f0*/  IMAD.SHL.U32 R2, R2, 0x100000, RZ ;  /* 0x0010000002027824 */ /* 0x000fe200078e00ff */
[----:B------:R-:W-:-:S04]  /*2700*/  LEA R3, R0, 0x3b800000, 0x17 ;  /* 0x3b80000000037811 */ /* 0x000fc800078eb8ff */
[----:B------:R-:W-:Y:S02]  /*2710*/  LOP3.LUT R30, R3, R2, R30, 0xfe, !PT ;  /* 0x00000002031e7212 */ /* 0x000fe400078efe1e */
.L_x_4331:
[----:B------:R-:W-:Y:S05]  /*2720*/  BSYNC B0 ;  /* 0x0000000000007941 */ /* 0x000fea0003800000 */
.L_x_4330:
[----:B------:R-:W1:Y:S01]  /*2730*/  F2I.FTZ.TRUNC.NTZ R30, R30 ;  /* 0x0000001e001e7305 */ /* 0x000e62000021f100 */
[----:B------:R-:W-:Y:S05]  /*2740*/  BRA `(.L_x_4315) ;  /* 0x0000045000007947 */ /* 0x000fea0003800000 */
.L_x_4328:
        /* <DEDUP_REMOVED lines=21> */
.L_x_4337:
[----:B------:R-:W-:Y:S05]  /*28a0*/  BSYNC B1 ;  /* 0x0000000000017941 */ /* 0x000fea0003800000 */
.L_x_4336:
[----:B------:R-:W-:Y:S01]  /*28b0*/  IMAD.SHL.U32 R2, R2, 0x200000, RZ ;  /* 0x0020000002027824 */ /* 0x000fe200078e00ff */
[----:B------:R-:W-:-:S04]  /*28c0*/  LEA R3, R0, 0x37800000, 0x17 ;  /* 0x3780000000037811 */ /* 0x000fc800078eb8ff */
[----:B------:R-:W-:Y:S02]  /*28d0*/  LOP3.LUT R30, R3, R2, R30, 0xfe, !PT ;  /* 0x00000002031e7212 */ /* 0x000fe400078efe1e */
.L_x_4335:
[----:B------:R-:W-:Y:S05]  /*28e0*/  BSYNC B0 ;  /* 0x0000000000007941 */ /* 0x000fea0003800000 */
.L_x_4334:
[----:B------:R-:W1:Y:S01]  /*28f0*/  F2I.FTZ.TRUNC.NTZ R30, R30 ;  /* 0x0000001e001e7305 */ /* 0x000e62000021f100 */
[----:B------:R-:W-:Y:S05]  /*2900*/  BRA `(.L_x_4315) ;  /* 0x0000029000007947 */ /* 0x000fea0003800000 */
.L_x_4327:
        /* <DEDUP_REMOVED lines=14> */
.L_x_4341:
[----:B------:R-:W-:Y:S05]  /*29f0*/  BSYNC B0 ;  /* 0x0000000000007941 */ /* 0x000fea0003800000 */
.L_x_4340:
[----:B------:R-:W1:Y:S01]  /*2a00*/  F2I.FTZ.TRUNC.NTZ R30, R30 ;  /* 0x0000001e001e7305 */ /* 0x000e62000021f100 */
[----:B------:R-:W-:Y:S05]  /*2a10*/  BRA `(.L_x_4315) ;  /* 0x0000018000007947 */ /* 0x000fea0003800000 */
.L_x_4314:
        /* <DEDUP_REMOVED lines=19> */
[----:B012345:R-:W-:Y:S05]  /*2b50*/  CALL.ABS.NOINC R2 ;  /* 0x0000000002007343 */ /* 0x03ffea0003c00000 */
[----:B------:R-:W-:Y:S05]  /*2b60*/  BRA `(.L_x_4315) ;  /* 0x0000003000007947 */ /* 0x000fea0003800000 */
.L_x_4339:
[----:B------:R1:W5:Y:S01]  /*2b70*/  LDG.E R30, [R2.64] ;  /* 0x00000024021e7981 */ /* 0x000362000c1e1900 */
[----:B------:R-:W-:Y:S05]  /*2b80*/  BRA `(.L_x_4315) ;  /* 0x0000001000007947 */ /* 0x000fea0003800000 */
.L_x_4338:
[----:B------:R1:W5:Y:S02]  /*2b90*/  LDG.E R30, [R2.64] ;  /* 0x00000024021e7981 */ /* 0x000364000c1e1900 */
.L_x_4315:
[----:B0-----:R-:W-:Y:S01]  /*2ba0*/  PRMT R0, R26, 0x9910, RZ ;  /* 0x000099101a007816 */ /* 0x001fe200000000ff */
        /* <DEDUP_REMOVED lines=15> */
.L_x_4345:
[----:B------:R0:W5:Y:S01]  /*2ca0*/  LDG.E.U8 R28, [R2.64] ;  /* 0x00000024021c7981 */ /* 0x000162000c1e1100 */
[----:B------:R-:W-:Y:S05]  /*2cb0*/  BRA `(.L_x_4347) ;  /* 0x00000d0000007947 */ /* 0x000fea0003800000 */
.L_x_4344:
        /* <DEDUP_REMOVED lines=8> */
.L_x_4349:
[----:B------:R0:W5:Y:S01]  /*2d40*/  LDG.E R28, [R2.64] ;  /* 0x00000024021c7981 */ /* 0x000162000c1e1900 */
[----:B------:R-:W-:Y:S05]  /*2d50*/  BRA `(.L_x_4347) ;  /* 0x00000c6000007947 */ /* 0x000fea0003800000 */
.L_x_4348:
[----:B------:R0:W5:Y:S01]  /*2d60*/  LDG.E.S16 R28, [R2.64] ;  /* 0x00000024021c7981 */ /* 0x000162000c1e1700 */
[----:B------:R-:W-:Y:S05]  /*2d70*/  BRA `(.L_x_4347) ;  /* 0x00000c4000007947 */ /* 0x000fea0003800000 */
.L_x_4343:
[----:B------:R-:W-:-:S13]  /*2d80*/  ISETP.GT.AND P0, PT, R0, 0x6, PT ;  /* 0x000000060000780c */ /* 0x000fda0003f04270 */
[----:B------:R-:W-:Y:S05]  /*2d90*/  @P0 BRA `(.L_x_4350) ;  /* 0x000000b000000947 */ /* 0x000fea0003800000 */
[----:B------:R-:W-:-:S13]  /*2da0*/  ISETP.NE.AND P0, PT, R0, 0x5, PT ;  /* 0x000000050000780c */ /* 0x000fda0003f05270 */
[----:B------:R-:W-:Y:S05]  /*2db0*/  @!P0 BRA `(.L_x_4351) ;  /* 0x0000005000008947 */ /* 0x000fea0003800000 */
[----:B------:R-:W-:-:S13]  /*2dc0*/  ISETP.NE.AND P0, PT, R0, 0x6, PT ;  /* 0x000000060000780c */ /* 0x000fda0003f05270 */
[----:B------:R-:W-:Y:S05]  /*2dd0*/  @P0 BRA `(.L_x_4346) ;  /* 0x00000a6000000947 */ /* 0x000fea0003800000 */
[----:B----4-:R-:W4:Y:S02]  /*2de0*/  LDG.E R2, [R2.64] ;  /* 0x0000002402027981 */ /* 0x010f24000c1e1900 */
[----:B----4-:R0:W1:Y:S01]  /*2df0*/  F2I.FTZ.TRUNC.NTZ R28, R2 ;  /* 0x00000002001c7305 */ /* 0x010062000021f100 */
[----:B------:R-:W-:Y:S05]  /*2e00*/  BRA `(.L_x_4347) ;  /* 0x00000bb000007947 */ /* 0x000fea0003800000 */
.L_x_4351:
[----:B----4-:R-:W4:Y:S02]  /*2e10*/  LDG.E.U16 R2, [R2.64] ;  /* 0x0000002402027981 */ /* 0x010f24000c1e1500 */
[----:B----4-:R-:W-:-:S06]  /*2e20*/  HADD2.F32 R28, -RZ, R2.H0_H0 ;  /* 0x20000002ff1c7230 */ /* 0x010fcc0000004100 */
[----:B------:R-:W0:Y:S01]  /*2e30*/  F2I.FTZ.TRUNC.NTZ R28, R28 ;  /* 0x0000001c001c7305 */ /* 0x000e22000021f100 */
[----:B------:R-:W-:Y:S05]  /*2e40*/  BRA `(.L_x_4347) ;  /* 0x00000b7000007947 */ /* 0x000fea0003800000 */
.L_x_4350:
[----:B------:R-:W-:-:S13]  /*2e50*/  ISETP.NE.AND P0, PT, R0, 0x7, PT ;  /* 0x000000070000780c */ /* 0x000fda0003f05270 */
[----:B------:R-:W-:Y:S05]  /*2e60*/  @!P0 BRA `(.L_x_4352) ;  /* 0x000000b000008947 */ /* 0x000fea0003800000 */
[----:B------:R-:W-:-:S13]  /*2e70*/  ISETP.NE.AND P0, PT, R0, 0x8, PT ;  /* 0x000000080000780c */ /* 0x000fda0003f05270 */
[----:B------:R-:W-:Y:S05]  /*2e80*/  @!P0 BRA `(.L_x_4353) ;  /* 0x0000005000008947 */ /* 0x000fea0003800000 */
[----:B------:R-:W-:-:S13]  /*2e90*/  ISETP.NE.AND P0, PT, R0, 0x9, PT ;  /* 0x000000090000780c */ /* 0x000fda0003f05270 */
[----:B------:R-:W-:Y:S05]  /*2ea0*/  @P0 BRA `(.L_x_4346) ;  /* 0x0000099000000947 */ /* 0x000fea0003800000 */
[----:B----4-:R-:W4:Y:S02]  /*2eb0*/  LDG.E R2, [R2.64] ;  /* 0x0000002402027981 */ /* 0x010f24000c1e1900 */
[----:B----4-:R0:W1:Y:S01]  /*2ec0*/  F2I.FTZ.TRUNC.NTZ R28, R2 ;  /* 0x00000002001c7305 */ /* 0x010062000021f100 */
[----:B------:R-:W-:Y:S05]  /*2ed0*/  BRA `(.L_x_4347) ;  /* 0x00000ae000007947 */ /* 0x000fea0003800000 */
.L_x_4353:
[----:B----4-:R-:W4:Y:S02]  /*2ee0*/  LDG.E.U16 R2, [R2.64] ;  /* 0x0000002402027981 */ /* 0x010f24000c1e1500 */
[----:B----4-:R-:W-:-:S06]  /*2ef0*/  HADD2.F32 R28, -RZ, R2.H0_H0 ;  /* 0x20000002ff1c7230 */ /* 0x010fcc0000004100 */
[----:B------:R-:W0:Y:S01]  /*2f00*/  F2I.FTZ.TRUNC.NTZ R28, R28 ;  /* 0x0000001c001c7305 */ /* 0x000e22000021f100 */
[----:B------:R-:W-:Y:S05]  /*2f10*/  BRA `(.L_x_4347) ;  /* 0x00000aa000007947 */ /* 0x000fea0003800000 */
.L_x_4352:
[----:B----4-:R-:W4:Y:S02]  /*2f20*/  LDG.E.64 R28, [R2.64] ;  /* 0x00000024021c7981 */ /* 0x010f24000c1e1b00 */
[----:B----4-:R0:W1:Y:S01]  /*2f30*/  F2I.F64.TRUNC R28, R28 ;  /* 0x0000001c001c7311 */ /* 0x010062000030d100 */
[----:B------:R-:W-:Y:S05]  /*2f40*/  BRA `(.L_x_4347) ;  /* 0x00000a7000007947 */ /* 0x000fea0003800000 */
.L_x_4342:
        /* <DEDUP_REMOVED lines=12> */
.L_x_4356:
[----:B----4-:R-:W4:Y:S02]  /*3010*/  LDG.E.64 R2, [R2.64] ;  /* 0x0000002402027981 */ /* 0x010f24000c1e1b00 */
[----:B----4-:R0:W1:Y:S01]  /*3020*/  F2I.F64.TRUNC R28, R2 ;  /* 0x00000002001c7311 */ /* 0x010062000030d100 */
[----:B------:R-:W-:Y:S05]  /*3030*/  BRA `(.L_x_4347) ;  /* 0x0000098000007947 */ /* 0x000fea0003800000 */
.L_x_4355:
        /* <DEDUP_REMOVED lines=27> */
.L_x_4358:
        /* <DEDUP_REMOVED lines=14> */
.L_x_4357:
[----:B----4-:R-:W4:Y:S02]  /*32d0*/  LDG.E.U16 R28, [R2.64] ;  /* 0x00000024021c7981 */ /* 0x010f24000c1e1500 */
[----:B----4-:R-:W-:-:S06]  /*32e0*/  PRMT R28, RZ, 0x5410, R28 ;  /* 0x00005410ff1c7816 */ /* 0x010fcc000000001c */
[----:B------:R-:W0:Y:S01]  /*32f0*/  F2I.FTZ.TRUNC.NTZ R28, R28 ;  /* 0x0000001c001c7305 */ /* 0x000e22000021f100 */
[----:B------:R-:W-:Y:S05]  /*3300*/  BRA `(.L_x_4347) ;  /* 0x000006b000007947 */ /* 0x000fea0003800000 */
.L_x_4354:
        /* <DEDUP_REMOVED lines=10> */
.L_x_4361:
        /* <DEDUP_REMOVED lines=21> */
.L_x_4365:
[----:B------:R-:W-:Y:S05]  /*3500*/  BSYNC B1 ;  /* 0x0000000000017941 */ /* 0x000fea0003800000 */
.L_x_4364:
[----:B------:R-:W-:Y:S01]  /*3510*/  IMAD.SHL.U32 R2, R2, 0x100000, RZ ;  /* 0x0010000002027824 */ /* 0x000fe200078e00ff */
[----:B------:R-:W-:-:S04]  /*3520*/  LEA R3, R0, 0x3b800000, 0x17 ;  /* 0x3b80000000037811 */ /* 0x000fc800078eb8ff */
[----:B------:R-:W-:Y:S02]  /*3530*/  LOP3.LUT R28, R3, R2, R28, 0xfe, !PT ;  /* 0x00000002031c7212 */ /* 0x000fe400078efe1c */
.L_x_4363:
[----:B------:R-:W-:Y:S05]  /*3540*/  BSYNC B0 ;  /* 0x0000000000007941 */ /* 0x000fea0003800000 */
.L_x_4362:
[----:B------:R-:W0:Y:S01]  /*3550*/  F2I.FTZ.TRUNC.NTZ R28, R28 ;  /* 0x0000001c001c7305 */ /* 0x000e22000021f100 */
[----:B------:R-:W-:Y:S05]  /*3560*/  BRA `(.L_x_4347) ;  /* 0x0000045000007947 */ /* 0x000fea0003800000 */
.L_x_4360:
        /* <DEDUP_REMOVED lines=21> */
.L_x_4369:
[----:B------:R-:W-:Y:S05]  /*36c0*/  BSYNC B1 ;  /* 0x0000000000017941 */ /* 0x000fea0003800000 */
.L_x_4368:
[----:B------:R-:W-:Y:S01]  /*36d0*/  IMAD.SHL.U32 R2, R2, 0x200000, RZ ;  /* 0x0020000002027824 */ /* 0x000fe200078e00ff */
[----:B------:R-:W-:-:S04]  /*36e0*/  LEA R3, R0, 0x37800000, 0x17 ;  /* 0x3780000000037811 */ /* 0x000fc800078eb8ff */
[----:B------:R-:W-:Y:S02]  /*36f0*/  LOP3.LUT R28, R3, R2, R28, 0xfe, !PT ;  /* 0x00000002031c7212 */ /* 0x000fe400078efe1c */
.L_x_4367:
[----:B------:R-:W-:Y:S05]  /*3700*/  BSYNC B0 ;  /* 0x0000000000007941 */ /* 0x000fea0003800000 */
.L_x_4366:
[----:B------:R-:W0:Y:S01]  /*3710*/  F2I.FTZ.TRUNC.NTZ R28, R28 ;  /* 0x0000001c001c7305 */ /* 0x000e22000021f100 */
[----:B------:R-:W-:Y:S05]  /*3720*/  BRA `(.L_x_4347) ;  /* 0x0000029000007947 */ /* 0x000fea0003800000 */
.L_x_4359:
        /* <DEDUP_REMOVED lines=14> */
.L_x_4373:
[----:B------:R-:W-:Y:S05]  /*3810*/  BSYNC B0 ;  /* 0x0000000000007941 */ /* 0x000fea0003800000 */
.L_x_4372:
[----:B------:R-:W0:Y:S01]  /*3820*/  F2I.FTZ.TRUNC.NTZ R28, R28 ;  /* 0x0000001c001c7305 */ /* 0x000e22000021f100 */
[----:B------:R-:W-:Y:S05]  /*3830*/  BRA `(.L_x_4347) ;  /* 0x0000018000007947 */ /* 0x000fea0003800000 */
.L_x_4346:
        /* <DEDUP_REMOVED lines=21> */
.L_x_4371:
[----:B------:R0:W5:Y:S01]  /*3990*/  LDG.E R28, [R2.64] ;  /* 0x00000024021c7981 */ /* 0x000162000c1e1900 */
[----:B------:R-:W-:Y:S05]  /*39a0*/  BRA `(.L_x_4347) ;  /* 0x0000001000007947 */ /* 0x000fea0003800000 */
.L_x_4370:
[----:B------:R0:W5:Y:S02]  /*39b0*/  LDG.E R28, [R2.64] ;  /* 0x00000024021c7981 */ /* 0x000164000c1e1900 */
.L_x_4347:
[----:B--2---:R-:W-:Y:S01]  /*39c0*/  PRMT R0, R27, 0x9910, RZ ;  /* 0x000099101b007816 */ /* 0x004fe200000000ff */
        /* <DEDUP_REMOVED lines=15> */
.L_x_4377:
[----:B------:R0:W5:Y:S01]  /*3ac0*/  LDG.E.U8 R16, [R2.64] ;  /* 0x0000002402107981 */ /* 0x000162000c1e1100 */
[----:B------:R-:W-:Y:S05]  /*3ad0*/  BRA `(.L_x_4379) ;  /* 0x00000d0000007947 */ /* 0x000fea0003800000 */
.L_x_4376:
        /* <DEDUP_REMOVED lines=8> */
.L_x_4381:
[----:B------:R0:W5:Y:S01]  /*3b60*/  LDG.E R16, [R2.64] ;  /* 0x0000002402107981 */ /* 0x000162000c1e1900 */
[----:B------:R-:W-:Y:S05]  /*3b70*/  BRA `(.L_x_4379) ;  /* 0x00000c6000007947 */ /* 0x000fea0003800000 */
.L_x_4380:
[----:B------:R0:W5:Y:S01]  /*3b80*/  LDG.E.S16 R16, [R2.64] ;  /* 0x0000002402107981 */ /* 0x000162000c1e1700 */
[----:B------:R-:W-:Y:S05]  /*3b90*/  BRA `(.L_x_4379) ;  /* 0x00000c4000007947 */ /* 0x000fea0003800000 */
.L_x_4375:
        /* <DEDUP_REMOVED lines=9> */
.L_x_4383:
[----:B------:R-:W2:Y:S02]  /*3c30*/  LDG.E.U16 R2, [R2.64] ;  /* 0x0000002402027981 */ /* 0x000ea4000c1e1500 */
[----:B--2---:R-:W-:-:S06]  /*3c40*/  HADD2.F32 R16, -RZ, R2.H0_H0 ;  /* 0x20000002ff107230 */ /* 0x004fcc0000004100 */
[----:B------:R-:W0:Y:S01]  /*3c50*/  F2I.FTZ.TRUNC.NTZ R16, R16 ;  /* 0x0000001000107305 */ /* 0x000e22000021f100 */
[----:B------:R-:W-:Y:S05]  /*3c60*/  BRA `(.L_x_4379) ;  /* 0x00000b7000007947 */ /* 0x000fea0003800000 */
.L_x_4382:
        /* <DEDUP_REMOVED lines=9> */
.L_x_4385:
[----:B------:R-:W2:Y:S02]  /*3d00*/  LDG.E.U16 R2, [R2.64] ;  /* 0x0000002402027981 */ /* 0x000ea4000c1e1500 */
[----:B--2---:R-:W-:-:S06]  /*3d10*/  HADD2.F32 R16, -RZ, R2.H0_H0 ;  /* 0x20000002ff107230 */ /* 0x004fcc0000004100 */
[----:B------:R-:W0:Y:S01]  /*3d20*/  F2I.FTZ.TRUNC.NTZ R16, R16 ;  /* 0x0000001000107305 */ /* 0x000e22000021f100 */
[----:B------:R-:W-:Y:S05]  /*3d30*/  BRA `(.L_x_4379) ;  /* 0x00000aa000007947 */ /* 0x000fea0003800000 */
.L_x_4384:
[----:B------:R-:W2:Y:S02]  /*3d40*/  LDG.E.64 R2, [R2.64] ;  /* 0x0000002402027981 */ /* 0x000ea4000c1e1b00 */
[----:B--2---:R0:W2:Y:S01]  /*3d50*/  F2I.F64.TRUNC R16, R2 ;  /* 0x0000000200107311 */ /* 0x0040a2000030d100 */
[----:B------:R-:W-:Y:S05]  /*3d60*/  BRA `(.L_x_4379) ;  /* 0x00000a7000007947 */ /* 0x000fea0003800000 */
.L_x_4374:
        /* <DEDUP_REMOVED lines=12> */
.L_x_4388:
[----:B------:R-:W2:Y:S02]  /*3e30*/  LDG.E.64 R2, [R2.64] ;  /* 0x0000002402027981 */ /* 0x000ea4000c1e1b00 */
[----:B--2---:R0:W2:Y:S01]  /*3e40*/  F2I.F64.TRUNC R16, R2 ;  /* 0x0000000200107311 */ /* 0x0040a2000030d100 */
[----:B------:R-:W-:Y:S05]  /*3e50*/  BRA `(.L_x_4379) ;  /* 0x0000098000007947 */ /* 0x000fea0003800000 */
.L_x_4387:
        /* <DEDUP_REMOVED lines=27> */
.L_x_4390:
        /* <DEDUP_REMOVED lines=14> */
.L_x_4389:
[----:B------:R-:W2:Y:S02]  /*40f0*/  LDG.E.U16 R16, [R2.64] ;  /* 0x0000002402107981 */ /* 0x000ea4000c1e1500 */
[----:B--2---:R-:W-:-:S06]  /*4100*/  PRMT R16, RZ, 0x5410, R16 ;  /* 0x00005410ff107816 */ /* 0x004fcc0000000010 */
[----:B------:R-:W0:Y:S01]  /*4110*/  F2I.FTZ.TRUNC.NTZ R16, R16 ;  /* 0x0000001000107305 */ /* 0x000e22000021f100 */
[----:B------:R-:W-:Y:S05]  /*4120*/  BRA `(.L_x_4379) ;  /* 0x000006b000007947 */ /* 0x000fea0003800000 */
.L_x_4386:
        /* <DEDUP_REMOVED lines=10> */
.L_x_4393:
        /* <DEDUP_REMOVED lines=21> */
.L_x_4397:
[----:B------:R-:W-:Y:S05]  /*4320*/  BSYNC B1 ;  /* 0x0000000000017941 */ /* 0x000fea0003800000 */
.L_x_4396:
[----:B------:R-:W-:Y:S01]  /*4330*/  IMAD.SHL.U32 R2, R2, 0x100000, RZ ;  /* 0x0010000002027824 */ /* 0x000fe200078e00ff */
[----:B------:R-:W-:-:S04]  /*4340*/  LEA R3, R0, 0x3b800000, 0x17 ;  /* 0x3b80000000037811 */ /* 0x000fc800078eb8ff */
[----:B------:R-:W-:Y:S02]  /*4350*/  LOP3.LUT R16, R3, R2, R16, 0xfe, !PT ;  /* 0x0000000203107212 */ /* 0x000fe400078efe10 */
.L_x_4395:
[----:B------:R-:W-:Y:S05]  /*4360*/  BSYNC B0 ;  /* 0x0000000000007941 */ /* 0x000fea0003800000 */
.L_x_4394:
[----:B------:R-:W0:Y:S01]  /*4370*/  F2I.FTZ.TRUNC.NTZ R16, R16 ;  /* 0x0000001000107305 */ /* 0x000e22000021f100 */
[----:B------:R-:W-:Y:S05]  /*4380*/  BRA `(.L_x_4379) ;  /* 0x0000045000007947 */ /* 0x000fea0003800000 */
.L_x_4392:
        /* <DEDUP_REMOVED lines=21> */
.L_x_4401:
[----:B------:R-:W-:Y:S05]  /*44e0*/  BSYNC B1 ;  /* 0x0000000000017941 */ /* 0x000fea0003800000 */
.L_x_4400:
[----:B------:R-:W-:Y:S01]  /*44f0*/  IMAD.SHL.U32 R2, R2, 0x200000, RZ ;  /* 0x0020000002027824 */ /* 0x000fe200078e00ff */
[----:B------:R-:W-:-:S04]  /*4500*/  LEA R3, R0, 0x37800000, 0x17 ;  /* 0x3780000000037811 */ /* 0x000fc800078eb8ff */
[----:B------:R-:W-:Y:S02]  /*4510*/  LOP3.LUT R16, R3, R2, R16, 0xfe, !PT ;  /* 0x0000000203107212 */ /* 0x000fe400078efe10 */
.L_x_4399:
[----:B------:R-:W-:Y:S05]  /*4520*/  BSYNC B0 ;  /* 0x0000000000007941 */ /* 0x000fea0003800000 */
.L_x_4398:
[----:B------:R-:W0:Y:S01]  /*4530*/  F2I.FTZ.TRUNC.NTZ R16, R16 ;  /* 0x0000001000107305 */ /* 0x000e22000021f100 */
[----:B------:R-:W-:Y:S05]  /*4540*/  BRA `(.L_x_4379) ;  /* 0x0000029000007947 */ /* 0x000fea0003800000 */
.L_x_4391:
        /* <DEDUP_REMOVED lines=14> */
.L_x_4405:
[----:B------:R-:W-:Y:S05]  /*4630*/  BSYNC B0 ;  /* 0x0000000000007941 */ /* 0x000fea0003800000 */
.L_x_4404:
[----:B------:R-:W0:Y:S01]  /*4640*/  F2I.FTZ.TRUNC.NTZ R16, R16 ;  /* 0x0000001000107305 */ /* 0x000e22000021f100 */
[----:B------:R-:W-:Y:S05]  /*4650*/  BRA `(.L_x_4379) ;  /* 0x0000018000007947 */ /* 0x000fea0003800000 */
.L_x_4378:
        /* <DEDUP_REMOVED lines=21> */
.L_x_4403:
[----:B------:R0:W5:Y:S01]  /*47b0*/  LDG.E R16, [R2.64] ;  /* 0x0000002402107981 */ /* 0x000162000c1e1900 */
[----:B------:R-:W-:Y:S05]  /*47c0*/  BRA `(.L_x_4379) ;  /* 0x0000001000007947 */ /* 0x000fea0003800000 */
.L_x_4402:
[----:B------:R0:W5:Y:S02]  /*47d0*/  LDG.E R16, [R2.64] ;  /* 0x0000002402107981 */ /* 0x000164000c1e1900 */
.L_x_4379:
[----:B------:R-:W4:Y:S02]  /*47e0*/  S2R R23, SR_TID.X ;  /* 0x0000000000177919 */ /* 0x000f240000002100 */
[----:B----4-:R-:W-:Y:S02]  /*47f0*/  IADD3 R23, R23, 0x80, RZ ;  /* 0x0000008017177810 */ /* 0x010fe40007ffe0ff */
.L_x_4245:
[----:B-1-34-:R-:W-:Y:S05]  /*4800*/  BSYNC B6 ;  /* 0x0000000000067941 */ /* 0x01afea0003800000 */
.L_x_4244:
[----:B------:R-:W-:Y:S01]  /*4810*/  ISETP.GE.AND P0, PT, R23, R49, PT ;  /* 0x000000311700720c */ /* 0x000fe20003f06270 */
[----:B------:R-:W-:Y:S01]  /*4820*/  BSSY B6, `(.L_x_4406) ;  /* 0x0000471000067945 */ /* 0x000fe20003800000 */
[----:B------:R-:W-:Y:S01]  /*4830*/  IMAD.MOV.U32 R34, RZ, RZ, RZ ;  /* 0x000000ffff227224 */ /* 0x000fe200078e00ff */
[----:B------:R-:W-:Y:S01]  /*4840*/  CS2R R32, SRZ ;  /* 0x0000000000207805 */ /* 0x000fe2000001ff00 */
[----:B------:R-:W-:-:S09]  /*4850*/  IMAD.MOV.U32 R36, RZ, RZ, RZ ;  /* 0x000000ffff247224 */ /* 0x000fd200078e00ff */
        /* <DEDUP_REMOVED lines=18> */
.L_x_4411:
[----:B------:R0:W5:Y:S01]  /*4980*/  LDG.E.U8 R35, [R2.64] ;  /* 0x0000002402237981 */ /* 0x000162000c1e1100 */
[----:B------:R-:W-:Y:S05]  /*4990*/  BRA `(.L_x_4413) ;  /* 0x00000d0000007947 */ /* 0x000fea0003800000 */
.L_x_4410:
        /* <DEDUP_REMOVED lines=8> */
.L_x_4415:
[----:B------:R0:W5:Y:S01]  /*4a20*/  LDG.E R35, [R2.64] ;  /* 0x0000002402237981 */ /* 0x000162000c1e1900 */
[----:B------:R-:W-:Y:S05]  /*4a30*/  BRA `(.L_x_4413) ;  /* 0x00000c6000007947 */ /* 0x000fea0003800000 */
.L_x_4414:
[----:B------:R0:W5:Y:S01]  /*4a40*/  LDG.E.S16 R35, [R2.64] ;  /* 0x0000002402237981 */ /* 0x000162000c1e1700 */
[----:B------:R-:W-:Y:S05]  /*4a50*/  BRA `(.L_x_4413) ;  /* 0x00000c4000007947 */ /* 0x000fea0003800000 */
.L_x_4409:
[----:B------:R-:W-:-:S13]  /*4a60*/  ISETP.GT.AND P0, PT, R0, 0x6, PT ;  /* 0x000000060000780c */ /* 0x000fda0003f04270 */
[----:B------:R-:W-:Y:S05]  /*4a70*/  @P0 BRA `(.L_x_4416) ;  /* 0x000000b000000947 */ /* 0x000fea0003800000 */
[----:B------:R-:W-:-:S13]  /*4a80*/  ISETP.NE.AND P0, PT, R0, 0x5, PT ;  /* 0x000000050000780c */ /* 0x000fda0003f05270 */
[----:B------:R-:W-:Y:S05]  /*4a90*/  @!P0 BRA `(.L_x_4417) ;  /* 0x0000005000008947 */ /* 0x000fea0003800000 */
[----:B------:R-:W-:-:S13]  /*4aa0*/  ISETP.NE.AND P0, PT, R0, 0x6, PT ;  /* 0x000000060000780c */ /* 0x000fda0003f05270 */
[----:B------:R-:W-:Y:S05]  /*4ab0*/  @P0 BRA `(.L_x_4412) ;  /* 0x00000a6000000947 */ /* 0x000fea0003800000 */
[----:B------:R-:W3:Y:S02]  /*4ac0*/  LDG.E R2, [R2.64] ;  /* 0x0000002402027981 */ /* 0x000ee4000c1e1900 */
[----:B---3--:R0:W1:Y:S01]  /*4ad0*/  F2I.FTZ.TRUNC.NTZ R35, R2 ;  /* 0x0000000200237305 */ /* 0x008062000021f100 */
[----:B------:R-:W-:Y:S05]  /*4ae0*/  BRA `(.L_x_4413) ;  /* 0x00000bb000007947 */ /* 0x000fea0003800000 */
.L_x_4417:
[----:B------:R-:W3:Y:S02]  /*4af0*/  LDG.E.U16 R2, [R2.64] ;  /* 0x0000002402027981 */ /* 0x000ee4000c1e1500 */
[----:B---3--:R-:W-:-:S06]  /*4b00*/  HADD2.F32 R35, -RZ, R2.H0_H0 ;  /* 0x20000002ff237230 */ /* 0x008fcc0000004100 */
[----:B------:R-:W0:Y:S01]  /*4b10*/  F2I.FTZ.TRUNC.NTZ R35, R35 ;  /* 0x0000002300237305 */ /* 0x000e22000021f100 */
[----:B------:R-:W-:Y:S05]  /*4b20*/  BRA `(.L_x_4413) ;  /* 0x00000b7000007947 */ /* 0x000fea0003800000 */
.L_x_4416:
[----:B------:R-:W-:-:S13]  /*4b30*/  ISETP.NE.AND P0, PT, R0, 0x7, PT ;  /* 0x000000070000780c */ /* 0x000fda0003f05270 */
[----:B------:R-:W-:Y:S05]  /*4b40*/  @!P0 BRA `(.L_x_4418) ;  /* 0x000000b000008947 */ /* 0x000fea0003800000 */
[----:B------:R-:W-:-:S13]  /*4b50*/  ISETP.NE.AND P0, PT, R0, 0x8, PT ;  /* 0x000000080000780c */ /* 0x000fda0003f05270 */
[----:B------:R-:W-:Y:S05]  /*4b60*/  @!P0 BRA `(.L_x_4419) ;  /* 0x0000005000008947 */ /* 0x000fea0003800000 */
[----:B------:R-:W-:-:S13]  /*4b70*/  ISETP.NE.AND P0, PT, R0, 0x9, PT ;  /* 0x000000090000780c */ /* 0x000fda0003f05270 */
[----:B------:R-:W-:Y:S05]  /*4b80*/  @P0 BRA `(.L_x_4412) ;  /* 0x0000099000000947 */ /* 0x000fea0003800000 */
[----:B------:R-:W3:Y:S02]  /*4b90*/  LDG.E R2, [R2.64] ;  /* 0x0000002402027981 */ /* 0x000ee4000c1e1900 */
[----:B---3--:R0:W1:Y:S01]  /*4ba0*/  F2I.FTZ.TRUNC.NTZ R35, R2 ;  /* 0x0000000200237305 */ /* 0x008062000021f100 */
[----:B------:R-:W-:Y:S05]  /*4bb0*/  BRA `(.L_x_4413) ;  /* 0x00000ae000007947 */ /* 0x000fea0003800000 */
.L_x_4419:
[----:B------:R-:W3:Y:S02]  /*4bc0*/  LDG.E.U16 R2, [R2.64] ;  /* 0x0000002402027981 */ /* 0x000ee4000c1e1500 */
[----:B---3--:R-:W-:-:S06]  /*4bd0*/  HADD2.F32 R35, -RZ, R2.H0_H0 ;  /* 0x20000002ff237230 */ /* 0x008fcc0000004100 */
[----:B------:R-:W0:Y:S01]  /*4be0*/  F2I.FTZ.TRUNC.NTZ R35, R35 ;  /* 0x0000002300237305 */ /* 0x000e22000021f100 */
[----:B------:R-:W-:Y:S05]  /*4bf0*/  BRA `(.L_x_4413) ;  /* 0x00000aa000007947 */ /* 0x000fea0003800000 */
.L_x_4418:
[----:B------:R-:W3:Y:S02]  /*4c00*/  LDG.E.64 R2, [R2.64] ;  /* 0x0000002402027981 */ /* 0x000ee4000c1e1b00 */
[----:B---3--:R0:W1:Y:S01]  /*4c10*/  F2I.F64.TRUNC R35, R2 ;  /* 0x0000000200237311 */ /* 0x008062000030d100 */
[----:B------:R-:W-:Y:S05]  /*4c20*/  BRA `(.L_x_4413) ;  /* 0x00000a7000007947 */ /* 0x000fea0003800000 */
.L_x_4408:
        /* <DEDUP_REMOVED lines=12> */
.L_x_4422:
[----:B------:R-:W3:Y:S02]  /*4cf0*/  LDG.E.64 R2, [R2.64] ;  /* 0x0000002402027981 */ /* 0x000ee4000c1e1b00 */
[----:B---3--:R0:W1:Y:S01]  /*4d00*/  F2I.F64.TRUNC R35, R2 ;  /* 0x0000000200237311 */ /* 0x008062000030d100 */
[----:B------:R-:W-:Y:S05]  /*4d10*/  BRA `(.L_x_4413) ;  /* 0x0000098000007947 */ /* 0x000fea0003800000 */
.L_x_4421:
        /* <DEDUP_REMOVED lines=27> */
.L_x_4424:
        /* <DEDUP_REMOVED lines=14> */
.L_x_4423:
[----:B------:R-:W3:Y:S02]  /*4fb0*/  LDG.E.U16 R35, [R2.64] ;  /* 0x0000002402237981 */ /* 0x000ee4000c1e1500 */
[----:B---3--:R-:W-:-:S06]  /*4fc0*/  PRMT R35, RZ, 0x5410, R35 ;  /* 0x00005410ff237816 */ /* 0x008fcc0000000023 */
[----:B------:R-:W0:Y:S01]  /*4fd0*/  F2I.FTZ.TRUNC.NTZ R35, R35 ;  /* 0x0000002300237305 */ /* 0x000e22000021f100 */
[----:B------:R-:W-:Y:S05]  /*4fe0*/  BRA `(.L_x_4413) ;  /* 0x000006b000007947 */ /* 0x000fea0003800000 */
.L_x_4420:
        /* <DEDUP_REMOVED lines=10> */
.L_x_4427:
        /* <DEDUP_REMOVED lines=21> */
.L_x_4431:
[----:B------:R-:W-:Y:S05]  /*51e0*/  BSYNC B1 ;  /* 0x0000000000017941 */ /* 0x000fea0003800000 */
.L_x_4430:
[----:B------:R-:W-:Y:S01]  /*51f0*/  IMAD.SHL.U32 R2, R2, 0x100000, RZ ;  /* 0x0010000002027824 */ /* 0x000fe200078e00ff */
[----:B------:R-:W-:-:S04]  /*5200*/  LEA R0, R0, 0x3b800000, 0x17 ;  /* 0x3b80000000007811 */ /* 0x000fc800078eb8ff */
[----:B------:R-:W-:Y:S02]  /*5210*/  LOP3.LUT R35, R0, R2, R35, 0xfe, !PT ;  /* 0x0000000200237212 */ /* 0x000fe400078efe23 */
.L_x_4429:
[----:B------:R-:W-:Y:S05]  /*5220*/  BSYNC B0 ;  /* 0x0000000000007941 */ /* 0x000fea0003800000 */
.L_x_4428:
[----:B------:R-:W0:Y:S01]  /*5230*/  F2I.FTZ.TRUNC.NTZ R35, R35 ;  /* 0x0000002300237305 */ /* 0x000e22000021f100 */
[----:B------:R-:W-:Y:S05]  /*5240*/  BRA `(.L_x_4413) ;  /* 0x0000045000007947 */ /* 0x000fea0003800000 */
.L_x_4426:
        /* <DEDUP_REMOVED lines=21> */
.L_x_4435:
[----:B------:R-:W-:Y:S05]  /*53a0*/  BSYNC B1 ;  /* 0x0000000000017941 */ /* 0x000fea0003800000 */
.L_x_4434:
[----:B------:R-:W-:Y:S01]  /*53b0*/  IMAD.SHL.U32 R2, R2, 0x200000, RZ ;  /* 0x0020000002027824 */ /* 0x000fe200078e00ff */
[----:B------:R-:W-:-:S04]  /*53c0*/  LEA R0, R0, 0x37800000, 0x17 ;  /* 0x3780000000007811 */ /* 0x000fc800078eb8ff */
[----:B------:R-:W-:Y:S02]  /*53d0*/  LOP3.LUT R35, R0, R2, R35, 0xfe, !PT ;  /* 0x0000000200237212 */ /* 0x000fe400078efe23 */
.L_x_4433:
[----:B------:R-:W-:Y:S05]  /*53e0*/  BSYNC B0 ;  /* 0x0000000000007941 */ /* 0x000fea0003800000 */
.L_x_4432:
[----:B------:R-:W0:Y:S01]  /*53f0*/  F2I.FTZ.TRUNC.NTZ R35, R35 ;  /* 0x0000002300237305 */ /* 0x000e22000021f100 */
[----:B------:R-:W-:Y:S05]  /*5400*/  BRA `(.L_x_4413) ;  /* 0x0000029000007947 */ /* 0x000fea0003800000 */
.L_x_4425:
        /* <DEDUP_REMOVED lines=14> */
.L_x_4439:
[----:B------:R-:W-:Y:S05]  /*54f0*/  BSYNC B0 ;  /* 0x0000000000007941 */ /* 0x000fea0003800000 */
.L_x_4438:
[----:B------:R-:W0:Y:S01]  /*5500*/  F2I.FTZ.TRUNC.NTZ R35, R35 ;  /* 0x0000002300237305 */ /* 0x000e22000021f100 */
[----:B------:R-:W-:Y:S05]  /*5510*/  BRA `(.L_x_4413) ;  /* 0x0000018000007947 */ /* 0x000fea0003800000 */
.L_x_4412:
        /* <DEDUP_REMOVED lines=19> */
[----:B0-2--5:R-:W-:Y:S05]  /*5650*/  CALL.ABS.NOINC R2 ;  /* 0x0000000002007343 */ /* 0x025fea0003c00000 */
[----:B------:R-:W-:Y:S05]  /*5660*/  BRA `(.L_x_4413) ;  /* 0x0000003000007947 */ /* 0x000fea0003800000 */
.L_x_4437:
[----:B------:R0:W5:Y:S01]  /*5670*/  LDG.E R35, [R2.64] ;  /* 0x0000002402237981 */ /* 0x000162000c1e1900 */
[----:B------:R-:W-:Y:S05]  /*5680*/  BRA `(.L_x_4413) ;  /* 0x0000001000007947 */ /* 0x000fea0003800000 */
.L_x_4436:
[----:B------:R0:W5:Y:S02]  /*5690*/  LDG.E R35, [R2.64] ;  /* 0x0000002402237981 */ /* 0x000164000c1e1900 */
.L_x_4413:
        /* <DEDUP_REMOVED lines=16> */
.L_x_4443:
[----:B------:R0:W5:Y:S01]  /*57a0*/  LDG.E.U8 R34, [R2.64] ;  /* 0x0000002402227981 */ /* 0x000162000c1e1100 */
[----:B------:R-:W-:Y:S05]  /*57b0*/  BRA `(.L_x_4445) ;  /* 0x00000d0000007947 */ /* 0x000fea0003800000 */
.L_x_4442:
        /* <DEDUP_REMOVED lines=8> */
.L_x_4447:
[----:B------:R0:W5:Y:S01]  /*5840*/  LDG.E R34, [R2.64] ;  /* 0x0000002402227981 */ /* 0x000162000c1e1900 */
[----:B------:R-:W-:Y:S05]  /*5850*/  BRA `(.L_x_4445) ;  /* 0x00000c6000007947 */ /* 0x000fea0003800000 */
.L_x_4446:
[----:B------:R0:W5:Y:S01]  /*5860*/  LDG.E.S16 R34, [R2.64] ;  /* 0x0000002402227981 */ /* 0x000162000c1e1700 */
[----:B------:R-:W-:Y:S05]  /*5870*/  BRA `(.L_x_4445) ;  /* 0x00000c4000007947 */ /* 0x000fea0003800000 */
.L_x_4441:
        /* <DEDUP_REMOVED lines=9> */
.L_x_4449:
[----:B------:R-:W3:Y:S02]  /*5910*/  LDG.E.U16 R2, [R2.64] ;  /* 0x0000002402027981 */ /* 0x000ee4000c1e1500 */
[----:B---3--:R-:W-:-:S06]  /*5920*/  HADD2.F32 R34, -RZ, R2.H0_H0 ;  /* 0x20000002ff227230 */ /* 0x008fcc0000004100 */
[----:B------:R-:W0:Y:S01]  /*5930*/  F2I.FTZ.TRUNC.NTZ R34, R34 ;  /* 0x0000002200227305 */ /* 0x000e22000021f100 */
[----:B------:R-:W-:Y:S05]  /*5940*/  BRA `(.L_x_4445) ;  /* 0x00000b7000007947 */ /* 0x000fea0003800000 */
.L_x_4448:
        /* <DEDUP_REMOVED lines=9> */
.L_x_4451:
[----:B------:R-:W3:Y:S02]  /*59e0*/  LDG.E.U16 R2, [R2.64] ;  /* 0x0000002402027981 */ /* 0x000ee4000c1e1500 */
[----:B---3--:R-:W-:-:S06]  /*59f0*/  HADD2.F32 R34, -RZ, R2.H0_H0 ;  /* 0x20000002ff227230 */ /* 0x008fcc0000004100 */
[----:B------:R-:W0:Y:S01]  /*5a00*/  F2I.FTZ.TRUNC.NTZ R34, R34 ;  /* 0x0000002200227305 */ /* 0x000e22000021f100 */
[----:B------:R-:W-:Y:S05]  /*5a10*/  BRA `(.L_x_4445) ;  /* 0x00000aa000007947 */ /* 0x000fea0003800000 */
.L_x_4450:
[----:B------:R-:W3:Y:S02]  /*5a20*/  LDG.E.64 R2, [R2.64] ;  /* 0x0000002402027981 */ /* 0x000ee4000c1e1b00 */
[----:B---3--:R0:W3:Y:S01]  /*5a30*/  F2I.F64.TRUNC R34, R2 ;  /* 0x0000000200227311 */ /* 0x0080e2000030d100 */
[----:B------:R-:W-:Y:S05]  /*5a40*/  BRA `(.L_x_4445) ;  /* 0x00000a7000007947 */ /* 0x000fea0003800000 */
.L_x_4440:
        /* <DEDUP_REMOVED lines=12> */
.L_x_4454:
[----:B------:R-:W3:Y:S02]  /*5b10*/  LDG.E.64 R2, [R2.64] ;  /* 0x0000002402027981 */ /* 0x000ee4000c1e1b00 */
[----:B---3--:R0:W3:Y:S01]  /*5b20*/  F2I.F64.TRUNC R34, R2 ;  /* 0x0000000200227311 */ /* 0x0080e2000030d100 */
[----:B------:R-:W-:Y:S05]  /*5b30*/  BRA `(.L_x_4445) ;  /* 0x0000098000007947 */ /* 0x000fea0003800000 */
.L_x_4453:
        /* <DEDUP_REMOVED lines=27> */
.L_x_4456:
        /* <DEDUP_REMOVED lines=14> */
.L_x_4455:
[----:B------:R-:W3:Y:S02]  /*5dd0*/  LDG.E.U16 R34, [R2.64] ;  /* 0x0000002402227981 */ /* 0x000ee4000c1e1500 */
[----:B---3--:R-:W-:-:S06]  /*5de0*/  PRMT R34, RZ, 0x5410, R34 ;  /* 0x00005410ff227816 */ /* 0x008fcc0000000022 */
[----:B------:R-:W0:Y:S01]  /*5df0*/  F2I.FTZ.TRUNC.NTZ R34, R34 ;  /* 0x0000002200227305 */ /* 0x000e22000021f100 */
[----:B------:R-:W-:Y:S05]  /*5e00*/  BRA `(.L_x_4445) ;  /* 0x000006b000007947 */ /* 0x000fea0003800000 */
.L_x_4452:
        /* <DEDUP_REMOVED lines=10> */
.L_x_4459:
        /* <DEDUP_REMOVED lines=21> */
.L_x_4463:
[----:B------:R-:W-:Y:S05]  /*6000*/  BSYNC B1 ;  /* 0x0000000000017941 */ /* 0x000fea0003800000 */
.L_x_4462:
[----:B------:R-:W-:Y:S01]  /*6010*/  IMAD.SHL.U32 R2, R2, 0x100000, RZ ;  /* 0x0010000002027824 */ /* 0x000fe200078e00ff */
[----:B------:R-:W-:-:S04]  /*6020*/  LEA R3, R0, 0x3b800000, 0x17 ;  /* 0x3b80000000037811 */ /* 0x000fc800078eb8ff */
[----:B------:R-:W-:Y:S02]  /*6030*/  LOP3.LUT R34, R3, R2, R34, 0xfe, !PT ;  /* 0x0000000203227212 */ /* 0x000fe400078efe22 */
.L_x_4461:
[----:B------:R-:W-:Y:S05]  /*6040*/  BSYNC B0 ;  /* 0x0000000000007941 */ /* 0x000fea0003800000 */
.L_x_4460:
[----:B------:R-:W0:Y:S01]  /*6050*/  F2I.FTZ.TRUNC.NTZ R34, R34 ;  /* 0x0000002200227305 */ /* 0x000e22000021f100 */
[----:B------:R-:W-:Y:S05]  /*6060*/  BRA `(.L_x_4445) ;  /* 0x0000045000007947 */ /* 0x000fea0003800000 */
.L_x_4458:
        /* <DEDUP_REMOVED lines=21> */
.L_x_4467:
[----:B------:R-:W-:Y:S05]  /*61c0*/  BSYNC B1 ;  /* 0x0000000000017941 */ /* 0x000fea0003800000 */
.L_x_4466:
[----:B------:R-:W-:Y:S01]  /*61d0*/  IMAD.SHL.U32 R2, R2, 0x200000, RZ ;  /* 0x0020000002027824 */ /* 0x000fe200078e00ff */
[----:B------:R-:W-:-:S04]  /*61e0*/  LEA R3, R0, 0x37800000, 0x17 ;  /* 0x3780000000037811 */ /* 0x000fc800078eb8ff */
[----:B------:R-:W-:Y:S02]  /*61f0*/  LOP3.LUT R34, R3, R2, R34, 0xfe, !PT ;  /* 0x0000000203227212 */ /* 0x000fe400078efe22 */
.L_x_4465:
[----:B------:R-:W-:Y:S05]  /*6200*/  BSYNC B0 ;  /* 0x0000000000007941 */ /* 0x000fea0003800000 */
.L_x_4464:
[----:B------:R-:W0:Y:S01]  /*6210*/  F2I.FTZ.TRUNC.NTZ R34, R34 ;  /* 0x0000002200227305 */ /* 0x000e22000021f100 */
[----:B------:R-:W-:Y:S05]  /*6220*/  BRA `(.L_x_4445) ;  /* 0x0000029000007947 */ /* 0x000fea0003800000 */
.L_x_4457:
        /* <DEDUP_REMOVED lines=14> */
.L_x_4471:
[----:B------:R-:W-:Y:S05]  /*6310*/  BSYNC B0 ;  /* 0x0000000000007941 */ /* 0x000fea0003800000 */
.L_x_4470:
[----:B------:R-:W0:Y:S01]  /*6320*/  F2I.FTZ.TRUNC.NTZ R34, R34 ;  /* 0x0000002200227305 */ /* 0x000e22000021f100 */
[----:B------:R-:W-:Y:S05]  /*6330*/  BRA `(.L_x_4445) ;  /* 0x0000018000007947 */ /* 0x000fea0003800000 */
.L_x_4444:
        /* <DEDUP_REMOVED lines=21> */
.L_x_4469:
[----:B------:R0:W5:Y:S01]  /*6490*/  LDG.E R34, [R2.64] ;  /* 0x0000002402227981 */ /* 0x000162000c1e1900 */
[----:B------:R-:W-:Y:S05]  /*64a0*/  BRA `(.L_x_4445) ;  /* 0x0000001000007947 */ /* 0x000fea0003800000 */
.L_x_4468:
[----:B------:R0:W5:Y:S02]  /*64b0*/  LDG.E R34, [R2.64] ;  /* 0x0000002402227981 */ /* 0x000164000c1e1900 */
.L_x_4445:
        /* <DEDUP_REMOVED lines=16> */
.L_x_4475:
[----:B------:R0:W5:Y:S01]  /*65c0*/  LDG.E.U8 R36, [R2.64] ;  /* 0x0000002402247981 */ /* 0x000162000c1e1100 */
[----:B------:R-:W-:Y:S05]  /*65d0*/  BRA `(.L_x_4477) ;  /* 0x00000d0000007947 */ /* 0x000fea0003800000 */
.L_x_4474:
        /* <DEDUP_REMOVED lines=8> */
.L_x_4479:
[----:B------:R0:W5:Y:S01]  /*6660*/  LDG.E R36, [R2.64] ;  /* 0x0000002402247981 */ /* 0x000162000c1e1900 */
[----:B------:R-:W-:Y:S05]  /*6670*/  BRA `(.L_x_4477) ;  /* 0x00000c6000007947 */ /* 0x000fea0003800000 */
.L_x_4478:
[----:B------:R0:W5:Y:S01]  /*6680*/  LDG.E.S16 R36, [R2.64] ;  /* 0x0000002402247981 */ /* 0x000162000c1e1700 */
[----:B------:R-:W-:Y:S05]  /*6690*/  BRA `(.L_x_4477) ;  /* 0x00000c4000007947 */ /* 0x000fea0003800000 */
.L_x_4473:
        /* <DEDUP_REMOVED lines=9> */
.L_x_4481:
[----:B------:R-:W4:Y:S02]  /*6730*/  LDG.E.U16 R2, [R2.64] ;  /* 0x0000002402027981 */ /* 0x000f24000c1e1500 */
[----:B----4-:R-:W-:-:S06]  /*6740*/  HADD2.F32 R36, -RZ, R2.H0_H0 ;  /* 0x20000002ff247230 */ /* 0x010fcc0000004100 */
[----:B------:R-:W0:Y:S01]  /*6750*/  F2I.FTZ.TRUNC.NTZ R36, R36 ;  /* 0x0000002400247305 */ /* 0x000e22000021f100 */
[----:B------:R-:W-:Y:S05]  /*6760*/  BRA `(.L_x_4477) ;  /* 0x00000b7000007947 */ /* 0x000fea0003800000 */
.L_x_4480:
        /* <DEDUP_REMOVED lines=9> */
.L_x_4483:
[----:B------:R-:W4:Y:S02]  /*6800*/  LDG.E.U16 R2, [R2.64] ;  /* 0x0000002402027981 */ /* 0x000f24000c1e1500 */
[----:B----4-:R-:W-:-:S06]  /*6810*/  HADD2.F32 R36, -RZ, R2.H0_H0 ;  /* 0x20000002ff247230 */ /* 0x010fcc0000004100 */
[----:B------:R-:W0:Y:S01]  /*6820*/  F2I.FTZ.TRUNC.NTZ R36, R36 ;  /* 0x0000002400247305 */ /* 0x000e22000021f100 */
[----:B------:R-:W-:Y:S05]  /*6830*/  BRA `(.L_x_4477) ;  /* 0x00000aa000007947 */ /* 0x000fea0003800000 */
.L_x_4482:
[----:B------:R-:W4:Y:S02]  /*6840*/  LDG.E.64 R36, [R2.64] ;  /* 0x0000002402247981 */ /* 0x000f24000c1e1b00 */
[----:B----4-:R0:W4:Y:S01]  /*6850*/  F2I.F64.TRUNC R36, R36 ;  /* 0x0000002400247311 */ /* 0x010122000030d100 */
[----:B------:R-:W-:Y:S05]  /*6860*/  BRA `(.L_x_4477) ;  /* 0x00000a7000007947 */ /* 0x000fea0003800000 */
.L_x_4472:
        /* <DEDUP_REMOVED lines=12> */
.L_x_4486:
[----:B------:R-:W4:Y:S02]  /*6930*/  LDG.E.64 R2, [R2.64] ;  /* 0x0000002402027981 */ /* 0x000f24000c1e1b00 */
[----:B----4-:R0:W4:Y:S01]  /*6940*/  F2I.F64.TRUNC R36, R2 ;  /* 0x0000000200247311 */ /* 0x010122000030d100 */
[----:B------:R-:W-:Y:S05]  /*6950*/  BRA `(.L_x_4477) ;  /* 0x0000098000007947 */ /* 0x000fea0003800000 */
.L_x_4485:
        /* <DEDUP_REMOVED lines=27> */
.L_x_4488:
        /* <DEDUP_REMOVED lines=14> */
.L_x_4487:
[----:B------:R-:W4:Y:S02]  /*6bf0*/  LDG.E.U16 R36, [R2.64] ;  /* 0x0000002402247981 */ /* 0x000f24000c1e1500 */
[----:B----4-:R-:W-:-:S06]  /*6c00*/  PRMT R36, RZ, 0x5410, R36 ;  /* 0x00005410ff247816 */ /* 0x010fcc0000000024 */
[----:B------:R-:W0:Y:S01]  /*6c10*/  F2I.FTZ.TRUNC.NTZ R36, R36 ;  /* 0x0000002400247305 */ /* 0x000e22000021f100 */
[----:B------:R-:W-:Y:S05]  /*6c20*/  BRA `(.L_x_4477) ;  /* 0x000006b000007947 */ /* 0x000fea0003800000 */
.L_x_4484:
        /* <DEDUP_REMOVED lines=10> */
.L_x_4491:
        /* <DEDUP_REMOVED lines=21> */
.L_x_4495:
[----:B------:R-:W-:Y:S05]  /*6e20*/  BSYNC B1 ;  /* 0x0000000000017941 */ /* 0x000fea0003800000 */
.L_x_4494:
[----:B------:R-:W-:Y:S01]  /*6e30*/  IMAD.SHL.U32 R2, R2, 0x100000, RZ ;  /* 0x0010000002027824 */ /* 0x000fe200078e00ff */
[----:B------:R-:W-:-:S04]  /*6e40*/  LEA R3, R0, 0x3b800000, 0x17 ;  /* 0x3b80000000037811 */ /* 0x000fc800078eb8ff */
[----:B------:R-:W-:Y:S02]  /*6e50*/  LOP3.LUT R36, R3, R2, R36, 0xfe, !PT ;  /* 0x0000000203247212 */ /* 0x000fe400078efe24 */
.L_x_4493:
[----:B------:R-:W-:Y:S05]  /*6e60*/  BSYNC B0 ;  /* 0x0000000000007941 */ /* 0x000fea0003800000 */
.L_x_4492:
[----:B------:R-:W0:Y:S01]  /*6e70*/  F2I.FTZ.TRUNC.NTZ R36, R36 ;  /* 0x0000002400247305 */ /* 0x000e22000021f100 */
[----:B------:R-:W-:Y:S05]  /*6e80*/  BRA `(.L_x_4477) ;  /* 0x0000045000007947 */ /* 0x000fea0003800000 */
.L_x_4490:
        /* <DEDUP_REMOVED lines=21> */
.L_x_4499:
[----:B------:R-:W-:Y:S05]  /*6fe0*/  BSYNC B1 ;  /* 0x0000000000017941 */ /* 0x000fea0003800000 */
.L_x_4498:
[----:B------:R-:W-:Y:S01]  /*6ff0*/  IMAD.SHL.U32 R2, R2, 0x200000, RZ ;  /* 0x0020000002027824 */ /* 0x000fe200078e00ff */
[----:B------:R-:W-:-:S04]  /*7000*/  LEA R3, R0, 0x37800000, 0x17 ;  /* 0x3780000000037811 */ /* 0x000fc800078eb8ff */
[----:B------:R-:W-:Y:S02]  /*7010*/  LOP3.LUT R36, R3, R2, R36, 0xfe, !PT ;  /* 0x0000000203247212 */ /* 0x000fe400078efe24 */
.L_x_4497:
[----:B------:R-:W-:Y:S05]  /*7020*/  BSYNC B0 ;  /* 0x0000000000007941 */ /* 0x000fea0003800000 */
.L_x_4496:
[----:B------:R-:W0:Y:S01]  /*7030*/  F2I.FTZ.TRUNC.NTZ R36, R36 ;  /* 0x0000002400247305 */ /* 0x000e22000021f100 */
[----:B------:R-:W-:Y:S05]  /*7040*/  BRA `(.L_x_4477) ;  /* 0x0000029000007947 */ /* 0x000fea0003800000 */
.L_x_4489:
        /* <DEDUP_REMOVED lines=14> */
.L_x_4503:
[----:B------:R-:W-:Y:S05]  /*7130*/  BSYNC B0 ;  /* 0x0000000000007941 */ /* 0x000fea0003800000 */
.L_x_4502:
[----:B------:R-:W0:Y:S01]  /*7140*/  F2I.FTZ.TRUNC.NTZ R36, R36 ;  /* 0x0000002400247305 */ /* 0x000e22000021f100 */
[----:B------:R-:W-:Y:S05]  /*7150*/  BRA `(.L_x_4477) ;  /* 0x0000018000007947 */ /* 0x000fea0003800000 */
.L_x_4476:
        /* <DEDUP_REMOVED lines=21> */
.L_x_4501:
[----:B------:R0:W5:Y:S01]  /*72b0*/  LDG.E R36, [R2.64] ;  /* 0x0000002402247981 */ /* 0x000162000c1e1900 */
[----:B------:R-:W-:Y:S05]  /*72c0*/  BRA `(.L_x_4477) ;  /* 0x0000001000007947 */ /* 0x000fea0003800000 */
.L_x_4500:
[----:B------:R0:W5:Y:S02]  /*72d0*/  LDG.E R36, [R2.64] ;  /* 0x0000002402247981 */ /* 0x000164000c1e1900 */
.L_x_4477:
        /* <DEDUP_REMOVED lines=16> */
.L_x_4507:
[----:B------:R0:W5:Y:S01]  /*73e0*/  LDG.E.U8 R33, [R2.64] ;  /* 0x0000002402217981 */ /* 0x000162000c1e1100 */
[----:B------:R-:W-:Y:S05]  /*73f0*/  BRA `(.L_x_4509) ;  /* 0x00000d0000007947 */ /* 0x000fea0003800000 */
.L_x_4506:
        /* <DEDUP_REMOVED lines=8> */
.L_x_4511:
[----:B------:R0:W5:Y:S01]  /*7480*/  LDG.E R33, [R2.64] ;  /* 0x0000002402217981 */ /* 0x000162000c1e1900 */
[----:B------:R-:W-:Y:S05]  /*7490*/  BRA `(.L_x_4509) ;  /* 0x00000c6000007947 */ /* 0x000fea0003800000 */
.L_x_4510:
[----:B------:R0:W5:Y:S01]  /*74a0*/  LDG.E.S16 R33, [R2.64] ;  /* 0x0000002402217981 */ /* 0x000162000c1e1700 */
[----:B------:R-:W-:Y:S05]  /*74b0*/  BRA `(.L_x_4509) ;  /* 0x00000c4000007947 */ /* 0x000fea0003800000 */
.L_x_4505:
        /* <DEDUP_REMOVED lines=9> */
.L_x_4513:
[----:B----4-:R-:W4:Y:S02]  /*7550*/  LDG.E.U16 R2, [R2.64] ;  /* 0x0000002402027981 */ /* 0x010f24000c1e1500 */
[----:B----4-:R-:W-:-:S06]  /*7560*/  HADD2.F32 R33, -RZ, R2.H0_H0 ;  /* 0x20000002ff217230 */ /* 0x010fcc0000004100 */
[----:B------:R-:W0:Y:S01]  /*7570*/  F2I.FTZ.TRUNC.NTZ R33, R33 ;  /* 0x0000002100217305 */ /* 0x000e22000021f100 */
[----:B------:R-:W-:Y:S05]  /*7580*/  BRA `(.L_x_4509) ;  /* 0x00000b7000007947 */ /* 0x000fea0003800000 */
.L_x_4512:
        /* <DEDUP_REMOVED lines=9> */
.L_x_4515:
[----:B----4-:R-:W4:Y:S02]  /*7620*/  LDG.E.U16 R2, [R2.64] ;  /* 0x0000002402027981 */ /* 0x010f24000c1e1500 */
[----:B----4-:R-:W-:-:S06]  /*7630*/  HADD2.F32 R33, -RZ, R2.H0_H0 ;  /* 0x20000002ff217230 */ /* 0x010fcc0000004100 */
[----:B------:R-:W0:Y:S01]  /*7640*/  F2I.FTZ.TRUNC.NTZ R33, R33 ;  /* 0x0000002100217305 */ /* 0x000e22000021f100 */
[----:B------:R-:W-:Y:S05]  /*7650*/  BRA `(.L_x_4509) ;  /* 0x00000aa000007947 */ /* 0x000fea0003800000 */
.L_x_4514:
[----:B----4-:R-:W4:Y:S02]  /*7660*/  LDG.E.64 R2, [R2.64] ;  /* 0x0000002402027981 */ /* 0x010f24000c1e1b00 */
[----:B----4-:R0:W4:Y:S01]  /*7670*/  F2I.F64.TRUNC R33, R2 ;  /* 0x0000000200217311 */ /* 0x010122000030d100 */
[----:B------:R-:W-:Y:S05]  /*7680*/  BRA `(.L_x_4509) ;  /* 0x00000a7000007947 */ /* 0x000fea0003800000 */
.L_x_4504:
        /* <DEDUP_REMOVED lines=12> */
.L_x_4518:
[----:B----4-:R-:W4:Y:S02]  /*7750*/  LDG.E.64 R2, [R2.64] ;  /* 0x0000002402027981 */ /* 0x010f24000c1e1b00 */
[----:B----4-:R0:W4:Y:S01]  /*7760*/  F2I.F64.TRUNC R33, R2 ;  /* 0x0000000200217311 */ /* 0x010122000030d100 */
[----:B------:R-:W-:Y:S05]  /*7770*/  BRA `(.L_x_4509) ;  /* 0x0000098000007947 */ /* 0x000fea0003800000 */
.L_x_4517:
        /* <DEDUP_REMOVED lines=27> */
.L_x_4520:
        /* <DEDUP_REMOVED lines=14> */
.L_x_4519:
[----:B----4-:R-:W4:Y:S02]  /*7a10*/  LDG.E.U16 R33, [R2.64] ;  /* 0x0000002402217981 */ /* 0x010f24000c1e1500 */
[----:B----4-:R-:W-:-:S06]  /*7a20*/  PRMT R33, RZ, 0x5410, R33 ;  /* 0x00005410ff217816 */ /* 0x010fcc0000000021 */
[----:B------:R-:W0:Y:S01]  /*7a30*/  F2I.FTZ.TRUNC.NTZ R33, R33 ;  /* 0x0000002100217305 */ /* 0x000e22000021f100 */
[----:B------:R-:W-:Y:S05]  /*7a40*/  BRA `(.L_x_4509) ;  /* 0x000006b000007947 */ /* 0x000fea0003800000 */
.L_x_4516:
        /* <DEDUP_REMOVED lines=10> */
.L_x_4523:
        /* <DEDUP_REMOVED lines=21> */
.L_x_4527:
[----:B------:R-:W-:Y:S05]  /*7c40*/  BSYNC B1 ;  /* 0x0000000000017941 */ /* 0x000fea0003800000 */
.L_x_4526:
[----:B------:R-:W-:Y:S01]  /*7c50*/  IMAD.SHL.U32 R2, R2, 0x100000, RZ ;  /* 0x0010000002027824 */ /* 0x000fe200078e00ff */
[----:B------:R-:W-:-:S04]  /*7c60*/  LEA R0, R0, 0x3b800000, 0x17 ;  /* 0x3b80000000007811 */ /* 0x000fc800078eb8ff */
[----:B------:R-:W-:Y:S02]  /*7c70*/  LOP3.LUT R33, R0, R2, R33, 0xfe, !PT ;  /* 0x0000000200217212 */ /* 0x000fe400078efe21 */
.L_x_4525:
[----:B------:R-:W-:Y:S05]  /*7c80*/  BSYNC B0 ;  /* 0x0000000000007941 */ /* 0x000fea0003800000 */
.L_x_4524:
[----:B------:R-:W0:Y:S01]  /*7c90*/  F2I.FTZ.TRUNC.NTZ R33, R33 ;  /* 0x0000002100217305 */ /* 0x000e22000021f100 */
[----:B------:R-:W-:Y:S05]  /*7ca0*/  BRA `(.L_x_4509) ;  /* 0x0000045000007947 */ /* 0x000fea0003800000 */
.L_x_4522:
        /* <DEDUP_REMOVED lines=21> */
.L_x_4531:
[----:B------:R-:W-:Y:S05]  /*7e00*/  BSYNC B1 ;  /* 0x0000000000017941 */ /* 0x000fea0003800000 */
.L_x_4530:
[----:B------:R-:W-:Y:S01]  /*7e10*/  IMAD.SHL.U32 R2, R2, 0x200000, RZ ;  /* 0x0020000002027824 */ /* 0x000fe200078e00ff */
[----:B------:R-:W-:-:S04]  /*7e20*/  LEA R0, R0, 0x37800000, 0x17 ;  /* 0x3780000000007811 */ /* 0x000fc800078eb8ff */
[----:B------:R-:W-:Y:S02]  /*7e30*/  LOP3.LUT R33, R0, R2, R33, 0xfe, !PT ;  /* 0x0000000200217212 */ /* 0x000fe400078efe21 */
.L_x_4529:
[----:B------:R-:W-:Y:S05]  /*7e40*/  BSYNC B0 ;  /* 0x0000000000007941 */ /* 0x000fea0003800000 */
.L_x_4528:
[----:B------:R-:W0:Y:S01]  /*7e50*/  F2I.FTZ.TRUNC.NTZ R33, R33 ;  /* 0x0000002100217305 */ /* 0x000e22000021f100 */
[----:B------:R-:W-:Y:S05]  /*7e60*/  BRA `(.L_x_4509) ;  /* 0x0000029000007947 */ /* 0x000fea0003800000 */
.L_x_4521:
        /* <DEDUP_REMOVED lines=14> */
.L_x_4535:
[----:B------:R-:W-:Y:S05]  /*7f50*/  BSYNC B0 ;  /* 0x0000000000007941 */ /* 0x000fea0003800000 */
.L_x_4534:
[----:B------:R-:W0:Y:S01]  /*7f60*/  F2I.FTZ.TRUNC.NTZ R33, R33 ;  /* 0x0000002100217305 */ /* 0x000e22000021f100 */
[----:B------:R-:W-:Y:S05]  /*7f70*/  BRA `(.L_x_4509) ;  /* 0x0000018000007947 */ /* 0x000fea0003800000 */
.L_x_4508:
        /* <DEDUP_REMOVED lines=21> */
.L_x_4533:
[----:B------:R0:W5:Y:S01]  /*80d0*/  LDG.E R33, [R2.64] ;  /* 0x0000002402217981 */ /* 0x000162000c1e1900 */
[----:B------:R-:W-:Y:S05]  /*80e0*/  BRA `(.L_x_4509) ;  /* 0x0000001000007947 */ /* 0x000fea0003800000 */
.L_x_4532:
[----:B------:R0:W5:Y:S02]  /*80f0*/  LDG.E R33, [R2.64] ;  /* 0x0000002402217981 */ /* 0x000164000c1e1900 */
.L_x_4509:
        /* <DEDUP_REMOVED lines=16> */
.L_x_4539:
[----:B------:R0:W5:Y:S01]  /*8200*/  LDG.E.U8 R32, [R2.64] ;  /* 0x0000002402207981 */ /* 0x000162000c1e1100 */
[----:B------:R-:W-:Y:S05]  /*8210*/  BRA `(.L_x_4541) ;  /* 0x00000d0000007947 */ /* 0x000fea0003800000 */
.L_x_4538:
        /* <DEDUP_REMOVED lines=8> */
.L_x_4543:
[----:B------:R0:W5:Y:S01]  /*82a0*/  LDG.E R32, [R2.64] ;  /* 0x0000002402207981 */ /* 0x000162000c1e1900 */
[----:B------:R-:W-:Y:S05]  /*82b0*/  BRA `(.L_x_4541) ;  /* 0x00000c6000007947 */ /* 0x000fea0003800000 */
.L_x_4542:
[----:B------:R0:W5:Y:S01]  /*82c0*/  LDG.E.S16 R32, [R2.64] ;  /* 0x0000002402207981 */ /* 0x000162000c1e1700 */
[----:B------:R-:W-:Y:S05]  /*82d0*/  BRA `(.L_x_4541) ;  /* 0x00000c4000007947 */ /* 0x000fea0003800000 */
.L_x_4537:
        /* <DEDUP_REMOVED lines=9> */
.L_x_4545:
[----:B------:R-:W2:Y:S02]  /*8370*/  LDG.E.U16 R2, [R2.64] ;  /* 0x0000002402027981 */ /* 0x000ea4000c1e1500 */
[----:B--2---:R-:W-:-:S06]  /*8380*/  HADD2.F32 R32, -RZ, R2.H0_H0 ;  /* 0x20000002ff207230 */ /* 0x004fcc0000004100 */
[----:B------:R-:W0:Y:S01]  /*8390*/  F2I.FTZ.TRUNC.NTZ R32, R32 ;  /* 0x0000002000207305 */ /* 0x000e22000021f100 */
[----:B------:R-:W-:Y:S05]  /*83a0*/  BRA `(.L_x_4541) ;  /* 0x00000b7000007947 */ /* 0x000fea0003800000 */
.L_x_4544:
        /* <DEDUP_REMOVED lines=9> */
.L_x_4547:
[----:B------:R-:W2:Y:S02]  /*8440*/  LDG.E.U16 R2, [R2.64] ;  /* 0x0000002402027981 */ /* 0x000ea4000c1e1500 */
[----:B--2---:R-:W-:-:S06]  /*8450*/  HADD2.F32 R32, -RZ, R2.H0_H0 ;  /* 0x20000002ff207230 */ /* 0x004fcc0000004100 */
[----:B------:R-:W0:Y:S01]  /*8460*/  F2I.FTZ.TRUNC.NTZ R32, R32 ;  /* 0x0000002000207305 */ /* 0x000e22000021f100 */
[----:B------:R-:W-:Y:S05]  /*8470*/  BRA `(.L_x_4541) ;  /* 0x00000aa000007947 */ /* 0x000fea0003800000 */
.L_x_4546:
[----:B------:R-:W2:Y:S02]  /*8480*/  LDG.E.64 R2, [R2.64] ;  /* 0x0000002402027981 */ /* 0x000ea4000c1e1b00 */
[----:B--2---:R0:W2:Y:S01]  /*8490*/  F2I.F64.TRUNC R32, R2 ;  /* 0x0000000200207311 */ /* 0x0040a2000030d100 */
[----:B------:R-:W-:Y:S05]  /*84a0*/  BRA `(.L_x_4541) ;  /* 0x00000a7000007947 */ /* 0x000fea0003800000 */
.L_x_4536:
        /* <DEDUP_REMOVED lines=12> */
.L_x_4550:
[----:B------:R-:W2:Y:S02]  /*8570*/  LDG.E.64 R2, [R2.64] ;  /* 0x0000002402027981 */ /* 0x000ea4000c1e1b00 */
[----:B--2---:R0:W2:Y:S01]  /*8580*/  F2I.F64.TRUNC R32, R2 ;  /* 0x0000000200207311 */ /* 0x0040a2000030d100 */
[----:B------:R-:W-:Y:S05]  /*8590*/  BRA `(.L_x_4541) ;  /* 0x0000098000007947 */ /* 0x000fea0003800000 */
.L_x_4549:
        /* <DEDUP_REMOVED lines=27> */
.L_x_4552:
        /* <DEDUP_REMOVED lines=14> */
.L_x_4551:
[----:B------:R-:W2:Y:S02]  /*8830*/  LDG.E.U16 R32, [R2.64] ;  /* 0x0000002402207981 */ /* 0x000ea4000c1e1500 */
[----:B--2---:R-:W-:-:S06]  /*8840*/  PRMT R32, RZ, 0x5410, R32 ;  /* 0x00005410ff207816 */ /* 0x004fcc0000000020 */
[----:B------:R-:W0:Y:S01]  /*8850*/  F2I.FTZ.TRUNC.NTZ R32, R32 ;  /* 0x0000002000207305 */ /* 0x000e22000021f100 */
[----:B------:R-:W-:Y:S05]  /*8860*/  BRA `(.L_x_4541) ;  /* 0x000006b000007947 */ /* 0x000fea0003800000 */
.L_x_4548:
        /* <DEDUP_REMOVED lines=10> */
.L_x_4555:
        /* <DEDUP_REMOVED lines=21> */
.L_x_4559:
[----:B------:R-:W-:Y:S05]  /*8a60*/  BSYNC B1 ;  /* 0x0000000000017941 */ /* 0x000fea0003800000 */
.L_x_4558:
[----:B------:R-:W-:Y:S01]  /*8a70*/  IMAD.SHL.U32 R2, R2, 0x100000, RZ ;  /* 0x0010000002027824 */ /* 0x000fe200078e00ff */
[----:B------:R-:W-:-:S04]  /*8a80*/  LEA R3, R0, 0x3b800000, 0x17 ;  /* 0x3b80000000037811 */ /* 0x000fc800078eb8ff */
[----:B------:R-:W-:Y:S02]  /*8a90*/  LOP3.LUT R32, R3, R2, R32, 0xfe, !PT ;  /* 0x0000000203207212 */ /* 0x000fe400078efe20 */
.L_x_4557:
[----:B------:R-:W-:Y:S05]  /*8aa0*/  BSYNC B0 ;  /* 0x0000000000007941 */ /* 0x000fea0003800000 */
.L_x_4556:
[----:B------:R-:W0:Y:S01]  /*8ab0*/  F2I.FTZ.TRUNC.NTZ R32, R32 ;  /* 0x0000002000207305 */ /* 0x000e22000021f100 */
[----:B------:R-:W-:Y:S05]  /*8ac0*/  BRA `(.L_x_4541) ;  /* 0x0000045000007947 */ /* 0x000fea0003800000 */
.L_x_4554:
        /* <DEDUP_REMOVED lines=21> */
.L_x_4563:
[----:B------:R-:W-:Y:S05]  /*8c20*/  BSYNC B1 ;  /* 0x0000000000017941 */ /* 0x000fea0003800000 */
.L_x_4562:
[----:B------:R-:W-:Y:S01]  /*8c30*/  IMAD.SHL.U32 R2, R2, 0x200000, RZ ;  /* 0x0020000002027824 */ /* 0x000fe200078e00ff */
[----:B------:R-:W-:-:S04]  /*8c40*/  LEA R3, R0, 0x37800000, 0x17 ;  /* 0x3780000000037811 */ /* 0x000fc800078eb8ff */
[----:B------:R-:W-:Y:S02]  /*8c50*/  LOP3.LUT R32, R3, R2, R32, 0xfe, !PT ;  /* 0x0000000203207212 */ /* 0x000fe400078efe20 */
.L_x_4561:
[----:B------:R-:W-:Y:S05]  /*8c60*/  BSYNC B0 ;  /* 0x0000000000007941 */ /* 0x000fea0003800000 */
.L_x_4560:
[----:B------:R-:W0:Y:S01]  /*8c70*/  F2I.FTZ.TRUNC.NTZ R32, R32 ;  /* 0x0000002000207305 */ /* 0x000e22000021f100 */
[----:B------:R-:W-:Y:S05]  /*8c80*/  BRA `(.L_x_4541) ;  /* 0x0000029000007947 */ /* 0x000fea0003800000 */
.L_x_4553:
        /* <DEDUP_REMOVED lines=14> */
.L_x_4567:
[----:B------:R-:W-:Y:S05]  /*8d70*/  BSYNC B0 ;  /* 0x0000000000007941 */ /* 0x000fea0003800000 */
.L_x_4566:
[----:B------:R-:W0:Y:S01]  /*8d80*/  F2I.FTZ.TRUNC.NTZ R32, R32 ;  /* 0x0000002000207305 */ /* 0x000e22000021f100 */
[----:B------:R-:W-:Y:S05]  /*8d90*/  BRA `(.L_x_4541) ;  /* 0x0000018000007947 */ /* 0x000fea0003800000 */
.L_x_4540:
        /* <DEDUP_REMOVED lines=21> */
.L_x_4565:
[----:B------:R0:W5:Y:S01]  /*8ef0*/  LDG.E R32, [R2.64] ;  /* 0x0000002402207981 */ /* 0x000162000c1e1900 */
[----:B------:R-:W-:Y:S05]  /*8f00*/  BRA `(.L_x_4541) ;  /* 0x0000001000007947 */ /* 0x000fea0003800000 */
.L_x_4564:
[----:B------:R0:W5:Y:S02]  /*8f10*/  LDG.E R32, [R2.64] ;  /* 0x0000002402207981 */ /* 0x000164000c1e1900 */
.L_x_4541:
[----:B------:R-:W-:-:S03]  /*8f20*/  IADD3 R23, R23, 0x80, RZ ;  /* 0x0000008017177810 */ /* 0x000fc60007ffe0ff */
.L_x_4407:
[----:B------:R-:W-:Y:S05]  /*8f30*/  BSYNC B6 ;  /* 0x0000000000067941 */ /* 0x000fea0003800000 */
.L_x_4406:
[----:B------:R-:W-:Y:S01]  /*8f40*/  ISETP.GE.AND P0, PT, R23, R49, PT ;  /* 0x000000311700720c */ /* 0x000fe20003f06270 */
[----:B------:R-:W-:Y:S01]  /*8f50*/  BSSY B6, `(.L_x_4568) ;  /* 0x0000471000067945 */ /* 0x000fe20003800000 */
[----:B------:R-:W-:Y:S01]  /*8f60*/  IMAD.MOV.U32 R42, RZ, RZ, RZ ;  /* 0x000000ffff2a7224 */ /* 0x000fe200078e00ff */
[----:B------:R-:W-:Y:S01]  /*8f70*/  CS2R R40, SRZ ;  /* 0x0000000000287805 */ /* 0x000fe2000001ff00 */
[----:B------:R-:W-:-:S09]  /*8f80*/  CS2R R38, SRZ ;  /* 0x0000000000267805 */ /* 0x000fd2000001ff00 */
        /* <DEDUP_REMOVED lines=18> */
.L_x_4573:
[----:B------:R0:W5:Y:S01]  /*90b0*/  LDG.E.U8 R42, [R2.64] ;  /* 0x00000024022a7981 */ /* 0x000162000c1e1100 */
[----:B------:R-:W-:Y:S05]  /*90c0*/  BRA `(.L_x_4575) ;  /* 0x00000d0000007947 */ /* 0x000fea0003800000 */
.L_x_4572:
        /* <DEDUP_REMOVED lines=8> */
.L_x_4577:
[----:B------:R0:W5:Y:S01]  /*9150*/  LDG.E R42, [R2.64] ;  /* 0x00000024022a7981 */ /* 0x000162000c1e1900 */
[----:B------:R-:W-:Y:S05]  /*9160*/  BRA `(.L_x_4575) ;  /* 0x00000c6000007947 */ /* 0x000fea0003800000 */
.L_x_4576:
[----:B------:R0:W5:Y:S01]  /*9170*/  LDG.E.S16 R42, [R2.64] ;  /* 0x00000024022a7981 */ /* 0x000162000c1e1700 */
[----:B------:R-:W-:Y:S05]  /*9180*/  BRA `(.L_x_4575) ;  /* 0x00000c4000007947 */ /* 0x000fea0003800000 */
.L_x_4571:
        /* <DEDUP_REMOVED lines=9> */
.L_x_4579:
[----:B----4-:R-:W4:Y:S02]  /*9220*/  LDG.E.U16 R2, [R2.64] ;  /* 0x0000002402027981 */ /* 0x010f24000c1e1500 */
[----:B----4-:R-:W-:-:S06]  /*9230*/  HADD2.F32 R42, -RZ, R2.H0_H0 ;  /* 0x20000002ff2a7230 */ /* 0x010fcc0000004100 */
[----:B------:R-:W0:Y:S01]  /*9240*/  F2I.FTZ.TRUNC.NTZ R42, R42 ;  /* 0x0000002a002a7305 */ /* 0x000e22000021f100 */
[----:B------:R-:W-:Y:S05]  /*9250*/  BRA `(.L_x_4575) ;  /* 0x00000b7000007947 */ /* 0x000fea0003800000 */
.L_x_4578:
        /* <DEDUP_REMOVED lines=9> */
.L_x_4581:
[----:B----4-:R-:W4:Y:S02]  /*92f0*/  LDG.E.U16 R2, [R2.64] ;  /* 0x0000002402027981 */ /* 0x010f24000c1e1500 */
[----:B----4-:R-:W-:-:S06]  /*9300*/  HADD2.F32 R42, -RZ, R2.H0_H0 ;  /* 0x20000002ff2a7230 */ /* 0x010fcc0000004100 */
[----:B------:R-:W0:Y:S01]  /*9310*/  F2I.FTZ.TRUNC.NTZ R42, R42 ;  /* 0x0000002a002a7305 */ /* 0x000e22000021f100 */
[----:B------:R-:W-:Y:S05]  /*9320*/  BRA `(.L_x_4575) ;  /* 0x00000aa000007947 */ /* 0x000fea0003800000 */
.L_x_4580:
[----:B----4-:R-:W4:Y:S02]  /*9330*/  LDG.E.64 R42, [R2.64] ;  /* 0x00000024022a7981 */ /* 0x010f24000c1e1b00 */
[----:B----4-:R0:W4:Y:S01]  /*9340*/  F2I.F64.TRUNC R42, R42 ;  /* 0x0000002a002a7311 */ /* 0x010122000030d100 */
[----:B------:R-:W-:Y:S05]  /*9350*/  BRA `(.L_x_4575) ;  /* 0x00000a7000007947 */ /* 0x000fea0003800000 */
.L_x_4570:
        /* <DEDUP_REMOVED lines=12> */
.L_x_4584:
[----:B----4-:R-:W4:Y:S02]  /*9420*/  LDG.E.64 R2, [R2.64] ;  /* 0x0000002402027981 */ /* 0x010f24000c1e1b00 */
[----:B----4-:R0:W4:Y:S01]  /*9430*/  F2I.F64.TRUNC R42, R2 ;  /* 0x00000002002a7311 */ /* 0x010122000030d100 */
[----:B------:R-:W-:Y:S05]  /*9440*/  BRA `(.L_x_4575) ;  /* 0x0000098000007947 */ /* 0x000fea0003800000 */
.L_x_4583:
        /* <DEDUP_REMOVED lines=27> */
.L_x_4586:
        /* <DEDUP_REMOVED lines=14> */
.L_x_4585:
[----:B----4-:R-:W4:Y:S02]  /*96e0*/  LDG.E.U16 R42, [R2.64] ;  /* 0x00000024022a7981 */ /* 0x010f24000c1e1500 */
[----:B----4-:R-:W-:-:S06]  /*96f0*/  PRMT R42, RZ, 0x5410, R42 ;  /* 0x00005410ff2a7816 */ /* 0x010fcc000000002a */
[----:B------:R-:W0:Y:S01]  /*9700*/  F2I.FTZ.TRUNC.NTZ R42, R42 ;  /* 0x0000002a002a7305 */ /* 0x000e22000021f100 */
[----:B------:R-:W-:Y:S05]  /*9710*/  BRA `(.L_x_4575) ;  /* 0x000006b000007947 */ /* 0x000fea0003800000 */
.L_x_4582:
        /* <DEDUP_REMOVED lines=10> */
.L_x_4589:
        /* <DEDUP_REMOVED lines=21> */
.L_x_4593:
[----:B------:R-:W-:Y:S05]  /*9910*/  BSYNC B1 ;  /* 0x0000000000017941 */ /* 0x000fea0003800000 */
.L_x_4592:
[----:B------:R-:W-:Y:S01]  /*9920*/  IMAD.SHL.U32 R2, R2, 0x100000, RZ ;  /* 0x0010000002027824 */ /* 0x000fe200078e00ff */
[----:B------:R-:W-:-:S04]  /*9930*/  LEA R3, R0, 0x3b800000, 0x17 ;  /* 0x3b80000000037811 */ /* 0x000fc800078eb8ff */
[----:B------:R-:W-:Y:S02]  /*9940*/  LOP3.LUT R42, R3, R2, R42, 0xfe, !PT ;  /* 0x00000002032a7212 */ /* 0x000fe400078efe2a */
.L_x_4591:
[----:B------:R-:W-:Y:S05]  /*9950*/  BSYNC B0 ;  /* 0x0000000000007941 */ /* 0x000fea0003800000 */
.L_x_4590:
[----:B------:R-:W0:Y:S01]  /*9960*/  F2I.FTZ.TRUNC.NTZ R42, R42 ;  /* 0x0000002a002a7305 */ /* 0x000e22000021f100 */
[----:B------:R-:W-:Y:S05]  /*9970*/  BRA `(.L_x_4575) ;  /* 0x0000045000007947 */ /* 0x000fea0003800000 */
.L_x_4588:
        /* <DEDUP_REMOVED lines=21> */
.L_x_4597:
[----:B------:R-:W-:Y:S05]  /*9ad0*/  BSYNC B1 ;  /* 0x0000000000017941 */ /* 0x000fea0003800000 */
.L_x_4596:
[----:B------:R-:W-:Y:S01]  /*9ae0*/  IMAD.SHL.U32 R2, R2, 0x200000, RZ ;  /* 0x0020000002027824 */ /* 0x000fe200078e00ff */
[----:B------:R-:W-:-:S04]  /*9af0*/  LEA R3, R0, 0x37800000, 0x17 ;  /* 0x3780000000037811 */ /* 0x000fc800078eb8ff */
[----:B------:R-:W-:Y:S02]  /*9b00*/  LOP3.LUT R42, R3, R2, R42, 0xfe, !PT ;  /* 0x00000002032a7212 */ /* 0x000fe400078efe2a */
.L_x_4595:
[----:B------:R-:W-:Y:S05]  /*9b10*/  BSYNC B0 ;  /* 0x0000000000007941 */ /* 0x000fea0003800000 */
.L_x_4594:
[----:B------:R-:W0:Y:S01]  /*9b20*/  F2I.FTZ.TRUNC.NTZ R42, R42 ;  /* 0x0000002a002a7305 */ /* 0x000e22000021f100 */
[----:B------:R-:W-:Y:S05]  /*9b30*/  BRA `(.L_x_4575) ;  /* 0x0000029000007947 */ /* 0x000fea0003800000 */
.L_x_4587:
        /* <DEDUP_REMOVED lines=14> */
.L_x_4601:
[----:B------:R-:W-:Y:S05]  /*9c20*/  BSYNC B0 ;  /* 0x0000000000007941 */ /* 0x000fea0003800000 */
.L_x_4600:
[----:B------:R-:W0:Y:S01]  /*9c30*/  F2I.FTZ.TRUNC.NTZ R42, R42 ;  /* 0x0000002a002a7305 */ /* 0x000e22000021f100 */
[----:B------:R-:W-:Y:S05]  /*9c40*/  BRA `(.L_x_4575) ;  /* 0x0000018000007947 */ /* 0x000fea0003800000 */
.L_x_4574:
        /* <DEDUP_REMOVED lines=21> */
.L_x_4599:
[----:B------:R0:W5:Y:S01]  /*9da0*/  LDG.E R42, [R2.64] ;  /* 0x00000024022a7981 */ /* 0x000162000c1e1900 */
[----:B------:R-:W-:Y:S05]  /*9db0*/  BRA `(.L_x_4575) ;  /* 0x0000001000007947 */ /* 0x000fea0003800000 */
.L_x_4598:
[----:B------:R0:W5:Y:S02]  /*9dc0*/  LDG.E R42, [R2.64] ;  /* 0x00000024022a7981 */ /* 0x000164000c1e1900 */
.L_x_4575:
        /* <DEDUP_REMOVED lines=16> */
.L_x_4605:
[----:B------:R0:W5:Y:S01]  /*9ed0*/  LDG.E.U8 R41, [R2.64] ;  /* 0x0000002402297981 */ /* 0x000162000c1e1100 */
[----:B------:R-:W-:Y:S05]  /*9ee0*/  BRA `(.L_x_4607) ;  /* 0x00000d0000007947 */ /* 0x000fea0003800000 */
.L_x_4604:
        /* <DEDUP_REMOVED lines=8> */
.L_x_4609:
[----:B------:R0:W5:Y:S01]  /*9f70*/  LDG.E R41, [R2.64] ;  /* 0x0000002402297981 */ /* 0x000162000c1e1900 */
[----:B------:R-:W-:Y:S05]  /*9f80*/  BRA `(.L_x_4607) ;  /* 0x00000c6000007947 */ /* 0x000fea0003800000 */
.L_x_4608:
[----:B------:R0:W5:Y:S01]  /*9f90*/  LDG.E.S16 R41, [R2.64] ;  /* 0x0000002402297981 */ /* 0x000162000c1e1700 */
[----:B------:R-:W-:Y:S05]  /*9fa0*/  BRA `(.L_x_4607) ;  /* 0x00000c4000007947 */ /* 0x000fea0003800000 */
.L_x_4603:
        /* <DEDUP_REMOVED lines=9> */
.L_x_4611:
[----:B----4-:R-:W4:Y:S02]  /*a040*/  LDG.E.U16 R2, [R2.64] ;  /* 0x0000002402027981 */ /* 0x010f24000c1e1500 */
[----:B----4-:R-:W-:-:S06]  /*a050*/  HADD2.F32 R41, -RZ, R2.H0_H0 ;  /* 0x20000002ff297230 */ /* 0x010fcc0000004100 */
[----:B------:R-:W0:Y:S01]  /*a060*/  F2I.FTZ.TRUNC.NTZ R41, R41 ;  /* 0x0000002900297305 */ /* 0x000e22000021f100 */
[----:B------:R-:W-:Y:S05]  /*a070*/  BRA `(.L_x_4607) ;  /* 0x00000b7000007947 */ /* 0x000fea0003800000 */
.L_x_4610:
        /* <DEDUP_REMOVED lines=9> */
.L_x_4613:
[----:B----4-:R-:W4:Y:S02]  /*a110*/  LDG.E.U16 R2, [R2.64] ;  /* 0x0000002402027981 */ /* 0x010f24000c1e1500 */
[----:B----4-:R-:W-:-:S06]  /*a120*/  HADD2.F32 R41, -RZ, R2.H0_H0 ;  /* 0x20000002ff297230 */ /* 0x010fcc0000004100 */
[----:B------:R-:W0:Y:S01]  /*a130*/  F2I.FTZ.TRUNC.NTZ R41, R41 ;  /* 0x0000002900297305 */ /* 0x000e22000021f100 */
[----:B------:R-:W-:Y:S05]  /*a140*/  BRA `(.L_x_4607) ;  /* 0x00000aa000007947 */ /* 0x000fea0003800000 */
.L_x_4612:
[----:B----4-:R-:W4:Y:S02]  /*a150*/  LDG.E.64 R2, [R2.64] ;  /* 0x0000002402027981 */ /* 0x010f24000c1e1b00 */
[----:B----4-:R0:W4:Y:S01]  /*a160*/  F2I.F64.TRUNC R41, R2 ;  /* 0x0000000200297311 */ /* 0x010122000030d100 */
[----:B------:R-:W-:Y:S05]  /*a170*/  BRA `(.L_x_4607) ;  /* 0x00000a7000007947 */ /* 0x000fea0003800000 */
.L_x_4602:
        /* <DEDUP_REMOVED lines=12> */
.L_x_4616:
[----:B----4-:R-:W4:Y:S02]  /*a240*/  LDG.E.64 R2, [R2.64] ;  /* 0x0000002402027981 */ /* 0x010f24000c1e1b00 */
[----:B----4-:R0:W4:Y:S01]  /*a250*/  F2I.F64.TRUNC R41, R2 ;  /* 0x0000000200297311 */ /* 0x010122000030d100 */
[----:B------:R-:W-:Y:S05]  /*a260*/  BRA `(.L_x_4607) ;  /* 0x0000098000007947 */ /* 0x000fea0003800000 */
.L_x_4615:
        /* <DEDUP_REMOVED lines=27> */
.L_x_4618:
        /* <DEDUP_REMOVED lines=14> */
.L_x_4617:
[----:B----4-:R-:W4:Y:S02]  /*a500*/  LDG.E.U16 R41, [R2.64] ;  /* 0x0000002402297981 */ /* 0x010f24000c1e1500 */
[----:B----4-:R-:W-:-:S06]  /*a510*/  PRMT R41, RZ, 0x5410, R41 ;  /* 0x00005410ff297816 */ /* 0x010fcc0000000029 */
[----:B------:R-:W0:Y:S01]  /*a520*/  F2I.FTZ.TRUNC.NTZ R41, R41 ;  /* 0x0000002900297305 */ /* 0x000e22000021f100 */
[----:B------:R-:W-:Y:S05]  /*a530*/  BRA `(.L_x_4607) ;  /* 0x000006b000007947 */ /* 0x000fea0003800000 */
.L_x_4614:
        /* <DEDUP_REMOVED lines=10> */
.L_x_4621:
        /* <DEDUP_REMOVED lines=21> */
.L_x_4625:
[----:B------:R-:W-:Y:S05]  /*a730*/  BSYNC B1 ;  /* 0x0000000000017941 */ /* 0x000fea0003800000 */
.L_x_4624:
[----:B------:R-:W-:Y:S01]  /*a740*/  IMAD.SHL.U32 R2, R2, 0x100000, RZ ;  /* 0x0010000002027824 */ /* 0x000fe200078e00ff */
[----:B------:R-:W-:-:S04]  /*a750*/  LEA R0, R0, 0x3b800000, 0x17 ;  /* 0x3b80000000007811 */ /* 0x000fc800078eb8ff */
[----:B------:R-:W-:Y:S02]  /*a760*/  LOP3.LUT R41, R0, R2, R41, 0xfe, !PT ;  /* 0x0000000200297212 */ /* 0x000fe400078efe29 */
.L_x_4623:
[----:B------:R-:W-:Y:S05]  /*a770*/  BSYNC B0 ;  /* 0x0000000000007941 */ /* 0x000fea0003800000 */
.L_x_4622:
[----:B------:R-:W0:Y:S01]  /*a780*/  F2I.FTZ.TRUNC.NTZ R41, R41 ;  /* 0x0000002900297305 */ /* 0x000e22000021f100 */
[----:B------:R-:W-:Y:S05]  /*a790*/  BRA `(.L_x_4607) ;  /* 0x0000045000007947 */ /* 0x000fea0003800000 */
.L_x_4620:
        /* <DEDUP_REMOVED lines=21> */
.L_x_4629:
[----:B------:R-:W-:Y:S05]  /*a8f0*/  BSYNC B1 ;  /* 0x0000000000017941 */ /* 0x000fea0003800000 */
.L_x_4628:
[----:B------:R-:W-:Y:S01]  /*a900*/  IMAD.SHL.U32 R2, R2, 0x200000, RZ ;  /* 0x0020000002027824 */ /* 0x000fe200078e00ff */
[----:B------:R-:W-:-:S04]  /*a910*/  LEA R0, R0, 0x37800000, 0x17 ;  /* 0x3780000000007811 */ /* 0x000fc800078eb8ff */
[----:B------:R-:W-:Y:S02]  /*a920*/  LOP3.LUT R41, R0, R2, R41, 0xfe, !PT ;  /* 0x0000000200297212 */ /* 0x000fe400078efe29 */
.L_x_4627:
[----:B------:R-:W-:Y:S05]  /*a930*/  BSYNC B0 ;  /* 0x0000000000007941 */ /* 0x000fea0003800000 */
.L_x_4626:
[----:B------:R-:W0:Y:S01]  /*a940*/  F2I.FTZ.TRUNC.NTZ R41, R41 ;  /* 0x0000002900297305 */ /* 0x000e22000021f100 */
[----:B------:R-:W-:Y:S05]  /*a950*/  BRA `(.L_x_4607) ;  /* 0x0000029000007947 */ /* 0x000fea0003800000 */
.L_x_4619:
        /* <DEDUP_REMOVED lines=14> */
.L_x_4633:
[----:B------:R-:W-:Y:S05]  /*aa40*/  BSYNC B0 ;  /* 0x0000000000007941 */ /* 0x000fea0003800000 */
.L_x_4632:
[----:B------:R-:W0:Y:S01]  /*aa50*/  F2I.FTZ.TRUNC.NTZ R41, R41 ;  /* 0x0000002900297305 */ /* 0x000e22000021f100 */
[----:B------:R-:W-:Y:S05]  /*aa60*/  BRA `(.L_x_4607) ;  /* 0x0000018000007947 */ /* 0x000fea0003800000 */
.L_x_4606:
        /* <DEDUP_REMOVED lines=21> */
.L_x_4631:
[----:B------:R0:W5:Y:S01]  /*abc0*/  LDG.E R41, [R2.64] ;  /* 0x0000002402297981 */ /* 0x000162000c1e1900 */
[----:B------:R-:W-:Y:S05]  /*abd0*/  BRA `(.L_x_4607) ;  /* 0x0000001000007947 */ /* 0x000fea0003800000 */
.L_x_4630:
[----:B------:R0:W5:Y:S02]  /*abe0*/  LDG.E R41, [R2.64] ;  /* 0x0000002402297981 */ /* 0x000164000c1e1900 */
.L_x_4607:
        /* <DEDUP_REMOVED lines=16> */
.L_x_4637:
[----:B------:R0:W5:Y:S01]  /*acf0*/  LDG.E.U8 R39, [R2.64] ;  /* 0x0000002402277981 */ /* 0x000162000c1e1100 */
[----:B------:R-:W-:Y:S05]  /*ad00*/  BRA `(.L_x_4639) ;  /* 0x00000d0000007947 */ /* 0x000fea0003800000 */
.L_x_4636:
        /* <DEDUP_REMOVED lines=8> */
.L_x_4641:
[----:B------:R0:W5:Y:S01]  /*ad90*/  LDG.E R39, [R2.64] ;  /* 0x0000002402277981 */ /* 0x000162000c1e1900 */
[----:B------:R-:W-:Y:S05]  /*ada0*/  BRA `(.L_x_4639) ;  /* 0x00000c6000007947 */ /* 0x000fea0003800000 */
.L_x_4640:
[----:B------:R0:W5:Y:S01]  /*adb0*/  LDG.E.S16 R39, [R2.64] ;  /* 0x0000002402277981 */ /* 0x000162000c1e1700 */
[----:B------:R-:W-:Y:S05]  /*adc0*/  BRA `(.L_x_4639) ;  /* 0x00000c4000007947 */ /* 0x000fea0003800000 */
.L_x_4635:
        /* <DEDUP_REMOVED lines=9> */
.L_x_4643:
[----:B----4-:R-:W4:Y:S02]  /*ae60*/  LDG.E.U16 R2, [R2.64] ;  /* 0x0000002402027981 */ /* 0x010f24000c1e1500 */
[----:B----4-:R-:W-:-:S06]  /*ae70*/  HADD2.F32 R39, -RZ, R2.H0_H0 ;  /* 0x20000002ff277230 */ /* 0x010fcc0000004100 */
[----:B------:R-:W0:Y:S01]  /*ae80*/  F2I.FTZ.TRUNC.NTZ R39, R39 ;  /* 0x0000002700277305 */ /* 0x000e22000021f100 */
[----:B------:R-:W-:Y:S05]  /*ae90*/  BRA `(.L_x_4639) ;  /* 0x00000b7000007947 */ /* 0x000fea0003800000 */
.L_x_4642:
        /* <DEDUP_REMOVED lines=9> */
.L_x_4645:
[----:B----4-:R-:W4:Y:S02]  /*af30*/  LDG.E.U16 R2, [R2.64] ;  /* 0x0000002402027981 */ /* 0x010f24000c1e1500 */
[----:B----4-:R-:W-:-:S06]  /*af40*/  HADD2.F32 R39, -RZ, R2.H0_H0 ;  /* 0x20000002ff277230 */ /* 0x010fcc0000004100 */
[----:B------:R-:W0:Y:S01]  /*af50*/  F2I.FTZ.TRUNC.NTZ R39, R39 ;  /* 0x0000002700277305 */ /* 0x000e22000021f100 */
[----:B------:R-:W-:Y:S05]  /*af60*/  BRA `(.L_x_4639) ;  /* 0x00000aa000007947 */ /* 0x000fea0003800000 */
.L_x_4644:
[----:B----4-:R-:W4:Y:S02]  /*af70*/  LDG.E.64 R2, [R2.64] ;  /* 0x0000002402027981 */ /* 0x010f24000c1e1b00 */
[----:B----4-:R0:W4:Y:S01]  /*af80*/  F2I.F64.TRUNC R39, R2 ;  /* 0x0000000200277311 */ /* 0x010122000030d100 */
[----:B------:R-:W-:Y:S05]  /*af90*/  BRA `(.L_x_4639) ;  /* 0x00000a7000007947 */ /* 0x000fea0003800000 */
.L_x_4634:
        /* <DEDUP_REMOVED lines=12> */
.L_x_4648:
[----:B----4-:R-:W4:Y:S02]  /*b060*/  LDG.E.64 R2, [R2.64] ;  /* 0x0000002402027981 */ /* 0x010f24000c1e1b00 */
[----:B----4-:R0:W4:Y:S01]  /*b070*/  F2I.F64.TRUNC R39, R2 ;  /* 0x0000000200277311 */ /* 0x010122000030d100 */
[----:B------:R-:W-:Y:S05]  /*b080*/  BRA `(.L_x_4639) ;  /* 0x0000098000007947 */ /* 0x000fea0003800000 */
.L_x_4647:
        /* <DEDUP_REMOVED lines=27> */
.L_x_4650:
        /* <DEDUP_REMOVED lines=14> */
.L_x_4649:
[----:B----4-:R-:W4:Y:S02]  /*b320*/  LDG.E.U16 R39, [R2.64] ;  /* 0x0000002402277981 */ /* 0x010f24000c1e1500 */
[----:B----4-:R-:W-:-:S06]  /*b330*/  PRMT R39, RZ, 0x5410, R39 ;  /* 0x00005410ff277816 */ /* 0x010fcc0000000027 */
[----:B------:R-:W0:Y:S01]  /*b340*/  F2I.FTZ.TRUNC.NTZ R39, R39 ;  /* 0x0000002700277305 */ /* 0x000e22000021f100 */
[----:B------:R-:W-:Y:S05]  /*b350*/  BRA `(.L_x_4639) ;  /* 0x000006b000007947 */ /* 0x000fea0003800000 */
.L_x_4646:
        /* <DEDUP_REMOVED lines=10> */
.L_x_4653:
        /* <DEDUP_REMOVED lines=21> */
.L_x_4657:
[----:B------:R-:W-:Y:S05]  /*b550*/  BSYNC B1 ;  /* 0x0000000000017941 */ /* 0x000fea0003800000 */
.L_x_4656:
[----:B------:R-:W-:Y:S01]  /*b560*/  IMAD.SHL.U32 R2, R2, 0x100000, RZ ;  /* 0x0010000002027824 */ /* 0x000fe200078e00ff */
[----:B------:R-:W-:-:S04]  /*b570*/  LEA R0, R0, 0x3b800000, 0x17 ;  /* 0x3b80000000007811 */ /* 0x000fc800078eb8ff */
[----:B------:R-:W-:Y:S02]  /*b580*/  LOP3.LUT R39, R0, R2, R39, 0xfe, !PT ;  /* 0x0000000200277212 */ /* 0x000fe400078efe27 */
.L_x_4655:
[----:B------:R-:W-:Y:S05]  /*b590*/  BSYNC B0 ;  /* 0x0000000000007941 */ /* 0x000fea0003800000 */
.L_x_4654:
[----:B------:R-:W0:Y:S01]  /*b5a0*/  F2I.FTZ.TRUNC.NTZ R39, R39 ;  /* 0x0000002700277305 */ /* 0x000e22000021f100 */
[----:B------:R-:W-:Y:S05]  /*b5b0*/  BRA `(.L_x_4639) ;  /* 0x0000045000007947 */ /* 0x000fea0003800000 */
.L_x_4652:
        /* <DEDUP_REMOVED lines=21> */
.L_x_4661:
[----:B------:R-:W-:Y:S05]  /*b710*/  BSYNC B1 ;  /* 0x0000000000017941 */ /* 0x000fea0003800000 */
.L_x_4660:
[----:B------:R-:W-:Y:S01]  /*b720*/  IMAD.SHL.U32 R2, R2, 0x200000, RZ ;  /* 0x0020000002027824 */ /* 0x000fe200078e00ff */
[----:B------:R-:W-:-:S04]  /*b730*/  LEA R0, R0, 0x37800000, 0x17 ;  /* 0x3780000000007811 */ /* 0x000fc800078eb8ff */
[----:B------:R-:W-:Y:S02]  /*b740*/  LOP3.LUT R39, R0, R2, R39, 0xfe, !PT ;  /* 0x0000000200277212 */ /* 0x000fe400078efe27 */
.L_x_4659:
[----:B------:R-:W-:Y:S05]  /*b750*/  BSYNC B0 ;  /* 0x0000000000007941 */ /* 0x000fea0003800000 */
.L_x_4658:
[----:B------:R-:W0:Y:S01]  /*b760*/  F2I.FTZ.TRUNC.NTZ R39, R39 ;  /* 0x0000002700277305 */ /* 0x000e22000021f100 */
[----:B------:R-:W-:Y:S05]  /*b770*/  BRA `(.L_x_4639) ;  /* 0x0000029000007947 */ /* 0x000fea0003800000 */
.L_x_4651:
        /* <DEDUP_REMOVED lines=14> */
.L_x_4665:
[----:B------:R-:W-:Y:S05]  /*b860*/  BSYNC B0 ;  /* 0x0000000000007941 */ /* 0x000fea0003800000 */
.L_x_4664:
[----:B------:R-:W0:Y:S01]  /*b870*/  F2I.FTZ.TRUNC.NTZ R39, R39 ;  /* 0x0000002700277305 */ /* 0x000e22000021f100 */
[----:B------:R-:W-:Y:S05]  /*b880*/  BRA `(.L_x_4639) ;  /* 0x0000018000007947 */ /* 0x000fea0003800000 */
.L_x_4638:
        /* <DEDUP_REMOVED lines=21> */
.L_x_4663:
[----:B------:R0:W5:Y:S01]  /*b9e0*/  LDG.E R39, [R2.64] ;  /* 0x0000002402277981 */ /* 0x000162000c1e1900 */
[----:B------:R-:W-:Y:S05]  /*b9f0*/  BRA `(.L_x_4639) ;  /* 0x0000001000007947 */ /* 0x000fea0003800000 */
.L_x_4662:
[----:B------:R0:W5:Y:S02]  /*ba00*/  LDG.E R39, [R2.64] ;  /* 0x0000002402277981 */ /* 0x000164000c1e1900 */
.L_x_4639:
        /* <DEDUP_REMOVED lines=16> */
.L_x_4669:
[----:B------:R0:W5:Y:S01]  /*bb10*/  LDG.E.U8 R38, [R2.64] ;  /* 0x0000002402267981 */ /* 0x000162000c1e1100 */
[----:B------:R-:W-:Y:S05]  /*bb20*/  BRA `(.L_x_4671) ;  /* 0x00000d0000007947 */ /* 0x000fea0003800000 */
.L_x_4668:
        /* <DEDUP_REMOVED lines=8> */
.L_x_4673:
[----:B------:R0:W5:Y:S01]  /*bbb0*/  LDG.E R38, [R2.64] ;  /* 0x0000002402267981 */ /* 0x000162000c1e1900 */
[----:B------:R-:W-:Y:S05]  /*bbc0*/  BRA `(.L_x_4671) ;  /* 0x00000c6000007947 */ /* 0x000fea0003800000 */
.L_x_4672:
[----:B------:R0:W5:Y:S01]  /*bbd0*/  LDG.E.S16 R38, [R2.64] ;  /* 0x0000002402267981 */ /* 0x000162000c1e1700 */
[----:B------:R-:W-:Y:S05]  /*bbe0*/  BRA `(.L_x_4671) ;  /* 0x00000c4000007947 */ /* 0x000fea0003800000 */
.L_x_4667:
        /* <DEDUP_REMOVED lines=9> */
.L_x_4675:
[----:B----4-:R-:W4:Y:S02]  /*bc80*/  LDG.E.U16 R2, [R2.64] ;  /* 0x0000002402027981 */ /* 0x010f24000c1e1500 */
[----:B----4-:R-:W-:-:S06]  /*bc90*/  HADD2.F32 R38, -RZ, R2.H0_H0 ;  /* 0x20000002ff267230 */ /* 0x010fcc0000004100 */
[----:B------:R-:W0:Y:S01]  /*bca0*/  F2I.FTZ.TRUNC.NTZ R38, R38 ;  /* 0x0000002600267305 */ /* 0x000e22000021f100 */
[----:B------:R-:W-:Y:S05]  /*bcb0*/  BRA `(.L_x_4671) ;  /* 0x00000b7000007947 */ /* 0x000fea0003800000 */
.L_x_4674:
        /* <DEDUP_REMOVED lines=9> */
.L_x_4677:
[----:B----4-:R-:W4:Y:S02]  /*bd50*/  LDG.E.U16 R2, [R2.64] ;  /* 0x0000002402027981 */ /* 0x010f24000c1e1500 */
[----:B----4-:R-:W-:-:S06]  /*bd60*/  HADD2.F32 R38, -RZ, R2.H0_H0 ;  /* 0x20000002ff267230 */ /* 0x010fcc0000004100 */
[----:B------:R-:W0:Y:S01]  /*bd70*/  F2I.FTZ.TRUNC.NTZ R38, R38 ;  /* 0x0000002600267305 */ /* 0x000e22000021f100 */
[----:B------:R-:W-:Y:S05]  /*bd80*/  BRA `(.L_x_4671) ;  /* 0x00000aa000007947 */ /* 0x000fea0003800000 */
.L_x_4676:
[----:B----4-:R-:W4:Y:S02]  /*bd90*/  LDG.E.64 R2, [R2.64] ;  /* 0x0000002402027981 */ /* 0x010f24000c1e1b00 */
[----:B----4-:R0:W4:Y:S01]  /*bda0*/  F2I.F64.TRUNC R38, R2 ;  /* 0x0000000200267311 */ /* 0x010122000030d100 */
[----:B------:R-:W-:Y:S05]  /*bdb0*/  BRA `(.L_x_4671) ;  /* 0x00000a7000007947 */ /* 0x000fea0003800000 */
.L_x_4666:
        /* <DEDUP_REMOVED lines=12> */
.L_x_4680:
[----:B----4-:R-:W4:Y:S02]  /*be80*/  LDG.E.64 R2, [R2.64] ;  /* 0x0000002402027981 */ /* 0x010f24000c1e1b00 */
[----:B----4-:R0:W4:Y:S01]  /*be90*/  F2I.F64.TRUNC R38, R2 ;  /* 0x0000000200267311 */ /* 0x010122000030d100 */
[----:B------:R-:W-:Y:S05]  /*bea0*/  BRA `(.L_x_4671) ;  /* 0x0000098000007947 */ /* 0x000fea0003800000 */
.L_x_4679:
        /* <DEDUP_REMOVED lines=27> */
.L_x_4682:
        /* <DEDUP_REMOVED lines=14> */
.L_x_4681:
[----:B----4-:R-:W4:Y:S02]  /*c140*/  LDG.E.U16 R38, [R2.64] ;  /* 0x0000002402267981 */ /* 0x010f24000c1e1500 */
[----:B----4-:R-:W-:-:S06]  /*c150*/  PRMT R38, RZ, 0x5410, R38 ;  /* 0x00005410ff267816 */ /* 0x010fcc0000000026 */
[----:B------:R-:W0:Y:S01]  /*c160*/  F2I.FTZ.TRUNC.NTZ R38, R38 ;  /* 0x0000002600267305 */ /* 0x000e22000021f100 */
[----:B------:R-:W-:Y:S05]  /*c170*/  BRA `(.L_x_4671) ;  /* 0x000006b000007947 */ /* 0x000fea0003800000 */
.L_x_4678:
        /* <DEDUP_REMOVED lines=10> */
.L_x_4685:
        /* <DEDUP_REMOVED lines=21> */
.L_x_4689:
[----:B------:R-:W-:Y:S05]  /*c370*/  BSYNC B1 ;  /* 0x0000000000017941 */ /* 0x000fea0003800000 */
.L_x_4688:
[----:B------:R-:W-:Y:S01]  /*c380*/  IMAD.SHL.U32 R2, R2, 0x100000, RZ ;  /* 0x0010000002027824 */ /* 0x000fe200078e00ff */
[----:B------:R-:W-:-:S04]  /*c390*/  LEA R3, R0, 0x3b800000, 0x17 ;  /* 0x3b80000000037811 */ /* 0x000fc800078eb8ff */
[----:B------:R-:W-:Y:S02]  /*c3a0*/  LOP3.LUT R38, R3, R2, R38, 0xfe, !PT ;  /* 0x0000000203267212 */ /* 0x000fe400078efe26 */
.L_x_4687:
[----:B------:R-:W-:Y:S05]  /*c3b0*/  BSYNC B0 ;  /* 0x0000000000007941 */ /* 0x000fea0003800000 */
.L_x_4686:
[----:B------:R-:W0:Y:S01]  /*c3c0*/  F2I.FTZ.TRUNC.NTZ R38, R38 ;  /* 0x0000002600267305 */ /* 0x000e22000021f100 */
[----:B------:R-:W-:Y:S05]  /*c3d0*/  BRA `(.L_x_4671) ;  /* 0x0000045000007947 */ /* 0x000fea0003800000 */
.L_x_4684:
        /* <DEDUP_REMOVED lines=21> */
.L_x_4693:
[----:B------:R-:W-:Y:S05]  /*c530*/  BSYNC B1 ;  /* 0x0000000000017941 */ /* 0x000fea0003800000 */
.L_x_4692:
[----:B------:R-:W-:Y:S01]  /*c540*/  IMAD.SHL.U32 R2, R2, 0x200000, RZ ;  /* 0x0020000002027824 */ /* 0x000fe200078e00ff */
[----:B------:R-:W-:-:S04]  /*c550*/  LEA R3, R0, 0x37800000, 0x17 ;  /* 0x3780000000037811 */ /* 0x000fc800078eb8ff */
[----:B------:R-:W-:Y:S02]  /*c560*/  LOP3.LUT R38, R3, R2, R38, 0xfe, !PT ;  /* 0x0000000203267212 */ /* 0x000fe400078efe26 */
.L_x_4691:
[----:B------:R-:W-:Y:S05]  /*c570*/  BSYNC B0 ;  /* 0x0000000000007941 */ /* 0x000fea0003800000 */
.L_x_4690:
[----:B------:R-:W0:Y:S01]  /*c580*/  F2I.FTZ.TRUNC.NTZ R38, R38 ;  /* 0x0000002600267305 */ /* 0x000e22000021f100 */
[----:B------:R-:W-:Y:S05]  /*c590*/  BRA `(.L_x_4671) ;  /* 0x0000029000007947 */ /* 0x000fea0003800000 */
.L_x_4683:
        /* <DEDUP_REMOVED lines=14> */
.L_x_4697:
[----:B------:R-:W-:Y:S05]  /*c680*/  BSYNC B0 ;  /* 0x0000000000007941 */ /* 0x000fea0003800000 */
.L_x_4696:
[----:B------:R-:W0:Y:S01]  /*c690*/  F2I.FTZ.TRUNC.NTZ R38, R38 ;  /* 0x0000002600267305 */ /* 0x000e22000021f100 */
[----:B------:R-:W-:Y:S05]  /*c6a0*/  BRA `(.L_x_4671) ;  /* 0x0000018000007947 */ /* 0x000fea0003800000 */
.L_x_4670:
        /* <DEDUP_REMOVED lines=21> */
.L_x_4695:
[----:B------:R0:W5:Y:S01]  /*c800*/  LDG.E R38, [R2.64] ;  /* 0x0000002402267981 */ /* 0x000162000c1e1900 */
[----:B------:R-:W-:Y:S05]  /*c810*/  BRA `(.L_x_4671) ;  /* 0x0000001000007947 */ /* 0x000fea0003800000 */
.L_x_4694:
[----:B------:R0:W5:Y:S02]  /*c820*/  LDG.E R38, [R2.64] ;  /* 0x0000002402267981 */ /* 0x000164000c1e1900 */
.L_x_4671:
        /* <DEDUP_REMOVED lines=16> */
.L_x_4701:
[----:B------:R0:W5:Y:S01]  /*c930*/  LDG.E.U8 R40, [R2.64] ;  /* 0x0000002402287981 */ /* 0x000162000c1e1100 */
[----:B------:R-:W-:Y:S05]  /*c940*/  BRA `(.L_x_4703) ;  /* 0x00000d0000007947 */ /* 0x000fea0003800000 */
.L_x_4700:
        /* <DEDUP_REMOVED lines=8> */
.L_x_4705:
[----:B------:R0:W5:Y:S01]  /*c9d0*/  LDG.E R40, [R2.64] ;  /* 0x0000002402287981 */ /* 0x000162000c1e1900 */
[----:B------:R-:W-:Y:S05]  /*c9e0*/  BRA `(.L_x_4703) ;  /* 0x00000c6000007947 */ /* 0x000fea0003800000 */
.L_x_4704:
[----:B------:R0:W5:Y:S01]  /*c9f0*/  LDG.E.S16 R40, [R2.64] ;  /* 0x0000002402287981 */ /* 0x000162000c1e1700 */
[----:B------:R-:W-:Y:S05]  /*ca00*/  BRA `(.L_x_4703) ;  /* 0x00000c4000007947 */ /* 0x000fea0003800000 */
.L_x_4699:
        /* <DEDUP_REMOVED lines=9> */
.L_x_4707:
[----:B------:R-:W2:Y:S02]  /*caa0*/  LDG.E.U16 R2, [R2.64] ;  /* 0x0000002402027981 */ /* 0x000ea4000c1e1500 */
[----:B--2---:R-:W-:-:S06]  /*cab0*/  HADD2.F32 R40, -RZ, R2.H0_H0 ;  /* 0x20000002ff287230 */ /* 0x004fcc0000004100 */
[----:B------:R-:W0:Y:S01]  /*cac0*/  F2I.FTZ.TRUNC.NTZ R40, R40 ;  /* 0x0000002800287305 */ /* 0x000e22000021f100 */
[----:B------:R-:W-:Y:S05]  /*cad0*/  BRA `(.L_x_4703) ;  /* 0x00000b7000007947 */ /* 0x000fea0003800000 */
.L_x_4706:
        /* <DEDUP_REMOVED lines=9> */
.L_x_4709:
[----:B------:R-:W2:Y:S02]  /*cb70*/  LDG.E.U16 R2, [R2.64] ;  /* 0x0000002402027981 */ /* 0x000ea4000c1e1500 */
[----:B--2---:R-:W-:-:S06]  /*cb80*/  HADD2.F32 R40, -RZ, R2.H0_H0 ;  /* 0x20000002ff287230 */ /* 0x004fcc0000004100 */
[----:B------:R-:W0:Y:S01]  /*cb90*/  F2I.FTZ.TRUNC.NTZ R40, R40 ;  /* 0x0000002800287305 */ /* 0x000e22000021f100 */
[----:B------:R-:W-:Y:S05]  /*cba0*/  BRA `(.L_x_4703) ;  /* 0x00000aa000007947 */ /* 0x000fea0003800000 */
.L_x_4708:
[----:B------:R-:W2:Y:S02]  /*cbb0*/  LDG.E.64 R2, [R2.64] ;  /* 0x0000002402027981 */ /* 0x000ea4000c1e1b00 */
[----:B--2---:R0:W2:Y:S01]  /*cbc0*/  F2I.F64.TRUNC R40, R2 ;  /* 0x0000000200287311 */ /* 0x0040a2000030d100 */
[----:B------:R-:W-:Y:S05]  /*cbd0*/  BRA `(.L_x_4703) ;  /* 0x00000a7000007947 */ /* 0x000fea0003800000 */
.L_x_4698:
        /* <DEDUP_REMOVED lines=12> */
.L_x_4712:
[----:B------:R-:W2:Y:S02]  /*cca0*/  LDG.E.64 R2, [R2.64] ;  /* 0x0000002402027981 */ /* 0x000ea4000c1e1b00 */
[----:B--2---:R0:W2:Y:S01]  /*ccb0*/  F2I.F64.TRUNC R40, R2 ;  /* 0x0000000200287311 */ /* 0x0040a2000030d100 */
[----:B------:R-:W-:Y:S05]  /*ccc0*/  BRA `(.L_x_4703) ;  /* 0x0000098000007947 */ /* 0x000fea0003800000 */
.L_x_4711:
        /* <DEDUP_REMOVED lines=27> */
.L_x_4714:
        /* <DEDUP_REMOVED lines=14> */
.L_x_4713:
[----:B------:R-:W2:Y:S02]  /*cf60*/  LDG.E.U16 R40, [R2.64] ;  /* 0x0000002402287981 */ /* 0x000ea4000c1e1500 */
[----:B--2---:R-:W-:-:S06]  /*cf70*/  PRMT R40, RZ, 0x5410, R40 ;  /* 0x00005410ff287816 */ /* 0x004fcc0000000028 */
[----:B------:R-:W0:Y:S01]  /*cf80*/  F2I.FTZ.TRUNC.NTZ R40, R40 ;  /* 0x0000002800287305 */ /* 0x000e22000021f100 */
[----:B------:R-:W-:Y:S05]  /*cf90*/  BRA `(.L_x_4703) ;  /* 0x000006b000007947 */ /* 0x000fea0003800000 */
.L_x_4710:
        /* <DEDUP_REMOVED lines=10> */
.L_x_4717:
        /* <DEDUP_REMOVED lines=21> */
.L_x_4721:
[----:B------:R-:W-:Y:S05]  /*d190*/  BSYNC B1 ;  /* 0x0000000000017941 */ /* 0x000fea0003800000 */
.L_x_4720:
[----:B------:R-:W-:Y:S01]  /*d1a0*/  IMAD.SHL.U32 R2, R2, 0x100000, RZ ;  /* 0x0010000002027824 */ /* 0x000fe200078e00ff */
[----:B------:R-:W-:-:S04]  /*d1b0*/  LEA R3, R0, 0x3b800000, 0x17 ;  /* 0x3b80000000037811 */ /* 0x000fc800078eb8ff */
[----:B------:R-:W-:Y:S02]  /*d1c0*/  LOP3.LUT R40, R3, R2, R40, 0xfe, !PT ;  /* 0x0000000203287212 */ /* 0x000fe400078efe28 */
.L_x_4719:
[----:B------:R-:W-:Y:S05]  /*d1d0*/  BSYNC B0 ;  /* 0x0000000000007941 */ /* 0x000fea0003800000 */
.L_x_4718:
[----:B------:R-:W0:Y:S01]  /*d1e0*/  F2I.FTZ.TRUNC.NTZ R40, R40 ;  /* 0x0000002800287305 */ /* 0x000e22000021f100 */
[----:B------:R-:W-:Y:S05]  /*d1f0*/  BRA `(.L_x_4703) ;  /* 0x0000045000007947 */ /* 0x000fea0003800000 */
.L_x_4716:
        /* <DEDUP_REMOVED lines=21> */
.L_x_4725:
[----:B------:R-:W-:Y:S05]  /*d350*/  BSYNC B1 ;  /* 0x0000000000017941 */ /* 0x000fea0003800000 */
.L_x_4724:
[----:B------:R-:W-:Y:S01]  /*d360*/  IMAD.SHL.U32 R2, R2, 0x200000, RZ ;  /* 0x0020000002027824 */ /* 0x000fe200078e00ff */
[----:B------:R-:W-:-:S04]  /*d370*/  LEA R3, R0, 0x37800000, 0x17 ;  /* 0x3780000000037811 */ /* 0x000fc800078eb8ff */
[----:B------:R-:W-:Y:S02]  /*d380*/  LOP3.LUT R40, R3, R2, R40, 0xfe, !PT ;  /* 0x0000000203287212 */ /* 0x000fe400078efe28 */
.L_x_4723:
[----:B------:R-:W-:Y:S05]  /*d390*/  BSYNC B0 ;  /* 0x0000000000007941 */ /* 0x000fea0003800000 */
.L_x_4722:
[----:B------:R-:W0:Y:S01]  /*d3a0*/  F2I.FTZ.TRUNC.NTZ R40, R40 ;  /* 0x0000002800287305 */ /* 0x000e22000021f100 */
[----:B------:R-:W-:Y:S05]  /*d3b0*/  BRA `(.L_x_4703) ;  /* 0x0000029000007947 */ /* 0x000fea0003800000 */
.L_x_4715:
        /* <DEDUP_REMOVED lines=14> */
.L_x_4729:
[----:B------:R-:W-:Y:S05]  /*d4a0*/  BSYNC B0 ;  /* 0x0000000000007941 */ /* 0x000fea0003800000 */
.L_x_4728:
[----:B------:R-:W0:Y:S01]  /*d4b0*/  F2I.FTZ.TRUNC.NTZ R40, R40 ;  /* 0x0000002800287305 */ /* 0x000e22000021f100 */
[----:B------:R-:W-:Y:S05]  /*d4c0*/  BRA `(.L_x_4703) ;  /* 0x0000018000007947 */ /* 0x000fea0003800000 */
.L_x_4702:
        /* <DEDUP_REMOVED lines=21> */
.L_x_4727:
[----:B------:R0:W5:Y:S01]  /*d620*/  LDG.E R40, [R2.64] ;  /* 0x0000002402287981 */ /* 0x000162000c1e1900 */
[----:B------:R-:W-:Y:S05]  /*d630*/  BRA `(.L_x_4703) ;  /* 0x0000001000007947 */ /* 0x000fea0003800000 */
.L_x_4726:
[----:B------:R0:W5:Y:S02]  /*d640*/  LDG.E R40, [R2.64] ;  /* 0x0000002402287981 */ /* 0x000164000c1e1900 */
.L_x_4703:
[----:B------:R-:W-:-:S03]  /*d650*/  IADD3 R23, R23, 0x80, RZ ;  /* 0x0000008017177810 */ /* 0x000fc60007ffe0ff */
.L_x_4569:
[----:B------:R-:W-:Y:S05]  /*d660*/  BSYNC B6 ;  /* 0x0000000000067941 */ /* 0x000fea0003800000 */
.L_x_4568:
[----:B------:R-:W-:Y:S01]  /*d670*/  ISETP.GE.AND P0, PT, R23, R49, PT ;  /* 0x000000311700720c */ /* 0x000fe20003f06270 */
[----:B------:R-:W-:Y:S01]  /*d680*/  BSSY B6, `(.L_x_4730) ;  /* 0x0000471000067945 */ /* 0x000fe20003800000 */
[----:B------:R-:W-:Y:S01]  /*d690*/  IMAD.MOV.U32 R48, RZ, RZ, RZ ;  /* 0x000000ffff307224 */ /* 0x000fe200078e00ff */
[----:B------:R-:W-:Y:S01]  /*d6a0*/  CS2R R46, SRZ ;  /* 0x00000000002e7805 */ /* 0x000fe2000001ff00 */
[----:B------:R-:W-:Y:S02]  /*d6b0*/  IMAD.MOV.U32 R45, RZ, RZ, RZ ;  /* 0x000000ffff2d7224 */ /* 0x000fe400078e00ff */
[----:B------:R-:W-:-:S07]  /*d6c0*/  IMAD.MOV.U32 R43, RZ, RZ, RZ ;  /* 0x000000ffff2b7224 */ /* 0x000fce00078e00ff */
        /* <DEDUP_REMOVED lines=18> */
.L_x_4735:
[----:B------:R0:W5:Y:S01]  /*d7f0*/  LDG.E.U8 R48, [R2.64] ;  /* 0x0000002402307981 */ /* 0x000162000c1e1100 */
[----:B------:R-:W-:Y:S05]  /*d800*/  BRA `(.L_x_4737) ;  /* 0x00000d0000007947 */ /* 0x000fea0003800000 */
.L_x_4734:
        /* <DEDUP_REMOVED lines=8> */
.L_x_4739:
[----:B------:R0:W5:Y:S01]  /*d890*/  LDG.E R48, [R2.64] ;  /* 0x0000002402307981 */ /* 0x000162000c1e1900 */
[----:B------:R-:W-:Y:S05]  /*d8a0*/  BRA `(.L_x_4737) ;  /* 0x00000c6000007947 */ /* 0x000fea0003800000 */
.L_x_4738:
[----:B------:R0:W5:Y:S01]  /*d8b0*/  LDG.E.S16 R48, [R2.64] ;  /* 0x0000002402307981 */ /* 0x000162000c1e1700 */
[----:B------:R-:W-:Y:S05]  /*d8c0*/  BRA `(.L_x_4737) ;  /* 0x00000c4000007947 */ /* 0x000fea0003800000 */
.L_x_4733:
        /* <DEDUP_REMOVED lines=9> */
.L_x_4741:
[----:B----4-:R-:W4:Y:S02]  /*d960*/  LDG.E.U16 R2, [R2.64] ;  /* 0x0000002402027981 */ /* 0x010f24000c1e1500 */
[----:B----4-:R-:W-:-:S06]  /*d970*/  HADD2.F32 R48, -RZ, R2.H0_H0 ;  /* 0x20000002ff307230 */ /* 0x010fcc0000004100 */
[----:B------:R-:W0:Y:S01]  /*d980*/  F2I.FTZ.TRUNC.NTZ R48, R48 ;  /* 0x0000003000307305 */ /* 0x000e22000021f100 */
[----:B------:R-:W-:Y:S05]  /*d990*/  BRA `(.L_x_4737) ;  /* 0x00000b7000007947 */ /* 0x000fea0003800000 */
.L_x_4740:
        /* <DEDUP_REMOVED lines=9> */
.L_x_4743:
[----:B----4-:R-:W4:Y:S02]  /*da30*/  LDG.E.U16 R2, [R2.64] ;  /* 0x0000002402027981 */ /* 0x010f24000c1e1500 */
[----:B----4-:R-:W-:-:S06]  /*da40*/  HADD2.F32 R48, -RZ, R2.H0_H0 ;  /* 0x20000002ff307230 */ /* 0x010fcc0000004100 */
[----:B------:R-:W0:Y:S01]  /*da50*/  F2I.FTZ.TRUNC.NTZ R48, R48 ;  /* 0x0000003000307305 */ /* 0x000e22000021f100 */
[----:B------:R-:W-:Y:S05]  /*da60*/  BRA `(.L_x_4737) ;  /* 0x00000aa000007947 */ /* 0x000fea0003800000 */
.L_x_4742:
[----:B----4-:R-:W4:Y:S02]  /*da70*/  LDG.E.64 R2, [R2.64] ;  /* 0x0000002402027981 */ /* 0x010f24000c1e1b00 */
[----:B----4-:R0:W4:Y:S01]  /*da80*/  F2I.F64.TRUNC R48, R2 ;  /* 0x0000000200307311 */ /* 0x010122000030d100 */
[----:B------:R-:W-:Y:S05]  /*da90*/  BRA `(.L_x_4737) ;  /* 0x00000a7000007947 */ /* 0x000fea0003800000 */
.L_x_4732:
        /* <DEDUP_REMOVED lines=12> */
.L_x_4746:
[----:B----4-:R-:W4:Y:S02]  /*db60*/  LDG.E.64 R2, [R2.64] ;  /* 0x0000002402027981 */ /* 0x010f24000c1e1b00 */
[----:B----4-:R0:W4:Y:S01]  /*db70*/  F2I.F64.TRUNC R48, R2 ;  /* 0x0000000200307311 */ /* 0x010122000030d100 */
[----:B------:R-:W-:Y:S05]  /*db80*/  BRA `(.L_x_4737) ;  /* 0x0000098000007947 */ /* 0x000fea0003800000 */
.L_x_4745:
        /* <DEDUP_REMOVED lines=27> */
.L_x_4748:
        /* <DEDUP_REMOVED lines=14> */
.L_x_4747:
[----:B----4-:R-:W4:Y:S02]  /*de20*/  LDG.E.U16 R48, [R2.64] ;  /* 0x0000002402307981 */ /* 0x010f24000c1e1500 */
[----:B----4-:R-:W-:-:S06]  /*de30*/  PRMT R48, RZ, 0x5410, R48 ;  /* 0x00005410ff307816 */ /* 0x010fcc0000000030 */
[----:B------:R-:W0:Y:S01]  /*de40*/  F2I.FTZ.TRUNC.NTZ R48, R48 ;  /* 0x0000003000307305 */ /* 0x000e22000021f100 */
[----:B------:R-:W-:Y:S05]  /*de50*/  BRA `(.L_x_4737) ;  /* 0x000006b000007947 */ /* 0x000fea0003800000 */
.L_x_4744:
        /* <DEDUP_REMOVED lines=10> */
.L_x_4751:
        /* <DEDUP_REMOVED lines=21> */
.L_x_4755:
[----:B------:R-:W-:Y:S05]  /*e050*/  BSYNC B1 ;  /* 0x0000000000017941 */ /* 0x000fea0003800000 */
.L_x_4754:
[----:B------:R-:W-:Y:S01]  /*e060*/  IMAD.SHL.U32 R2, R2, 0x100000, RZ ;  /* 0x0010000002027824 */ /* 0x000fe200078e00ff */
[----:B------:R-:W-:-:S04]  /*e070*/  LEA R3, R0, 0x3b800000, 0x17 ;  /* 0x3b80000000037811 */ /* 0x000fc800078eb8ff */
[----:B------:R-:W-:Y:S02]  /*e080*/  LOP3.LUT R48, R3, R2, R48, 0xfe, !PT ;  /* 0x0000000203307212 */ /* 0x000fe400078efe30 */
.L_x_4753:
[----:B------:R-:W-:Y:S05]  /*e090*/  BSYNC B0 ;  /* 0x0000000000007941 */ /* 0x000fea0003800000 */
.L_x_4752:
[----:B------:R-:W0:Y:S01]  /*e0a0*/  F2I.FTZ.TRUNC.NTZ R48, R48 ;  /* 0x0000003000307305 */ /* 0x000e22000021f100 */
[----:B------:R-:W-:Y:S05]  /*e0b0*/  BRA `(.L_x_4737) ;  /* 0x0000045000007947 */ /* 0x000fea0003800000 */
.L_x_4750:
        /* <DEDUP_REMOVED lines=21> */
.L_x_4759:
[----:B------:R-:W-:Y:S05]  /*e210*/  BSYNC B1 ;  /* 0x0000000000017941 */ /* 0x000fea0003800000 */
.L_x_4758:
[----:B------:R-:W-:Y:S01]  /*e220*/  IMAD.SHL.U32 R2, R2, 0x200000, RZ ;  /* 0x0020000002027824 */ /* 0x000fe200078e00ff */
[----:B------:R-:W-:-:S04]  /*e230*/  LEA R3, R0, 0x37800000, 0x17 ;  /* 0x3780000000037811 */ /* 0x000fc800078eb8ff */
[----:B------:R-:W-:Y:S02]  /*e240*/  LOP3.LUT R48, R3, R2, R48, 0xfe, !PT ;  /* 0x0000000203307212 */ /* 0x000fe400078efe30 */
.L_x_4757:
[----:B------:R-:W-:Y:S05]  /*e250*/  BSYNC B0 ;  /* 0x0000000000007941 */ /* 0x000fea0003800000 */
.L_x_4756:
[----:B------:R-:W0:Y:S01]  /*e260*/  F2I.FTZ.TRUNC.NTZ R48, R48 ;  /* 0x0000003000307305 */ /* 0x000e22000021f100 */
[----:B------:R-:W-:Y:S05]  /*e270*/  BRA `(.L_x_4737) ;  /* 0x0000029000007947 */ /* 0x000fea0003800000 */
.L_x_4749:
        /* <DEDUP_REMOVED lines=14> */
.L_x_4763:
[----:B------:R-:W-:Y:S05]  /*e360*/  BSYNC B0 ;  /* 0x0000000000007941 */ /* 0x000fea0003800000 */
.L_x_4762:
[----:B------:R-:W0:Y:S01]  /*e370*/  F2I.FTZ.TRUNC.NTZ R48, R48 ;  /* 0x0000003000307305 */ /* 0x000e22000021f100 */
[----:B------:R-:W-:Y:S05]  /*e380*/  BRA `(.L_x_4737) ;  /* 0x0000018000007947 */ /* 0x000fea0003800000 */
.L_x_4736:
        /* <DEDUP_REMOVED lines=21> */
.L_x_4761:
[----:B------:R0:W5:Y:S01]  /*e4e0*/  LDG.E R48, [R2.64] ;  /* 0x0000002402307981 */ /* 0x000162000c1e1900 */
[----:B------:R-:W-:Y:S05]  /*e4f0*/  BRA `(.L_x_4737) ;  /* 0x0000001000007947 */ /* 0x000fea0003800000 */
.L_x_4760:
[----:B------:R0:W5:Y:S02]  /*e500*/  LDG.E R48, [R2.64] ;  /* 0x0000002402307981 */ /* 0x000164000c1e1900 */
.L_x_4737:
        /* <DEDUP_REMOVED lines=16> */
.L_x_4767:
[----:B------:R0:W5:Y:S01]  /*e610*/  LDG.E.U8 R47, [R2.64] ;  /* 0x00000024022f7981 */ /* 0x000162000c1e1100 */
[----:B------:R-:W-:Y:S05]  /*e620*/  BRA `(.L_x_4769) ;  /* 0x00000d0000007947 */ /* 0x000fea0003800000 */
.L_x_4766:
        /* <DEDUP_REMOVED lines=8> */
.L_x_4771:
[----:B------:R0:W5:Y:S01]  /*e6b0*/  LDG.E R47, [R2.64] ;  /* 0x00000024022f7981 */ /* 0x000162000c1e1900 */
[----:B------:R-:W-:Y:S05]  /*e6c0*/  BRA `(.L_x_4769) ;  /* 0x00000c6000007947 */ /* 0x000fea0003800000 */
.L_x_4770:
[----:B------:R0:W5:Y:S01]  /*e6d0*/  LDG.E.S16 R47, [R2.64] ;  /* 0x00000024022f7981 */ /* 0x000162000c1e1700 */
[----:B------:R-:W-:Y:S05]  /*e6e0*/  BRA `(.L_x_4769) ;  /* 0x00000c4000007947 */ /* 0x000fea0003800000 */
.L_x_4765:
        /* <DEDUP_REMOVED lines=9> */
.L_x_4773:
[----:B----4-:R-:W4:Y:S02]  /*e780*/  LDG.E.U16 R2, [R2.64] ;  /* 0x0000002402027981 */ /* 0x010f24000c1e1500 */
[----:B----4-:R-:W-:-:S06]  /*e790*/  HADD2.F32 R47, -RZ, R2.H0_H0 ;  /* 0x20000002ff2f7230 */ /* 0x010fcc0000004100 */
[----:B------:R-:W0:Y:S01]  /*e7a0*/  F2I.FTZ.TRUNC.NTZ R47, R47 ;  /* 0x0000002f002f7305 */ /* 0x000e22000021f100 */
[----:B------:R-:W-:Y:S05]  /*e7b0*/  BRA `(.L_x_4769) ;  /* 0x00000b7000007947 */ /* 0x000fea0003800000 */
.L_x_4772:
        /* <DEDUP_REMOVED lines=9> */
.L_x_4775:
[----:B----4-:R-:W4:Y:S02]  /*e850*/  LDG.E.U16 R2, [R2.64] ;  /* 0x0000002402027981 */ /* 0x010f24000c1e1500 */
[----:B----4-:R-:W-:-:S06]  /*e860*/  HADD2.F32 R47, -RZ, R2.H0_H0 ;  /* 0x20000002ff2f7230 */ /* 0x010fcc0000004100 */
[----:B------:R-:W0:Y:S01]  /*e870*/  F2I.FTZ.TRUNC.NTZ R47, R47 ;  /* 0x0000002f002f7305 */ /* 0x000e22000021f100 */
[----:B------:R-:W-:Y:S05]  /*e880*/  BRA `(.L_x_4769) ;  /* 0x00000aa000007947 */ /* 0x000fea0003800000 */
.L_x_4774:
[----:B----4-:R-:W4:Y:S02]  /*e890*/  LDG.E.64 R2, [R2.64] ;  /* 0x0000002402027981 */ /* 0x010f24000c1e1b00 */
[----:B----4-:R0:W4:Y:S01]  /*e8a0*/  F2I.F64.TRUNC R47, R2 ;  /* 0x00000002002f7311 */ /* 0x010122000030d100 */
[----:B------:R-:W-:Y:S05]  /*e8b0*/  BRA `(.L_x_4769) ;  /* 0x00000a7000007947 */ /* 0x000fea0003800000 */
.L_x_4764:
        /* <DEDUP_REMOVED lines=12> */
.L_x_4778:
[----:B----4-:R-:W4:Y:S02]  /*e980*/  LDG.E.64 R2, [R2.64] ;  /* 0x0000002402027981 */ /* 0x010f24000c1e1b00 */
[----:B----4-:R0:W4:Y:S01]  /*e990*/  F2I.F64.TRUNC R47, R2 ;  /* 0x00000002002f7311 */ /* 0x010122000030d100 */
[----:B------:R-:W-:Y:S05]  /*e9a0*/  BRA `(.L_x_4769) ;  /* 0x0000098000007947 */ /* 0x000fea0003800000 */
.L_x_4777:
        /* <DEDUP_REMOVED lines=27> */
.L_x_4780:
        /* <DEDUP_REMOVED lines=14> */
.L_x_4779:
[----:B----4-:R-:W4:Y:S02]  /*ec40*/  LDG.E.U16 R47, [R2.64] ;  /* 0x00000024022f7981 */ /* 0x010f24000c1e1500 */
[----:B----4-:R-:W-:-:S06]  /*ec50*/  PRMT R47, RZ, 0x5410, R47 ;  /* 0x00005410ff2f7816 */ /* 0x010fcc000000002f */
[----:B------:R-:W0:Y:S01]  /*ec60*/  F2I.FTZ.TRUNC.NTZ R47, R47 ;  /* 0x0000002f002f7305 */ /* 0x000e22000021f100 */
[----:B------:R-:W-:Y:S05]  /*ec70*/  BRA `(.L_x_4769) ;  /* 0x000006b000007947 */ /* 0x000fea0003800000 */
.L_x_4776:
        /* <DEDUP_REMOVED lines=10> */
.L_x_4783:
        /* <DEDUP_REMOVED lines=21> */
.L_x_4787:
[----:B------:R-:W-:Y:S05]  /*ee70*/  BSYNC B1 ;  /* 0x0000000000017941 */ /* 0x000fea0003800000 */
.L_x_4786:
[----:B------:R-:W-:Y:S01]  /*ee80*/  IMAD.SHL.U32 R2, R2, 0x100000, RZ ;  /* 0x0010000002027824 */ /* 0x000fe200078e00ff */
[----:B------:R-:W-:-:S04]  /*ee90*/  LEA R0, R0, 0x3b800000, 0x17 ;  /* 0x3b80000000007811 */ /* 0x000fc800078eb8ff */
[----:B------:R-:W-:Y:S02]  /*eea0*/  LOP3.LUT R47, R0, R2, R47, 0xfe, !PT ;  /* 0x00000002002f7212 */ /* 0x000fe400078efe2f */
.L_x_4785:
[----:B------:R-:W-:Y:S05]  /*eeb0*/  BSYNC B0 ;  /* 0x0000000000007941 */ /* 0x000fea0003800000 */
.L_x_4784:
[----:B------:R-:W0:Y:S01]  /*eec0*/  F2I.FTZ.TRUNC.NTZ R47, R47 ;  /* 0x0000002f002f7305 */ /* 0x000e22000021f100 */
[----:B------:R-:W-:Y:S05]  /*eed0*/  BRA `(.L_x_4769) ;  /* 0x0000045000007947 */ /* 0x000fea0003800000 */
.L_x_4782:
        /* <DEDUP_REMOVED lines=21> */
.L_x_4791:
[----:B------:R-:W-:Y:S05]  /*f030*/  BSYNC B1 ;  /* 0x0000000000017941 */ /* 0x000fea0003800000 */
.L_x_4790:
[----:B------:R-:W-:Y:S01]  /*f040*/  IMAD.SHL.U32 R2, R2, 0x200000, RZ ;  /* 0x0020000002027824 */ /* 0x000fe200078e00ff */
[----:B------:R-:W-:-:S04]  /*f050*/  LEA R0, R0, 0x37800000, 0x17 ;  /* 0x3780000000007811 */ /* 0x000fc800078eb8ff */
[----:B------:R-:W-:Y:S02]  /*f060*/  LOP3.LUT R47, R0, R2, R47, 0xfe, !PT ;  /* 0x00000002002f7212 */ /* 0x000fe400078efe2f */
.L_x_4789:
[----:B------:R-:W-:Y:S05]  /*f070*/  BSYNC B0 ;  /* 0x0000000000007941 */ /* 0x000fea0003800000 */
.L_x_4788:
[----:B------:R-:W0:Y:S01]  /*f080*/  F2I.FTZ.TRUNC.NTZ R47, R47 ;  /* 0x0000002f002f7305 */ /* 0x000e22000021f100 */
[----:B------:R-:W-:Y:S05]  /*f090*/  BRA `(.L_x_4769) ;  /* 0x0000029000007947 */ /* 0x000fea0003800000 */
.L_x_4781:
        /* <DEDUP_REMOVED lines=14> */
.L_x_4795:
[----:B------:R-:W-:Y:S05]  /*f180*/  BSYNC B0 ;  /* 0x0000000000007941 */ /* 0x000fea0003800000 */
.L_x_4794:
[----:B------:R-:W0:Y:S01]  /*f190*/  F2I.FTZ.TRUNC.NTZ R47, R47 ;  /* 0x0000002f002f7305 */ /* 0x000e22000021f100 */
[----:B------:R-:W-:Y:S05]  /*f1a0*/  BRA `(.L_x_4769) ;  /* 0x0000018000007947 */ /* 0x000fea0003800000 */
.L_x_4768:
        /* <DEDUP_REMOVED lines=21> */
.L_x_4793:
[----:B------:R0:W5:Y:S01]  /*f300*/  LDG.E R47, [R2.64] ;  /* 0x00000024022f7981 */ /* 0x000162000c1e1900 */
[----:B------:R-:W-:Y:S05]  /*f310*/  BRA `(.L_x_4769) ;  /* 0x0000001000007947 */ /* 0x000fea0003800000 */
.L_x_4792:
[----:B------:R0:W5:Y:S02]  /*f320*/  LDG.E R47, [R2.64] ;  /* 0x00000024022f7981 */ /* 0x000164000c1e1900 */
.L_x_4769:
        /* <DEDUP_REMOVED lines=16> */
.L_x_4799:
[----:B------:R0:W5:Y:S01]  /*f430*/  LDG.E.U8 R45, [R2.64] ;  /* 0x00000024022d7981 */ /* 0x000162000c1e1100 */
[----:B------:R-:W-:Y:S05]  /*f440*/  BRA `(.L_x_4801) ;  /* 0x00000d0000007947 */ /* 0x000fea0003800000 */
.L_x_4798:
        /* <DEDUP_REMOVED lines=8> */
.L_x_4803:
[----:B------:R0:W5:Y:S01]  /*f4d0*/  LDG.E R45, [R2.64] ;  /* 0x00000024022d7981 */ /* 0x000162000c1e1900 */
[----:B------:R-:W-:Y:S05]  /*f4e0*/  BRA `(.L_x_4801) ;  /* 0x00000c6000007947 */ /* 0x000fea0003800000 */
.L_x_4802:
[----:B------:R0:W5:Y:S01]  /*f4f0*/  LDG.E.S16 R45, [R2.64] ;  /* 0x00000024022d7981 */ /* 0x000162000c1e1700 */
[----:B------:R-:W-:Y:S05]  /*f500*/  BRA `(.L_x_4801) ;  /* 0x00000c4000007947 */ /* 0x000fea0003800000 */
.L_x_4797:
        /* <DEDUP_REMOVED lines=9> */
.L_x_4805:
[----:B----4-:R-:W4:Y:S02]  /*f5a0*/  LDG.E.U16 R2, [R2.64] ;  /* 0x0000002402027981 */ /* 0x010f24000c1e1500 */
[----:B----4-:R-:W-:-:S06]  /*f5b0*/  HADD2.F32 R45, -RZ, R2.H0_H0 ;  /* 0x20000002ff2d7230 */ /* 0x010fcc0000004100 */
[----:B------:R-:W0:Y:S01]  /*f5c0*/  F2I.FTZ.TRUNC.NTZ R45, R45 ;  /* 0x0000002d002d7305 */ /* 0x000e22000021f100 */
[----:B------:R-:W-:Y:S05]  /*f5d0*/  BRA `(.L_x_4801) ;  /* 0x00000b7000007947 */ /* 0x000fea0003800000 */
.L_x_4804:
        /* <DEDUP_REMOVED lines=9> */
.L_x_4807:
[----:B----4-:R-:W4:Y:S02]  /*f670*/  LDG.E.U16 R2, [R2.64] ;  /* 0x0000002402027981 */ /* 0x010f24000c1e1500 */
[----:B----4-:R-:W-:-:S06]  /*f680*/  HADD2.F32 R45, -RZ, R2.H0_H0 ;  /* 0x20000002ff2d7230 */ /* 0x010fcc0000004100 */
[----:B------:R-:W0:Y:S01]  /*f690*/  F2I.FTZ.TRUNC.NTZ R45, R45 ;  /* 0x0000002d002d7305 */ /* 0x000e22000021f100 */
[----:B------:R-:W-:Y:S05]  /*f6a0*/  BRA `(.L_x_4801) ;  /* 0x00000aa000007947 */ /* 0x000fea0003800000 */
.L_x_4806:
[----:B----4-:R-:W4:Y:S02]  /*f6b0*/  LDG.E.64 R2, [R2.64] ;  /* 0x0000002402027981 */ /* 0x010f24000c1e1b00 */
[----:B----4-:R0:W4:Y:S01]  /*f6c0*/  F2I.F64.TRUNC R45, R2 ;  /* 0x00000002002d7311 */ /* 0x010122000030d100 */
[----:B------:R-:W-:Y:S05]  /*f6d0*/  BRA `(.L_x_4801) ;  /* 0x00000a7000007947 */ /* 0x000fea0003800000 */
.L_x_4796:
        /* <DEDUP_REMOVED lines=12> */
.L_x_4810:
[----:B----4-:R-:W4:Y:S02]  /*f7a0*/  LDG.E.64 R2, [R2.64] ;  /* 0x0000002402027981 */ /* 0x010f24000c1e1b00 */
[----:B----4-:R0:W4:Y:S01]  /*f7b0*/  F2I.F64.TRUNC R45, R2 ;  /* 0x00000002002d7311 */ /* 0x010122000030d100 */
[----:B------:R-:W-:Y:S05]  /*f7c0*/  BRA `(.L_x_4801) ;  /* 0x0000098000007947 */ /* 0x000fea0003800000 */
.L_x_4809:
        /* <DEDUP_REMOVED lines=27> */
.L_x_4812:
        /* <DEDUP_REMOVED lines=14> */
.L_x_4811:
[----:B----4-:R-:W4:Y:S02]  /*fa60*/  LDG.E.U16 R45, [R2.64] ;  /* 0x00000024022d7981 */ /* 0x010f24000c1e1500 */
[----:B----4-:R-:W-:-:S06]  /*fa70*/  PRMT R45, RZ, 0x5410, R45 ;  /* 0x00005410ff2d7816 */ /* 0x010fcc000000002d */
[----:B------:R-:W0:Y:S01]  /*fa80*/  F2I.FTZ.TRUNC.NTZ R45, R45 ;  /* 0x0000002d002d7305 */ /* 0x000e22000021f100 */
[----:B------:R-:W-:Y:S05]  /*fa90*/  BRA `(.L_x_4801) ;  /* 0x000006b000007947 */ /* 0x000fea0003800000 */
.L_x_4808:
        /* <DEDUP_REMOVED lines=10> */
.L_x_4815:
        /* <DEDUP_REMOVED lines=21> */
.L_x_4819:
[----:B------:R-:W-:Y:S05]  /*fc90*/  BSYNC B1 ;  /* 0x0000000000017941 */ /* 0x000fea0003800000 */
.L_x_4818:
[----:B------:R-:W-:Y:S01]  /*fca0*/  IMAD.SHL.U32 R2, R2, 0x100000, RZ ;  /* 0x0010000002027824 */ /* 0x000fe200078e00ff */
[----:B------:R-:W-:-:S04]  /*fcb0*/  LEA R0, R0, 0x3b800000, 0x17 ;  /* 0x3b80000000007811 */ /* 0x000fc800078eb8ff */
[----:B------:R-:W-:Y:S02]  /*fcc0*/  LOP3.LUT R45, R0, R2, R45, 0xfe, !PT ;  /* 0x00000002002d7212 */ /* 0x000fe400078efe2d */
.L_x_4817:
[----:B------:R-:W-:Y:S05]  /*fcd0*/  BSYNC B0 ;  /* 0x0000000000007941 */ /* 0x000fea0003800000 */
.L_x_4816:
[----:B------:R-:W0:Y:S01]  /*fce0*/  F2I.FTZ.TRUNC.NTZ R45, R45 ;  /* 0x0000002d002d7305 */ /* 0x000e22000021f100 */
[----:B------:R-:W-:Y:S05]  /*fcf0*/  BRA `(.L_x_4801) ;  /* 0x0000045000007947 */ /* 0x000fea0003800000 */
.L_x_4814:
        /* <DEDUP_REMOVED lines=21> */
.L_x_4823:
[----:B------:R-:W-:Y:S05]  /*fe50*/  BSYNC B1 ;  /* 0x0000000000017941 */ /* 0x000fea0003800000 */
.L_x_4822:
[----:B------:R-:W-:Y:S01]  /*fe60*/  IMAD.SHL.U32 R2, R2, 0x200000, RZ ;  /* 0x0020000002027824 */ /* 0x000fe200078e00ff */
[----:B------:R-:W-:-:S04]  /*fe70*/  LEA R0, R0, 0x37800000, 0x17 ;  /* 0x3780000000007811 */ /* 0x000fc800078eb8ff */
[----:B------:R-:W-:Y:S02]  /*fe80*/  LOP3.LUT R45, R0, R2, R45, 0xfe, !PT ;  /* 0x00000002002d7212 */ /* 0x000fe400078efe2d */
.L_x_4821:
[----:B------:R-:W-:Y:S05]  /*fe90*/  BSYNC B0 ;  /* 0x0000000000007941 */ /* 0x000fea0003800000 */
.L_x_4820:
[----:B------:R-:W0:Y:S01]  /*fea0*/  F2I.FTZ.TRUNC.NTZ R45, R45 ;  /* 0x0000002d002d7305 */ /* 0x000e22000021f100 */
[----:B------:R-:W-:Y:S05]  /*feb0*/  BRA `(.L_x_4801) ;  /* 0x0000029000007947 */ /* 0x000fea0003800000 */
.L_x_4813:
        /* <DEDUP_REMOVED lines=14> */
.L_x_4827:
[----:B------:R-:W-:Y:S05]  /*ffa0*/  BSYNC B0 ;  /* 0x0000000000007941 */ /* 0x000fea0003800000 */
.L_x_4826:
[----:B------:R-:W0:Y:S01]  /*ffb0*/  F2I.FTZ.TRUNC.NTZ R45, R45 ;  /* 0x0000002d002d7305 */ /* 0x000e22000021f100 */
[----:B------:R-:W-:Y:S05]  /*ffc0*/  BRA `(.L_x_4801) ;  /* 0x0000018000007947 */ /* 0x000fea0003800000 */
.L_x_4800:
        /* <DEDUP_REMOVED lines=21> */
.L_x_4825:
[----:B------:R0:W5:Y:S01]  /*10120*/  LDG.E R45, [R2.64] ;  /* 0x00000024022d7981 */ /* 0x000162000c1e1900 */
[----:B------:R-:W-:Y:S05]  /*10130*/  BRA `(.L_x_4801) ;  /* 0x0000001000007947 */ /* 0x000fea0003800000 */
.L_x_4824:
[----:B------:R0:W5:Y:S02]  /*10140*/  LDG.E R45, [R2.64] ;  /* 0x00000024022d7981 */ /* 0x000164000c1e1900 */
.L_x_4801:
        /* <DEDUP_REMOVED lines=16> */
.L_x_4831:
[----:B------:R0:W5:Y:S01]  /*10250*/  LDG.E.U8 R43, [R2.64] ;  /* 0x00000024022b7981 */ /* 0x000162000c1e1100 */
[----:B------:R-:W-:Y:S05]  /*10260*/  BRA `(.L_x_4833) ;  /* 0x00000d0000007947 */ /* 0x000fea0003800000 */
.L_x_4830:
        /* <DEDUP_REMOVED lines=8> */
.L_x_4835:
[----:B------:R0:W5:Y:S01]  /*102f0*/  LDG.E R43, [R2.64] ;  /* 0x00000024022b7981 */ /* 0x000162000c1e1900 */
[----:B------:R-:W-:Y:S05]  /*10300*/  BRA `(.L_x_4833) ;  /* 0x00000c6000007947 */ /* 0x000fea0003800000 */
.L_x_4834:
[----:B------:R0:W5:Y:S01]  /*10310*/  LDG.E.S16 R43, [R2.64] ;  /* 0x00000024022b7981 */ /* 0x000162000c1e1700 */
[----:B------:R-:W-:Y:S05]  /*10320*/  BRA `(.L_x_4833) ;  /* 0x00000c4000007947 */ /* 0x000fea0003800000 */
.L_x_4829:
        /* <DEDUP_REMOVED lines=9> */
.L_x_4837:
[----:B----4-:R-:W4:Y:S02]  /*103c0*/  LDG.E.U16 R2, [R2.64] ;  /* 0x0000002402027981 */ /* 0x010f24000c1e1500 */
[----:B----4-:R-:W-:-:S06]  /*103d0*/  HADD2.F32 R43, -RZ, R2.H0_H0 ;  /* 0x20000002ff2b7230 */ /* 0x010fcc0000004100 */
[----:B------:R-:W0:Y:S01]  /*103e0*/  F2I.FTZ.TRUNC.NTZ R43, R43 ;  /* 0x0000002b002b7305 */ /* 0x000e22000021f100 */
[----:B------:R-:W-:Y:S05]  /*103f0*/  BRA `(.L_x_4833) ;  /* 0x00000b7000007947 */ /* 0x000fea0003800000 */
.L_x_4836:
        /* <DEDUP_REMOVED lines=9> */
.L_x_4839:
[----:B----4-:R-:W4:Y:S02]  /*10490*/  LDG.E.U16 R2, [R2.64] ;  /* 0x0000002402027981 */ /* 0x010f24000c1e1500 */
[----:B----4-:R-:W-:-:S06]  /*104a0*/  HADD2.F32 R43, -RZ, R2.H0_H0 ;  /* 0x20000002ff2b7230 */ /* 0x010fcc0000004100 */
[----:B------:R-:W0:Y:S01]  /*104b0*/  F2I.FTZ.TRUNC.NTZ R43, R43 ;  /* 0x0000002b002b7305 */ /* 0x000e22000021f100 */
[----:B------:R-:W-:Y:S05]  /*104c0*/  BRA `(.L_x_4833) ;  /* 0x00000aa000007947 */ /* 0x000fea0003800000 */
.L_x_4838:
[----:B----4-:R-:W4:Y:S02]  /*104d0*/  LDG.E.64 R2, [R2.64] ;  /* 0x0000002402027981 */ /* 0x010f24000c1e1b00 */
[----:B----4-:R0:W4:Y:S01]  /*104e0*/  F2I.F64.TRUNC R43, R2 ;  /* 0x00000002002b7311 */ /* 0x010122000030d100 */
[----:B------:R-:W-:Y:S05]  /*104f0*/  BRA `(.L_x_4833) ;  /* 0x00000a7000007947 */ /* 0x000fea0003800000 */
.L_x_4828:
        /* <DEDUP_REMOVED lines=12> */
.L_x_4842:
[----:B----4-:R-:W4:Y:S02]  /*105c0*/  LDG.E.64 R2, [R2.64] ;  /* 0x0000002402027981 */ /* 0x010f24000c1e1b00 */
[----:B----4-:R0:W4:Y:S01]  /*105d0*/  F2I.F64.TRUNC R43, R2 ;  /* 0x00000002002b7311 */ /* 0x010122000030d100 */
[----:B------:R-:W-:Y:S05]  /*105e0*/  BRA `(.L_x_4833) ;  /* 0x0000098000007947 */ /* 0x000fea0003800000 */
.L_x_4841:
        /* <DEDUP_REMOVED lines=27> */
.L_x_4844:
        /* <DEDUP_REMOVED lines=14> */
.L_x_4843:
[----:B----4-:R-:W4:Y:S02]  /*10880*/  LDG.E.U16 R43, [R2.64] ;  /* 0x00000024022b7981 */ /* 0x010f24000c1e1500 */
[----:B----4-:R-:W-:-:S06]  /*10890*/  PRMT R43, RZ, 0x5410, R43 ;  /* 0x00005410ff2b7816 */ /* 0x010fcc000000002b */
[----:B------:R-:W0:Y:S01]  /*108a0*/  F2I.FTZ.TRUNC.NTZ R43, R43 ;  /* 0x0000002b002b7305 */ /* 0x000e22000021f100 */
[----:B------:R-:W-:Y:S05]  /*108b0*/  BRA `(.L_x_4833) ;  /* 0x000006b000007947 */ /* 0x000fea0003800000 */
.L_x_4840:
        /* <DEDUP_REMOVED lines=10> */
.L_x_4847:
        /* <DEDUP_REMOVED lines=21> */
.L_x_4851:
[----:B------:R-:W-:Y:S05]  /*10ab0*/  BSYNC B1 ;  /* 0x0000000000017941 */ /* 0x000fea0003800000 */
.L_x_4850:
[----:B------:R-:W-:Y:S01]  /*10ac0*/  IMAD.SHL.U32 R2, R2, 0x100000, RZ ;  /* 0x0010000002027824 */ /* 0x000fe200078e00ff */
[----:B------:R-:W-:-:S04]  /*10ad0*/  LEA R0, R0, 0x3b800000, 0x17 ;  /* 0x3b80000000007811 */ /* 0x000fc800078eb8ff */
[----:B------:R-:W-:Y:S02]  /*10ae0*/  LOP3.LUT R43, R0, R2, R43, 0xfe, !PT ;  /* 0x00000002002b7212 */ /* 0x000fe400078efe2b */
.L_x_4849:
[----:B------:R-:W-:Y:S05]  /*10af0*/  BSYNC B0 ;  /* 0x0000000000007941 */ /* 0x000fea0003800000 */
.L_x_4848:
[----:B------:R-:W0:Y:S01]  /*10b00*/  F2I.FTZ.TRUNC.NTZ R43, R43 ;  /* 0x0000002b002b7305 */ /* 0x000e22000021f100 */
[----:B------:R-:W-:Y:S05]  /*10b10*/  BRA `(.L_x_4833) ;  /* 0x0000045000007947 */ /* 0x000fea0003800000 */
.L_x_4846:
        /* <DEDUP_REMOVED lines=21> */
.L_x_4855:
[----:B------:R-:W-:Y:S05]  /*10c70*/  BSYNC B1 ;  /* 0x0000000000017941 */ /* 0x000fea0003800000 */
.L_x_4854:
[----:B------:R-:W-:Y:S01]  /*10c80*/  IMAD.SHL.U32 R2, R2, 0x200000, RZ ;  /* 0x0020000002027824 */ /* 0x000fe200078e00ff */
[----:B------:R-:W-:-:S04]  /*10c90*/  LEA R0, R0, 0x37800000, 0x17 ;  /* 0x3780000000007811 */ /* 0x000fc800078eb8ff */
[----:B------:R-:W-:Y:S02]  /*10ca0*/  LOP3.LUT R43, R0, R2, R43, 0xfe, !PT ;  /* 0x00000002002b7212 */ /* 0x000fe400078efe2b */
.L_x_4853:
[----:B------:R-:W-:Y:S05]  /*10cb0*/  BSYNC B0 ;  /* 0x0000000000007941 */ /* 0x000fea0003800000 */
.L_x_4852:
[----:B------:R-:W0:Y:S01]  /*10cc0*/  F2I.FTZ.TRUNC.NTZ R43, R43 ;  /* 0x0000002b002b7305 */ /* 0x000e22000021f100 */
[----:B------:R-:W-:Y:S05]  /*10cd0*/  BRA `(.L_x_4833) ;  /* 0x0000029000007947 */ /* 0x000fea0003800000 */
.L_x_4845:
        /* <DEDUP_REMOVED lines=14> */
.L_x_4859:
[----:B------:R-:W-:Y:S05]  /*10dc0*/  BSYNC B0 ;  /* 0x0000000000007941 */ /* 0x000fea0003800000 */
.L_x_4858:
[----:B------:R-:W0:Y:S01]  /*10dd0*/  F2I.FTZ.TRUNC.NTZ R43, R43 ;  /* 0x0000002b002b7305 */ /* 0x000e22000021f100 */
[----:B------:R-:W-:Y:S05]  /*10de0*/  BRA `(.L_x_4833) ;  /* 0x0000018000007947 */ /* 0x000fea0003800000 */
.L_x_4832:
        /* <DEDUP_REMOVED lines=21> */
.L_x_4857:
[----:B------:R0:W5:Y:S01]  /*10f40*/  LDG.E R43, [R2.64] ;  /* 0x00000024022b7981 */ /* 0x000162000c1e1900 */
[----:B------:R-:W-:Y:S05]  /*10f50*/  BRA `(.L_x_4833) ;  /* 0x0000001000007947 */ /* 0x000fea0003800000 */
.L_x_4856:
[----:B------:R0:W5:Y:S02]  /*10f60*/  LDG.E R43, [R2.64] ;  /* 0x00000024022b7981 */ /* 0x000164000c1e1900 */
.L_x_4833:
        /* <DEDUP_REMOVED lines=16> */
.L_x_4863:
[----:B------:R0:W5:Y:S01]  /*11070*/  LDG.E.U8 R46, [R2.64] ;  /* 0x00000024022e7981 */ /* 0x000162000c1e1100 */
[----:B------:R-:W-:Y:S05]  /*11080*/  BRA `(.L_x_4731) ;  /* 0x00000d0000007947 */ /* 0x000fea0003800000 */
.L_x_4862:
        /* <DEDUP_REMOVED lines=8> */
.L_x_4866:
[----:B------:R0:W5:Y:S01]  /*11110*/  LDG.E R46, [R2.64] ;  /* 0x00000024022e7981 */ /* 0x000162000c1e1900 */
[----:B------:R-:W-:Y:S05]  /*11120*/  BRA `(.L_x_4731) ;  /* 0x00000c6000007947 */ /* 0x000fea0003800000 */
.L_x_4865:
[----:B------:R0:W5:Y:S01]  /*11130*/  LDG.E.S16 R46, [R2.64] ;  /* 0x00000024022e7981 */ /* 0x000162000c1e1700 */
[----:B------:R-:W-:Y:S05]  /*11140*/  BRA `(.L_x_4731) ;  /* 0x00000c4000007947 */ /* 0x000fea0003800000 */
.L_x_4861:
        /* <DEDUP_REMOVED lines=9> */
.L_x_4868:
[----:B------:R-:W2:Y:S02]  /*111e0*/  LDG.E.U16 R2, [R2.64] ;  /* 0x0000002402027981 */ /* 0x000ea4000c1e1500 */
[----:B--2---:R-:W-:-:S06]  /*111f0*/  HADD2.F32 R46, -RZ, R2.H0_H0 ;  /* 0x20000002ff2e7230 */ /* 0x004fcc0000004100 */
[----:B------:R-:W0:Y:S01]  /*11200*/  F2I.FTZ.TRUNC.NTZ R46, R46 ;  /* 0x0000002e002e7305 */ /* 0x000e22000021f100 */
[----:B------:R-:W-:Y:S05]  /*11210*/  BRA `(.L_x_4731) ;  /* 0x00000b7000007947 */ /* 0x000fea0003800000 */
.L_x_4867:
        /* <DEDUP_REMOVED lines=9> */
.L_x_4870:
[----:B------:R-:W2:Y:S02]  /*112b0*/  LDG.E.U16 R2, [R2.64] ;  /* 0x0000002402027981 */ /* 0x000ea4000c1e1500 */
[----:B--2---:R-:W-:-:S06]  /*112c0*/  HADD2.F32 R46, -RZ, R2.H0_H0 ;  /* 0x20000002ff2e7230 */ /* 0x004fcc0000004100 */
[----:B------:R-:W0:Y:S01]  /*112d0*/  F2I.FTZ.TRUNC.NTZ R46, R46 ;  /* 0x0000002e002e7305 */ /* 0x000e22000021f100 */
[----:B------:R-:W-:Y:S05]  /*112e0*/  BRA `(.L_x_4731) ;  /* 0x00000aa000007947 */ /* 0x000fea0003800000 */
.L_x_4869:
[----:B------:R-:W2:Y:S02]  /*112f0*/  LDG.E.64 R2, [R2.64] ;  /* 0x0000002402027981 */ /* 0x000ea4000c1e1b00 */
[----:B--2---:R0:W2:Y:S01]  /*11300*/  F2I.F64.TRUNC R46, R2 ;  /* 0x00000002002e7311 */ /* 0x0040a2000030d100 */
[----:B------:R-:W-:Y:S05]  /*11310*/  BRA `(.L_x_4731) ;  /* 0x00000a7000007947 */ /* 0x000fea0003800000 */
.L_x_4860:
        /* <DEDUP_REMOVED lines=12> */
.L_x_4873:
[----:B------:R-:W2:Y:S02]  /*113e0*/  LDG.E.64 R2, [R2.64] ;  /* 0x0000002402027981 */ /* 0x000ea4000c1e1b00 */
[----:B--2---:R0:W2:Y:S01]  /*113f0*/  F2I.F64.TRUNC R46, R2 ;  /* 0x00000002002e7311 */ /* 0x0040a2000030d100 */
[----:B------:R-:W-:Y:S05]  /*11400*/  BRA `(.L_x_4731) ;  /* 0x0000098000007947 */ /* 0x000fea0003800000 */
.L_x_4872:
        /* <DEDUP_REMOVED lines=27> */
.L_x_4875:
        /* <DEDUP_REMOVED lines=14> */
.L_x_4874:
[----:B------:R-:W2:Y:S02]  /*116a0*/  LDG.E.U16 R46, [R2.64] ;  /* 0x00000024022e7981 */ /* 0x000ea4000c1e1500 */
[----:B--2---:R-:W-:-:S06]  /*116b0*/  PRMT R46, RZ, 0x5410, R46 ;  /* 0x00005410ff2e7816 */ /* 0x004fcc000000002e */
[----:B------:R-:W0:Y:S01]  /*116c0*/  F2I.FTZ.TRUNC.NTZ R46, R46 ;  /* 0x0000002e002e7305 */ /* 0x000e22000021f100 */
[----:B------:R-:W-:Y:S05]  /*116d0*/  BRA `(.L_x_4731) ;  /* 0x000006b000007947 */ /* 0x000fea0003800000 */
.L_x_4871:
        /* <DEDUP_REMOVED lines=10> */
.L_x_4878:
        /* <DEDUP_REMOVED lines=21> */
.L_x_4882:
[----:B------:R-:W-:Y:S05]  /*118d0*/  BSYNC B1 ;  /* 0x0000000000017941 */ /* 0x000fea0003800000 */
.L_x_4881:
[----:B------:R-:W-:Y:S01]  /*118e0*/  IMAD.SHL.U32 R2, R2, 0x100000, RZ ;  /* 0x0010000002027824 */ /* 0x000fe200078e00ff */
[----:B------:R-:W-:-:S04]  /*118f0*/  LEA R3, R0, 0x3b800000, 0x17 ;  /* 0x3b80000000037811 */ /* 0x000fc800078eb8ff */
[----:B------:R-:W-:Y:S02]  /*11900*/  LOP3.LUT R46, R3, R2, R46, 0xfe, !PT ;  /* 0x00000002032e7212 */ /* 0x000fe400078efe2e */
.L_x_4880:
[----:B------:R-:W-:Y:S05]  /*11910*/  BSYNC B0 ;  /* 0x0000000000007941 */ /* 0x000fea0003800000 */
.L_x_4879:
[----:B------:R-:W0:Y:S01]  /*11920*/  F2I.FTZ.TRUNC.NTZ R46, R46 ;  /* 0x0000002e002e7305 */ /* 0x000e22000021f100 */
[----:B------:R-:W-:Y:S05]  /*11930*/  BRA `(.L_x_4731) ;  /* 0x0000045000007947 */ /* 0x000fea0003800000 */
.L_x_4877:
        /* <DEDUP_REMOVED lines=21> */
.L_x_4886:
[----:B------:R-:W-:Y:S05]  /*11a90*/  BSYNC B1 ;  /* 0x0000000000017941 */ /* 0x000fea0003800000 */
.L_x_4885:
[----:B------:R-:W-:Y:S01]  /*11aa0*/  IMAD.SHL.U32 R2, R2, 0x200000, RZ ;  /* 0x0020000002027824 */ /* 0x000fe200078e00ff */
[----:B------:R-:W-:-:S04]  /*11ab0*/  LEA R3, R0, 0x37800000, 0x17 ;  /* 0x3780000000037811 */ /* 0x000fc800078eb8ff */
[----:B------:R-:W-:Y:S02]  /*11ac0*/  LOP3.LUT R46, R3, R2, R46, 0xfe, !PT ;  /* 0x00000002032e7212 */ /* 0x000fe400078efe2e */
.L_x_4884:
[----:B------:R-:W-:Y:S05]  /*11ad0*/  BSYNC B0 ;  /* 0x0000000000007941 */ /* 0x000fea0003800000 */
.L_x_4883:
[----:B------:R-:W0:Y:S01]  /*11ae0*/  F2I.FTZ.TRUNC.NTZ R46, R46 ;  /* 0x0000002e002e7305 */ /* 0x000e22000021f100 */
[----:B------:R-:W-:Y:S05]  /*11af0*/  BRA `(.L_x_4731) ;  /* 0x0000029000007947 */ /* 0x000fea0003800000 */
.L_x_4876:
        /* <DEDUP_REMOVED lines=14> */
.L_x_4890:
[----:B------:R-:W-:Y:S05]  /*11be0*/  BSYNC B0 ;  /* 0x0000000000007941 */ /* 0x000fea0003800000 */
.L_x_4889:
[----:B------:R-:W0:Y:S01]  /*11bf0*/  F2I.FTZ.TRUNC.NTZ R46, R46 ;  /* 0x0000002e002e7305 */ /* 0x000e22000021f100 */
[----:B------:R-:W-:Y:S05]  /*11c00*/  BRA `(.L_x_4731) ;  /* 0x0000018000007947 */ /* 0x000fea0003800000 */
.L_x_4864:
        /* <DEDUP_REMOVED lines=21> */
.L_x_4888:
[----:B------:R0:W5:Y:S01]  /*11d60*/  LDG.E R46, [R2.64] ;  /* 0x00000024022e7981 */ /* 0x000162000c1e1900 */
[----:B------:R-:W-:Y:S05]  /*11d70*/  BRA `(.L_x_4731) ;  /* 0x0000001000007947 */ /* 0x000fea0003800000 */
.L_x_4887:
[----:B------:R0:W5:Y:S02]  /*11d80*/  LDG.E R46, [R2.64] ;  /* 0x00000024022e7981 */ /* 0x000164000c1e1900 */
.L_x_4731:
[----:B------:R-:W-:Y:S05]  /*11d90*/  BSYNC B6 ;  /* 0x0000000000067941 */ /* 0x000fea0003800000 */
.L_x_4730:
        /* <DEDUP_REMOVED lines=9> */
[----:B------:R-:W0:Y:S01]  /*11e30*/  S2R R19, SR_TID.X ;  /* 0x0000000000137919 */ /* 0x000e220000002100 */
[----:B------:R-:W-:Y:S01]  /*11e40*/  BSSY B7, `(.L_x_4893) ;  /* 0x000007e000077945 */ /* 0x000fe20003800000 */
[----:B0-----:R-:W-:-:S13]  /*11e50*/  ISETP.GE.AND P0, PT, R19, R49, PT ;  /* 0x000000311300720c */ /* 0x001fda0003f06270 */
[----:B------:R-:W-:Y:S05]  /*11e60*/  @P0 BRA `(.L_x_4894) ;  /* 0x000007b000000947 */ /* 0x000fea0003800000 */
[----:B------:R-:W-:Y:S01]  /*11e70*/  ISETP.NE.U32.AND P0, PT, RZ, c[0x4][0x148], PT ;  /* 0x01005200ff007a0c */ /* 0x000fe20003f05070 */
[----:B------:R-:W-:Y:S01]  /*11e80*/  BSSY B8, `(.L_x_4895) ;  /* 0x0000017000087945 */ /* 0x000fe20003800000 */
[----:B-----5:R-:W-:Y:S02]  /*11e90*/  ISETP.EQ.AND P1, PT, R18, c[0x0][0x168], PT ;  /* 0x00005a0012007a0c */ /* 0x020fe40003f22270 */
        /* <DEDUP_REMOVED lines=21> */
.L_x_4896:
[----:B------:R-:W-:Y:S05]  /*11ff0*/  BSYNC B8 ;  /* 0x0000000000087941 */ /* 0x000fea0003800000 */
.L_x_4895:
[----:B------:R-:W-:Y:S01]  /*12000*/  ISETP.NE.U32.AND P0, PT, RZ, c[0x4][0x158], PT ;  /* 0x01005600ff007a0c */ /* 0x000fe20003f05070 */
[----:B------:R-:W-:Y:S01]  /*12010*/  BSSY B8, `(.L_x_4897) ;  /* 0x0000017000087945 */ /* 0x000fe20003800000 */
[----:B------:R-:W-:Y:S02]  /*12020*/  ISETP.EQ.AND P1, PT, R17, c[0x0][0x178], PT ;  /* 0x00005e0011007a0c */ /* 0x000fe40003f22270 */
        /* <DEDUP_REMOVED lines=21> */
.L_x_4898:
[----:B------:R-:W-:Y:S05]  /*12180*/  BSYNC B8 ;  /* 0x0000000000087941 */ /* 0x000fea0003800000 */
.L_x_4897:
[----:B------:R-:W-:Y:S01]  /*12190*/  IMAD.IADD R0, R28, 0x1, -R30 ;  /* 0x000000011c007824 */ /* 0x000fe200078e0a1e */
        /* <DEDUP_REMOVED lines=25> */
.L_x_4900:
[----:B------:R-:W-:Y:S05]  /*12330*/  BSYNC B8 ;  /* 0x0000000000087941 */ /* 0x000fea0003800000 */
.L_x_4899:
[----:B------:R-:W-:Y:S02]  /*12340*/  IADD3 R3, P1, R30, 0x1, RZ ;  /* 0x000000011e037810 */ /* 0x000fe40007f3e0ff */
[----:B------:R-:W-:Y:S02]  /*12350*/  SHF.R.S32.HI R17, RZ, 0x1f, R30 ;  /* 0x0000001fff117819 */ /* 0x000fe4000001141e */
[----:B------:R-:W-:Y:S02]  /*12360*/  SHF.R.S32.HI R5, RZ, 0x1f, R28 ;  /* 0x0000001fff057819 */ /* 0x000fe4000001141c */
[----:B------:R-:W-:Y:S01]  /*12370*/  ISETP.GE.U32.AND P0, PT, R3, R28, PT ;  /* 0x0000001c0300720c */ /* 0x000fe20003f06070 */
[----:B------:R-:W-:-:S05]  /*12380*/  IMAD.X R0, RZ, RZ, R17, P1 ;  /* 0x000000ffff007224 */ /* 0x000fca00008e0611 */
[----:B------:R-:W-:-:S04]  /*12390*/  ISETP.GE.AND.EX P0, PT, R0, R5, PT, P0 ;  /* 0x000000050000720c */ /* 0x000fc80003f06300 */
[----:B------:R-:W-:-:S13]  /*123a0*/  ISETP.LE.OR P0, PT, R28, R30, P0 ;  /* 0x0000001e1c00720c */ /* 0x000fda0000703670 */
[----:B------:R-:W-:Y:S05]  /*123b0*/  @P0 BRA `(.L_x_4894) ;  /* 0x0000026000000947 */ /* 0x000fea0003800000 */
[----:B--2---:R-:W-:Y:S02]  /*123c0*/  LEA R16, P0, R30, c[0x0][0x198], 0x2 ;  /* 0x000066001e107a11 */ /* 0x004fe400078010ff */
[----:B------:R-:W-:Y:S02]  /*123d0*/  LEA R18, P2, R28, c[0x0][0x198], 0x2 ;  /* 0x000066001c127a11 */ /* 0x000fe400078410ff */
[----:B------:R-:W-:Y:S02]  /*123e0*/  IADD3 R16, P1, R16, 0x4, RZ ;  /* 0x0000000410107810 */ /* 0x000fe40007f3e0ff */
[----:B------:R-:W-:Y:S02]  /*123f0*/  LEA.HI.X R17, R30, c[0x0][0x19c], R17, 0x2, P0 ;  /* 0x000067001e117a11 */ /* 0x000fe400000f1411 */
[----:B------:R-:W-:-:S03]  /*12400*/  LEA.HI.X R28, R28, c[0x0][0x19c], R5, 0x2, P2 ;  /* 0x000067001c1c7a11 */ /* 0x000fc600010f1405 */
[----:B------:R-:W-:-:S05]  /*12410*/  IMAD.X R17, RZ, RZ, R17, P1 ;  /* 0x000000ffff117224 */ /* 0x000fca00008e0611 */
.L_x_4903:
        /* <DEDUP_REMOVED lines=26> */
.L_x_4902:
[----:B------:R-:W-:Y:S05]  /*125c0*/  BSYNC B8 ;  /* 0x0000000000087941 */ /* 0x000fea0003800000 */
.L_x_4901:
[----:B------:R-:W-:-:S05]  /*125d0*/  IADD3 R16, P0, R16, 0x4, RZ ;  /* 0x0000000410107810 */ /* 0x000fca0007f1e0ff */
[----:B------:R-:W-:Y:S01]  /*125e0*/  IMAD.X R17, RZ, RZ, R17, P0 ;  /* 0x000000ffff117224 */ /* 0x000fe200000e0611 */
[----:B------:R-:W-:-:S04]  /*125f0*/  ISETP.GE.U32.AND P0, PT, R16, R18, PT ;  /* 0x000000121000720c */ /* 0x000fc80003f06070 */
[----:B------:R-:W-:-:S13]  /*12600*/  ISETP.GE.U32.AND.EX P0, PT, R17, R28, PT, P0 ;  /* 0x0000001c1100720c */ /* 0x000fda0003f06100 */
[----:B------:R-:W-:Y:S05]  /*12610*/  @!P0 BRA `(.L_x_4903) ;  /* 0xfffffe0000008947 */ /* 0x000fea000383ffff */
.L_x_4894:
[----:B------:R-:W-:Y:S05]  /*12620*/  BSYNC B7 ;  /* 0x0000000000077941 */ /* 0x000fea0003800000 */
.L_x_4893:
[----:B------:R-:W-:Y:S01]  /*12630*/  IADD3 R0, R19, 0x80, RZ ;  /* 0x0000008013007810 */ /* 0x000fe20007ffe0ff */
[----:B------:R-:W-:Y:S03]  /*12640*/  BSSY B7, `(.L_x_4904) ;  /* 0x000007e000077945 */ /* 0x000fe60003800000 */
[----:B------:R-:W-:-:S13]  /*12650*/  ISETP.GE.AND P0, PT, R0, R49, PT ;  /* 0x000000310000720c */ /* 0x000fda0003f06270 */
[----:B------:R-:W-:Y:S05]  /*12660*/  @P0 BRA `(.L_x_4905) ;  /* 0x000007b000000947 */ /* 0x000fea0003800000 */
[----:B------:R-:W-:Y:S01]  /*12670*/  ISETP.NE.U32.AND P0, PT, RZ, c[0x4][0x148], PT ;  /* 0x01005200ff007a0c */ /* 0x000fe20003f05070 */
[----:B------:R-:W-:Y:S01]  /*12680*/  BSSY B8, `(.L_x_4906) ;  /* 0x0000017000087945 */ /* 0x000fe20003800000 */
[----:B-1---5:R-:W-:Y:S02]  /*12690*/  ISETP.EQ.AND P1, PT, R35, c[0x0][0x168], PT ;  /* 0x00005a0023007a0c */ /* 0x022fe40003f22270 */
        /* <DEDUP_REMOVED lines=21> */
.L_x_4907:
[----:B------:R-:W-:Y:S05]  /*127f0*/  BSYNC B8 ;  /* 0x0000000000087941 */ /* 0x000fea0003800000 */
.L_x_4906:
[----:B------:R-:W-:Y:S01]  /*12800*/  ISETP.NE.U32.AND P0, PT, RZ, c[0x4][0x158], PT ;  /* 0x01005600ff007a0c */ /* 0x000fe20003f05070 */
[----:B------:R-:W-:Y:S01]  /*12810*/  BSSY B8, `(.L_x_4908) ;  /* 0x0000017000087945 */ /* 0x000fe20003800000 */
[----:B---3--:R-:W-:Y:S02]  /*12820*/  ISETP.EQ.AND P1, PT, R34, c[0x0][0x178], PT ;  /* 0x00005e0022007a0c */ /* 0x008fe40003f22270 */
        /* <DEDUP_REMOVED lines=20> */
[----:B0-2-4-:R-:W-:Y:S05]  /*12970*/  CALL.ABS.NOINC R2 ;  /* 0x0000000002007343 */ /* 0x015fea0003c00000 */
.L_x_4909:
[----:B------:R-:W-:Y:S05]  /*12980*/  BSYNC B8 ;  /* 0x0000000000087941 */ /* 0x000fea0003800000 */
.L_x_4908:
[----:B----4-:R-:W-:Y:S01]  /*12990*/  IMAD.IADD R0, R33, 0x1, -R36 ;  /* 0x0000000121007824 */ /* 0x010fe200078e0a24 */
        /* <DEDUP_REMOVED lines=24> */
[----:B0-2---:R-:W-:Y:S05]  /*12b20*/  CALL.ABS.NOINC R2 ;  /* 0x0000000002007343 */ /* 0x005fea0003c00000 */
.L_x_4911:
[----:B------:R-:W-:Y:S05]  /*12b30*/  BSYNC B8 ;  /* 0x0000000000087941 */ /* 0x000fea0003800000 */
.L_x_4910:
[----:B------:R-:W-:Y:S02]  /*12b40*/  IADD3 R0, P1, R36, 0x1, RZ ;  /* 0x0000000124007810 */ /* 0x000fe40007f3e0ff */
[----:B------:R-:W-:Y:S02]  /*12b50*/  SHF.R.S32.HI R17, RZ, 0x1f, R36 ;  /* 0x0000001fff117819 */ /* 0x000fe40000011424 */
[----:B------:R-:W-:Y:S02]  /*12b60*/  ISETP.GE.U32.AND P0, PT, R0, R33, PT ;  /* 0x000000210000720c */ /* 0x000fe40003f06070 */
[----:B------:R-:W-:Y:S01]  /*12b70*/  SHF.R.S32.HI R2, RZ, 0x1f, R33 ;  /* 0x0000001fff027819 */ /* 0x000fe20000011421 */
[----:B------:R-:W-:-:S05]  /*12b80*/  IMAD.X R0, RZ, RZ, R17, P1 ;  /* 0x000000ffff007224 */ /* 0x000fca00008e0611 */
[----:B------:R-:W-:-:S04]  /*12b90*/  ISETP.GE.AND.EX P0, PT, R0, R2, PT, P0 ;  /* 0x000000020000720c */ /* 0x000fc80003f06300 */
[----:B------:R-:W-:-:S13]  /*12ba0*/  ISETP.LE.OR P0, PT, R33, R36, P0 ;  /* 0x000000242100720c */ /* 0x000fda0000703670 */
[----:B------:R-:W-:Y:S05]  /*12bb0*/  @P0 BRA `(.L_x_4905) ;  /* 0x0000026000000947 */ /* 0x000fea0003800000 */
[----:B--2---:R-:W-:Y:S02]  /*12bc0*/  LEA R16, P0, R36, c[0x0][0x198], 0x2 ;  /* 0x0000660024107a11 */ /* 0x004fe400078010ff */
[C---:B------:R-:W-:Y:S02]  /*12bd0*/  LEA R23, P2, R33.reuse, c[0x0][0x198], 0x2 ;  /* 0x0000660021177a11 */ /* 0x040fe400078410ff */
[----:B------:R-:W-:Y:S02]  /*12be0*/  IADD3 R16, P1, R16, 0x4, RZ ;  /* 0x0000000410107810 */ /* 0x000fe40007f3e0ff */
[----:B------:R-:W-:Y:S02]  /*12bf0*/  LEA.HI.X R17, R36, c[0x0][0x19c], R17, 0x2, P0 ;  /* 0x0000670024117a11 */ /* 0x000fe400000f1411 */
[----:B------:R-:W-:-:S03]  /*12c00*/  LEA.HI.X R18, R33, c[0x0][0x19c], R2, 0x2, P2 ;  /* 0x0000670021127a11 */ /* 0x000fc600010f1402 */
[----:B------:R-:W-:-:S05]  /*12c10*/  IMAD.X R17, RZ, RZ, R17, P1 ;  /* 0x000000ffff117224 */ /* 0x000fca00008e0611 */
.L_x_4914:
        /* <DEDUP_REMOVED lines=26> */
.L_x_4913:
[----:B------:R-:W-:Y:S05]  /*12dc0*/  BSYNC B8 ;  /* 0x0000000000087941 */ /* 0x000fea0003800000 */
.L_x_4912:
[----:B------:R-:W-:-:S05]  /*12dd0*/  IADD3 R16, P0, R16, 0x4, RZ ;  /* 0x0000000410107810 */ /* 0x000fca0007f1e0ff */
[----:B------:R-:W-:Y:S01]  /*12de0*/  IMAD.X R17, RZ, RZ, R17, P0 ;  /* 0x000000ffff117224 */ /* 0x000fe200000e0611 */
[----:B------:R-:W-:-:S04]  /*12df0*/  ISETP.GE.U32.AND P0, PT, R16, R23, PT ;  /* 0x000000171000720c */ /* 0x000fc80003f06070 */
[----:B------:R-:W-:-:S13]  /*12e00*/  ISETP.GE.U32.AND.EX P0, PT, R17, R18, PT, P0 ;  /* 0x000000121100720c */ /* 0x000fda0003f06100 */
[----:B------:R-:W-:Y:S05]  /*12e10*/  @!P0 BRA `(.L_x_4914) ;  /* 0xfffffe0000008947 */ /* 0x000fea000383ffff */
.L_x_4905:
[----:B------:R-:W-:Y:S05]  /*12e20*/  BSYNC B7 ;  /* 0x0000000000077941 */ /* 0x000fea0003800000 */
.L_x_4904:
[----:B------:R-:W-:Y:S01]  /*12e30*/  IADD3 R0, R19, 0x100, RZ ;  /* 0x0000010013007810 */ /* 0x000fe20007ffe0ff */
[----:B------:R-:W-:Y:S03]  /*12e40*/  BSSY B7, `(.L_x_4915) ;  /* 0x000007e000077945 */ /* 0x000fe60003800000 */
[----:B------:R-:W-:-:S13]  /*12e50*/  ISETP.GE.AND P0, PT, R0, R49, PT ;  /* 0x000000310000720c */ /* 0x000fda0003f06270 */
[----:B------:R-:W-:Y:S05]  /*12e60*/  @P0 BRA `(.L_x_4916) ;  /* 0x000007b000000947 */ /* 0x000fea0003800000 */
[----:B------:R-:W-:Y:S01]  /*12e70*/  ISETP.NE.U32.AND P0, PT, RZ, c[0x4][0x148], PT ;  /* 0x01005200ff007a0c */ /* 0x000fe20003f05070 */
[----:B------:R-:W-:Y:S01]  /*12e80*/  BSSY B8, `(.L_x_4917) ;  /* 0x0000017000087945 */ /* 0x000fe20003800000 */
[----:B----45:R-:W-:Y:S02]  /*12e90*/  ISETP.EQ.AND P1, PT, R42, c[0x0][0x168], PT ;  /* 0x00005a002a007a0c */ /* 0x030fe40003f22270 */
        /* <DEDUP_REMOVED lines=21> */
.L_x_4918:
[----:B------:R-:W-:Y:S05]  /*12ff0*/  BSYNC B8 ;  /* 0x0000000000087941 */ /* 0x000fea0003800000 */
.L_x_4917:
[----:B------:R-:W-:Y:S01]  /*13000*/  ISETP.NE.U32.AND P0, PT, RZ, c[0x4][0x158], PT ;  /* 0x01005600ff007a0c */ /* 0x000fe20003f05070 */
[----:B------:R-:W-:Y:S01]  /*13010*/  BSSY B8, `(.L_x_4919) ;  /* 0x0000017000087945 */ /* 0x000fe20003800000 */
[----:B------:R-:W-:Y:S02]  /*13020*/  ISETP.EQ.AND P1, PT, R41, c[0x0][0x178], PT ;  /* 0x00005e0029007a0c */ /* 0x000fe40003f22270 */
        /* <DEDUP_REMOVED lines=21> */
.L_x_4920:
[----:B------:R-:W-:Y:S05]  /*13180*/  BSYNC B8 ;  /* 0x0000000000087941 */ /* 0x000fea0003800000 */
.L_x_4919:
        /* <DEDUP_REMOVED lines=26> */
.L_x_4922:
[----:B------:R-:W-:Y:S05]  /*13330*/  BSYNC B8 ;  /* 0x0000000000087941 */ /* 0x000fea0003800000 */
.L_x_4921:
        /* <DEDUP_REMOVED lines=8> */
[C---:B--2---:R-:W-:Y:S02]  /*133c0*/  LEA R16, P0, R39.reuse, c[0x0][0x198], 0x2 ;  /* 0x0000660027107a11 */ /* 0x044fe400078010ff */
[----:B------:R-:W-:Y:S02]  /*133d0*/  LEA R23, P2, R38, c[0x0][0x198], 0x2 ;  /* 0x0000660026177a11 */ /* 0x000fe400078410ff */
[----:B------:R-:W-:Y:S02]  /*133e0*/  IADD3 R16, P1, R16, 0x4, RZ ;  /* 0x0000000410107810 */ /* 0x000fe40007f3e0ff */
[----:B------:R-:W-:Y:S02]  /*133f0*/  LEA.HI.X R17, R39, c[0x0][0x19c], R2, 0x2, P0 ;  /* 0x0000670027117a11 */ /* 0x000fe400000f1402 */
[----:B------:R-:W-:-:S03]  /*13400*/  LEA.HI.X R38, R38, c[0x0][0x19c], R5, 0x2, P2 ;  /* 0x0000670026267a11 */ /* 0x000fc600010f1405 */
[----:B------:R-:W-:-:S05]  /*13410*/  IMAD.X R17, RZ, RZ, R17, P1 ;  /* 0x000000ffff117224 */ /* 0x000fca00008e0611 */
.L_x_4925:
        /* <DEDUP_REMOVED lines=26> */
.L_x_4924:
[----:B------:R-:W-:Y:S05]  /*135c0*/  BSYNC B8 ;  /* 0x0000000000087941 */ /* 0x000fea0003800000 */
.L_x_4923:
[----:B------:R-:W-:-:S05]  /*135d0*/  IADD3 R16, P0, R16, 0x4, RZ ;  /* 0x0000000410107810 */ /* 0x000fca0007f1e0ff */
[----:B------:R-:W-:Y:S01]  /*135e0*/  IMAD.X R17, RZ, RZ, R17, P0 ;  /* 0x000000ffff117224 */ /* 0x000fe200000e0611 */
[----:B------:R-:W-:-:S04]  /*135f0*/  ISETP.GE.U32.AND P0, PT, R16, R23, PT ;  /* 0x000000171000720c */ /* 0x000fc80003f06070 */
[----:B------:R-:W-:-:S13]  /*13600*/  ISETP.GE.U32.AND.EX P0, PT, R17, R38, PT, P0 ;  /* 0x000000261100720c */ /* 0x000fda0003f06100 */
[----:B------:R-:W-:Y:S05]  /*13610*/  @!P0 BRA `(.L_x_4925) ;  /* 0xfffffe0000008947 */ /* 0x000fea000383ffff */
.L_x_4916:
[----:B------:R-:W-:Y:S05]  /*13620*/  BSYNC B7 ;  /* 0x0000000000077941 */ /* 0x000fea0003800000 */
.L_x_4915:
        /* <DEDUP_REMOVED lines=28> */
.L_x_4929:
[----:B------:R-:W-:Y:S05]  /*137f0*/  BSYNC B8 ;  /* 0x0000000000087941 */ /* 0x000fea0003800000 */
.L_x_4928:
        /* <DEDUP_REMOVED lines=24> */
.L_x_4931:
[----:B------:R-:W-:Y:S05]  /*13980*/  BSYNC B8 ;  /* 0x0000000000087941 */ /* 0x000fea0003800000 */
.L_x_4930:
        /* <DEDUP_REMOVED lines=26> */
.L_x_4933:
[----:B------:R-:W-:Y:S05]  /*13b30*/  BSYNC B8 ;  /* 0x0000000000087941 */ /* 0x000fea0003800000 */
.L_x_4932:
[C---:B------:R-:W-:Y:S01]  /*13b40*/  IADD3 R2, P1, R45.reuse, 0x1, RZ ;  /* 0x000000012d027810 */ /* 0x040fe20007f3e0ff */
[----:B--2---:R-:W-:Y:S01]  /*13b50*/  IMAD.MOV.U32 R16, RZ, RZ, 0x4 ;  /* 0x00000004ff107424 */ /* 0x004fe200078e00ff */
[----:B------:R-:W-:Y:S02]  /*13b60*/  SHF.R.S32.HI R0, RZ, 0x1f, R43 ;  /* 0x0000001fff007819 */ /* 0x000fe4000001142b */
[----:B------:R-:W-:Y:S02]  /*13b70*/  ISETP.GE.U32.AND P0, PT, R2, R43, PT ;  /* 0x0000002b0200720c */ /* 0x000fe40003f06070 */
[----:B------:R-:W-:-:S04]  /*13b80*/  LEA.HI.X.SX32 R3, R45, RZ, 0x1, P1 ;  /* 0x000000ff2d037211 */ /* 0x000fc800008f0eff */
[----:B------:R-:W-:Y:S01]  /*13b90*/  ISETP.GE.AND.EX P0, PT, R3, R0, PT, P0 ;  /* 0x000000000300720c */ /* 0x000fe20003f06300 */
[----:B------:R-:W-:-:S03]  /*13ba0*/  IMAD.WIDE R2, R45, R16, c[0x0][0x198] ;  /* 0x000066002d027625 */ /* 0x000fc600078e0210 */
[C---:B------:R-:W-:Y:S01]  /*13bb0*/  ISETP.LE.OR P0, PT, R43.reuse, R45, P0 ;  /* 0x0000002d2b00720c */ /* 0x040fe20000703670 */
[----:B------:R-:W-:-:S12]  /*13bc0*/  IMAD.WIDE R16, R43, R16, c[0x0][0x198] ;  /* 0x000066002b107625 */ /* 0x000fd800078e0210 */
[----:B------:R-:W-:Y:S05]  /*13bd0*/  @P0 BRA `(.L_x_4927) ;  /* 0x0000022000000947 */ /* 0x000fea0003800000 */
[----:B------:R-:W-:-:S05]  /*13be0*/  IADD3 R18, P0, R2, 0x4, RZ ;  /* 0x0000000402127810 */ /* 0x000fca0007f1e0ff */
[----:B------:R-:W-:-:S05]  /*13bf0*/  IMAD.X R19, RZ, RZ, R3, P0 ;  /* 0x000000ffff137224 */ /* 0x000fca00000e0603 */
.L_x_4936:
        /* <DEDUP_REMOVED lines=26> */
.L_x_4935:
[----:B------:R-:W-:Y:S05]  /*13da0*/  BSYNC B8 ;  /* 0x0000000000087941 */ /* 0x000fea0003800000 */
.L_x_4934:
[----:B------:R-:W-:-:S05]  /*13db0*/  IADD3 R18, P0, R18, 0x4, RZ ;  /* 0x0000000412127810 */ /* 0x000fca0007f1e0ff */
[----:B------:R-:W-:Y:S01]  /*13dc0*/  IMAD.X R19, RZ, RZ, R19, P0 ;  /* 0x000000ffff137224 */ /* 0x000fe200000e0613 */
[----:B------:R-:W-:-:S04]  /*13dd0*/  ISETP.GE.U32.AND P0, PT, R18, R16, PT ;  /* 0x000000101200720c */ /* 0x000fc80003f06070 */
[----:B------:R-:W-:-:S13]  /*13de0*/  ISETP.GE.U32.AND.EX P0, PT, R19, R17, PT, P0 ;  /* 0x000000111300720c */ /* 0x000fda0003f06100 */
[----:B------:R-:W-:Y:S05]  /*13df0*/  @!P0 BRA `(.L_x_4936) ;  /* 0xfffffe0000008947 */ /* 0x000fea000383ffff */
.L_x_4927:
[----:B------:R-:W-:Y:S05]  /*13e00*/  BSYNC B7 ;  /* 0x0000000000077941 */ /* 0x000fea0003800000 */
.L_x_4926:
[----:B------:R-:W-:Y:S05]  /*13e10*/  BRA `(.L_x_4937) ;  /* 0x00007c6000007947 */ /* 0x000fea0003800000 */
.L_x_4892:
        /* <DEDUP_REMOVED lines=28> */
.L_x_4941:
[----:B------:R-:W-:Y:S05]  /*13fe0*/  BSYNC B8 ;  /* 0x0000000000087941 */ /* 0x000fea0003800000 */
.L_x_4940:
        /* <DEDUP_REMOVED lines=24> */
.L_x_4943:
[----:B------:R-:W-:Y:S05]  /*14170*/  BSYNC B8 ;  /* 0x0000000000087941 */ /* 0x000fea0003800000 */
.L_x_4942:
        /* <DEDUP_REMOVED lines=26> */
.L_x_4945:
[----:B------:R-:W-:Y:S05]  /*14320*/  BSYNC B8 ;  /* 0x0000000000087941 */ /* 0x000fea0003800000 */
.L_x_4944:
[----:B------:R-:W-:Y:S01]  /*14330*/  ISETP.GE.U32.AND P0, PT, R2, 0x3, PT ;  /* 0x000000030200780c */ /* 0x000fe20003f06070 */
[----:B--2---:R-:W-:Y:S01]  /*14340*/  IMAD.WIDE.U32 R18, R16, c[0x0][0x178], RZ ;  /* 0x00005e0010127a25 */ /* 0x004fe200078e00ff */
[----:B------:R-:W-:-:S03]  /*14350*/  SHF.R.S32.HI R0, RZ, 0x1f, R16 ;  /* 0x0000001fff007819 */ /* 0x000fc60000011410 */
[----:B------:R-:W-:Y:S02]  /*14360*/  IMAD.MOV.U32 R50, RZ, RZ, 0x3 ;  /* 0x00000003ff327424 */ /* 0x000fe400078e00ff */
[----:B------:R-:W-:Y:S02]  /*14370*/  IMAD R3, R0, c[0x0][0x178], RZ ;  /* 0x00005e0000037a24 */ /* 0x000fe400078e02ff */
[----:B------:R-:W-:Y:S01]  /*14380*/  IMAD.MOV.U32 R20, RZ, RZ, RZ ;  /* 0x000000ffff147224 */ /* 0x000fe200078e00ff */
[----:B------:R-:W-:Y:S01]  /*14390*/  LOP3.LUT R50, R50, c[0x0][0x180], RZ, 0xc0, !PT ;  /* 0x0000600032327a12 */ /* 0x000fe200078ec0ff */
[----:B------:R-:W-:Y:S02]  /*143a0*/  IMAD R3, R16, c[0x0][0x17c], R3 ;  /* 0x00005f0010037a24 */ /* 0x000fe400078e0203 */
[----:B------:R-:W-:Y:S02]  /*143b0*/  IMAD.MOV.U32 R29, RZ, RZ, R2 ;  /* 0x000000ffff1d7224 */ /* 0x000fe400078e0002 */
[----:B------:R-:W-:-:S02]  /*143c0*/  IMAD.IADD R5, R19, 0x1, R3 ;  /* 0x0000000113057824 */ /* 0x000fc400078e0203 */
[----:B------:R-:W-:Y:S01]  /*143d0*/  IMAD.MOV.U32 R19, RZ, RZ, RZ ;  /* 0x000000ffff137224 */ /* 0x000fe200078e00ff */
[----:B------:R-:W-:Y:S05]  /*143e0*/  @!P0 BRA `(.L_x_4946) ;  /* 0x00000cf000008947 */ /* 0x000fea0003800000 */
[----:B------:R-:W-:Y:S01]  /*143f0*/  BSSY B0, `(.L_x_4946) ;  /* 0x00000ce000007945 */ /* 0x000fe20003800000 */
[----:B------:R-:W-:Y:S01]  /*14400*/  IADD3 R31, -R50, c[0x0][0x180], RZ ;  /* 0x00006000321f7a10 */ /* 0x000fe20007ffe1ff */
[----:B------:R-:W-:Y:S02]  /*14410*/  IMAD.MOV.U32 R19, RZ, RZ, RZ ;  /* 0x000000ffff137224 */ /* 0x000fe400078e00ff */
[----:B------:R-:W-:Y:S02]  /*14420*/  IMAD.MOV.U32 R20, RZ, RZ, RZ ;  /* 0x000000ffff147224 */ /* 0x000fe400078e00ff */
[----:B------:R-:W-:Y:S02]  /*14430*/  IMAD.MOV.U32 R29, RZ, RZ, R2 ;  /* 0x000000ffff1d7224 */ /* 0x000fe400078e0002 */
.L_x_4959:
        /* <DEDUP_REMOVED lines=12> */
[----:B-1-34-:R-:W-:Y:S05]  /*14500*/  CALL.REL.NOINC `($__internal_11_$__cuda_sm20_div_s64) ;  /* 0x0000954000007944 */ /* 0x01afea0003c00000 */
[----:B------:R-:W-:Y:S02]  /*14510*/  IMAD.MOV.U32 R10, RZ, RZ, R4 ;  /* 0x000000ffff0a7224 */ /* 0x000fe400078e0004 */
[----:B------:R-:W-:Y:S01]  /*14520*/  IMAD.MOV.U32 R11, RZ, RZ, R3 ;  /* 0x000000ffff0b7224 */ /* 0x000fe200078e0003 */
[----:B------:R-:W-:Y:S05]  /*14530*/  BRA `(.L_x_4949) ;  /* 0x0000013000007947 */ /* 0x000fea0003800000 */
.L_x_4948:
[----:B------:R-:W0:Y:S01]  /*14540*/  I2F.U32.RP R0, R16 ;  /* 0x0000001000007306 */ /* 0x000e220000209000 */
[----:B------:R-:W-:Y:S01]  /*14550*/  IMAD.MOV R3, RZ, RZ, -R16 ;  /* 0x000000ffff037224 */ /* 0x000fe200078e0a10 */
[----:B------:R-:W-:Y:S01]  /*14560*/  ISETP.NE.U32.AND P2, PT, R16, RZ, PT ;  /* 0x000000ff1000720c */ /* 0x000fe20003f45070 */
[----:B------:R-:W-:-:S05]  /*14570*/  IMAD.MOV.U32 R11, RZ, RZ, RZ ;  /* 0x000000ffff0b7224 */ /* 0x000fca00078e00ff */
[----:B0-----:R-:W0:Y:S02]  /*14580*/  MUFU.RCP R0, R0 ;  /* 0x0000000000007308 */ /* 0x001e240000001000 */
[----:B0-----:R-:W-:-:S06]  /*14590*/  IADD3 R6, R0, 0xffffffe, RZ ;  /* 0x0ffffffe00067810 */ /* 0x001fcc0007ffe0ff */
[----:B------:R0:W2:Y:S02]  /*145a0*/  F2I.FTZ.U32.TRUNC.NTZ R7, R6 ;  /* 0x0000000600077305 */ /* 0x0000a4000021f000 */
[----:B0-----:R-:W-:Y:S02]  /*145b0*/  IMAD.MOV.U32 R6, RZ, RZ, RZ ;  /* 0x000000ffff067224 */ /* 0x001fe400078e00ff */
[----:B--2---:R-:W-:-:S04]  /*145c0*/  IMAD R3, R3, R7, RZ ;  /* 0x0000000703037224 */ /* 0x004fc800078e02ff */
        /* <DEDUP_REMOVED lines=10> */
.L_x_4949:
[----:B------:R-:W-:Y:S05]  /*14670*/  BSYNC B1 ;  /* 0x0000000000017941 */ /* 0x000fea0003800000 */
.L_x_4947:
[----:B------:R-:W2:Y:S01]  /*14680*/  LDG.E.64 R14, [R8.64+-0x8] ;  /* 0xfffff824080e7981 */ /* 0x000ea2000c1e1b00 */
[----:B------:R-:W-:-:S04]  /*14690*/  LEA R12, P0, R29, c[0x0][0x190], 0x3 ;  /* 0x000064001d0c7a11 */ /* 0x000fc800078018ff */
[----:B------:R-:W-:-:S05]  /*146a0*/  LEA.HI.X R13, R29, c[0x0][0x194], R13, 0x3, P0 ;  /* 0x000065001d0d7a11 */ /* 0x000fca00000f1c0d */
[----:B------:R-:W5:Y:S01]  /*146b0*/  LDG.E.64 R6, [R12.64] ;  /* 0x000000240c067981 */ /* 0x000f62000c1e1b00 */
[----:B------:R-:W-:Y:S01]  /*146c0*/  IADD3 R21, P0, RZ, -R10, RZ ;  /* 0x8000000aff157210 */ /* 0x000fe20007f1e0ff */
[----:B------:R-:W-:-:S04]  /*146d0*/  IMAD.MOV.U32 R4, RZ, RZ, R18 ;  /* 0x000000ffff047224 */ /* 0x000fc800078e0012 */
[----:B------:R-:W-:-:S04]  /*146e0*/  IMAD.X R3, RZ, RZ, ~R11, P0 ;  /* 0x000000ffff037224 */ /* 0x000fc800000e0e0b */
        /* <DEDUP_REMOVED lines=19> */
[----:B-1-34-:R-:W-:Y:S05]  /*14820*/  CALL.REL.NOINC `($__internal_11_$__cuda_sm20_div_s64) ;  /* 0x0000922000007944 */ /* 0x01afea0003c00000 */
[----:B------:R-:W-:Y:S02]  /*14830*/  IMAD.MOV.U32 R18, RZ, RZ, R4 ;  /* 0x000000ffff127224 */ /* 0x000fe400078e0004 */
[----:B------:R-:W-:Y:S01]  /*14840*/  IMAD.MOV.U32 R19, RZ, RZ, R3 ;  /* 0x000000ffff137224 */ /* 0x000fe200078e0003 */
[----:B------:R-:W-:Y:S05]  /*14850*/  BRA `(.L_x_4952) ;  /* 0x0000013000007947 */ /* 0x000fea0003800000 */
.L_x_4951:
        /* <DEDUP_REMOVED lines=19> */
.L_x_4952:
[----:B------:R-:W-:Y:S05]  /*14990*/  BSYNC B1 ;  /* 0x0000000000017941 */ /* 0x000fea0003800000 */
.L_x_4950:
[----:B------:R-:W2:Y:S04]  /*149a0*/  LDG.E.64 R20, [R8.64+-0x10] ;  /* 0xfffff02408147981 */ /* 0x000ea8000c1e1b00 */
        /* <DEDUP_REMOVED lines=28> */
.L_x_4954:
        /* <DEDUP_REMOVED lines=19> */
.L_x_4955:
[----:B------:R-:W-:Y:S05]  /*14ca0*/  BSYNC B1 ;  /* 0x0000000000017941 */ /* 0x000fea0003800000 */
.L_x_4953:
        /* <DEDUP_REMOVED lines=28> */
.L_x_4957:
[----:B------:R-:W0:Y:S01]  /*14e70*/  I2F.U32.RP R0, R8 ;  /* 0x0000000800007306 */ /* 0x000e220000209000 */
[----:B------:R-:W-:Y:S01]  /*14e80*/  IMAD.MOV R3, RZ, RZ, -R8 ;  /* 0x000000ffff037224 */ /* 0x000fe200078e0a08 */
[----:B------:R-:W-:-:S06]  /*14e90*/  ISETP.NE.U32.AND P2, PT, R8, RZ, PT ;  /* 0x000000ff0800720c */ /* 0x000fcc0003f45070 */
[----:B0-----:R-:W0:Y:S02]  /*14ea0*/  MUFU.RCP R0, R0 ;  /* 0x0000000000007308 */ /* 0x001e240000001000 */
[----:B0-----:R-:W-:-:S06]  /*14eb0*/  IADD3 R4, R0, 0xffffffe, RZ ;  /* 0x0ffffffe00047810 */ /* 0x001fcc0007ffe0ff */
[----:B------:R0:W2:Y:S02]  /*14ec0*/  F2I.FTZ.U32.TRUNC.NTZ R5, R4 ;  /* 0x0000000400057305 */ /* 0x0000a4000021f000 */
[----:B0-----:R-:W-:Y:S02]  /*14ed0*/  IMAD.MOV.U32 R4, RZ, RZ, RZ ;  /* 0x000000ffff047224 */ /* 0x001fe400078e00ff */
[----:B--2---:R-:W-:-:S04]  /*14ee0*/  IMAD R3, R3, R5, RZ ;  /* 0x0000000503037224 */ /* 0x004fc800078e02ff */
        /* <DEDUP_REMOVED lines=11> */
.L_x_4958:
[----:B------:R-:W-:Y:S05]  /*14fa0*/  BSYNC B1 ;  /* 0x0000000000017941 */ /* 0x000fea0003800000 */
.L_x_4956:
[----:B------:R-:W2:Y:S01]  /*14fb0*/  LDG.E.64 R12, [R12.64+-0x18] ;  /* 0xffffe8240c0c7981 */ /* 0x000ea2000c1e1b00 */
[----:B------:R-:W-:Y:S01]  /*14fc0*/  IADD3 R7, P0, RZ, -R18, RZ ;  /* 0x80000012ff077210 */ /* 0x000fe20007f1e0ff */
[----:B------:R-:W-:Y:S01]  /*14fd0*/  IMAD.MOV.U32 R6, RZ, RZ, R10 ;  /* 0x000000ffff067224 */ /* 0x000fe200078e000a */
[----:B------:R-:W-:Y:S02]  /*14fe0*/  IADD3 R31, R31, -0x4, RZ ;  /* 0xfffffffc1f1f7810 */ /* 0x000fe40007ffe0ff */
        /* <DEDUP_REMOVED lines=15> */
.L_x_4946:
        /* <DEDUP_REMOVED lines=18> */
.L_x_4962:
        /* <DEDUP_REMOVED lines=19> */
.L_x_4963:
[----:B------:R-:W-:Y:S05]  /*15330*/  BSYNC B0 ;  /* 0x0000000000007941 */ /* 0x000fea0003800000 */
.L_x_4961:
        /* <DEDUP_REMOVED lines=29> */
[----:B-1-34-:R-:W-:Y:S05]  /*15510*/  CALL.REL.NOINC `($__internal_11_$__cuda_sm20_div_s64) ;  /* 0x0000853000007944 */ /* 0x01afea0003c00000 */
[----:B------:R-:W-:Y:S01]  /*15520*/  IMAD.MOV.U32 R5, RZ, RZ, R3 ;  /* 0x000000ffff057224 */ /* 0x000fe200078e0003 */
[----:B------:R-:W-:Y:S05]  /*15530*/  BRA `(.L_x_4966) ;  /* 0x0000013000007947 */ /* 0x000fea0003800000 */
.L_x_4965:
        /* <DEDUP_REMOVED lines=19> */
.L_x_4966:
[----:B------:R-:W-:Y:S05]  /*15670*/  BSYNC B0 ;  /* 0x0000000000007941 */ /* 0x000fea0003800000 */
.L_x_4964:
        /* <DEDUP_REMOVED lines=26> */
[----:B-1-34-:R-:W-:Y:S05]  /*15820*/  CALL.REL.NOINC `($__internal_12_$__cuda_sm20_rem_s64) ;  /* 0x0000876000007944 */ /* 0x01afea0003c00000 */
[----:B------:R-:W-:Y:S02]  /*15830*/  IMAD.MOV.U32 R4, RZ, RZ, R0 ;  /* 0x000000ffff047224 */ /* 0x000fe400078e0000 */
[----:B------:R-:W-:Y:S01]  /*15840*/  IMAD.MOV.U32 R5, RZ, RZ, R3 ;  /* 0x000000ffff057224 */ /* 0x000fe200078e0003 */
[----:B------:R-:W-:Y:S05]  /*15850*/  BRA `(.L_x_4969) ;  /* 0x0000012000007947 */ /* 0x000fea0003800000 */
.L_x_4968:
        /* <DEDUP_REMOVED lines=18> */
.L_x_4969:
[----:B------:R-:W-:Y:S05]  /*15980*/  BSYNC B0 ;  /* 0x0000000000007941 */ /* 0x000fea0003800000 */
.L_x_4967:
        /* <DEDUP_REMOVED lines=8> */
.L_x_4960:
[-C--:B------:R-:W-:Y:S02]  /*15a10*/  IADD3 R17, P0, R30, R19.reuse, RZ ;  /* 0x000000131e117210 */ /* 0x080fe40007f1e0ff */
        /* <DEDUP_REMOVED lines=15> */
.L_x_4972:
        /* <DEDUP_REMOVED lines=26> */
.L_x_4971:
[----:B------:R-:W-:Y:S05]  /*15cb0*/  BSYNC B8 ;  /* 0x0000000000087941 */ /* 0x000fea0003800000 */
.L_x_4970:
[----:B------:R-:W-:-:S05]  /*15cc0*/  IADD3 R16, P0, R16, 0x4, RZ ;  /* 0x0000000410107810 */ /* 0x000fca0007f1e0ff */
[----:B------:R-:W-:Y:S01]  /*15cd0*/  IMAD.X R17, RZ, RZ, R17, P0 ;  /* 0x000000ffff117224 */ /* 0x000fe200000e0611 */
[----:B------:R-:W-:-:S04]  /*15ce0*/  ISETP.GE.U32.AND P0, PT, R16, R22, PT ;  /* 0x000000161000720c */ /* 0x000fc80003f06070 */
[----:B------:R-:W-:-:S13]  /*15cf0*/  ISETP.GE.U32.AND.EX P0, PT, R17, R24, PT, P0 ;  /* 0x000000181100720c */ /* 0x000fda0003f06100 */
[----:B------:R-:W-:Y:S05]  /*15d00*/  @!P0 BRA `(.L_x_4972) ;  /* 0xfffffe0000008947 */ /* 0x000fea000383ffff */
.L_x_4939:
[----:B------:R-:W-:Y:S05]  /*15d10*/  BSYNC B7 ;  /* 0x0000000000077941 */ /* 0x000fea0003800000 */
.L_x_4938:
[----:B------:R-:W0:Y:S01]  /*15d20*/  S2R R0, SR_TID.X ;  /* 0x0000000000007919 */ /* 0x000e220000002100 */
[----:B------:R-:W-:Y:S01]  /*15d30*/  BSSY B7, `(.L_x_4973) ;  /* 0x00001f1000077945 */ /* 0x000fe20003800000 */
[----:B0-----:R-:W-:-:S04]  /*15d40*/  IADD3 R0, R0, 0x80, RZ ;  /* 0x0000008000007810 */ /* 0x001fc80007ffe0ff */
[----:B------:R-:W-:-:S13]  /*15d50*/  ISETP.GE.AND P0, PT, R0, R49, PT ;  /* 0x000000310000720c */ /* 0x000fda0003f06270 */
[----:B------:R-:W-:Y:S05]  /*15d60*/  @P0 BRA `(.L_x_4974) ;  /* 0x00001ed000000947 */ /* 0x000fea0003800000 */
[----:B------:R-:W-:Y:S01]  /*15d70*/  ISETP.NE.U32.AND P0, PT, RZ, c[0x4][0x148], PT ;  /* 0x01005200ff007a0c */ /* 0x000fe20003f05070 */
[----:B------:R-:W-:Y:S01]  /*15d80*/  BSSY B8, `(.L_x_4975) ;  /* 0x0000017000087945 */ /* 0x000fe20003800000 */
[----:B-1---5:R-:W-:Y:S02]  /*15d90*/  ISETP.EQ.AND P1, PT, R35, c[0x0][0x168], PT ;  /* 0x00005a0023007a0c */ /* 0x022fe40003f22270 */
[----:B------:R-:W-:-:S13]  /*15da0*/  ISETP.NE.AND.EX P0, PT, RZ, c[0x4][0x14c], PT, P0 ;  /* 0x01005300ff007a0c */ /* 0x000fda0003f05300 */
[----:B------:R-:W-:Y:S05]  /*15db0*/  @P0 BRA P1, `(.L_x_4976) ;  /* 0x0000013000000947 */ /* 0x000fea0000800000 */
[----:B--2---:R-:W-:Y:S01]  /*15dc0*/  MOV R16, 0x0 ;  /* 0x0000000000107802 */ /* 0x004fe20000000f00 */
        /* <DEDUP_REMOVED lines=18> */
.L_x_4976:
[----:B------:R-:W-:Y:S05]  /*15ef0*/  BSYNC B8 ;  /* 0x0000000000087941 */ /* 0x000fea0003800000 */
.L_x_4975:
[----:B------:R-:W-:Y:S01]  /*15f00*/  ISETP.NE.U32.AND P0, PT, RZ, c[0x4][0x158], PT ;  /* 0x01005600ff007a0c */ /* 0x000fe20003f05070 */
[----:B------:R-:W-:Y:S01]  /*15f10*/  BSSY B8, `(.L_x_4977) ;  /* 0x0000017000087945 */ /* 0x000fe20003800000 */
[----:B---3--:R-:W-:Y:S02]  /*15f20*/  ISETP.EQ.AND P1, PT, R34, c[0x0][0x178], PT ;  /* 0x00005e0022007a0c */ /* 0x008fe40003f22270 */
        /* <DEDUP_REMOVED lines=21> */
.L_x_4978:
[----:B------:R-:W-:Y:S05]  /*16080*/  BSYNC B8 ;  /* 0x0000000000087941 */ /* 0x000fea0003800000 */
.L_x_4977:
[----:B----4-:R-:W-:Y:S01]  /*16090*/  IMAD.IADD R0, R33, 0x1, -R36 ;  /* 0x0000000121007824 */ /* 0x010fe200078e0a24 */
[----:B------:R-:W-:Y:S01]  /*160a0*/  ISETP.NE.U32.AND P1, PT, RZ, c[0x4][0x168], PT ;  /* 0x01005a00ff007a0c */ /* 0x000fe20003f25070 */
[----:B------:R-:W-:Y:S03]  /*160b0*/  BSSY B8, `(.L_x_4979) ;  /* 0x0000018000087945 */ /* 0x000fe60003800000 */
[C---:B------:R-:W-:Y:S02]  /*160c0*/  ISETP.GT.AND P0, PT, R0.reuse, c[0x0][0x170], PT ;  /* 0x00005c0000007a0c */ /* 0x040fe40003f04270 */
[----:B------:R-:W-:Y:S02]  /*160d0*/  ISETP.NE.AND.EX P1, PT, RZ, c[0x4][0x16c], PT, P1 ;  /* 0x01005b00ff007a0c */ /* 0x000fe40003f25310 */
[----:B------:R-:W-:-:S13]  /*160e0*/  ISETP.GE.AND P0, PT, R0, c[0x0][0x168], !P0 ;  /* 0x00005a0000007a0c */ /* 0x000fda0004706270 */
        /* <DEDUP_REMOVED lines=20> */
.L_x_4980:
[----:B------:R-:W-:Y:S05]  /*16230*/  BSYNC B8 ;  /* 0x0000000000087941 */ /* 0x000fea0003800000 */
.L_x_4979:
        /* <DEDUP_REMOVED lines=17> */
.L_x_4994:
        /* <DEDUP_REMOVED lines=12> */
[----:B------:R-:W-:Y:S05]  /*16410*/  CALL.REL.NOINC `($__internal_11_$__cuda_sm20_div_s64) ;  /* 0x0000763000007944 */ /* 0x000fea0003c00000 */
[----:B------:R-:W-:Y:S02]  /*16420*/  IMAD.MOV.U32 R10, RZ, RZ, R4 ;  /* 0x000000ffff0a7224 */ /* 0x000fe400078e0004 */
[----:B------:R-:W-:Y:S01]  /*16430*/  IMAD.MOV.U32 R11, RZ, RZ, R3 ;  /* 0x000000ffff0b7224 */ /* 0x000fe200078e0003 */
[----:B------:R-:W-:Y:S05]  /*16440*/  BRA `(.L_x_4984) ;  /* 0x0000013000007947 */ /* 0x000fea0003800000 */
.L_x_4983:
        /* <DEDUP_REMOVED lines=19> */
.L_x_4984:
[----:B------:R-:W-:Y:S05]  /*16580*/  BSYNC B1 ;  /* 0x0000000000017941 */ /* 0x000fea0003800000 */
.L_x_4982:
[----:B------:R-:W2:Y:S01]  /*16590*/  LDG.E.64 R14, [R8.64+-0x8] ;  /* 0xfffff824080e7981 */ /* 0x000ea2000c1e1b00 */
[----:B------:R-:W-:-:S04]  /*165a0*/  LEA R12, P0, R29, c[0x0][0x190], 0x3 ;  /* 0x000064001d0c7a11 */ /* 0x000fc800078018ff */
[----:B------:R-:W-:-:S05]  /*165b0*/  LEA.HI.X R13, R29, c[0x0][0x194], R13, 0x3, P0 ;  /* 0x000065001d0d7a11 */ /* 0x000fca00000f1c0d */
[----:B------:R-:W3:Y:S01]  /*165c0*/  LDG.E.64 R6, [R12.64] ;  /* 0x000000240c067981 */ /* 0x000ee2000c1e1b00 */
        /* <DEDUP_REMOVED lines=22> */
[----:B------:R-:W-:Y:S05]  /*16730*/  CALL.REL.NOINC `($__internal_11_$__cuda_sm20_div_s64) ;  /* 0x0000731000007944 */ /* 0x000fea0003c00000 */
[----:B------:R-:W-:Y:S02]  /*16740*/  IMAD.MOV.U32 R18, RZ, RZ, R4 ;  /* 0x000000ffff127224 */ /* 0x000fe400078e0004 */
[----:B------:R-:W-:Y:S01]  /*16750*/  IMAD.MOV.U32 R19, RZ, RZ, R3 ;  /* 0x000000ffff137224 */ /* 0x000fe200078e0003 */
[----:B------:R-:W-:Y:S05]  /*16760*/  BRA `(.L_x_4987) ;  /* 0x0000013000007947 */ /* 0x000fea0003800000 */
.L_x_4986:
        /* <DEDUP_REMOVED lines=19> */
.L_x_4987:
[----:B------:R-:W-:Y:S05]  /*168a0*/  BSYNC B1 ;  /* 0x0000000000017941 */ /* 0x000fea0003800000 */
.L_x_4985:
        /* <DEDUP_REMOVED lines=29> */
.L_x_4989:
        /* <DEDUP_REMOVED lines=19> */
.L_x_4990:
[----:B------:R-:W-:Y:S05]  /*16bb0*/  BSYNC B1 ;  /* 0x0000000000017941 */ /* 0x000fea0003800000 */
.L_x_4988:
        /* <DEDUP_REMOVED lines=28> */
.L_x_4992:
        /* <DEDUP_REMOVED lines=19> */
.L_x_4993:
[----:B------:R-:W-:Y:S05]  /*16eb0*/  BSYNC B1 ;  /* 0x0000000000017941 */ /* 0x000fea0003800000 */
.L_x_4991:
        /* <DEDUP_REMOVED lines=21> */
.L_x_4981:
        /* <DEDUP_REMOVED lines=18> */
.L_x_4997:
        /* <DEDUP_REMOVED lines=19> */
.L_x_4998:
[----:B------:R-:W-:Y:S05]  /*17260*/  BSYNC B0 ;  /* 0x0000000000007941 */ /* 0x000fea0003800000 */
.L_x_4996:
        /* <DEDUP_REMOVED lines=29> */
[----:B------:R-:W-:Y:S05]  /*17440*/  CALL.REL.NOINC `($__internal_11_$__cuda_sm20_div_s64) ;  /* 0x0000660000007944 */ /* 0x000fea0003c00000 */
[----:B------:R-:W-:Y:S01]  /*17450*/  IMAD.MOV.U32 R5, RZ, RZ, R3 ;  /* 0x000000ffff057224 */ /* 0x000fe200078e0003 */
[----:B------:R-:W-:Y:S05]  /*17460*/  BRA `(.L_x_5001) ;  /* 0x0000013000007947 */ /* 0x000fea0003800000 */
.L_x_5000:
        /* <DEDUP_REMOVED lines=19> */
.L_x_5001:
[----:B------:R-:W-:Y:S05]  /*175a0*/  BSYNC B0 ;  /* 0x0000000000007941 */ /* 0x000fea0003800000 */
.L_x_4999:
        /* <DEDUP_REMOVED lines=26> */
[----:B------:R-:W-:Y:S05]  /*17750*/  CALL.REL.NOINC `($__internal_12_$__cuda_sm20_rem_s64) ;  /* 0x0000683000007944 */ /* 0x000fea0003c00000 */
[----:B------:R-:W-:Y:S02]  /*17760*/  IMAD.MOV.U32 R4, RZ, RZ, R0 ;  /* 0x000000ffff047224 */ /* 0x000fe400078e0000 */
[----:B------:R-:W-:Y:S01]  /*17770*/  IMAD.MOV.U32 R5, RZ, RZ, R3 ;  /* 0x000000ffff057224 */ /* 0x000fe200078e0003 */
[----:B------:R-:W-:Y:S05]  /*17780*/  BRA `(.L_x_5004) ;  /* 0x0000012000007947 */ /* 0x000fea0003800000 */
.L_x_5003:
        /* <DEDUP_REMOVED lines=18> */
.L_x_5004:
[----:B------:R-:W-:Y:S05]  /*178b0*/  BSYNC B0 ;  /* 0x0000000000007941 */ /* 0x000fea0003800000 */
.L_x_5002:
        /* <DEDUP_REMOVED lines=8> */
.L_x_4995:
[CC--:B------:R-:W-:Y:S02]  /*17940*/  IADD3 R17, P0, R36.reuse, R19.reuse, RZ ;  /* 0x0000001324117210 */ /* 0x0c0fe40007f1e0ff */
        /* <DEDUP_REMOVED lines=15> */
.L_x_5007:
        /* <DEDUP_REMOVED lines=26> */
.L_x_5006:
[----:B------:R-:W-:Y:S05]  /*17be0*/  BSYNC B8 ;  /* 0x0000000000087941 */ /* 0x000fea0003800000 */
.L_x_5005:
[----:B------:R-:W-:-:S05]  /*17bf0*/  IADD3 R16, P0, R16, 0x4, RZ ;  /* 0x0000000410107810 */ /* 0x000fca0007f1e0ff */
[----:B------:R-:W-:Y:S01]  /*17c00*/  IMAD.X R17, RZ, RZ, R17, P0 ;  /* 0x000000ffff117224 */ /* 0x000fe200000e0611 */
[----:B------:R-:W-:-:S04]  /*17c10*/  ISETP.GE.U32.AND P0, PT, R16, R23, PT ;  /* 0x000000171000720c */ /* 0x000fc80003f06070 */
[----:B------:R-:W-:-:S13]  /*17c20*/  ISETP.GE.U32.AND.EX P0, PT, R17, R22, PT, P0 ;  /* 0x000000161100720c */ /* 0x000fda0003f06100 */
[----:B------:R-:W-:Y:S05]  /*17c30*/  @!P0 BRA `(.L_x_5007) ;  /* 0xfffffe0000008947 */ /* 0x000fea000383ffff */
.L_x_4974:
[----:B------:R-:W-:Y:S05]  /*17c40*/  BSYNC B7 ;  /* 0x0000000000077941 */ /* 0x000fea0003800000 */
.L_x_4973:
[----:B------:R-:W0:Y:S01]  /*17c50*/  S2R R0, SR_TID.X ;  /* 0x0000000000007919 */ /* 0x000e220000002100 */
[----:B------:R-:W-:Y:S01]  /*17c60*/  BSSY B7, `(.L_x_5008) ;  /* 0x00001f1000077945 */ /* 0x000fe20003800000 */
[----:B0-----:R-:W-:-:S04]  /*17c70*/  IADD3 R0, R0, 0x100, RZ ;  /* 0x0000010000007810 */ /* 0x001fc80007ffe0ff */
        /* <DEDUP_REMOVED lines=18> */
[----:B--2---:R-:W-:Y:S01]  /*17da0*/  LEPC R16 ;  /* 0x000000000010734e */ /* 0x004fe20000000000 */
[----:B------:R-:W-:Y:S02]  /*17db0*/  MOV R3, 0x17e20 ;  /* 0x00017e2000037802 */ /* 0x000fe40000000f00 */
[----:B------:R-:W-:Y:S02]  /*17dc0*/  MOV R20, 0x17da0 ;  /* 0x00017da000147802 */ /* 0x000fe40000000f00 */
[----:B------:R-:W-:Y:S02]  /*17dd0*/  MOV R21, 0x0 ;  /* 0x0000000000157802 */ /* 0x000fe40000000f00 */
[----:B------:R-:W-:-:S02]  /*17de0*/  MOV R0, 0x0 ;  /* 0x0000000000007802 */ /* 0x000fc40000000f00 */
[----:B------:R-:W-:-:S04]  /*17df0*/  IADD3 R20, P0, P1, -R20, R3, R16 ;  /* 0x0000000314147210 */ /* 0x000fc8000791e110 */
[----:B------:R-:W-:-:S04]  /*17e00*/  IADD3.X R21, ~R0, R21, R17, P0, P1 ;  /* 0x0000001500157210 */ /* 0x000fc800007e2511 */
[----:B01-3--:R-:W-:Y:S05]  /*17e10*/  CALL.ABS.NOINC R14 ;  /* 0x000000000e007343 */ /* 0x00bfea0003c00000 */
.L_x_5011:
[----:B------:R-:W-:Y:S05]  /*17e20*/  BSYNC B8 ;  /* 0x0000000000087941 */ /* 0x000fea0003800000 */
.L_x_5010:
        /* <DEDUP_REMOVED lines=24> */
.L_x_5013:
[----:B------:R-:W-:Y:S05]  /*17fb0*/  BSYNC B8 ;  /* 0x0000000000087941 */ /* 0x000fea0003800000 */
.L_x_5012:
        /* <DEDUP_REMOVED lines=26> */
.L_x_5015:
[----:B------:R-:W-:Y:S05]  /*18160*/  BSYNC B8 ;  /* 0x0000000000087941 */ /* 0x000fea0003800000 */
.L_x_5014:
        /* <DEDUP_REMOVED lines=17> */
.L_x_5029:
        /* <DEDUP_REMOVED lines=12> */
[----:B-1-3--:R-:W-:Y:S05]  /*18340*/  CALL.REL.NOINC `($__internal_11_$__cuda_sm20_div_s64) ;  /* 0x0000570000007944 */ /* 0x00afea0003c00000 */
[----:B------:R-:W-:Y:S02]  /*18350*/  IMAD.MOV.U32 R10, RZ, RZ, R4 ;  /* 0x000000ffff0a7224 */ /* 0x000fe400078e0004 */
[----:B------:R-:W-:Y:S01]  /*18360*/  IMAD.MOV.U32 R11, RZ, RZ, R3 ;  /* 0x000000ffff0b7224 */ /* 0x000fe200078e0003 */
[----:B------:R-:W-:Y:S05]  /*18370*/  BRA `(.L_x_5019) ;  /* 0x0000013000007947 */ /* 0x000fea0003800000 */
.L_x_5018:
        /* <DEDUP_REMOVED lines=19> */
.L_x_5019:
[----:B------:R-:W-:Y:S05]  /*184b0*/  BSYNC B1 ;  /* 0x0000000000017941 */ /* 0x000fea0003800000 */
.L_x_5017:
[----:B------:R-:W2:Y:S01]  /*184c0*/  LDG.E.64 R14, [R8.64+-0x8] ;  /* 0xfffff824080e7981 */ /* 0x000ea2000c1e1b00 */
[----:B------:R-:W-:-:S04]  /*184d0*/  LEA R12, P0, R29, c[0x0][0x190], 0x3 ;  /* 0x000064001d0c7a11 */ /* 0x000fc800078018ff */
[----:B------:R-:W-:-:S05]  /*184e0*/  LEA.HI.X R13, R29, c[0x0][0x194], R13, 0x3, P0 ;  /* 0x000065001d0d7a11 */ /* 0x000fca00000f1c0d */
[----:B------:R-:W4:Y:S01]  /*184f0*/  LDG.E.64 R6, [R12.64] ;  /* 0x000000240c067981 */ /* 0x000f22000c1e1b00 */
        /* <DEDUP_REMOVED lines=22> */
[----:B-1-3--:R-:W-:Y:S05]  /*18660*/  CALL.REL.NOINC `($__internal_11_$__cuda_sm20_div_s64) ;  /* 0x000053e000007944 */ /* 0x00afea0003c00000 */
[----:B------:R-:W-:Y:S02]  /*18670*/  IMAD.MOV.U32 R18, RZ, RZ, R4 ;  /* 0x000000ffff127224 */ /* 0x000fe400078e0004 */
[----:B------:R-:W-:Y:S01]  /*18680*/  IMAD.MOV.U32 R19, RZ, RZ, R3 ;  /* 0x000000ffff137224 */ /* 0x000fe200078e0003 */
[----:B------:R-:W-:Y:S05]  /*18690*/  BRA `(.L_x_5022) ;  /* 0x0000013000007947 */ /* 0x000fea0003800000 */
.L_x_5021:
        /* <DEDUP_REMOVED lines=19> */
.L_x_5022:
[----:B------:R-:W-:Y:S05]  /*187d0*/  BSYNC B1 ;  /* 0x0000000000017941 */ /* 0x000fea0003800000 */
.L_x_5020:
[----:B------:R-:W2:Y:S04]  /*187e0*/  LDG.E.64 R20, [R8.64+-0x10] ;  /* 0xfffff02408147981 */ /* 0x000ea8000c1e1b00 */
[----:B------:R-:W4:Y:S01]  /*187f0*/  LDG.E.64 R4, [R12.64+-0x8] ;  /* 0xfffff8240c047981 */ /* 0x000f22000c1e1b00 */
        /* <DEDUP_REMOVED lines=27> */
.L_x_5024:
        /* <DEDUP_REMOVED lines=19> */
.L_x_5025:
[----:B------:R-:W-:Y:S05]  /*18ae0*/  BSYNC B1 ;  /* 0x0000000000017941 */ /* 0x000fea0003800000 */
.L_x_5023:
        /* <DEDUP_REMOVED lines=28> */
.L_x_5027:
        /* <DEDUP_REMOVED lines=19> */
.L_x_5028:
[----:B------:R-:W-:Y:S05]  /*18de0*/  BSYNC B1 ;  /* 0x0000000000017941 */ /* 0x000fea0003800000 */
.L_x_5026:
        /* <DEDUP_REMOVED lines=21> */
.L_x_5016:
        /* <DEDUP_REMOVED lines=18> */
.L_x_5032:
        /* <DEDUP_REMOVED lines=19> */
.L_x_5033:
[----:B------:R-:W-:Y:S05]  /*19190*/  BSYNC B0 ;  /* 0x0000000000007941 */ /* 0x000fea0003800000 */
.L_x_5031:
        /* <DEDUP_REMOVED lines=29> */
[----:B-1-3--:R-:W-:Y:S05]  /*19370*/  CALL.REL.NOINC `($__internal_11_$__cuda_sm20_div_s64) ;  /* 0x000046d000007944 */ /* 0x00afea0003c00000 */
[----:B------:R-:W-:Y:S01]  /*19380*/  IMAD.MOV.U32 R5, RZ, RZ, R3 ;  /* 0x000000ffff057224 */ /* 0x000fe200078e0003 */
[----:B------:R-:W-:Y:S05]  /*19390*/  BRA `(.L_x_5036) ;  /* 0x0000013000007947 */ /* 0x000fea0003800000 */
.L_x_5035:
        /* <DEDUP_REMOVED lines=19> */
.L_x_5036:
[----:B------:R-:W-:Y:S05]  /*194d0*/  BSYNC B0 ;  /* 0x0000000000007941 */ /* 0x000fea0003800000 */
.L_x_5034:
        /* <DEDUP_REMOVED lines=26> */
[----:B-1-3--:R-:W-:Y:S05]  /*19680*/  CALL.REL.NOINC `($__internal_12_$__cuda_sm20_rem_s64) ;  /* 0x0000490000007944 */ /* 0x00afea0003c00000 */
[----:B------:R-:W-:Y:S02]  /*19690*/  IMAD.MOV.U32 R4, RZ, RZ, R0 ;  /* 0x000000ffff047224 */ /* 0x000fe400078e0000 */
[----:B------:R-:W-:Y:S01]  /*196a0*/  IMAD.MOV.U32 R5, RZ, RZ, R3 ;  /* 0x000000ffff057224 */ /* 0x000fe200078e0003 */
[----:B------:R-:W-:Y:S05]  /*196b0*/  BRA `(.L_x_5039) ;  /* 0x0000012000007947 */ /* 0x000fea0003800000 */
.L_x_5038:
        /* <DEDUP_REMOVED lines=18> */
.L_x_5039:
[----:B------:R-:W-:Y:S05]  /*197e0*/  BSYNC B0 ;  /* 0x0000000000007941 */ /* 0x000fea0003800000 */
.L_x_5037:
        /* <DEDUP_REMOVED lines=8> */
.L_x_5030:
        /* <DEDUP_REMOVED lines=16> */
.L_x_5042:
        /* <DEDUP_REMOVED lines=25> */
[----:B01-3--:R-:W-:Y:S05]  /*19b00*/  CALL.ABS.NOINC R14 ;  /* 0x000000000e007343 */ /* 0x00bfea0003c00000 */
.L_x_5041:
[----:B------:R-:W-:Y:S05]  /*19b10*/  BSYNC B8 ;  /* 0x0000000000087941 */ /* 0x000fea0003800000 */
.L_x_5040:
[----:B------:R-:W-:-:S05]  /*19b20*/  IADD3 R16, P0, R16, 0x4, RZ ;  /* 0x0000000410107810 */ /* 0x000fca0007f1e0ff */
[----:B------:R-:W-:Y:S01]  /*19b30*/  IMAD.X R17, RZ, RZ, R17, P0 ;  /* 0x000000ffff117224 */ /* 0x000fe200000e0611 */
[----:B------:R-:W-:-:S04]  /*19b40*/  ISETP.GE.U32.AND P0, PT, R16, R23, PT ;  /* 0x000000171000720c */ /* 0x000fc80003f06070 */
[----:B------:R-:W-:-:S13]  /*19b50*/  ISETP.GE.U32.AND.EX P0, PT, R17, R22, PT, P0 ;  /* 0x000000161100720c */ /* 0x000fda0003f06100 */
[----:B------:R-:W-:Y:S05]  /*19b60*/  @!P0 BRA `(.L_x_5042) ;  /* 0xfffffe0000008947 */ /* 0x000fea000383ffff */
.L_x_5009:
[----:B------:R-:W-:Y:S05]  /*19b70*/  BSYNC B7 ;  /* 0x0000000000077941 */ /* 0x000fea0003800000 */
.L_x_5008:
[----:B------:R-:W0:Y:S02]  /*19b80*/  S2R R0, SR_TID.X ;  /* 0x0000000000007919 */ /* 0x000e240000002100 */
        /* <DEDUP_REMOVED lines=19> */
[----:B0-2---:R-:W-:Y:S01]  /*19cc0*/  LEPC R16 ;  /* 0x000000000010734e */ /* 0x005fe20000000000 */
[----:B------:R-:W-:Y:S02]  /*19cd0*/  MOV R3, 0x19d40 ;  /* 0x00019d4000037802 */ /* 0x000fe40000000f00 */
[----:B------:R-:W-:Y:S02]  /*19ce0*/  MOV R20, 0x19cc0 ;  /* 0x00019cc000147802 */ /* 0x000fe40000000f00 */
[----:B------:R-:W-:Y:S02]  /*19cf0*/  MOV R21, 0x0 ;  /* 0x0000000000157802 */ /* 0x000fe40000000f00 */
[----:B------:R-:W-:-:S02]  /*19d00*/  MOV R0, 0x0 ;  /* 0x0000000000007802 */ /* 0x000fc40000000f00 */
[----:B------:R-:W-:-:S04]  /*19d10*/  IADD3 R20, P0, P1, -R20, R3, R16 ;  /* 0x0000000314147210 */ /* 0x000fc8000791e110 */
[----:B------:R-:W-:-:S04]  /*19d20*/  IADD3.X R21, ~R0, R21, R17, P0, P1 ;  /* 0x0000001500157210 */ /* 0x000fc800007e2511 */
[----:B-1-34-:R-:W-:Y:S05]  /*19d30*/  CALL.ABS.NOINC R14 ;  /* 0x000000000e007343 */ /* 0x01afea0003c00000 */
.L_x_5044:
[----:B------:R-:W-:Y:S05]  /*19d40*/  BSYNC B7 ;  /* 0x0000000000077941 */ /* 0x000fea0003800000 */
.L_x_5043:
        /* <DEDUP_REMOVED lines=24> */
.L_x_5046:
[----:B------:R-:W-:Y:S05]  /*19ed0*/  BSYNC B7 ;  /* 0x0000000000077941 */ /* 0x000fea0003800000 */
.L_x_5045:
        /* <DEDUP_REMOVED lines=26> */
.L_x_5048:
[----:B------:R-:W-:Y:S05]  /*1a080*/  BSYNC B7 ;  /* 0x0000000000077941 */ /* 0x000fea0003800000 */
.L_x_5047:
[----:B------:R-:W-:Y:S01]  /*1a090*/  ISETP.GE.U32.AND P0, PT, R2, 0x3, PT ;  /* 0x000000030200780c */ /* 0x000fe20003f06070 */
[----:B--2---:R-:W-:Y:S01]  /*1a0a0*/  IMAD.WIDE.U32 R18, R46, c[0x0][0x178], RZ ;  /* 0x00005e002e127a25 */ /* 0x004fe200078e00ff */
[----:B------:R-:W-:-:S03]  /*1a0b0*/  SHF.R.S32.HI R0, RZ, 0x1f, R46 ;  /* 0x0000001fff007819 */ /* 0x000fc6000001142e */
[----:B------:R-:W-:Y:S02]  /*1a0c0*/  IMAD.MOV.U32 R30, RZ, RZ, 0x3 ;  /* 0x00000003ff1e7424 */ /* 0x000fe400078e00ff */
[----:B------:R-:W-:Y:S02]  /*1a0d0*/  IMAD R3, R0, c[0x0][0x178], RZ ;  /* 0x00005e0000037a24 */ /* 0x000fe400078e02ff */
[----:B------:R-:W-:Y:S01]  /*1a0e0*/  IMAD.MOV.U32 R20, RZ, RZ, RZ ;  /* 0x000000ffff147224 */ /* 0x000fe200078e00ff */
[----:B------:R-:W-:Y:S01]  /*1a0f0*/  LOP3.LUT R30, R30, c[0x0][0x180], RZ, 0xc0, !PT ;  /* 0x000060001e1e7a12 */ /* 0x000fe200078ec0ff */
[----:B------:R-:W-:-:S04]  /*1a100*/  IMAD R3, R46, c[0x0][0x17c], R3 ;  /* 0x00005f002e037a24 */ /* 0x000fc800078e0203 */
[----:B------:R-:W-:Y:S02]  /*1a110*/  IMAD.IADD R5, R19, 0x1, R3 ;  /* 0x0000000113057824 */ /* 0x000fe400078e0203 */
[----:B------:R-:W-:Y:S01]  /*1a120*/  IMAD.MOV.U32 R19, RZ, RZ, RZ ;  /* 0x000000ffff137224 */ /* 0x000fe200078e00ff */
[----:B------:R-:W-:Y:S05]  /*1a130*/  @!P0 BRA `(.L_x_5049) ;  /* 0x00000d0000008947 */ /* 0x000fea0003800000 */
[----:B------:R-:W-:Y:S01]  /*1a140*/  BSSY B0, `(.L_x_5049) ;  /* 0x00000cf000007945 */ /* 0x000fe20003800000 */
[----:B------:R-:W-:Y:S01]  /*1a150*/  IADD3 R28, -R30, c[0x0][0x180], RZ ;  /* 0x000060001e1c7a10 */ /* 0x000fe20007ffe1ff */
[----:B------:R-:W-:Y:S02]  /*1a160*/  IMAD.MOV.U32 R19, RZ, RZ, RZ ;  /* 0x000000ffff137224 */ /* 0x000fe400078e00ff */
[----:B------:R-:W-:Y:S02]  /*1a170*/  IMAD.MOV.U32 R20, RZ, RZ, RZ ;  /* 0x000000ffff147224 */ /* 0x000fe400078e00ff */
.L_x_5062:
        /* <DEDUP_REMOVED lines=16> */
.L_x_5051:
        /* <DEDUP_REMOVED lines=19> */
.L_x_5052:
[----:B------:R-:W-:Y:S05]  /*1a3b0*/  BSYNC B1 ;  /* 0x0000000000017941 */ /* 0x000fea0003800000 */
.L_x_5050:
        /* <DEDUP_REMOVED lines=30> */
.L_x_5054:
        /* <DEDUP_REMOVED lines=19> */
.L_x_5055:
[----:B------:R-:W-:Y:S05]  /*1a6d0*/  BSYNC B1 ;  /* 0x0000000000017941 */ /* 0x000fea0003800000 */
.L_x_5053:
        /* <DEDUP_REMOVED lines=29> */
.L_x_5057:
        /* <DEDUP_REMOVED lines=19> */
.L_x_5058:
[----:B------:R-:W-:Y:S05]  /*1a9e0*/  BSYNC B1 ;  /* 0x0000000000017941 */ /* 0x000fea0003800000 */
.L_x_5056:
        /* <DEDUP_REMOVED lines=28> */
.L_x_5060:
        /* <DEDUP_REMOVED lines=19> */
.L_x_5061:
[----:B------:R-:W-:Y:S05]  /*1ace0*/  BSYNC B1 ;  /* 0x0000000000017941 */ /* 0x000fea0003800000 */
.L_x_5059:
        /* <DEDUP_REMOVED lines=21> */
.L_x_5049:
        /* <DEDUP_REMOVED lines=18> */
.L_x_5065:
        /* <DEDUP_REMOVED lines=19> */
.L_x_5066:
[----:B------:R-:W-:Y:S05]  /*1b090*/  BSYNC B0 ;  /* 0x0000000000007941 */ /* 0x000fea0003800000 */
.L_x_5064:
        /* <DEDUP_REMOVED lines=11> */
[----:B------:R-:W-:Y:S02]  /*1b150*/  IMAD.IADD R5, R5, 0x1, R7 ;  /* 0x0000000105057824 */ /* 0x000fe400078e0207 */
[----:B------:R-:W-:Y:S02]  /*1b160*/  IMAD.MOV.U32 R7, RZ, RZ, R20 ;  /* 0x000000ffff077224 */ /* 0x000fe400078e0014 */
        /* <DEDUP_REMOVED lines=19> */
.L_x_5068:
        /* <DEDUP_REMOVED lines=19> */
.L_x_5069:
[----:B------:R-:W-:Y:S05]  /*1b3d0*/  BSYNC B0 ;  /* 0x0000000000007941 */ /* 0x000fea0003800000 */
.L_x_5067:
[----:B------:R-:W2:Y:S01]  /*1b3e0*/  LDG.E.64 R4, [R12.64+-0x8] ;  /* 0xfffff8240c047981 */ /* 0x000ea2000c1e1b00 */
        /* <DEDUP_REMOVED lines=28> */
[----:B------:R-:W-:Y:S01]  /*1b5b0*/  IMAD.MOV.U32 R2, RZ, RZ, R0 ;  /* 0x000000ffff027224 */ /* 0x000fe200078e0000 */
[----:B------:R-:W-:Y:S05]  /*1b5c0*/  BRA `(.L_x_5072) ;  /* 0x0000012000007947 */ /* 0x000fea0003800000 */
.L_x_5071:
        /* <DEDUP_REMOVED lines=18> */
.L_x_5072:
[----:B------:R-:W-:Y:S05]  /*1b6f0*/  BSYNC B0 ;  /* 0x0000000000007941 */ /* 0x000fea0003800000 */
.L_x_5070:
        /* <DEDUP_REMOVED lines=8> */
.L_x_5063:
[-C--:B------:R-:W-:Y:S02]  /*1b780*/  IADD3 R2, P0, R45, R19.reuse, RZ ;  /* 0x000000132d027210 */ /* 0x080fe40007f1e0ff */
[----:B------:R-:W-:Y:S02]  /*1b790*/  IADD3 R19, P1, R43, R19, RZ ;  /* 0x000000132b137210 */ /* 0x000fe40007f3e0ff */
[----:B------:R-:W-:Y:S02]  /*1b7a0*/  IADD3 R0, P2, R2, 0x1, RZ ;  /* 0x0000000102007810 */ /* 0x000fe40007f5e0ff */
[----:B------:R-:W-:-:S02]  /*1b7b0*/  LEA.HI.X.SX32 R3, R45, R20, 0x1, P0 ;  /* 0x000000142d037211 */ /* 0x000fc400000f0eff */
[----:B------:R-:W-:Y:S02]  /*1b7c0*/  ISETP.GE.U32.AND P0, PT, R0, R19, PT ;  /* 0x000000130000720c */ /* 0x000fe40003f06070 */
[----:B------:R-:W-:Y:S01]  /*1b7d0*/  LEA.HI.X.SX32 R20, R43, R20, 0x1, P1 ;  /* 0x000000142b147211 */ /* 0x000fe200008f0eff */
[--C-:B------:R-:W-:Y:S01]  /*1b7e0*/  IMAD.X R0, RZ, RZ, R3.reuse, P2 ;  /* 0x000000ffff007224 */ /* 0x100fe200010e0603 */
[----:B------:R-:W-:Y:S02]  /*1b7f0*/  LEA R16, P1, R2, c[0x0][0x198], 0x2 ;  /* 0x0000660002107a11 */ /* 0x000fe400078210ff */
[----:B------:R-:W-:Y:S02]  /*1b800*/  LEA R23, P2, R19, c[0x0][0x198], 0x2 ;  /* 0x0000660013177a11 */ /* 0x000fe400078410ff */
[----:B------:R-:W-:Y:S02]  /*1b810*/  ISETP.GE.AND.EX P0, PT, R0, R20, PT, P0 ;  /* 0x000000140000720c */ /* 0x000fe40003f06300 */
[----:B------:R-:W-:-:S02]  /*1b820*/  LEA.HI.X R2, R2, c[0x0][0x19c], R3, 0x2, P1 ;  /* 0x0000670002027a11 */ /* 0x000fc400008f1403 */
[----:B------:R-:W-:Y:S02]  /*1b830*/  ISETP.LE.OR P0, PT, R43, R45, P0 ;  /* 0x0000002d2b00720c */ /* 0x000fe40000703670 */
[----:B------:R-:W-:-:S11]  /*1b840*/  LEA.HI.X R18, R19, c[0x0][0x19c], R20, 0x2, P2 ;  /* 0x0000670013127a11 */ /* 0x000fd600010f1414 */
[----:B------:R-:W-:Y:S05]  /*1b850*/  @P0 BRA `(.L_x_4937) ;  /* 0x0000022000000947 */ /* 0x000fea0003800000 */
[----:B------:R-:W-:-:S05]  /*1b860*/  IADD3 R16, P0, R16, 0x4, RZ ;  /* 0x0000000410107810 */ /* 0x000fca0007f1e0ff */
[----:B------:R-:W-:-:S05]  /*1b870*/  IMAD.X R17, RZ, RZ, R2, P0 ;  /* 0x000000ffff117224 */ /* 0x000fca00000e0602 */
.L_x_5075:
        /* <DEDUP_REMOVED lines=26> */
.L_x_5074:
[----:B------:R-:W-:Y:S05]  /*1ba20*/  BSYNC B7 ;  /* 0x0000000000077941 */ /* 0x000fea0003800000 */
.L_x_5073:
[----:B------:R-:W-:-:S05]  /*1ba30*/  IADD3 R16, P0, R16, 0x4, RZ ;  /* 0x0000000410107810 */ /* 0x000fca0007f1e0ff */
[----:B------:R-:W-:Y:S01]  /*1ba40*/  IMAD.X R17, RZ, RZ, R17, P0 ;  /* 0x000000ffff117224 */ /* 0x000fe200000e0611 */
[----:B------:R-:W-:-:S04]  /*1ba50*/  ISETP.GE.U32.AND P0, PT, R16, R23, PT ;  /* 0x000000171000720c */ /* 0x000fc80003f06070 */
[----:B------:R-:W-:-:S13]  /*1ba60*/  ISETP.GE.U32.AND.EX P0, PT, R17, R18, PT, P0 ;  /* 0x000000121100720c */ /* 0x000fda0003f06100 */
[----:B------:R-:W-:Y:S05]  /*1ba70*/  @!P0 BRA `(.L_x_5075) ;  /* 0xfffffe0000008947 */ /* 0x000fea000383ffff */
.L_x_4937:
[----:B------:R-:W-:Y:S05]  /*1ba80*/  BSYNC B6 ;  /* 0x0000000000067941 */ /* 0x000fea0003800000 */
.L_x_4891:
[----:B--2--5:R-:W0:Y:S01]  /*1ba90*/  S2R R16, SR_TID.X ;  /* 0x0000000000107919 */ /* 0x024e220000002100 */
[----:B------:R-:W2:Y:S01]  /*1baa0*/  LDC.U8 R17, c[0x0][0x1f8] ;  /* 0x00007e00ff117b82 */ /* 0x000ea20000000000 */
[----:B------:R-:W-:Y:S01]  /*1bab0*/  BSSY B6, `(.L_x_5076) ;  /* 0x000007f000067945 */ /* 0x000fe20003800000 */
[----:B0-----:R-:W-:-:S13]  /*1bac0*/  ISETP.GE.AND P0, PT, R16, R49, PT ;  /* 0x000000311000720c */ /* 0x001fda0003f06270 */
[----:B------:R-:W-:Y:S05]  /*1bad0*/  @P0 BRA `(.L_x_5077) ;  /* 0x000007c000000947 */ /* 0x000fea0003800000 */
[----:B--2---:R-:W0:Y:S02]  /*1bae0*/  S2R R3, SR_CTAID.X ;  /* 0x0000000000037919 */ /* 0x004e240000002500 */
        /* <DEDUP_REMOVED lines=18> */
.L_x_5081:
[----:B------:R0:W-:Y:S01]  /*1bc10*/  STG.E.U8 [R2.64], RZ ;  /* 0x000000ff02007986 */ /* 0x0001e2000c101124 */
[----:B------:R-:W-:Y:S05]  /*1bc20*/  BRA `(.L_x_5083) ;  /* 0x0000066000007947 */ /* 0x000fea0003800000 */
.L_x_5080:
        /* <DEDUP_REMOVED lines=8> */
.L_x_5085:
[----:B------:R0:W-:Y:S01]  /*1bcb0*/  STG.E [R2.64], RZ ;  /* 0x000000ff02007986 */ /* 0x0001e2000c101924 */
[----:B------:R-:W-:Y:S05]  /*1bcc0*/  BRA `(.L_x_5083) ;  /* 0x000005c000007947 */ /* 0x000fea0003800000 */
.L_x_5084:
[----:B------:R0:W-:Y:S01]  /*1bcd0*/  STG.E.U16 [R2.64], RZ ;  /* 0x000000ff02007986 */ /* 0x0001e2000c101524 */
[----:B------:R-:W-:Y:S05]  /*1bce0*/  BRA `(.L_x_5083) ;  /* 0x000005a000007947 */ /* 0x000fea0003800000 */
.L_x_5079:
        /* <DEDUP_REMOVED lines=8> */
.L_x_5087:
[----:B------:R0:W-:Y:S01]  /*1bd70*/  STG.E.U16 [R2.64], RZ ;  /* 0x000000ff02007986 */ /* 0x0001e2000c101524 */
[----:B------:R-:W-:Y:S05]  /*1bd80*/  BRA `(.L_x_5083) ;  /* 0x0000050000007947 */ /* 0x000fea0003800000 */
.L_x_5086:
        /* <DEDUP_REMOVED lines=8> */
.L_x_5089:
[----:B------:R0:W-:Y:S01]  /*1be10*/  STG.E [R2.64], RZ ;  /* 0x000000ff02007986 */ /* 0x0001e2000c101924 */
[----:B------:R-:W-:Y:S05]  /*1be20*/  BRA `(.L_x_5083) ;  /* 0x0000046000007947 */ /* 0x000fea0003800000 */
.L_x_5088:
[----:B------:R0:W-:Y:S01]  /*1be30*/  STG.E.64 [R2.64], RZ ;  /* 0x000000ff02007986 */ /* 0x0001e2000c101b24 */
[----:B------:R-:W-:Y:S05]  /*1be40*/  BRA `(.L_x_5083) ;  /* 0x0000044000007947 */ /* 0x000fea0003800000 */
.L_x_5078:
        /* <DEDUP_REMOVED lines=10> */
.L_x_5092:
[----:B------:R0:W-:Y:S01]  /*1bef0*/  STG.E.128 [R2.64], RZ ;  /* 0x000000ff02007986 */ /* 0x0001e2000c101d24 */
[----:B------:R-:W-:Y:S05]  /*1bf00*/  BRA `(.L_x_5083) ;  /* 0x0000038000007947 */ /* 0x000fea0003800000 */
.L_x_5091:
        /* <DEDUP_REMOVED lines=8> */
.L_x_5094:
[----:B------:R0:W-:Y:S01]  /*1bf90*/  STG.E.U8 [R2.64], RZ ;  /* 0x000000ff02007986 */ /* 0x0001e2000c101124 */
[----:B------:R-:W-:Y:S05]  /*1bfa0*/  BRA `(.L_x_5083) ;  /* 0x000002e000007947 */ /* 0x000fea0003800000 */
.L_x_5093:
[----:B------:R0:W-:Y:S01]  /*1bfb0*/  STG.E.U16 [R2.64], RZ ;  /* 0x000000ff02007986 */ /* 0x0001e2000c101524 */
[----:B------:R-:W-:Y:S05]  /*1bfc0*/  BRA `(.L_x_5083) ;  /* 0x000002c000007947 */ /* 0x000fea0003800000 */
.L_x_5090:
        /* <DEDUP_REMOVED lines=10> */
.L_x_5097:
[----:B------:R0:W-:Y:S01]  /*1c070*/  STG.E.U8 [R2.64], RZ ;  /* 0x000000ff02007986 */ /* 0x0001e2000c101124 */
[----:B------:R-:W-:Y:S05]  /*1c080*/  BRA `(.L_x_5083) ;  /* 0x0000020000007947 */ /* 0x000fea0003800000 */
.L_x_5096:
[----:B------:R0:W-:Y:S01]  /*1c090*/  STG.E.U8 [R2.64], RZ ;  /* 0x000000ff02007986 */ /* 0x0001e2000c101124 */
[----:B------:R-:W-:Y:S05]  /*1c0a0*/  BRA `(.L_x_5083) ;  /* 0x000001e000007947 */ /* 0x000fea0003800000 */
.L_x_5095:
[----:B------:R-:W-:-:S13]  /*1c0b0*/  ISETP.NE.AND P0, PT, R0, 0x1c, PT ;  /* 0x0000001c0000780c */ /* 0x000fda0003f05270 */
[----:B------:R-:W-:Y:S05]  /*1c0c0*/  @!P0 BRA `(.L_x_5098) ;  /* 0x000001b000008947 */ /* 0x000fea0003800000 */
[----:B------:R-:W-:-:S13]  /*1c0d0*/  ISETP.NE.AND P0, PT, R0, 0x1d, PT ;  /* 0x0000001d0000780c */ /* 0x000fda0003f05270 */
[----:B------:R-:W-:Y:S05]  /*1c0e0*/  @!P0 BRA `(.L_x_5099) ;  /* 0x0000017000008947 */ /* 0x000fea0003800000 */
[----:B------:R-:W-:-:S13]  /*1c0f0*/  ISETP.NE.AND P0, PT, R0, 0x2c, PT ;  /* 0x0000002c0000780c */ /* 0x000fda0003f05270 */
[----:B------:R0:W-:Y:S01]  /*1c100*/  @!P0 STG.E.U8 [R2.64], RZ ;  /* 0x000000ff02008986 */ /* 0x0001e2000c101124 */
[----:B------:R-:W-:Y:S05]  /*1c110*/  @!P0 BRA `(.L_x_5083) ;  /* 0x0000017000008947 */ /* 0x000fea0003800000 */
.L_x_5082:
[----:B------:R-:W-:Y:S01]  /*1c120*/  MOV R0, 0x0 ;  /* 0x0000000000007802 */ /* 0x000fe20000000f00 */
[----:B------:R-:W-:Y:S02]  /*1c130*/  IMAD.MOV.U32 R4, RZ, RZ, c[0x4][0x118] ;  /* 0x01004600ff047624 */ /* 0x000fe400078e00ff */
[----:B------:R-:W-:Y:S01]  /*1c140*/  IMAD.MOV.U32 R5, RZ, RZ, c[0x4][0x11c] ;  /* 0x01004700ff057624 */ /* 0x000fe200078e00ff */
[----:B0-----:R0:W2:Y:S01]  /*1c150*/  LDC.64 R2, c[0x4][R0] ;  /* 0x0100000000027b82 */ /* 0x0010a20000000a00 */
        /* <DEDUP_REMOVED lines=16> */
.L_x_5099:
[----:B------:R0:W-:Y:S01]  /*1c260*/  STG.E.64 [R2.64], RZ ;  /* 0x000000ff02007986 */ /* 0x0001e2000c101b24 */
[----:B------:R-:W-:Y:S05]  /*1c270*/  BRA `(.L_x_5083) ;  /* 0x0000001000007947 */ /* 0x000fea0003800000 */
.L_x_5098:
[----:B------:R0:W-:Y:S02]  /*1c280*/  STG.E [R2.64], RZ ;  /* 0x000000ff02007986 */ /* 0x0001e4000c101924 */
.L_x_5083:
[----:B------:R-:W-:Y:S02]  /*1c290*/  IADD3 R16, R16, 0x80, RZ ;  /* 0x0000008010107810 */ /* 0x000fe40007ffe0ff */
.L_x_5077:
[----:B--2---:R-:W-:Y:S05]  /*1c2a0*/  BSYNC B6 ;  /* 0x0000000000067941 */ /* 0x004fea0003800000 */
.L_x_5076:
        /* <DEDUP_REMOVED lines=22> */
.L_x_5105:
[----:B------:R0:W-:Y:S01]  /*1c410*/  STG.E.U8 [R2.64], RZ ;  /* 0x000000ff02007986 */ /* 0x0001e2000c101124 */
[----:B------:R-:W-:Y:S05]  /*1c420*/  BRA `(.L_x_5107) ;  /* 0x0000066000007947 */ /* 0x000fea0003800000 */
.L_x_5104:
        /* <DEDUP_REMOVED lines=8> */
.L_x_5109:
[----:B------:R0:W-:Y:S01]  /*1c4b0*/  STG.E [R2.64], RZ ;  /* 0x000000ff02007986 */ /* 0x0001e2000c101924 */
[----:B------:R-:W-:Y:S05]  /*1c4c0*/  BRA `(.L_x_5107) ;  /* 0x000005c000007947 */ /* 0x000fea0003800000 */
.L_x_5108:
[----:B------:R0:W-:Y:S01]  /*1c4d0*/  STG.E.U16 [R2.64], RZ ;  /* 0x000000ff02007986 */ /* 0x0001e2000c101524 */
[----:B------:R-:W-:Y:S05]  /*1c4e0*/  BRA `(.L_x_5107) ;  /* 0x000005a000007947 */ /* 0x000fea0003800000 */
.L_x_5103:
        /* <DEDUP_REMOVED lines=8> */
.L_x_5111:
[----:B------:R0:W-:Y:S01]  /*1c570*/  STG.E.U16 [R2.64], RZ ;  /* 0x000000ff02007986 */ /* 0x0001e2000c101524 */
[----:B------:R-:W-:Y:S05]  /*1c580*/  BRA `(.L_x_5107) ;  /* 0x0000050000007947 */ /* 0x000fea0003800000 */
.L_x_5110:
        /* <DEDUP_REMOVED lines=8> */
.L_x_5113:
[----:B------:R0:W-:Y:S01]  /*1c610*/  STG.E [R2.64], RZ ;  /* 0x000000ff02007986 */ /* 0x0001e2000c101924 */
[----:B------:R-:W-:Y:S05]  /*1c620*/  BRA `(.L_x_5107) ;  /* 0x0000046000007947 */ /* 0x000fea0003800000 */
.L_x_5112:
[----:B------:R0:W-:Y:S01]  /*1c630*/  STG.E.64 [R2.64], RZ ;  /* 0x000000ff02007986 */ /* 0x0001e2000c101b24 */
[----:B------:R-:W-:Y:S05]  /*1c640*/  BRA `(.L_x_5107) ;  /* 0x0000044000007947 */ /* 0x000fea0003800000 */
.L_x_5102:
        /* <DEDUP_REMOVED lines=10> */
.L_x_5116:
[----:B------:R0:W-:Y:S01]  /*1c6f0*/  STG.E.128 [R2.64], RZ ;  /* 0x000000ff02007986 */ /* 0x0001e2000c101d24 */
[----:B------:R-:W-:Y:S05]  /*1c700*/  BRA `(.L_x_5107) ;  /* 0x0000038000007947 */ /* 0x000fea0003800000 */
.L_x_5115:
        /* <DEDUP_REMOVED lines=8> */
.L_x_5118:
[----:B------:R0:W-:Y:S01]  /*1c790*/  STG.E.U8 [R2.64], RZ ;  /* 0x000000ff02007986 */ /* 0x0001e2000c101124 */
[----:B------:R-:W-:Y:S05]  /*1c7a0*/  BRA `(.L_x_5107) ;  /* 0x000002e000007947 */ /* 0x000fea0003800000 */
.L_x_5117:
[----:B------:R0:W-:Y:S01]  /*1c7b0*/  STG.E.U16 [R2.64], RZ ;  /* 0x000000ff02007986 */ /* 0x0001e2000c101524 */
[----:B------:R-:W-:Y:S05]  /*1c7c0*/  BRA `(.L_x_5107) ;  /* 0x000002c000007947 */ /* 0x000fea0003800000 */
.L_x_5114:
        /* <DEDUP_REMOVED lines=10> */
.L_x_5121:
[----:B------:R0:W-:Y:S01]  /*1c870*/  STG.E.U8 [R2.64], RZ ;  /* 0x000000ff02007986 */ /* 0x0001e2000c101124 */
[----:B------:R-:W-:Y:S05]  /*1c880*/  BRA `(.L_x_5107) ;  /* 0x0000020000007947 */ /* 0x000fea0003800000 */
.L_x_5120:
[----:B------:R0:W-:Y:S01]  /*1c890*/  STG.E.U8 [R2.64], RZ ;  /* 0x000000ff02007986 */ /* 0x0001e2000c101124 */
[----:B------:R-:W-:Y:S05]  /*1c8a0*/  BRA `(.L_x_5107) ;  /* 0x000001e000007947 */ /* 0x000fea0003800000 */
.L_x_5119:
[----:B------:R-:W-:-:S13]  /*1c8b0*/  ISETP.NE.AND P0, PT, R0, 0x1c, PT ;  /* 0x0000001c0000780c */ /* 0x000fda0003f05270 */
[----:B------:R-:W-:Y:S05]  /*1c8c0*/  @!P0 BRA `(.L_x_5122) ;  /* 0x000001b000008947 */ /* 0x000fea0003800000 */
[----:B------:R-:W-:-:S13]  /*1c8d0*/  ISETP.NE.AND P0, PT, R0, 0x1d, PT ;  /* 0x0000001d0000780c */ /* 0x000fda0003f05270 */
[----:B------:R-:W-:Y:S05]  /*1c8e0*/  @!P0 BRA `(.L_x_5123) ;  /* 0x0000017000008947 */ /* 0x000fea0003800000 */
[----:B------:R-:W-:-:S13]  /*1c8f0*/  ISETP.NE.AND P0, PT, R0, 0x2c, PT ;  /* 0x0000002c0000780c */ /* 0x000fda0003f05270 */
[----:B------:R0:W-:Y:S01]  /*1c900*/  @!P0 STG.E.U8 [R2.64], RZ ;  /* 0x000000ff02008986 */ /* 0x0001e2000c101124 */
[----:B------:R-:W-:Y:S05]  /*1c910*/  @!P0 BRA `(.L_x_5107) ;  /* 0x0000017000008947 */ /* 0x000fea0003800000 */
.L_x_5106:
        /* <DEDUP_REMOVED lines=20> */
.L_x_5123:
[----:B------:R0:W-:Y:S01]  /*1ca60*/  STG.E.64 [R2.64], RZ ;  /* 0x000000ff02007986 */ /* 0x0001e2000c101b24 */
[----:B------:R-:W-:Y:S05]  /*1ca70*/  BRA `(.L_x_5107) ;  /* 0x0000001000007947 */ /* 0x000fea0003800000 */
.L_x_5122:
[----:B------:R0:W-:Y:S02]  /*1ca80*/  STG.E [R2.64], RZ ;  /* 0x000000ff02007986 */ /* 0x0001e4000c101924 */
.L_x_5107:
        /* <DEDUP_REMOVED lines=21> */
.L_x_5127:
[----:B------:R0:W-:Y:S01]  /*1cbe0*/  STG.E.U8 [R2.64], RZ ;  /* 0x000000ff02007986 */ /* 0x0001e2000c101124 */
[----:B------:R-:W-:Y:S05]  /*1cbf0*/  BRA `(.L_x_5129) ;  /* 0x0000066000007947 */ /* 0x000fea0003800000 */
.L_x_5126:
        /* <DEDUP_REMOVED lines=8> */
.L_x_5131:
[----:B------:R0:W-:Y:S01]  /*1cc80*/  STG.E [R2.64], RZ ;  /* 0x000000ff02007986 */ /* 0x0001e2000c101924 */
[----:B------:R-:W-:Y:S05]  /*1cc90*/  BRA `(.L_x_5129) ;  /* 0x000005c000007947 */ /* 0x000fea0003800000 */
.L_x_5130:
[----:B------:R0:W-:Y:S01]  /*1cca0*/  STG.E.U16 [R2.64], RZ ;  /* 0x000000ff02007986 */ /* 0x0001e2000c101524 */
[----:B------:R-:W-:Y:S05]  /*1ccb0*/  BRA `(.L_x_5129) ;  /* 0x000005a000007947 */ /* 0x000fea0003800000 */
.L_x_5125:
        /* <DEDUP_REMOVED lines=8> */
.L_x_5133:
[----:B------:R0:W-:Y:S01]  /*1cd40*/  STG.E.U16 [R2.64], RZ ;  /* 0x000000ff02007986 */ /* 0x0001e2000c101524 */
[----:B------:R-:W-:Y:S05]  /*1cd50*/  BRA `(.L_x_5129) ;  /* 0x0000050000007947 */ /* 0x000fea0003800000 */
.L_x_5132:
        /* <DEDUP_REMOVED lines=8> */
.L_x_5135:
[----:B------:R0:W-:Y:S01]  /*1cde0*/  STG.E [R2.64], RZ ;  /* 0x000000ff02007986 */ /* 0x0001e2000c101924 */
[----:B------:R-:W-:Y:S05]  /*1cdf0*/  BRA `(.L_x_5129) ;  /* 0x0000046000007947 */ /* 0x000fea0003800000 */
.L_x_5134:
[----:B------:R0:W-:Y:S01]  /*1ce00*/  STG.E.64 [R2.64], RZ ;  /* 0x000000ff02007986 */ /* 0x0001e2000c101b24 */
[----:B------:R-:W-:Y:S05]  /*1ce10*/  BRA `(.L_x_5129) ;  /* 0x0000044000007947 */ /* 0x000fea0003800000 */
.L_x_5124:
        /* <DEDUP_REMOVED lines=10> */
.L_x_5138:
[----:B------:R0:W-:Y:S01]  /*1cec0*/  STG.E.128 [R2.64], RZ ;  /* 0x000000ff02007986 */ /* 0x0001e2000c101d24 */
[----:B------:R-:W-:Y:S05]  /*1ced0*/  BRA `(.L_x_5129) ;  /* 0x0000038000007947 */ /* 0x000fea0003800000 */
.L_x_5137:
        /* <DEDUP_REMOVED lines=8> */
.L_x_5140:
[----:B------:R0:W-:Y:S01]  /*1cf60*/  STG.E.U8 [R2.64], RZ ;  /* 0x000000ff02007986 */ /* 0x0001e2000c101124 */
[----:B------:R-:W-:Y:S05]  /*1cf70*/  BRA `(.L_x_5129) ;  /* 0x000002e000007947 */ /* 0x000fea0003800000 */
.L_x_5139:
[----:B------:R0:W-:Y:S01]  /*1cf80*/  STG.E.U16 [R2.64], RZ ;  /* 0x000000ff02007986 */ /* 0x0001e2000c101524 */
[----:B------:R-:W-:Y:S05]  /*1cf90*/  BRA `(.L_x_5129) ;  /* 0x000002c000007947 */ /* 0x000fea0003800000 */
.L_x_5136:
        /* <DEDUP_REMOVED lines=10> */
.L_x_5143:
[----:B------:R0:W-:Y:S01]  /*1d040*/  STG.E.U8 [R2.64], RZ ;  /* 0x000000ff02007986 */ /* 0x0001e2000c101124 */
[----:B------:R-:W-:Y:S05]  /*1d050*/  BRA `(.L_x_5129) ;  /* 0x0000020000007947 */ /* 0x000fea0003800000 */
.L_x_5142:
[----:B------:R0:W-:Y:S01]  /*1d060*/  STG.E.U8 [R2.64], RZ ;  /* 0x000000ff02007986 */ /* 0x0001e2000c101124 */
[----:B------:R-:W-:Y:S05]  /*1d070*/  BRA `(.L_x_5129) ;  /* 0x000001e000007947 */ /* 0x000fea0003800000 */
.L_x_5141:
[----:B------:R-:W-:-:S13]  /*1d080*/  ISETP.NE.AND P0, PT, R0, 0x1c, PT ;  /* 0x0000001c0000780c */ /* 0x000fda0003f05270 */
[----:B------:R-:W-:Y:S05]  /*1d090*/  @!P0 BRA `(.L_x_5144) ;  /* 0x000001b000008947 */ /* 0x000fea0003800000 */
[----:B------:R-:W-:-:S13]  /*1d0a0*/  ISETP.NE.AND P0, PT, R0, 0x1d, PT ;  /* 0x0000001d0000780c */ /* 0x000fda0003f05270 */
[----:B------:R-:W-:Y:S05]  /*1d0b0*/  @!P0 BRA `(.L_x_5145) ;  /* 0x0000017000008947 */ /* 0x000fea0003800000 */
[----:B------:R-:W-:-:S13]  /*1d0c0*/  ISETP.NE.AND P0, PT, R0, 0x2c, PT ;  /* 0x0000002c0000780c */ /* 0x000fda0003f05270 */
[----:B------:R0:W-:Y:S01]  /*1d0d0*/  @!P0 STG.E.U8 [R2.64], RZ ;  /* 0x000000ff02008986 */ /* 0x0001e2000c101124 */
[----:B------:R-:W-:Y:S05]  /*1d0e0*/  @!P0 BRA `(.L_x_5129) ;  /* 0x0000017000008947 */ /* 0x000fea0003800000 */
.L_x_5128:
        /* <DEDUP_REMOVED lines=20> */
.L_x_5145:
[----:B------:R0:W-:Y:S01]  /*1d230*/  STG.E.64 [R2.64], RZ ;  /* 0x000000ff02007986 */ /* 0x0001e2000c101b24 */
[----:B------:R-:W-:Y:S05]  /*1d240*/  BRA `(.L_x_5129) ;  /* 0x0000001000007947 */ /* 0x000fea0003800000 */
.L_x_5144:
[----:B------:R0:W-:Y:S02]  /*1d250*/  STG.E [R2.64], RZ ;  /* 0x000000ff02007986 */ /* 0x0001e4000c101924 */
.L_x_5129:
[----:B------:R-:W-:Y:S02]  /*1d260*/  IADD3 R16, R16, 0x80, RZ ;  /* 0x0000008010107810 */ /* 0x000fe40007ffe0ff */
.L_x_5101:
[----:B------:R-:W-:Y:S05]  /*1d270*/  BSYNC B6 ;  /* 0x0000000000067941 */ /* 0x000fea0003800000 */
.L_x_5100:
        /* <DEDUP_REMOVED lines=20> */
.L_x_5149:
[----:B------:R-:W-:Y:S01]  /*1d3c0*/  STG.E.U8 [R2.64], RZ ;  /* 0x000000ff02007986 */ /* 0x000fe2000c101124 */
[----:B------:R-:W-:Y:S05]  /*1d3d0*/  EXIT ;  /* 0x000000000000794d */ /* 0x000fea0003800000 */
.L_x_5148:
        /* <DEDUP_REMOVED lines=8> */
.L_x_5152:
[----:B------:R-:W-:Y:S01]  /*1d460*/  STG.E [R2.64], RZ ;  /* 0x000000ff02007986 */ /* 0x000fe2000c101924 */
[----:B------:R-:W-:Y:S05]  /*1d470*/  EXIT ;  /* 0x000000000000794d */ /* 0x000fea0003800000 */
.L_x_5151:
[----:B------:R-:W-:Y:S01]  /*1d480*/  STG.E.U16 [R2.64], RZ ;  /* 0x000000ff02007986 */ /* 0x000fe2000c101524 */
[----:B------:R-:W-:Y:S05]  /*1d490*/  EXIT ;  /* 0x000000000000794d */ /* 0x000fea0003800000 */
.L_x_5147:
        /* <DEDUP_REMOVED lines=8> */
.L_x_5154:
[----:B------:R-:W-:Y:S01]  /*1d520*/  STG.E.U16 [R2.64], RZ ;  /* 0x000000ff02007986 */ /* 0x000fe2000c101524 */
[----:B------:R-:W-:Y:S05]  /*1d530*/  EXIT ;  /* 0x000000000000794d */ /* 0x000fea0003800000 */
.L_x_5153:
        /* <DEDUP_REMOVED lines=8> */
.L_x_5156:
[----:B------:R-:W-:Y:S01]  /*1d5c0*/  STG.E [R2.64], RZ ;  /* 0x000000ff02007986 */ /* 0x000fe2000c101924 */
[----:B------:R-:W-:Y:S05]  /*1d5d0*/  EXIT ;  /* 0x000000000000794d */ /* 0x000fea0003800000 */
.L_x_5155:
[----:B------:R-:W-:Y:S01]  /*1d5e0*/  STG.E.64 [R2.64], RZ ;  /* 0x000000ff02007986 */ /* 0x000fe2000c101b24 */
[----:B------:R-:W-:Y:S05]  /*1d5f0*/  EXIT ;  /* 0x000000000000794d */ /* 0x000fea0003800000 */
.L_x_5146:
        /* <DEDUP_REMOVED lines=10> */
.L_x_5159:
[----:B------:R-:W-:Y:S01]  /*1d6a0*/  STG.E.128 [R2.64], RZ ;  /* 0x000000ff02007986 */ /* 0x000fe2000c101d24 */
[----:B------:R-:W-:Y:S05]  /*1d6b0*/  EXIT ;  /* 0x000000000000794d */ /* 0x000fea0003800000 */
.L_x_5158:
        /* <DEDUP_REMOVED lines=8> */
.L_x_5161:
[----:B------:R-:W-:Y:S01]  /*1d740*/  STG.E.U8 [R2.64], RZ ;  /* 0x000000ff02007986 */ /* 0x000fe2000c101124 */
[----:B------:R-:W-:Y:S05]  /*1d750*/  EXIT ;  /* 0x000000000000794d */ /* 0x000fea0003800000 */
.L_x_5160:
[----:B------:R-:W-:Y:S01]  /*1d760*/  STG.E.U16 [R2.64], RZ ;  /* 0x000000ff02007986 */ /* 0x000fe2000c101524 */
[----:B------:R-:W-:Y:S05]  /*1d770*/  EXIT ;  /* 0x000000000000794d */ /* 0x000fea0003800000 */
.L_x_5157:
        /* <DEDUP_REMOVED lines=10> */
.L_x_5164:
[----:B------:R-:W-:Y:S01]  /*1d820*/  STG.E.U8 [R2.64], RZ ;  /* 0x000000ff02007986 */ /* 0x000fe2000c101124 */
[----:B------:R-:W-:Y:S05]  /*1d830*/  EXIT ;  /* 0x000000000000794d */ /* 0x000fea0003800000 */
.L_x_5163:
[----:B------:R-:W-:Y:S01]  /*1d840*/  STG.E.U8 [R2.64], RZ ;  /* 0x000000ff02007986 */ /* 0x000fe2000c101124 */
[----:B------:R-:W-:Y:S05]  /*1d850*/  EXIT ;  /* 0x000000000000794d */ /* 0x000fea0003800000 */
.L_x_5162:
[----:B------:R-:W-:-:S13]  /*1d860*/  ISETP.NE.AND P0, PT, R0, 0x1c, PT ;  /* 0x0000001c0000780c */ /* 0x000fda0003f05270 */
[----:B------:R-:W-:Y:S05]  /*1d870*/  @!P0 BRA `(.L_x_5165) ;  /* 0x000001b000008947 */ /* 0x000fea0003800000 */
[----:B------:R-:W-:-:S13]  /*1d880*/  ISETP.NE.AND P0, PT, R0, 0x1d, PT ;  /* 0x0000001d0000780c */ /* 0x000fda0003f05270 */
[----:B------:R-:W-:Y:S05]  /*1d890*/  @!P0 BRA `(.L_x_5166) ;  /* 0x0000017000008947 */ /* 0x000fea0003800000 */
[----:B------:R-:W-:-:S13]  /*1d8a0*/  ISETP.NE.AND P0, PT, R0, 0x2c, PT ;  /* 0x0000002c0000780c */ /* 0x000fda0003f05270 */
[----:B------:R0:W-:Y:S01]  /*1d8b0*/  @!P0 STG.E.U8 [R2.64], RZ ;  /* 0x000000ff02008986 */ /* 0x0001e2000c101124 */
[----:B------:R-:W-:Y:S05]  /*1d8c0*/  @!P0 EXIT ;  /* 0x000000000000894d */ /* 0x000fea0003800000 */
.L_x_5150:
        /* <DEDUP_REMOVED lines=20> */
.L_x_5166:
[----:B------:R-:W-:Y:S01]  /*1da10*/  STG.E.64 [R2.64], RZ ;  /* 0x000000ff02007986 */ /* 0x000fe2000c101b24 */
[----:B------:R-:W-:Y:S05]  /*1da20*/  EXIT ;  /* 0x000000000000794d */ /* 0x000fea0003800000 */
.L_x_5165:
[----:B------:R-:W-:Y:S01]  /*1da30*/  STG.E [R2.64], RZ ;  /* 0x000000ff02007986 */ /* 0x000fe2000c101924 */
[----:B------:R-:W-:Y:S05]  /*1da40*/  EXIT ;  /* 0x000000000000794d */ /* 0x000fea0003800000 */
        .weak           $__internal_11_$__cuda_sm20_div_s64
        .type           $__internal_11_$__cuda_sm20_div_s64,@function
        .size           $__internal_11_$__cuda_sm20_div_s64,($__internal_12_$__cuda_sm20_rem_s64 - $__internal_11_$__cuda_sm20_div_s64)
$__internal_11_$__cuda_sm20_div_s64:
        /* <DEDUP_REMOVED lines=31> */
[----:B------:R-:W-:Y:S01]  /*1dc40*/  IMAD.HI.U32 R25, P1, R7, R27, R24 ;  /* 0x0000001b07197227 */ /* 0x000fe20007820018 */
[----:B------:R-:W-:-:S03]  /*1dc50*/  IADD3 R27, P3, RZ, -R6, RZ ;  /* 0x80000006ff1b7210 */ /* 0x000fc60007f7e0ff */
[----:B------:R-:W-:Y:S01]  /*1dc60*/  IMAD.HI.U32 R24, R7, R26, RZ ;  /* 0x0000001a07187227 */ /* 0x000fe200078e00ff */
[----:B------:R-:W-:-:S03]  /*1dc70*/  SEL R27, R27, R6, !P2 ;  /* 0x000000061b1b7207 */ /* 0x000fc60005000000 */
[----:B------:R-:W-:Y:S02]  /*1dc80*/  IMAD.X R44, R24, 0x1, R7, P0 ;  /* 0x00000001182c7824 */ /* 0x000fe400000e0607 */
[----:B------:R-:W-:Y:S02]  /*1dc90*/  IMAD R24, R7, R26, RZ ;  /* 0x0000001a07187224 */ /* 0x000fe400078e02ff */
[----:B------:R-:W-:Y:S02]  /*1dca0*/  IMAD.X R26, RZ, RZ, ~R5, P3 ;  /* 0x000000ffff1a7224 */ /* 0x000fe400018e0e05 */
[----:B------:R-:W-:Y:S01]  /*1dcb0*/  IMAD.MOV.U32 R7, RZ, RZ, RZ ;  /* 0x000000ffff077224 */ /* 0x000fe200078e00ff */
[----:B------:R-:W-:Y:S02]  /*1dcc0*/  IADD3 R24, P0, R24, R25, RZ ;  /* 0x0000001918187210 */ /* 0x000fe40007f1e0ff */
[----:B------:R-:W-:-:S03]  /*1dcd0*/  SEL R26, R26, R5, !P2 ;  /* 0x000000051a1a7207 */ /* 0x000fc60005000000 */
[----:B------:R-:W-:-:S06]  /*1dce0*/  IMAD.HI.U32 R6, R24, R27, RZ ;  /* 0x0000001b18067227 */ /* 0x000fcc00078e00ff */
        /* <DEDUP_REMOVED lines=16> */
[----:B------:R-:W-:-:S04]  /*1ddf0*/  SEL R24, R25, R24, P0 ;  /* 0x0000001819187207 */ /* 0x000fc80000000000 */
[----:B------:R-:W-:Y:S01]  /*1de00*/  ISETP.GE.U32.AND P1, PT, R24, R22, PT ;  /* 0x000000161800720c */ /* 0x000fe20003f26070 */
[----:B------:R-:W-:Y:S01]  /*1de10*/  IMAD.X R22, R26, 0x1, ~R23, P2 ;  /* 0x000000011a167824 */ /* 0x000fe200010e0e17 */
[----:B------:R-:W-:-:S04]  /*1de20*/  LOP3.LUT R24, R3, R5, RZ, 0x3c, !PT ;  /* 0x0000000503187212 */ /* 0x000fc800078e3cff */
[----:B------:R-:W-:Y:S02]  /*1de30*/  SEL R26, R22, R26, P0 ;  /* 0x0000001a161a7207 */ /* 0x000fe40000000000 */
[----:B------:R-:W-:Y:S02]  /*1de40*/  IADD3 R22, P2, R6, 0x1, RZ ;  /* 0x0000000106167810 */ /* 0x000fe40007f5e0ff */
[----:B------:R-:W-:Y:S02]  /*1de50*/  ISETP.GE.U32.AND.EX P1, PT, R26, R23, PT, P1 ;  /* 0x000000171a00720c */ /* 0x000fe40003f26110 */
[----:B------:R-:W-:Y:S01]  /*1de60*/  SEL R22, R22, R6, P0 ;  /* 0x0000000616167207 */ /* 0x000fe20000000000 */
[----:B------:R-:W-:-:S03]  /*1de70*/  IMAD.X R6, RZ, RZ, R7, P2 ;  /* 0x000000ffff067224 */ /* 0x000fc600010e0607 */
[----:B------:R-:W-:Y:S02]  /*1de80*/  IADD3 R23, P2, R22, 0x1, RZ ;  /* 0x0000000116177810 */ /* 0x000fe40007f5e0ff */
[----:B------:R-:W-:Y:S02]  /*1de90*/  SEL R6, R6, R7, P0 ;  /* 0x0000000706067207 */ /* 0x000fe40000000000 */
[----:B------:R-:W-:Y:S02]  /*1dea0*/  SEL R22, R23, R22, P1 ;  /* 0x0000001617167207 */ /* 0x000fe40000800000 */
[----:B------:R-:W-:Y:S01]  /*1deb0*/  ISETP.NE.U32.AND P0, PT, R4, RZ, PT ;  /* 0x000000ff0400720c */ /* 0x000fe20003f05070 */
[----:B------:R-:W-:Y:S01]  /*1dec0*/  IMAD.X R7, RZ, RZ, R6, P2 ;  /* 0x000000ffff077224 */ /* 0x000fe200010e0606 */
[----:B------:R-:W-:Y:S02]  /*1ded0*/  IADD3 R23, P2, RZ, -R22, RZ ;  /* 0x80000016ff177210 */ /* 0x000fe40007f5e0ff */
[----:B------:R-:W-:-:S02]  /*1dee0*/  ISETP.NE.AND.EX P0, PT, R3, RZ, PT, P0 ;  /* 0x000000ff0300720c */ /* 0x000fc40003f05300 */
[----:B------:R-:W-:Y:S02]  /*1def0*/  SEL R6, R7, R6, P1 ;  /* 0x0000000607067207 */ /* 0x000fe40000800000 */
[----:B------:R-:W-:-:S03]  /*1df00*/  ISETP.GE.AND P1, PT, R24, RZ, PT ;  /* 0x000000ff1800720c */ /* 0x000fc60003f26270 */
[----:B------:R-:W-:Y:S01]  /*1df10*/  IMAD.X R7, RZ, RZ, ~R6, P2 ;  /* 0x000000ffff077224 */ /* 0x000fe200010e0e06 */
[----:B------:R-:W-:-:S04]  /*1df20*/  SEL R4, R23, R22, !P1 ;  /* 0x0000001617047207 */ /* 0x000fc80004800000 */
[----:B------:R-:W-:Y:S01]  /*1df30*/  SEL R3, R7, R6, !P1 ;  /* 0x0000000607037207 */ /* 0x000fe20004800000 */
[----:B------:R-:W-:Y:S01]  /*1df40*/  IMAD.MOV.U32 R6, RZ, RZ, R0 ;  /* 0x000000ffff067224 */ /* 0x000fe200078e0000 */
[----:B------:R-:W-:Y:S01]  /*1df50*/  SEL R4, R4, 0xffffffff, P0 ;  /* 0xffffffff04047807 */ /* 0x000fe20000000000 */
[----:B------:R-:W-:Y:S01]  /*1df60*/  IMAD.MOV.U32 R7, RZ, RZ, 0x0 ;  /* 0x00000000ff077424 */ /* 0x000fe200078e00ff */
[----:B------:R-:W-:-:S03]  /*1df70*/  SEL R3, R3, 0xffffffff, P0 ;  /* 0xffffffff03037807 */ /* 0x000fc60000000000 */
[----:B------:R-:W-:Y:S05]  /*1df80*/  RET.REL.NODEC R6 `(_ZN2at6native27unrolled_elementwise_kernelIZZZNS0_67_GLOBAL__N__bb565c37_34_ValidateCompressedIndicesKernel_cu_33a4b88b42_validate_compressed_sparse_indices_kernelILNS2_8CDimNameE1ENS2_18CUDAKernelLauncherENS2_14EmptyVecKernelENS2_8DummyVecELm0EEEvRKNS_6TensorESA_lllENKUlvE1_clEvENKUlvE_clEvEUliiiiiE_St5arrayIPcLm6EELi4E23TrivialOffsetCalculatorILi5EjESH_ILi1EjENS0_6memory12LoadWithCastILi5EEENSK_13StoreWithCastILi1EEEEEviT_T0_T2_T3_T4_T5_) ;  /* 0xfffe207006007950 */ /* 0x000fea0003c3ffff */
        .weak           $__internal_12_$__cuda_sm20_rem_s64
        .type           $__internal_12_$__cuda_sm20_rem_s64,@function
        .size           $__internal_12_$__cuda_sm20_rem_s64,(.L_x_27288 - $__internal_12_$__cuda_sm20_rem_s64)
$__internal_12_$__cuda_sm20_rem_s64:
        /* <DEDUP_REMOVED lines=17> */
[----:B------:R-:W-:-:S04]  /*1e0a0*/  IMAD.WIDE.U32 R8, P0, R6, R21, R8 ;  /* 0x0000001506087225 */ /* 0x000fc80007800008 */
[----:B------:R-:W-:-:S04]  /*1e0b0*/  IMAD.HI.U32 R15, R7, R21, RZ ;  /* 0x00000015070f7227 */ /* 0x000fc800078e00ff */
[----:B------:R-:W-:-:S04]  /*1e0c0*/  IMAD.HI.U32 R8, P1, R7, R17, R8 ;  /* 0x0000001107087227 */ /* 0x000fc80007820008 */
[----:B------:R-:W-:Y:S01]  /*1e0d0*/  IMAD.X R15, R15, 0x1, R7, P0 ;  /* 0x000000010f0f7824 */ /* 0x000fe200000e0607 */
[----:B------:R-:W-:-:S04]  /*1e0e0*/  IADD3 R9, P2, R23, R8, RZ ;  /* 0x0000000817097210 */ /* 0x000fc80007f5e0ff */
[----:B------:R-:W-:Y:S01]  /*1e0f0*/  IADD3.X R15, RZ, RZ, R15, P2, P1 ;  /* 0x000000ffff0f7210 */ /* 0x000fe200017e240f */
[----:B------:R-:W-:Y:S01]  /*1e100*/  IMAD.WIDE.U32 R6, R9, R4, RZ ;  /* 0x0000000409067225 */ /* 0x000fe200078e00ff */
[----:B------:R-:W-:-:S03]  /*1e110*/  ISETP.GE.AND P1, PT, R11, RZ, PT ;  /* 0x000000ff0b00720c */ /* 0x000fc60003f26270 */
[----:B------:R-:W-:Y:S01]  /*1e120*/  IMAD R7, R9, R5, R7 ;  /* 0x0000000509077224 */ /* 0x000fe200078e0207 */
[----:B------:R-:W-:-:S03]  /*1e130*/  IADD3 R17, P0, RZ, -R6, RZ ;  /* 0x80000006ff117210 */ /* 0x000fc60007f1e0ff */
[----:B------:R-:W-:Y:S02]  /*1e140*/  IMAD R7, R15, R4, R7 ;  /* 0x000000040f077224 */ /* 0x000fe400078e0207 */
[----:B------:R-:W-:-:S04]  /*1e150*/  IMAD.HI.U32 R8, R9, R17, RZ ;  /* 0x0000001109087227 */ /* 0x000fc800078e00ff */
[----:B------:R-:W-:Y:S01]  /*1e160*/  IMAD.X R6, RZ, RZ, ~R7, P0 ;  /* 0x000000ffff067224 */ /* 0x000fe200000e0e07 */
[----:B------:R-:W-:-:S03]  /*1e170*/  IADD3 R7, P4, RZ, -R14, RZ ;  /* 0x8000000eff077210 */ /* 0x000fc60007f9e0ff */
[----:B------:R-:W-:-:S06]  /*1e180*/  IMAD.WIDE.U32 R8, P0, R9, R6, R8 ;  /* 0x0000000609087225 */ /* 0x000fcc0007800008 */
[----:B------:R-:W-:Y:S01]  /*1e190*/  IMAD.HI.U32 R8, P2, R15, R17, R8 ;  /* 0x000000110f087227 */ /* 0x000fe20007840008 */
[----:B------:R-:W-:-:S03]  /*1e1a0*/  SEL R9, R7, R14, !P1 ;  /* 0x0000000e07097207 */ /* 0x000fc60004800000 */
[CC--:B------:R-:W-:Y:S02]  /*1e1b0*/  IMAD R17, R15.reuse, R6.reuse, RZ ;  /* 0x000000060f117224 */ /* 0x0c0fe400078e02ff */
[----:B------:R-:W-:-:S03]  /*1e1c0*/  IMAD.HI.U32 R6, R15, R6, RZ ;  /* 0x000000060f067227 */ /* 0x000fc600078e00ff */
[----:B------:R-:W-:Y:S01]  /*1e1d0*/  IADD3 R8, P3, R17, R8, RZ ;  /* 0x0000000811087210 */ /* 0x000fe20007f7e0ff */
        /* <DEDUP_REMOVED lines=30> */
[----:B------:R-:W-:Y:S02]  /*1e3c0*/  IADD3 R7, P2, RZ, -R4, RZ ;  /* 0x80000004ff077210 */ /* 0x000fe40007f5e0ff */
[----:B------:R-:W-:-:S03]  /*1e3d0*/  ISETP.NE.U32.AND P0, PT, R3, RZ, PT ;  /* 0x000000ff0300720c */ /* 0x000fc60003f05070 */
[----:B------:R-:W-:Y:S01]  /*1e3e0*/  IMAD.X R6, RZ, RZ, ~R5, P2 ;  /* 0x000000ffff067224 */ /* 0x000fe200010e0e05 */
[----:B------:R-:W-:Y:S02]  /*1e3f0*/  ISETP.NE.AND.EX P0, PT, R0, RZ, PT, P0 ;  /* 0x000000ff0000720c */ /* 0x000fe40003f05300 */
[----:B------:R-:W-:Y:S01]  /*1e400*/  SEL R0, R7, R4, !P1 ;  /* 0x0000000407007207 */ /* 0x000fe20004800000 */
[----:B------:R-:W-:Y:S01]  /*1e410*/  IMAD.MOV.U32 R4, RZ, RZ, R10 ;  /* 0x000000ffff047224 */ /* 0x000fe200078e000a */
[----:B------:R-:W-:Y:S01]  /*1e420*/  SEL R3, R6, R5, !P1 ;  /* 0x0000000506037207 */ /* 0x000fe20004800000 */
[----:B------:R-:W-:Y:S01]  /*1e430*/  IMAD.MOV.U32 R5, RZ, RZ, 0x0 ;  /* 0x00000000ff057424 */ /* 0x000fe200078e00ff */
[----:B------:R-:W-:Y:S02]  /*1e440*/  SEL R0, R0, 0xffffffff, P0 ;  /* 0xffffffff00007807 */ /* 0x000fe40000000000 */
[----:B------:R-:W-:Y:S01]  /*1e450*/  SEL R3, R3, 0xffffffff, P0 ;  /* 0xffffffff03037807 */ /* 0x000fe20000000000 */
[----:B------:R-:W-:Y:S06]  /*1e460*/  RET.REL.NODEC R4 `(_ZN2at6native27unrolled_elementwise_kernelIZZZNS0_67_GLOBAL__N__bb565c37_34_ValidateCompressedIndicesKernel_cu_33a4b88b42_validate_compressed_sparse_indices_kernelILNS2_8CDimNameE1ENS2_18CUDAKernelLauncherENS2_14EmptyVecKernelENS2_8DummyVecELm0EEEvRKNS_6TensorESA_lllENKUlvE1_clEvENKUlvE_clEvEUliiiiiE_St5arrayIPcLm6EELi4E23TrivialOffsetCalculatorILi5EjESH_ILi1EjENS0_6memory12LoadWithCastILi5EEENSK_13StoreWithCastILi1EEEEEviT_T0_T2_T3_T4_T5_) ;  /* 0xfffe1b9004007950 */ /* 0x000fec0003c3ffff */
.L_x_5167:
        /* <DEDUP_REMOVED lines=9> */
.L_x_27288:


//--------------------- .text._ZN2at6native18elementwise_kernelILi128ELi2EZNS0_22gpu_kernel_impl_nocastIZZZNS0_67_GLOBAL__N__bb565c37_34_ValidateCompressedIndicesKernel_cu_33a4b88b42_validate_compressed_sparse_indices_kernelILNS3_8CDimNameE1ENS3_18CUDAKernelLauncherENS3_14EmptyVecKernelENS3_8DummyVecELm0EEEvRKNS_6TensorESB_lllENKUlvE1_clEvENKUlvE_clEvEUliiiiiE_EEvRNS_18TensorIteratorBaseERKT_EUliE_EEviT1_ --------------------------
	.section	.text._ZN2at6native18elementwise_kernelILi128ELi2EZNS0_22gpu_kernel_impl_nocastIZZZNS0_67_GLOBAL__N__bb565c37_34_ValidateCompressedIndicesKernel_cu_33a4b88b42_validate_compressed_sparse_indices_kernelILNS3_8CDimNameE1ENS3_18CUDAKernelLauncherENS3_14EmptyVecKernelENS3_8DummyVecELm0EEEvRKNS_6TensorESB_lllENKUlvE1_clEvENKUlvE_clEvEUliiiiiE_EEvRNS_18TensorIteratorBaseERKT_EUliE_EEviT1_,"ax",@progbits
	.sectioninfo	@"SHI_REGISTERS=36"
	.align	128
        .global         _ZN2at6native18elementwise_kernelILi128ELi2EZNS0_22gpu_kernel_impl_nocastIZZZNS0_67_GLOBAL__N__bb565c37_34_ValidateCompressedIndicesKernel_cu_33a4b88b42_validate_compressed_sparse_indices_kernelILNS3_8CDimNameE1ENS3_18CUDAKernelLauncherENS3_14EmptyVecKernelENS3_8DummyVecELm0EEEvRKNS_6TensorESB_lllENKUlvE1_clEvENKUlvE_clEvEUliiiiiE_EEvRNS_18TensorIteratorBaseERKT_EUliE_EEviT1_
        .type           _ZN2at6native18elementwise_kernelILi128ELi2EZNS0_22gpu_kernel_impl_nocastIZZZNS0_67_GLOBAL__N__bb565c37_34_ValidateCompressedIndicesKernel_cu_33a4b88b42_validate_compressed_sparse_indices_kernelILNS3_8CDimNameE1ENS3_18CUDAKernelLauncherENS3_14EmptyVecKernelENS3_8DummyVecELm0EEEvRKNS_6TensorESB_lllENKUlvE1_clEvENKUlvE_clEvEUliiiiiE_EEvRNS_18TensorIteratorBaseERKT_EUliE_EEviT1_,@function
        .size           _ZN2at6native18elementwise_kernelILi128ELi2EZNS0_22gpu_kernel_impl_nocastIZZZNS0_67_GLOBAL__N__bb565c37_34_ValidateCompressedIndicesKernel_cu_33a4b88b42_validate_compressed_sparse_indices_kernelILNS3_8CDimNameE1ENS3_18CUDAKernelLauncherENS3_14EmptyVecKernelENS3_8DummyVecELm0EEEvRKNS_6TensorESB_lllENKUlvE1_clEvENKUlvE_clEvEUliiiiiE_EEvRNS_18TensorIteratorBaseERKT_EUliE_EEviT1_,(.L_x_27289 - _ZN2at6native18elementwise_kernelILi128ELi2EZNS0_22gpu_kernel_impl_nocastIZZZNS0_67_GLOBAL__N__bb565c37_34_ValidateCompressedIndicesKernel_cu_33a4b88b42_validate_compressed_sparse_indices_kernelILNS3_8CDimNameE1ENS3_18CUDAKernelLauncherENS3_14EmptyVecKernelENS3_8DummyVecELm0EEEvRKNS_6TensorESB_lllENKUlvE1_clEvENKUlvE_clEvEUliiiiiE_EEvRNS_18TensorIteratorBaseERKT_EUliE_EEviT1_)
        .other          _ZN2at6native18elementwise_kernelILi128ELi2EZNS0_22gpu_kernel_impl_nocastIZZZNS0_67_GLOBAL__N__bb565c37_34_ValidateCompressedIndicesKernel_cu_33a4b88b42_validate_compressed_sparse_indices_kernelILNS3_8CDimNameE1ENS3_18CUDAKernelLauncherENS3_14EmptyVecKernelENS3_8DummyVecELm0EEEvRKNS_6TensorESB_lllENKUlvE1_clEvENKUlvE_clEvEUliiiiiE_EEvRNS_18TensorIteratorBaseERKT_EUliE_EEviT1_,@"STO_CUDA_ENTRY STV_DEFAULT"
_ZN2at6native18elementwise_kernelILi128ELi2EZNS0_22gpu_kernel_impl_nocastIZZZNS0_67_GLOBAL__N__bb565c37_34_ValidateCompressedIndicesKernel_cu_33a4b88b42_validate_compressed_sparse_indices_kernelILNS3_8CDimNameE1ENS3_18CUDAKernelLauncherENS3_14EmptyVecKernelENS3_8DummyVecELm0EEEvRKNS_6TensorESB_lllENKUlvE1_clEvENKUlvE_clEvEUliiiiiE_EEvRNS_18TensorIteratorBaseERKT_EUliE_EEviT1_:
.text._ZN2at6native18elementwise_kernelILi128ELi2EZNS0_22gpu_kernel_impl_nocastIZZZNS0_67_GLOBAL__N__bb565c37_34_ValidateCompressedIndicesKernel_cu_33a4b88b42_validate_compressed_sparse_indices_kernelILNS3_8CDimNameE1ENS3_18CUDAKernelLauncherENS3_14EmptyVecKernelENS3_8DummyVecELm0EEEvRKNS_6TensorESB_lllENKUlvE1_clEvENKUlvE_clEvEUliiiiiE_EEvRNS_18TensorIteratorBaseERKT_EUliE_EEviT1_:
        /* <DEDUP_REMOVED lines=11> */
[----:B------:R-:W-:Y:S01]  /*00b0*/  CS2R R2, SRZ ;  /* 0x0000000000027805 */ /* 0x000fe2000001ff00 */
[----:B------:R-:W-:-:S09]  /*00c0*/  IMAD.MOV.U32 R16, RZ, RZ, RZ ;  /* 0x000000ffff107224 */ /* 0x000fd200078e00ff */
[----:B------:R-:W-:Y:S05]  /*00d0*/  @!P0 BRA `(.L_x_5170) ;  /* 0x0000144000008947 */ /* 0x000fea0003800000 */
[----:B------:R-:W-:Y:S01]  /*00e0*/  MOV R2, RZ ;  /* 0x000000ff00027202 */ /* 0x000fe20000000f00 */
[----:B------:R-:W-:Y:S01]  /*00f0*/  IMAD.MOV.U32 R10, RZ, RZ, c[0x0][0x168] ;  /* 0x00005a00ff0a7624 */ /* 0x000fe200078e00ff */
[----:B------:R-:W-:-:S04]  /*0100*/  MOV R3, R9 ;  /* 0x0000000900037202 */ /* 0x000fc80000000f00 */
[----:B------:R-:W-:Y:S01]  /*0110*/  ISETP.NE.AND P0, PT, R10, 0x1, PT ;  /* 0x000000010a00780c */ /* 0x000fe20003f05270 */
[----:B------:R-:W-:-:S05]  /*0120*/  IMAD.HI.U32 R6, R9, c[0x0][0x170], R2 ;  /* 0x00005c0009067a27 */ /* 0x000fca00078e0002 */
        /* <DEDUP_REMOVED lines=299> */
[----:B------:R-:W-:Y:S02]  /*13e0*/  SHF.R.U32.HI R9, RZ, c[0x0][0x288], R8 ;  /* 0x0000a200ff097a19 */ /* 0x000fe40000011608 */
[----:B------:R-:W-:Y:S02]  /*13f0*/  @P0 MOV R8, RZ ;  /* 0x000000ff00080202 */ /* 0x000fe40000000f00 */
[----:B------:R-:W-:-:S03]  /*1400*/  IADD3 R11, -R9, RZ, RZ ;  /* 0x000000ff090b7210 */ /* 0x000fc60007ffe1ff */
[----:B------:R-:W-:-:S04]  /*1410*/  @P0 IMAD.HI.U32 R6, R9, c[0x0][0x290], R8 ;  /* 0x0000a40009060a27 */ /* 0x000fc800078e0008 */
[----:B------:R-:W-:Y:S01]  /*1420*/  IMAD R7, R11, c[0x0][0x280], R7 ;  /* 0x0000a0000b077a24 */ /* 0x000fe200078e0207 */
[----:B------:R-:W-:-:S03]  /*1430*/  @P0 SHF.R.U32.HI R6, RZ, c[0x0][0x294], R6 ;  /* 0x0000a500ff060a19 */ /* 0x000fc60000011606 */
[C---:B------:R-:W-:Y:S02]  /*1440*/  IMAD R16, R7.reuse, c[0x0][0x4c0], R16 ;  /* 0x0001300007107a24 */ /* 0x040fe400078e0210 */
[----:B------:R-:W-:Y:S02]  /*1450*/  @P0 IMAD.MOV R8, RZ, RZ, -R6 ;  /* 0x000000ffff080224 */ /* 0x000fe400078e0a06 */
[C---:B------:R-:W-:Y:S02]  /*1460*/  IMAD R2, R7.reuse, c[0x0][0x4c4], R2 ;  /* 0x0001310007027a24 */ /* 0x040fe400078e0202 */
[----:B------:R-:W-:Y:S02]  /*1470*/  @P0 IMAD R9, R8, c[0x0][0x28c], R9 ;  /* 0x0000a30008090a24 */ /* 0x000fe400078e0209 */
[C---:B------:R-:W-:Y:S02]  /*1480*/  IMAD R3, R7.reuse, c[0x0][0x4c8], R3 ;  /* 0x0001320007037a24 */ /* 0x040fe400078e0203 */
[----:B------:R-:W-:-:S02]  /*1490*/  IMAD R4, R7, c[0x0][0x4cc], R4 ;  /* 0x0001330007047a24 */ /* 0x000fc400078e0204 */
[C---:B------:R-:W-:Y:S02]  /*14a0*/  IMAD R5, R7.reuse, c[0x0][0x4d0], R5 ;  /* 0x0001340007057a24 */ /* 0x040fe400078e0205 */
[----:B------:R-:W-:Y:S02]  /*14b0*/  IMAD R0, R7, c[0x0][0x4d4], R0 ;  /* 0x0001350007007a24 */ /* 0x000fe400078e0200 */
[C---:B------:R-:W-:Y:S02]  /*14c0*/  @P0 IMAD R16, R9.reuse, c[0x0][0x4d8], R16 ;  /* 0x0001360009100a24 */ /* 0x040fe400078e0210 */
[C---:B------:R-:W-:Y:S02]  /*14d0*/  @P0 IMAD R2, R9.reuse, c[0x0][0x4dc], R2 ;  /* 0x0001370009020a24 */ /* 0x040fe400078e0202 */
[C---:B------:R-:W-:Y:S02]  /*14e0*/  @P0 IMAD R3, R9.reuse, c[0x0][0x4e0], R3 ;  /* 0x0001380009030a24 */ /* 0x040fe400078e0203 */
[----:B------:R-:W-:-:S02]  /*14f0*/  @P0 IMAD R4, R9, c[0x0][0x4e4], R4 ;  /* 0x0001390009040a24 */ /* 0x000fc400078e0204 */
[C---:B------:R-:W-:Y:S02]  /*1500*/  @P0 IMAD R5, R9.reuse, c[0x0][0x4e8], R5 ;  /* 0x00013a0009050a24 */ /* 0x040fe400078e0205 */
[----:B------:R-:W-:Y:S02]  /*1510*/  @P0 IMAD R0, R9, c[0x0][0x4ec], R0 ;  /* 0x00013b0009000a24 */ /* 0x000fe400078e0200 */
.L_x_5170:
[----:B------:R-:W-:Y:S02]  /*1520*/  IADD3 R10, P0, R2, c[0x0][0x4f8], RZ ;  /* 0x00013e00020a7a10 */ /* 0x000fe40007f1e0ff */
[----:B------:R-:W-:Y:S02]  /*1530*/  IADD3 R4, P1, R4, c[0x0][0x508], RZ ;  /* 0x0001420004047a10 */ /* 0x000fe40007f3e0ff */
[----:B------:R-:W-:Y:S02]  /*1540*/  IADD3.X R11, RZ, c[0x0][0x4fc], RZ, P0, !PT ;  /* 0x00013f00ff0b7a10 */ /* 0x000fe400007fe4ff */
[----:B------:R-:W-:Y:S02]  /*1550*/  IADD3 R6, P2, R5, c[0x0][0x510], RZ ;  /* 0x0001440005067a10 */ /* 0x000fe40007f5e0ff */
[----:B------:R-:W-:Y:S01]  /*1560*/  IADD3.X R5, RZ, c[0x0][0x50c], RZ, P1, !PT ;  /* 0x00014300ff057a10 */ /* 0x000fe20000ffe4ff */
[----:B------:R-:W2:Y:S01]  /*1570*/  LDG.E R10, [R10.64] ;  /* 0x000000240a0a7981 */ /* 0x000ea2000c1e1900 */
[----:B------:R-:W-:-:S02]  /*1580*/  IADD3 R26, P0, R3, c[0x0][0x500], RZ ;  /* 0x00014000031a7a10 */ /* 0x000fc40007f1e0ff */
[----:B------:R-:W-:Y:S01]  /*1590*/  IADD3.X R7, RZ, c[0x0][0x514], RZ, P2, !PT ;  /* 0x00014500ff077a10 */ /* 0x000fe200017fe4ff */
[----:B------:R-:W3:Y:S01]  /*15a0*/  LDG.E R22, [R4.64] ;  /* 0x0000002404167981 */ /* 0x000ee2000c1e1900 */
[----:B------:R-:W-:Y:S01]  /*15b0*/  IADD3 R8, P1, R0, c[0x0][0x518], RZ ;  /* 0x0001460000087a10 */ /* 0x000fe20007f3e0ff */
[----:B------:R-:W-:Y:S02]  /*15c0*/  IMAD.X R27, RZ, RZ, c[0x0][0x504], P0 ;  /* 0x00014100ff1b7624 */ /* 0x000fe400000e06ff */
[----:B------:R-:W4:Y:S01]  /*15d0*/  LDG.E R19, [R6.64] ;  /* 0x0000002406137981 */ /* 0x000f22000c1e1900 */
[----:B------:R-:W-:-:S03]  /*15e0*/  IADD3.X R9, RZ, c[0x0][0x51c], RZ, P1, !PT ;  /* 0x00014700ff097a10 */ /* 0x000fc60000ffe4ff */
[----:B------:R0:W5:Y:S04]  /*15f0*/  LDG.E R26, [R26.64] ;  /* 0x000000241a1a7981 */ /* 0x000168000c1e1900 */
[----:B------:R0:W5:Y:S01]  /*1600*/  LDG.E R25, [R8.64] ;  /* 0x0000002408197981 */ /* 0x000162000c1e1900 */
[----:B------:R-:W-:Y:S01]  /*1610*/  ISETP.NE.U32.AND P0, PT, RZ, c[0x4][0x148], PT ;  /* 0x01005200ff007a0c */ /* 0x000fe20003f05070 */
[----:B------:R-:W-:Y:S01]  /*1620*/  BSSY B6, `(.L_x_5171) ;  /* 0x000001b000067945 */ /* 0x000fe20003800000 */
[----:B------:R-:W-:Y:S02]  /*1630*/  IADD3 R16, P1, R16, c[0x0][0x4f0], RZ ;  /* 0x00013c0010107a10 */ /* 0x000fe40007f3e0ff */
[----:B------:R-:W-:Y:S02]  /*1640*/  ISETP.NE.AND.EX P0, PT, RZ, c[0x4][0x14c], PT, P0 ;  /* 0x01005300ff007a0c */ /* 0x000fe40003f05300 */
[----:B------:R-:W-:-:S02]  /*1650*/  IADD3.X R17, RZ, c[0x0][0x4f4], RZ, P1, !PT ;  /* 0x00013d00ff117a10 */ /* 0x000fc40000ffe4ff */
[----:B--2---:R-:W-:Y:S02]  /*1660*/  ISETP.EQ.AND P2, PT, R10, c[0x0][0x520], PT ;  /* 0x000148000a007a0c */ /* 0x004fe40003f42270 */
[----:B---3--:R-:W-:Y:S02]  /*1670*/  SHF.R.S32.HI R18, RZ, 0x1f, R22 ;  /* 0x0000001fff127819 */ /* 0x008fe40000011416 */
[----:B----4-:R-:W-:-:S09]  /*1680*/  SHF.R.S32.HI R2, RZ, 0x1f, R19 ;  /* 0x0000001fff027819 */ /* 0x010fd20000011413 */
[----:B------:R-:W-:Y:S05]  /*1690*/  @P0 BRA P2, `(.L_x_5172) ;  /* 0x0000013000000947 */ /* 0x000fea0001000000 */
[----:B0-----:R-:W-:Y:S01]  /*16a0*/  MOV R14, 0x0 ;  /* 0x00000000000e7802 */ /* 0x001fe20000000f00 */
[----:B------:R-:W-:Y:S01]  /*16b0*/  HFMA2.MMA R8, -RZ, RZ, 0, 2.6226043701171875e-06 ;  /* 0x0000002cff087435 */ /* 0x000fe200000001ff */
[----:B------:R-:W-:Y:S01]  /*16c0*/  MOV R4, c[0x4][0x128] ;  /* 0x01004a0000047a02 */ /* 0x000fe20000000f00 */
[----:B------:R-:W-:Y:S01]  /*16d0*/  HFMA2.MMA R12, -RZ, RZ, 0, 5.9604644775390625e-08 ;  /* 0x00000001ff0c7435 */ /* 0x000fe200000001ff */
[----:B------:R-:W-:Y:S01]  /*16e0*/  IMAD.MOV.U32 R5, RZ, RZ, c[0x4][0x12c] ;  /* 0x01004b00ff057624 */ /* 0x000fe200078e00ff */
[----:B------:R-:W-:Y:S01]  /*16f0*/  MOV R6, c[0x4][0x110] ;  /* 0x0100440000067a02 */ /* 0x000fe20000000f00 */
        /* <DEDUP_REMOVED lines=13> */
.L_x_5172:
[----:B0-----:R-:W-:Y:S05]  /*17d0*/  BSYNC B6 ;  /* 0x0000000000067941 */ /* 0x001fea0003800000 */
.L_x_5171:
[----:B------:R-:W-:Y:S01]  /*17e0*/  ISETP.NE.U32.AND P0, PT, RZ, c[0x4][0x158], PT ;  /* 0x01005600ff007a0c */ /* 0x000fe20003f05070 */
[----:B------:R-:W-:Y:S01]  /*17f0*/  BSSY B6, `(.L_x_5173) ;  /* 0x0000017000067945 */ /* 0x000fe20003800000 */
[----:B-----5:R-:W-:Y:S02]  /*1800*/  ISETP.EQ.AND P1, PT, R26, c[0x0][0x530], PT ;  /* 0x00014c001a007a0c */ /* 0x020fe40003f22270 */
[----:B------:R-:W-:-:S13]  /*1810*/  ISETP.NE.AND.EX P0, PT, RZ, c[0x4][0x15c], PT, P0 ;  /* 0x01005700ff007a0c */ /* 0x000fda0003f05300 */
        /* <DEDUP_REMOVED lines=20> */
.L_x_5174:
[----:B------:R-:W-:Y:S05]  /*1960*/  BSYNC B6 ;  /* 0x0000000000067941 */ /* 0x000fea0003800000 */
.L_x_5173:
[----:B------:R-:W-:Y:S01]  /*1970*/  IADD3 R0, -R22, R19, RZ ;  /* 0x0000001316007210 */ /* 0x000fe20007ffe1ff */
[----:B------:R-:W-:Y:S01]  /*1980*/  BSSY B6, `(.L_x_5175) ;  /* 0x0000019000067945 */ /* 0x000fe20003800000 */
[----:B------:R-:W-:Y:S02]  /*1990*/  ISETP.NE.U32.AND P1, PT, RZ, c[0x4][0x168], PT ;  /* 0x01005a00ff007a0c */ /* 0x000fe40003f25070 */
[C---:B------:R-:W-:Y:S02]  /*19a0*/  ISETP.GT.AND P0, PT, R0.reuse, c[0x0][0x528], PT ;  /* 0x00014a0000007a0c */ /* 0x040fe40003f04270 */
[----:B------:R-:W-:Y:S02]  /*19b0*/  ISETP.NE.AND.EX P1, PT, RZ, c[0x4][0x16c], PT, P1 ;  /* 0x01005b00ff007a0c */ /* 0x000fe40003f25310 */
[----:B------:R-:W-:-:S13]  /*19c0*/  ISETP.GE.AND P0, PT, R0, c[0x0][0x520], !P0 ;  /* 0x0001480000007a0c */ /* 0x000fda0004706270 */
        /* <DEDUP_REMOVED lines=20> */
.L_x_5176:
[----:B------:R-:W-:Y:S05]  /*1b10*/  BSYNC B6 ;  /* 0x0000000000067941 */ /* 0x000fea0003800000 */
.L_x_5175:
[----:B------:R-:W-:Y:S01]  /*1b20*/  HFMA2.MMA R0, -RZ, RZ, 0, 5.9604644775390625e-08 ;  /* 0x00000001ff007435 */ /* 0x000fe200000001ff */
[----:B------:R-:W-:Y:S01]  /*1b30*/  UMOV UR4, 0x1 ;  /* 0x0000000100047882 */ /* 0x000fe20000000000 */
[----:B------:R-:W-:Y:S01]  /*1b40*/  CS2R R20, SRZ ;  /* 0x0000000000147805 */ /* 0x000fe2000001ff00 */
[----:B------:R-:W-:Y:S02]  /*1b50*/  ULDC UR5, c[0x0][0x538] ;  /* 0x00014e0000057ab9 */ /* 0x000fe40000000800 */
[----:B------:R-:W-:-:S05]  /*1b60*/  UIADD3 UR4, -UR4, UR5, URZ ;  /* 0x0000000504047290 */ /* 0x000fca000fffe13f */
[----:B------:R-:W-:Y:S01]  /*1b70*/  ISETP.LE.U32.AND P0, PT, R0, c[0x0][0x530], PT ;  /* 0x00014c0000007a0c */ /* 0x000fe20003f03070 */
[----:B------:R-:W-:-:S05]  /*1b80*/  IMAD.MOV.U32 R0, RZ, RZ, c[0x0][0x534] ;  /* 0x00014d00ff007624 */ /* 0x000fca00078e00ff */
[----:B------:R-:W-:Y:S02]  /*1b90*/  ISETP.GE.AND.EX P0, PT, R0, RZ, PT, P0 ;  /* 0x000000ff0000720c */ /* 0x000fe40003f06300 */
[----:B------:R-:W-:Y:S02]  /*1ba0*/  SHF.R.S32.HI R0, RZ, 0x1f, R25 ;  /* 0x0000001fff007819 */ /* 0x000fe40000011419 */
[----:B------:R-:W-:-:S03]  /*1bb0*/  ISETP.GT.OR P0, PT, RZ, UR4, !P0 ;  /* 0x00000004ff007c0c */ /* 0x000fc6000c704670 */
[----:B------:R-:W-:-:S04]  /*1bc0*/  IMAD R0, R0, c[0x0][0x530], RZ ;  /* 0x00014c0000007a24 */ /* 0x000fc800078e02ff */
[----:B------:R-:W-:-:S06]  /*1bd0*/  IMAD R3, R25, c[0x0][0x534], R0 ;  /* 0x00014d0019037a24 */ /* 0x000fcc00078e0200 */
[----:B------:R-:W-:Y:S05]  /*1be0*/  @P0 BRA `(.L_x_5177) ;  /* 0x000003d000000947 */ /* 0x000fea0003800000 */
[----:B------:R-:W-:Y:S01]  /*1bf0*/  IMAD.WIDE.U32 R26, R25, c[0x0][0x530], RZ ;  /* 0x00014c00191a7a25 */ /* 0x000fe200078e00ff */
[----:B------:R-:W-:Y:S01]  /*1c00*/  BSSY B0, `(.L_x_5177) ;  /* 0x000003b000007945 */ /* 0x000fe20003800000 */
[----:B------:R-:W-:Y:S01]  /*1c10*/  MOV R14, UR4 ;  /* 0x00000004000e7c02 */ /* 0x000fe20008000f00 */
[----:B------:R-:W-:Y:S02]  /*1c20*/  CS2R R20, SRZ ;  /* 0x0000000000147805 */ /* 0x000fe4000001ff00 */
[----:B------:R-:W-:Y:S02]  /*1c30*/  IADD3 R8, R27, R3, RZ ;  /* 0x000000031b087210 */ /* 0x000fe40007ffe0ff */
.L_x_5181:
        /* <DEDUP_REMOVED lines=9> */
[----:B------:R-:W-:Y:S02]  /*1cd0*/  MOV R6, R28 ;  /* 0x0000001c00067202 */ /* 0x000fe40000000f00 */
[----:B------:R-:W-:Y:S02]  /*1ce0*/  MOV R3, R29 ;  /* 0x0000001d00037202 */ /* 0x000fe40000000f00 */
[----:B------:R-:W-:Y:S02]  /*1cf0*/  MOV R0, 0x1d10 ;  /* 0x00001d1000007802 */ /* 0x000fe40000000f00 */
[----:B------:R-:W-:Y:S05]  /*1d00*/  CALL.REL.NOINC `($__internal_13_$__cuda_sm20_div_s64) ;  /* 0x000028a000007944 */ /* 0x000fea0003c00000 */
[----:B------:R-:W-:Y:S01]  /*1d10*/  MOV R6, R4 ;  /* 0x0000000400067202 */ /* 0x000fe20000000f00 */
[----:B------:R-:W-:Y:S01]  /*1d20*/  IMAD.MOV.U32 R7, RZ, RZ, R5 ;  /* 0x000000ffff077224 */ /* 0x000fe200078e0005 */
[----:B------:R-:W-:Y:S05]  /*1d30*/  BRA `(.L_x_5180) ;  /* 0x0000013000007947 */ /* 0x000fea0003800000 */
.L_x_5179:
[----:B------:R-:W0:Y:S01]  /*1d40*/  I2F.U32.RP R0, R28 ;  /* 0x0000001c00007306 */ /* 0x000e220000209000 */
[----:B------:R-:W-:Y:S02]  /*1d50*/  IADD3 R3, RZ, -R28, RZ ;  /* 0x8000001cff037210 */ /* 0x000fe40007ffe0ff */
[----:B------:R-:W-:-:S02]  /*1d60*/  ISETP.NE.U32.AND P2, PT, R28, RZ, PT ;  /* 0x000000ff1c00720c */ /* 0x000fc40003f45070 */
[----:B------:R-:W-:-:S03]  /*1d70*/  MOV R7, RZ ;  /* 0x000000ff00077202 */ /* 0x000fc60000000f00 */
[----:B0-----:R-:W0:Y:S02]  /*1d80*/  MUFU.RCP R0, R0 ;  /* 0x0000000000007308 */ /* 0x001e240000001000 */
[----:B0-----:R-:W-:-:S06]  /*1d90*/  IADD3 R4, R0, 0xffffffe, RZ ;  /* 0x0ffffffe00047810 */ /* 0x001fcc0007ffe0ff */
[----:B------:R0:W1:Y:S02]  /*1da0*/  F2I.FTZ.U32.TRUNC.NTZ R5, R4 ;  /* 0x0000000400057305 */ /* 0x000064000021f000 */
[----:B0-----:R-:W-:Y:S01]  /*1db0*/  MOV R4, RZ ;  /* 0x000000ff00047202 */ /* 0x001fe20000000f00 */
        /* <DEDUP_REMOVED lines=11> */
.L_x_5180:
[----:B------:R-:W-:Y:S05]  /*1e70*/  BSYNC B1 ;  /* 0x0000000000017941 */ /* 0x000fea0003800000 */
.L_x_5178:
[----:B------:R-:W-:-:S04]  /*1e80*/  LEA R4, P0, R14, c[0x0][0x548], 0x3 ;  /* 0x000152000e047a11 */ /* 0x000fc800078018ff */
[----:B------:R-:W-:-:S06]  /*1e90*/  LEA.HI.X R5, R14, c[0x0][0x54c], R25, 0x3, P0 ;  /* 0x000153000e057a11 */ /* 0x000fcc00000f1c19 */
        /* <DEDUP_REMOVED lines=18> */
.L_x_5177:
[-C--:B------:R-:W-:Y:S01]  /*1fc0*/  IADD3 R3, P0, R22, R20.reuse, RZ ;  /* 0x0000001416037210 */ /* 0x080fe20007f1e0ff */
[----:B------:R-:W-:Y:S01]  /*1fd0*/  BSSY B7, `(.L_x_5182) ;  /* 0x0000030000077945 */ /* 0x000fe20003800000 */
[----:B------:R-:W-:Y:S02]  /*1fe0*/  IADD3 R25, P1, R19, R20, RZ ;  /* 0x0000001413197210 */ /* 0x000fe40007f3e0ff */
[----:B------:R-:W-:Y:S01]  /*1ff0*/  IADD3 R0, P2, R3, 0x1, RZ ;  /* 0x0000000103007810 */ /* 0x000fe20007f5e0ff */
[----:B------:R-:W-:Y:S01]  /*2000*/  IMAD.X R4, R18, 0x1, R21, P0 ;  /* 0x0000000112047824 */ /* 0x000fe200000e0615 */
[----:B------:R-:W-:Y:S02]  /*2010*/  IADD3.X R2, R2, R21, RZ, P1, !PT ;  /* 0x0000001502027210 */ /* 0x000fe40000ffe4ff */
[----:B------:R-:W-:Y:S02]  /*2020*/  ISETP.GE.U32.AND P0, PT, R0, R25, PT ;  /* 0x000000190000720c */ /* 0x000fe40003f06070 */
[----:B------:R-:W-:-:S04]  /*2030*/  IADD3.X R0, RZ, R4, RZ, P2, !PT ;  /* 0x00000004ff007210 */ /* 0x000fc800017fe4ff */
[----:B------:R-:W-:-:S04]  /*2040*/  ISETP.GE.AND.EX P0, PT, R0, R2, PT, P0 ;  /* 0x000000020000720c */ /* 0x000fc80003f06300 */
[----:B------:R-:W-:-:S13]  /*2050*/  ISETP.LE.OR P0, PT, R19, R22, P0 ;  /* 0x000000161300720c */ /* 0x000fda0000703670 */
[----:B------:R-:W-:Y:S05]  /*2060*/  @P0 BRA `(.L_x_5183) ;  /* 0x0000026000000947 */ /* 0x000fea0003800000 */
[----:B------:R-:W-:Y:S02]  /*2070*/  LEA R18, P0, R3, c[0x0][0x550], 0x2 ;  /* 0x0001540003127a11 */ /* 0x000fe400078010ff */
[----:B------:R-:W-:Y:S02]  /*2080*/  LEA R22, P2, R25, c[0x0][0x550], 0x2 ;  /* 0x0001540019167a11 */ /* 0x000fe400078410ff */
[----:B------:R-:W-:Y:S02]  /*2090*/  IADD3 R18, P1, R18, 0x4, RZ ;  /* 0x0000000412127810 */ /* 0x000fe40007f3e0ff */
[----:B------:R-:W-:Y:S02]  /*20a0*/  LEA.HI.X R19, R3, c[0x0][0x554], R4, 0x2, P0 ;  /* 0x0001550003137a11 */ /* 0x000fe400000f1404 */
[----:B------:R-:W-:Y:S02]  /*20b0*/  LEA.HI.X R25, R25, c[0x0][0x554], R2, 0x2, P2 ;  /* 0x0001550019197a11 */ /* 0x000fe400010f1402 */
[----:B------:R-:W-:-:S05]  /*20c0*/  IADD3.X R19, RZ, R19, RZ, P1, !PT ;  /* 0x00000013ff137210 */ /* 0x000fca0000ffe4ff */
.L_x_5186:
[----:B------:R-:W2:Y:S04]  /*20d0*/  LDG.E R0, [R18.64] ;  /* 0x0000002412007981 */ /* 0x000ea8000c1e1900 */
[----:B------:R-:W2:Y:S01]  /*20e0*/  LDG.E R3, [R18.64+-0x4] ;  /* 0xfffffc2412037981 */ /* 0x000ea2000c1e1900 */
[----:B------:R-:W-:Y:S01]  /*20f0*/  ISETP.NE.U32.AND P0, PT, RZ, c[0x4][0x178], PT ;  /* 0x01005e00ff007a0c */ /* 0x000fe20003f05070 */
[----:B------:R-:W-:Y:S03]  /*2100*/  BSSY B6, `(.L_x_5184) ;  /* 0x0000017000067945 */ /* 0x000fe60003800000 */
[----:B------:R-:W-:-:S02]  /*2110*/  ISETP.NE.AND.EX P0, PT, RZ, c[0x4][0x17c], PT, P0 ;  /* 0x01005f00ff007a0c */ /* 0x000fc40003f05300 */
[----:B--2---:R-:W-:-:S13]  /*2120*/  ISETP.LT.AND P1, PT, R3, R0, PT ;  /* 0x000000000300720c */ /* 0x004fda0003f21270 */
        /* <DEDUP_REMOVED lines=20> */
.L_x_5185:
[----:B------:R-:W-:Y:S05]  /*2270*/  BSYNC B6 ;  /* 0x0000000000067941 */ /* 0x000fea0003800000 */
.L_x_5184:
[----:B------:R-:W-:-:S04]  /*2280*/  IADD3 R18, P0, R18, 0x4, RZ ;  /* 0x0000000412127810 */ /* 0x000fc80007f1e0ff */
[----:B------:R-:W-:Y:S02]  /*2290*/  IADD3.X R19, RZ, R19, RZ, P0, !PT ;  /* 0x00000013ff137210 */ /* 0x000fe400007fe4ff */
[----:B------:R-:W-:-:S04]  /*22a0*/  ISETP.GE.U32.AND P0, PT, R18, R22, PT ;  /* 0x000000161200720c */ /* 0x000fc80003f06070 */
[----:B------:R-:W-:-:S13]  /*22b0*/  ISETP.GE.U32.AND.EX P0, PT, R19, R25, PT, P0 ;  /* 0x000000191300720c */ /* 0x000fda0003f06100 */
[----:B------:R-:W-:Y:S05]  /*22c0*/  @!P0 BRA `(.L_x_5186) ;  /* 0xfffffe0000008947 */ /* 0x000fea000383ffff */
.L_x_5183:
[----:B------:R-:W-:Y:S05]  /*22d0*/  BSYNC B7 ;  /* 0x0000000000077941 */ /* 0x000fea0003800000 */
.L_x_5182:
[----:B------:R0:W-:Y:S01]  /*22e0*/  STG.E [R16.64], RZ ;  /* 0x000000ff10007986 */ /* 0x0001e2000c101924 */
[----:B------:R-:W-:-:S04]  /*22f0*/  LEA R9, R24, R23, 0x8 ;  /* 0x0000001718097211 */ /* 0x000fc800078e40ff */
[----:B------:R-:W-:Y:S02]  /*2300*/  IADD3 R9, R9, 0x80, RZ ;  /* 0x0000008009097810 */ /* 0x000fe40007ffe0ff */
.L_x_5169:
[----:B------:R-:W-:Y:S05]  /*2310*/  BSYNC B8 ;  /* 0x0000000000087941 */ /* 0x000fea0003800000 */
.L_x_5168:
[----:B------:R-:W-:-:S13]  /*2320*/  ISETP.GE.AND P0, PT, R9, c[0x0][0x160], PT ;  /* 0x0000580009007a0c */ /* 0x000fda0003f06270 */
[----:B------:R-:W-:Y:S05]  /*2330*/  @P0 EXIT ;  /* 0x000000000000094d */ /* 0x000fea0003800000 */
[----:B------:R-:W-:Y:S01]  /*2340*/  ISETP.NE.AND P0, PT, RZ, c[0x0][0x168], PT ;  /* 0x00005a00ff007a0c */ /* 0x000fe20003f05270 */
[----:B------:R-:W-:Y:S01]  /*2350*/  CS2R R2, SRZ ;  /* 0x0000000000027805 */ /* 0x000fe2000001ff00 */
[----:B------:R-:W-:Y:S01]  /*2360*/  MOV R0, RZ ;  /* 0x000000ff00007202 */ /* 0x000fe20000000f00 */
[----:B------:R-:W-:Y:S01]  /*2370*/  CS2R R4, SRZ ;  /* 0x0000000000047805 */ /* 0x000fe2000001ff00 */
[----:B0-----:R-:W-:-:S09]  /*2380*/  IMAD.MOV.U32 R16, RZ, RZ, RZ ;  /* 0x000000ffff107224 */ /* 0x001fd200078e00ff */
[----:B------:R-:W-:Y:S05]  /*2390*/  @!P0 BRA `(.L_x_5187) ;  /* 0x0000145000008947 */ /* 0x000fea0003800000 */
[----:B------:R-:W-:Y:S01]  /*23a0*/  HFMA2.MMA R2, -RZ, RZ, 0, 0 ;  /* 0x00000000ff027435 */ /* 0x000fe200000001ff */
[----:B------:R-:W-:-:S09]  /*23b0*/  MOV R3, R9 ;  /* 0x0000000900037202 */ /* 0x000fd20000000f00 */
[----:B------:R-:W-:-:S04]  /*23c0*/  IMAD.HI.U32 R6, R9, c[0x0][0x170], R2 ;  /* 0x00005c0009067a27 */ /* 0x000fc800078e0002 */
[----:B------:R-:W-:Y:S01]  /*23d0*/  IMAD.MOV.U32 R2, RZ, RZ, 0x1 ;  /* 0x00000001ff027424 */ /* 0x000fe200078e00ff */
[----:B------:R-:W-:-:S04]  /*23e0*/  SHF.R.U32.HI R7, RZ, c[0x0][0x174], R6 ;  /* 0x00005d00ff077a19 */ /* 0x000fc80000011606 */
[----:B------:R-:W-:Y:S02]  /*23f0*/  ISETP.NE.AND P0, PT, R2, c[0x0][0x168], PT ;  /* 0x00005a0002007a0c */ /* 0x000fe40003f05270 */
        /* <DEDUP_REMOVED lines=10> */
[----:B------:R-:W-:-:S03]  /*24a0*/  MOV R10, c[0x0][0x168] ;  /* 0x00005a00000a7a02 */ /* 0x000fc60000000f00 */
        /* <DEDUP_REMOVED lines=308> */
.L_x_5187:
[----:B------:R-:W-:Y:S02]  /*37f0*/  IADD3 R10, P0, R5, c[0x0][0x4f8], RZ ;  /* 0x00013e00050a7a10 */ /* 0x000fe40007f1e0ff */
[----:B------:R-:W-:Y:S02]  /*3800*/  IADD3 R4, P1, R4, c[0x0][0x508], RZ ;  /* 0x0001420004047a10 */ /* 0x000fe40007f3e0ff */
[----:B------:R-:W-:Y:S02]  /*3810*/  IADD3.X R11, RZ, c[0x0][0x4fc], RZ, P0, !PT ;  /* 0x00013f00ff0b7a10 */ /* 0x000fe400007fe4ff */
[----:B------:R-:W-:Y:S02]  /*3820*/  IADD3 R6, P2, R3, c[0x0][0x510], RZ ;  /* 0x0001440003067a10 */ /* 0x000fe40007f5e0ff */
[----:B------:R-:W-:Y:S01]  /*3830*/  IADD3.X R5, RZ, c[0x0][0x50c], RZ, P1, !PT ;  /* 0x00014300ff057a10 */ /* 0x000fe20000ffe4ff */
[----:B------:R-:W2:Y:S01]  /*3840*/  LDG.E R10, [R10.64] ;  /* 0x000000240a0a7981 */ /* 0x000ea2000c1e1900 */
[----:B------:R-:W-:-:S02]  /*3850*/  IADD3 R8, P1, R0, c[0x0][0x518], RZ ;  /* 0x0001460000087a10 */ /* 0x000fc40007f3e0ff */
[----:B------:R-:W-:Y:S02]  /*3860*/  IADD3 R24, P0, R2, c[0x0][0x500], RZ ;  /* 0x0001400002187a10 */ /* 0x000fe40007f1e0ff */
[----:B------:R-:W-:Y:S01]  /*3870*/  IADD3.X R7, RZ, c[0x0][0x514], RZ, P2, !PT ;  /* 0x00014500ff077a10 */ /* 0x000fe200017fe4ff */
[----:B------:R-:W-:Y:S01]  /*3880*/  IMAD.X R9, RZ, RZ, c[0x0][0x51c], P1 ;  /* 0x00014700ff097624 */ /* 0x000fe200008e06ff */
[----:B------:R-:W-:Y:S01]  /*3890*/  IADD3.X R25, RZ, c[0x0][0x504], RZ, P0, !PT ;  /* 0x00014100ff197a10 */ /* 0x000fe200007fe4ff */
[----:B------:R-:W3:Y:S04]  /*38a0*/  LDG.E R2, [R4.64] ;  /* 0x0000002404027981 */ /* 0x000ee8000c1e1900 */
[----:B------:R-:W4:Y:S04]  /*38b0*/  LDG.E R19, [R6.64] ;  /* 0x0000002406137981 */ /* 0x000f28000c1e1900 */
[----:B------:R0:W5:Y:S04]  /*38c0*/  LDG.E R24, [R24.64] ;  /* 0x0000002418187981 */ /* 0x000168000c1e1900 */
[----:B------:R0:W5:Y:S01]  /*38d0*/  LDG.E R23, [R8.64] ;  /* 0x0000002408177981 */ /* 0x000162000c1e1900 */
[----:B------:R-:W-:Y:S01]  /*38e0*/  ISETP.NE.U32.AND P0, PT, RZ, c[0x4][0x148], PT ;  /* 0x01005200ff007a0c */ /* 0x000fe20003f05070 */
[----:B------:R-:W-:Y:S01]  /*38f0*/  BSSY B6, `(.L_x_5188) ;  /* 0x000001b000067945 */ /* 0x000fe20003800000 */
[----:B------:R-:W-:-:S02]  /*3900*/  IADD3 R16, P1, R16, c[0x0][0x4f0], RZ ;  /* 0x00013c0010107a10 */ /* 0x000fc40007f3e0ff */
[----:B------:R-:W-:Y:S02]  /*3910*/  ISETP.NE.AND.EX P0, PT, RZ, c[0x4][0x14c], PT, P0 ;  /* 0x01005300ff007a0c */ /* 0x000fe40003f05300 */
[----:B------:R-:W-:Y:S02]  /*3920*/  IADD3.X R17, RZ, c[0x0][0x4f4], RZ, P1, !PT ;  /* 0x00013d00ff117a10 */ /* 0x000fe40000ffe4ff */
        /* <DEDUP_REMOVED lines=8> */
[----:B------:R-:W-:Y:S01]  /*39b0*/  MOV R5, c[0x4][0x12c] ;  /* 0x01004b0000057a02 */ /* 0x000fe20000000f00 */
[----:B------:R-:W-:Y:S01]  /*39c0*/  IMAD.MOV.U32 R7, RZ, RZ, c[0x4][0x114] ;  /* 0x01004500ff077624 */ /* 0x000fe200078e00ff */
        /* <DEDUP_REMOVED lines=13> */
.L_x_5189:
[----:B0-----:R-:W-:Y:S05]  /*3aa0*/  BSYNC B6 ;  /* 0x0000000000067941 */ /* 0x001fea0003800000 */
.L_x_5188:
[----:B------:R-:W-:Y:S01]  /*3ab0*/  ISETP.NE.U32.AND P0, PT, RZ, c[0x4][0x158], PT ;  /* 0x01005600ff007a0c */ /* 0x000fe20003f05070 */
[----:B------:R-:W-:Y:S01]  /*3ac0*/  BSSY B6, `(.L_x_5190) ;  /* 0x0000017000067945 */ /* 0x000fe20003800000 */
[----:B-----5:R-:W-:Y:S02]  /*3ad0*/  ISETP.EQ.AND P1, PT, R24, c[0x0][0x530], PT ;  /* 0x00014c0018007a0c */ /* 0x020fe40003f22270 */
[----:B------:R-:W-:-:S13]  /*3ae0*/  ISETP.NE.AND.EX P0, PT, RZ, c[0x4][0x15c], PT, P0 ;  /* 0x01005700ff007a0c */ /* 0x000fda0003f05300 */
[----:B------:R-:W-:Y:S05]  /*3af0*/  @P0 BRA P1, `(.L_x_5191) ;  /* 0x0000013000000947 */ /* 0x000fea0000800000 */
[----:B------:R-:W-:Y:S01]  /*3b00*/  MOV R14, 0x0 ;  /* 0x00000000000e7802 */ /* 0x000fe20000000f00 */
[----:B------:R-:W-:Y:S01]  /*3b10*/  HFMA2.MMA R12, -RZ, RZ, 0, 5.9604644775390625e-08 ;  /* 0x00000001ff0c7435 */ /* 0x000fe200000001ff */
[----:B------:R-:W-:Y:S01]  /*3b20*/  MOV R4, c[0x4][0x128] ;  /* 0x01004a0000047a02 */ /* 0x000fe20000000f00 */
[----:B------:R-:W-:Y:S01]  /*3b30*/  IMAD.MOV.U32 R8, RZ, RZ, 0x2c ;  /* 0x0000002cff087424 */ /* 0x000fe200078e00ff */
[----:B------:R-:W-:Y:S02]  /*3b40*/  MOV R5, c[0x4][0x12c] ;  /* 0x01004b0000057a02 */ /* 0x000fe40000000f00 */
[----:B------:R-:W0:Y:S01]  /*3b50*/  LDC.64 R14, c[0x4][R14] ;  /* 0x010000000e0e7b82 */ /* 0x000e220000000a00 */
[----:B------:R-:W-:Y:S02]  /*3b60*/  MOV R6, c[0x4][0x110] ;  /* 0x0100440000067a02 */ /* 0x000fe40000000f00 */
[----:B------:R-:W-:Y:S02]  /*3b70*/  MOV R7, c[0x4][0x114] ;  /* 0x0100450000077a02 */ /* 0x000fe40000000f00 */
[----:B------:R-:W-:-:S02]  /*3b80*/  MOV R10, c[0x4][0x8] ;  /* 0x01000200000a7a02 */ /* 0x000fc40000000f00 */
[----:B------:R-:W-:Y:S02]  /*3b90*/  MOV R11, c[0x4][0xc] ;  /* 0x01000300000b7a02 */ /* 0x000fe40000000f00 */
[----:B------:R-:W-:Y:S02]  /*3ba0*/  MOV R13, RZ ;  /* 0x000000ff000d7202 */ /* 0x000fe40000000f00 */
        /* <DEDUP_REMOVED lines=8> */
.L_x_5191:
[----:B------:R-:W-:Y:S05]  /*3c30*/  BSYNC B6 ;  /* 0x0000000000067941 */ /* 0x000fea0003800000 */
.L_x_5190:
        /* <DEDUP_REMOVED lines=26> */
.L_x_5193:
[----:B------:R-:W-:Y:S05]  /*3de0*/  BSYNC B6 ;  /* 0x0000000000067941 */ /* 0x000fea0003800000 */
.L_x_5192:
[----:B------:R-:W-:Y:S01]  /*3df0*/  IMAD.MOV.U32 R0, RZ, RZ, 0x1 ;  /* 0x00000001ff007424 */ /* 0x000fe200078e00ff */
[----:B------:R-:W-:Y:S01]  /*3e00*/  UMOV UR4, 0x1 ;  /* 0x0000000100047882 */ /* 0x000fe20000000000 */
[----:B------:R-:W-:Y:S01]  /*3e10*/  CS2R R20, SRZ ;  /* 0x0000000000147805 */ /* 0x000fe2000001ff00 */
[----:B------:R-:W-:Y:S02]  /*3e20*/  ULDC UR5, c[0x0][0x538] ;  /* 0x00014e0000057ab9 */ /* 0x000fe40000000800 */
[----:B------:R-:W-:Y:S01]  /*3e30*/  ISETP.LE.U32.AND P0, PT, R0, c[0x0][0x530], PT ;  /* 0x00014c0000007a0c */ /* 0x000fe20003f03070 */
[----:B------:R-:W-:Y:S01]  /*3e40*/  UIADD3 UR4, -UR4, UR5, URZ ;  /* 0x0000000504047290 */ /* 0x000fe2000fffe13f */
[----:B------:R-:W-:-:S04]  /*3e50*/  MOV R0, c[0x0][0x534] ;  /* 0x00014d0000007a02 */ /* 0x000fc80000000f00 */
        /* <DEDUP_REMOVED lines=11> */
.L_x_5198:
        /* <DEDUP_REMOVED lines=13> */
[----:B------:R-:W-:Y:S05]  /*3fe0*/  BRA `(.L_x_5197) ;  /* 0x0000013000007947 */ /* 0x000fea0003800000 */
.L_x_5196:
        /* <DEDUP_REMOVED lines=10> */
[----:B------:R-:W-:-:S03]  /*4090*/  MOV R5, RZ ;  /* 0x000000ff00057202 */ /* 0x000fc60000000f00 */
        /* <DEDUP_REMOVED lines=8> */
.L_x_5197:
[----:B------:R-:W-:Y:S05]  /*4120*/  BSYNC B1 ;  /* 0x0000000000017941 */ /* 0x000fea0003800000 */
.L_x_5195:
        /* <DEDUP_REMOVED lines=20> */
.L_x_5194:
[-C--:B------:R-:W-:Y:S01]  /*4270*/  IADD3 R3, P0, R2, R20.reuse, RZ ;  /* 0x0000001402037210 */ /* 0x080fe20007f1e0ff */
[----:B------:R-:W-:Y:S01]  /*4280*/  BSSY B7, `(.L_x_5199) ;  /* 0x0000030000077945 */ /* 0x000fe20003800000 */
[----:B------:R-:W-:Y:S02]  /*4290*/  IADD3 R23, P1, R19, R20, RZ ;  /* 0x0000001413177210 */ /* 0x000fe40007f3e0ff */
[----:B------:R-:W-:Y:S02]  /*42a0*/  IADD3 R0, P2, R3, 0x1, RZ ;  /* 0x0000000103007810 */ /* 0x000fe40007f5e0ff */
[----:B------:R-:W-:Y:S01]  /*42b0*/  IADD3.X R4, R18, R21, RZ, P0, !PT ;  /* 0x0000001512047210 */ /* 0x000fe200007fe4ff */
[----:B------:R-:W-:Y:S01]  /*42c0*/  IMAD.X R21, R22, 0x1, R21, P1 ;  /* 0x0000000116157824 */ /* 0x000fe200008e0615 */
        /* <DEDUP_REMOVED lines=11> */
.L_x_5203:
        /* <DEDUP_REMOVED lines=26> */
.L_x_5202:
[----:B------:R-:W-:Y:S05]  /*4520*/  BSYNC B6 ;  /* 0x0000000000067941 */ /* 0x000fea0003800000 */
.L_x_5201:
[----:B------:R-:W-:-:S04]  /*4530*/  IADD3 R18, P0, R18, 0x4, RZ ;  /* 0x0000000412127810 */ /* 0x000fc80007f1e0ff */
[----:B------:R-:W-:Y:S02]  /*4540*/  IADD3.X R19, RZ, R19, RZ, P0, !PT ;  /* 0x00000013ff137210 */ /* 0x000fe400007fe4ff */
[----:B------:R-:W-:-:S04]  /*4550*/  ISETP.GE.U32.AND P0, PT, R18, R22, PT ;  /* 0x000000161200720c */ /* 0x000fc80003f06070 */
[----:B------:R-:W-:-:S13]  /*4560*/  ISETP.GE.U32.AND.EX P0, PT, R19, R23, PT, P0 ;  /* 0x000000171300720c */ /* 0x000fda0003f06100 */
[----:B------:R-:W-:Y:S05]  /*4570*/  @!P0 BRA `(.L_x_5203) ;  /* 0xfffffe0000008947 */ /* 0x000fea000383ffff */
.L_x_5200:
[----:B------:R-:W-:Y:S05]  /*4580*/  BSYNC B7 ;  /* 0x0000000000077941 */ /* 0x000fea0003800000 */
.L_x_5199:
[----:B------:R-:W-:Y:S01]  /*4590*/  STG.E [R16.64], RZ ;  /* 0x000000ff10007986 */ /* 0x000fe2000c101924 */
[----:B------:R-:W-:Y:S05]  /*45a0*/  EXIT ;  /* 0x000000000000794d */ /* 0x000fea0003800000 */
        .weak           $__internal_13_$__cuda_sm20_div_s64
        .type           $__internal_13_$__cuda_sm20_div_s64,@function
        .size           $__internal_13_$__cuda_sm20_div_s64,(.L_x_27289 - $__internal_13_$__cuda_sm20_div_s64)
$__internal_13_$__cuda_sm20_div_s64:
        /* <DEDUP_REMOVED lines=15> */
[----:B------:R-:W-:Y:S01]  /*46a0*/  IMAD.MOV.U32 R33, RZ, RZ, R30 ;  /* 0x000000ffff217224 */ /* 0x000fe200078e001e */
[----:B------:R-:W-:Y:S01]  /*46b0*/  IADD3.X R13, RZ, ~R8, RZ, P4, !PT ;  /* 0x80000008ff0d7210 */ /* 0x000fe200027fe4ff */
[----:B------:R-:W-:Y:S02]  /*46c0*/  IMAD R10, R31, R4, R9 ;  /* 0x000000041f0a7224 */ /* 0x000fe400078e0209 */
[----:B------:R-:W-:Y:S01]  /*46d0*/  IMAD.HI.U32 R32, R30, R12, RZ ;  /* 0x0000000c1e207227 */ /* 0x000fe200078e00ff */
[----:B------:R-:W-:Y:S02]  /*46e0*/  SEL R13, R13, R8, !P3 ;  /* 0x000000080d0d7207 */ /* 0x000fe40005800000 */
[----:B------:R-:W-:-:S05]  /*46f0*/  IADD3.X R10, RZ, ~R10, RZ, P0, !PT ;  /* 0x8000000aff0a7210 */ /* 0x000fca00007fe4ff */
[----:B------:R-:W-:-:S04]  /*4700*/  IMAD.WIDE.U32 R32, P0, R30, R10, R32 ;  /* 0x0000000a1e207225 */ /* 0x000fc80007800020 */
[C---:B------:R-:W-:Y:S02]  /*4710*/  IMAD R9, R31.reuse, R10, RZ ;  /* 0x0000000a1f097224 */ /* 0x040fe400078e02ff */
[----:B------:R-:W-:-:S04]  /*4720*/  IMAD.HI.U32 R12, P1, R31, R12, R32 ;  /* 0x0000000c1f0c7227 */ /* 0x000fc80007820020 */
[----:B------:R-:W-:Y:S01]  /*4730*/  IMAD.HI.U32 R10, R31, R10, RZ ;  /* 0x0000000a1f0a7227 */ /* 0x000fe200078e00ff */
[----:B------:R-:W-:-:S04]  /*4740*/  IADD3 R33, P2, R9, R12, RZ ;  /* 0x0000000c09217210 */ /* 0x000fc80007f5e0ff */
[----:B------:R-:W-:Y:S01]  /*4750*/  IADD3.X R9, R10, R31, RZ, P0, !PT ;  /* 0x0000001f0a097210 */ /* 0x000fe200007fe4ff */
[----:B------:R-:W-:-:S03]  /*4760*/  IMAD.WIDE.U32 R10, R33, R4, RZ ;  /* 0x00000004210a7225 */ /* 0x000fc600078e00ff */
[----:B------:R-:W-:Y:S01]  /*4770*/  IADD3.X R9, RZ, RZ, R9, P2, P1 ;  /* 0x000000ffff097210 */ /* 0x000fe200017e2409 */
[----:B------:R-:W-:Y:S01]  /*4780*/  IMAD R12, R33, R5, R11 ;  /* 0x00000005210c7224 */ /* 0x000fe200078e020b */
[----:B------:R-:W-:Y:S01]  /*4790*/  IADD3 R10, P0, RZ, -R10, RZ ;  /* 0x8000000aff0a7210 */ /* 0x000fe20007f1e0ff */
[----:B------:R-:W-:Y:S02]  /*47a0*/  IMAD.MOV.U32 R31, RZ, RZ, RZ ;  /* 0x000000ffff1f7224 */ /* 0x000fe400078e00ff */
[----:B------:R-:W-:Y:S02]  /*47b0*/  IMAD R12, R9, R4, R12 ;  /* 0x00000004090c7224 */ /* 0x000fe400078e020c */
[----:B------:R-:W-:-:S03]  /*47c0*/  IMAD.HI.U32 R32, R33, R10, RZ ;  /* 0x0000000a21207227 */ /* 0x000fc600078e00ff */
[----:B------:R-:W-:-:S05]  /*47d0*/  IADD3.X R12, RZ, ~R12, RZ, P0, !PT ;  /* 0x8000000cff0c7210 */ /* 0x000fca00007fe4ff */
[----:B------:R-:W-:-:S04]  /*47e0*/  IMAD.WIDE.U32 R32, P0, R33, R12, R32 ;  /* 0x0000000c21207225 */ /* 0x000fc80007800020 */
[----:B------:R-:W-:-:S04]  /*47f0*/  IMAD.HI.U32 R7, R9, R12, RZ ;  /* 0x0000000c09077227 */ /* 0x000fc800078e00ff */
[----:B------:R-:W-:Y:S01]  /*4800*/  IMAD.HI.U32 R11, P1, R9, R10, R32 ;  /* 0x0000000a090b7227 */ /* 0x000fe20007820020 */
[----:B------:R-:W-:-:S03]  /*4810*/  IADD3.X R7, R7, R9, RZ, P0, !PT ;  /* 0x0000000907077210 */ /* 0x000fc600007fe4ff */
[----:B------:R-:W-:-:S05]  /*4820*/  IMAD R10, R9, R12, RZ ;  /* 0x0000000c090a7224 */ /* 0x000fca00078e02ff */
        /* <DEDUP_REMOVED lines=28> */
[----:B------:R-:W-:Y:S02]  /*49f0*/  IADD3.X R5, RZ, R12, RZ, P2, !PT ;  /* 0x0000000cff057210 */ /* 0x000fe400017fe4ff */
[----:B------:R-:W-:Y:S02]  /*4a00*/  SEL R4, R4, R9, P0 ;  /* 0x0000000904047207 */ /* 0x000fe40000000000 */
[----:B------:R-:W-:Y:S02]  /*4a10*/  LOP3.LUT R7, R3, R8, RZ, 0x3c, !PT ;  /* 0x0000000803077212 */ /* 0x000fe400078e3cff */
[----:B------:R-:W-:Y:S02]  /*4a20*/  SEL R12, R5, R12, P0 ;  /* 0x0000000c050c7207 */ /* 0x000fe40000000000 */
[----:B------:R-:W-:-:S02]  /*4a30*/  IADD3 R5, P2, RZ, -R4, RZ ;  /* 0x80000004ff057210 */ /* 0x000fc40007f5e0ff */
[----:B------:R-:W-:Y:S02]  /*4a40*/  ISETP.NE.U32.AND P0, PT, R6, RZ, PT ;  /* 0x000000ff0600720c */ /* 0x000fe40003f05070 */
[----:B------:R-:W-:Y:S02]  /*4a50*/  ISETP.GE.AND P1, PT, R7, RZ, PT ;  /* 0x000000ff0700720c */ /* 0x000fe40003f26270 */
[----:B------:R-:W-:Y:S02]  /*4a60*/  IADD3.X R7, RZ, ~R12, RZ, P2, !PT ;  /* 0x8000000cff077210 */ /* 0x000fe400017fe4ff */
[----:B------:R-:W-:Y:S02]  /*4a70*/  ISETP.NE.AND.EX P0, PT, R3, RZ, PT, P0 ;  /* 0x000000ff0300720c */ /* 0x000fe40003f05300 */
[----:B------:R-:W-:Y:S02]  /*4a80*/  SEL R5, R5, R4, !P1 ;  /* 0x0000000405057207 */ /* 0x000fe40004800000 */
[----:B------:R-:W-:-:S02]  /*4a90*/  SEL R7, R7, R12, !P1 ;  /* 0x0000000c07077207 */ /* 0x000fc40004800000 */
[----:B------:R-:W-:Y:S02]  /*4aa0*/  SEL R4, R5, 0xffffffff, P0 ;  /* 0xffffffff05047807 */ /* 0x000fe40000000000 */
[----:B------:R-:W-:Y:S01]  /*4ab0*/  SEL R5, R7, 0xffffffff, P0 ;  /* 0xffffffff07057807 */ /* 0x000fe20000000000 */
[----:B------:R-:W-:Y:S01]  /*4ac0*/  HFMA2.MMA R7, -RZ, RZ, 0, 0 ;  /* 0x00000000ff077435 */ /* 0x000fe200000001ff */
[----:B------:R-:W-:-:S05]  /*4ad0*/  MOV R6, R0 ;  /* 0x0000000000067202 */ /* 0x000fca0000000f00 */
[----:B------:R-:W-:Y:S05]  /*4ae0*/  RET.REL.NODEC R6 `(_ZN2at6native18elementwise_kernelILi128ELi2EZNS0_22gpu_kernel_impl_nocastIZZZNS0_67_GLOBAL__N__bb565c37_34_ValidateCompressedIndicesKernel_cu_33a4b88b42_validate_compressed_sparse_indices_kernelILNS3_8CDimNameE1ENS3_18CUDAKernelLauncherENS3_14EmptyVecKernelENS3_8DummyVecELm0EEEvRKNS_6TensorESB_lllENKUlvE1_clEvENKUlvE_clEvEUliiiiiE_EEvRNS_18TensorIteratorBaseERKT_EUliE_EEviT1_) ;  /* 0xffffb51006007950 */ /* 0x000fea0003c3ffff */
.L_x_5204:
        /* <DEDUP_REMOVED lines=9> */
.L_x_27289:


//--------------------- .text._ZN2at6native27unrolled_elementwise_kernelIZZZNS0_67_GLOBAL__N__bb565c37_34_ValidateCompressedIndicesKernel_cu_33a4b88b42_validate_compressed_sparse_indices_kernelILNS2_8CDimNameE1ENS2_18CUDAKernelLauncherENS2_14EmptyVecKernelENS2_8DummyVecELm0EEEvRKNS_6TensorESA_lllENKUlvE1_clEvENKUlvE_clEvEUliiiiiE_St5arrayIPcLm6EELi4E23TrivialOffsetCalculatorILi5EjESH_ILi1EjENS0_6memory15LoadWithoutCastENSK_16StoreWithoutCastEEEviT_T0_T2_T3_T4_T5_ --------------------------
	.section	.text._ZN2at6native27unrolled_elementwise_kernelIZZZNS0_67_GLOBAL__N__bb565c37_34_ValidateCompressedIndicesKernel_cu_33a4b88b42_validate_compressed_sparse_indices_kernelILNS2_8CDimNameE1ENS2_18CUDAKernelLauncherENS2_14EmptyVecKernelENS2_8DummyVecELm0EEEvRKNS_6TensorESA_lllENKUlvE1_clEvENKUlvE_clEvEUliiiiiE_St5arrayIPcLm6EELi4E23TrivialOffsetCalculatorILi5EjESH_ILi1EjENS0_6memory15LoadWithoutCastENSK_16StoreWithoutCastEEEviT_T0_T2_T3_T4_T5_,"ax",@progbits
	.sectioninfo	@"SHI_REGISTERS=53"
	.align	128
        .global         _ZN2at6native27unrolled_elementwise_kernelIZZZNS0_67_GLOBAL__N__bb565c37_34_ValidateCompressedIndicesKernel_cu_33a4b88b42_validate_compressed_sparse_indices_kernelILNS2_8CDimNameE1ENS2_18CUDAKernelLauncherENS2_14EmptyVecKernelENS2_8DummyVecELm0EEEvRKNS_6TensorESA_lllENKUlvE1_clEvENKUlvE_clEvEUliiiiiE_St5arrayIPcLm6EELi4E23TrivialOffsetCalculatorILi5EjESH_ILi1EjENS0_6memory15LoadWithoutCastENSK_16StoreWithoutCastEEEviT_T0_T2_T3_T4_T5_
        .type           _ZN2at6native27unrolled_elementwise_kernelIZZZNS0_67_GLOBAL__N__bb565c37_34_ValidateCompressedIndicesKernel_cu_33a4b88b42_validate_compressed_sparse_indices_kernelILNS2_8CDimNameE1ENS2_18CUDAKernelLauncherENS2_14EmptyVecKernelENS2_8DummyVecELm0EEEvRKNS_6TensorESA_lllENKUlvE1_clEvENKUlvE_clEvEUliiiiiE_St5arrayIPcLm6EELi4E23TrivialOffsetCalculatorILi5EjESH_ILi1EjENS0_6memory15LoadWithoutCastENSK_16StoreWithoutCastEEEviT_T0_T2_T3_T4_T5_,@function
        .size           _ZN2at6native27unrolled_elementwise_kernelIZZZNS0_67_GLOBAL__N__bb565c37_34_ValidateCompressedIndicesKernel_cu_33a4b88b42_validate_compressed_sparse_indices_kernelILNS2_8CDimNameE1ENS2_18CUDAKernelLauncherENS2_14EmptyVecKernelENS2_8DummyVecELm0EEEvRKNS_6TensorESA_lllENKUlvE1_clEvENKUlvE_clEvEUliiiiiE_St5arrayIPcLm6EELi4E23TrivialOffsetCalculatorILi5EjESH_ILi1EjENS0_6memory15LoadWithoutCastENSK_16StoreWithoutCastEEEviT_T0_T2_T3_T4_T5_,(.L_x_27291 - _ZN2at6native27unrolled_elementwise_kernelIZZZNS0_67_GLOBAL__N__bb565c37_34_ValidateCompressedIndicesKernel_cu_33a4b88b42_validate_compressed_sparse_indices_kernelILNS2_8CDimNameE1ENS2_18CUDAKernelLauncherENS2_14EmptyVecKernelENS2_8DummyVecELm0EEEvRKNS_6TensorESA_lllENKUlvE1_clEvENKUlvE_clEvEUliiiiiE_St5arrayIPcLm6EELi4E23TrivialOffsetCalculatorILi5EjESH_ILi1EjENS0_6memory15LoadWithoutCastENSK_16StoreWithoutCastEEEviT_T0_T2_T3_T4_T5_)
        .other          _ZN2at6native27unrolled_elementwise_kernelIZZZNS0_67_GLOBAL__N__bb565c37_34_ValidateCompressedIndicesKernel_cu_33a4b88b42_validate_compressed_sparse_indices_kernelILNS2_8CDimNameE1ENS2_18CUDAKernelLauncherENS2_14EmptyVecKernelENS2_8DummyVecELm0EEEvRKNS_6TensorESA_lllENKUlvE1_clEvENKUlvE_clEvEUliiiiiE_St5arrayIPcLm6EELi4E23TrivialOffsetCalculatorILi5EjESH_ILi1EjENS0_6memory15LoadWithoutCastENSK_16StoreWithoutCastEEEviT_T0_T2_T3_T4_T5_,@"STO_CUDA_ENTRY STV_DEFAULT"
_ZN2at6native27unrolled_elementwise_kernelIZZZNS0_67_GLOBAL__N__bb565c37_34_ValidateCompressedIndicesKernel_cu_33a4b88b42_validate_compressed_sparse_indices_kernelILNS2_8CDimNameE1ENS2_18CUDAKernelLauncherENS2_14EmptyVecKernelENS2_8DummyVecELm0EEEvRKNS_6TensorESA_lllENKUlvE1_clEvENKUlvE_clEvEUliiiiiE_St5arrayIPcLm6EELi4E23TrivialOffsetCalculatorILi5EjESH_ILi1EjENS0_6memory15LoadWithoutCastENSK_16StoreWithoutCastEEEviT_T0_T2_T3_T4_T5_:
.text._ZN2at6native27unrolled_elementwise_kernelIZZZNS0_67_GLOBAL__N__bb565c37_34_ValidateCompressedIndicesKernel_cu_33a4b88b42_validate_compressed_sparse_indices_kernelILNS2_8CDimNameE1ENS2_18CUDAKernelLauncherENS2_14EmptyVecKernelENS2_8DummyVecELm0EEEvRKNS_6TensorESA_lllENKUlvE1_clEvENKUlvE_clEvEUliiiiiE_St5arrayIPcLm6EELi4E23TrivialOffsetCalculatorILi5EjESH_ILi1EjENS0_6memory15LoadWithoutCastENSK_16StoreWithoutCastEEEviT_T0_T2_T3_T4_T5_:
[----:B------:R-:W-:Y:S02]  /*0000*/  IMAD.MOV.U32 R1, RZ, RZ, c[0x0][0x28] ;  /* 0x00000a00ff017624 */ /* 0x000fe400078e00ff */
[----:B------:R-:W0:Y:S01]  /*0010*/  S2R R15, SR_CTAID.X ;  /* 0x00000000000f7919 */ /* 0x000e220000002500 */
[----:B------:R-:W-:Y:S01]  /*0020*/  IMAD.MOV.U32 R0, RZ, RZ, -0x200 ;  /* 0xfffffe00ff007424 */ /* 0x000fe200078e00ff */
[----:B------:R-:W-:Y:S01]  /*0030*/  ULDC.64 UR36, c[0x0][0x118] ;  /* 0x0000460000247ab9 */ /* 0x000fe20000000a00 */
[----:B------:R-:W-:Y:S01]  /*0040*/  CS2R R18, SRZ ;  /* 0x0000000000127805 */ /* 0x000fe2000001ff00 */
[----:B------:R-:W1:Y:S01]  /*0050*/  S2R R50, SR_TID.X ;  /* 0x0000000000327919 */ /* 0x000e620000002100 */
[----:B------:R-:W-:Y:S01]  /*0060*/  CS2R R32, SRZ ;  /* 0x0000000000207805 */ /* 0x000fe2000001ff00 */
[----:B------:R-:W-:Y:S02]  /*0070*/  IMAD.MOV.U32 R31, RZ, RZ, RZ ;  /* 0x000000ffff1f7224 */ /* 0x000fe400078e00ff */
[----:B0-----:R-:W-:Y:S02]  /*0080*/  IMAD R43, R15, R0, c[0x0][0x160] ;  /* 0x000058000f2b7624 */ /* 0x001fe400078e0200 */
[----:B------:R-:W-:-:S02]  /*0090*/  IMAD.MOV.U32 R0, RZ, RZ, RZ ;  /* 0x000000ffff007224 */ /* 0x000fc400078e00ff */
[----:B-1----:R-:W-:Y:S01]  /*00a0*/  IMAD.MOV.U32 R12, RZ, RZ, R50 ;  /* 0x000000ffff0c7224 */ /* 0x002fe200078e0032 */
[----:B------:R-:W-:-:S13]  /*00b0*/  ISETP.GE.AND P1, PT, R50, R43, PT ;  /* 0x0000002b3200720c */ /* 0x000fda0003f26270 */
[----:B------:R-:W-:Y:S01]  /*00c0*/  @!P1 IADD3 R12, R50, 0x80, RZ ;  /* 0x00000080320c9810 */ /* 0x000fe20007ffe0ff */
[----:B------:R-:W-:Y:S02]  /*00d0*/  @!P1 IMAD R10, R15, 0x200, R50 ;  /* 0x000002000f0a9824 */ /* 0x000fe400078e0232 */
[----:B------:R-:W-:Y:S01]  /*00e0*/  @!P1 IMAD.MOV.U32 R11, RZ, RZ, 0x4 ;  /* 0x00000004ff0b9424 */ /* 0x000fe200078e00ff */
[----:B------:R-:W-:-:S03]  /*00f0*/  ISETP.GE.AND P0, PT, R12, R43, PT ;  /* 0x0000002b0c00720c */ /* 0x000fc60003f06270 */
[----:B------:R-:W-:Y:S01]  /*0100*/  @!P1 IMAD.WIDE.U32 R2, R10, R11, c[0x0][0x1b0] ;  /* 0x00006c000a029625 */ /* 0x000fe200078e000b */
[----:B------:R-:W-:-:S03]  /*0110*/  CS2R R44, SRZ ;  /* 0x00000000002c7805 */ /* 0x000fc6000001ff00 */
[CC--:B------:R-:W-:Y:S01]  /*0120*/  @!P1 IMAD.WIDE.U32 R4, R10.reuse, R11.reuse, c[0x0][0x1b8] ;  /* 0x00006e000a049625 */ /* 0x0c0fe200078e000b */
[----:B------:R0:W5:Y:S03]  /*0130*/  @!P1 LDG.E R0, [R2.64] ;  /* 0x0000002402009981 */ /* 0x000166000c1e1900 */
[-C--:B------:R-:W-:Y:S01]  /*0140*/  @!P1 IMAD.WIDE.U32 R6, R10, R11.reuse, c[0x0][0x1c0] ;  /* 0x000070000a069625 */ /* 0x080fe200078e000b */
[----:B------:R1:W5:Y:S01]  /*0150*/  @!P1 LDG.E R19, [R4.64] ;  /* 0x0000002404139981 */ /* 0x000362000c1e1900 */
[----:B------:R-:W-:Y:S02]  /*0160*/  @!P0 LEA R13, R15, R12, 0x9 ;  /* 0x0000000c0f0d8211 */ /* 0x000fe400078e48ff */
[----:B------:R-:W-:Y:S01]  /*0170*/  @!P0 IADD3 R12, R12, 0x80, RZ ;  /* 0x000000800c0c8810 */ /* 0x000fe20007ffe0ff */
[----:B------:R-:W-:Y:S01]  /*0180*/  @!P0 IMAD.MOV.U32 R14, RZ, RZ, 0x4 ;  /* 0x00000004ff0e8424 */ /* 0x000fe200078e00ff */
[----:B------:R2:W5:Y:S01]  /*0190*/  @!P1 LDG.E R32, [R6.64] ;  /* 0x0000002406209981 */ /* 0x000562000c1e1900 */
[----:B------:R-:W-:Y:S01]  /*01a0*/  @!P1 IMAD.WIDE.U32 R8, R10, R11, c[0x0][0x1c8] ;  /* 0x000072000a089625 */ /* 0x000fe200078e000b */
[----:B------:R-:W-:-:S03]  /*01b0*/  ISETP.GE.AND P3, PT, R12, R43, PT ;  /* 0x0000002b0c00720c */ /* 0x000fc60003f66270 */
[----:B------:R-:W-:Y:S01]  /*01c0*/  @!P1 IMAD.WIDE.U32 R10, R10, R11, c[0x0][0x1d0] ;  /* 0x000074000a0a9625 */ /* 0x000fe200078e000b */
[----:B------:R3:W5:Y:S03]  /*01d0*/  @!P1 LDG.E R31, [R8.64] ;  /* 0x00000024081f9981 */ /* 0x000766000c1e1900 */
[CC--:B0-----:R-:W-:Y:S01]  /*01e0*/  @!P0 IMAD.WIDE.U32 R2, R13.reuse, R14.reuse, c[0x0][0x1b0] ;  /* 0x00006c000d028625 */ /* 0x0c1fe200078e000e */
[----:B------:R0:W5:Y:S01]  /*01f0*/  @!P1 LDG.E R18, [R10.64] ;  /* 0x000000240a129981 */ /* 0x000162000c1e1900 */
[----:B------:R-:W-:Y:S01]  /*0200*/  CS2R R34, SRZ ;  /* 0x0000000000227805 */ /* 0x000fe2000001ff00 */
[----:B------:R-:W-:Y:S01]  /*0210*/  CS2R R40, SRZ ;  /* 0x0000000000287805 */ /* 0x000fe2000001ff00 */
[-C--:B-1----:R-:W-:Y:S01]  /*0220*/  @!P0 IMAD.WIDE.U32 R4, R13, R14.reuse, c[0x0][0x1b8] ;  /* 0x00006e000d048625 */ /* 0x082fe200078e000e */
[----:B------:R-:W-:Y:S01]  /*0230*/  CS2R R46, SRZ ;  /* 0x00000000002e7805 */ /* 0x000fe2000001ff00 */
[----:B------:R-:W-:Y:S01]  /*0240*/  @!P3 MOV R24, 0x4 ;  /* 0x000000040018b802 */ /* 0x000fe20000000f00 */
[----:B------:R1:W5:Y:S01]  /*0250*/  @!P0 LDG.E R45, [R2.64] ;  /* 0x00000024022d8981 */ /* 0x000362000c1e1900 */
[----:B------:R-:W-:Y:S01]  /*0260*/  @!P3 IMAD R23, R15, 0x200, R12 ;  /* 0x000002000f17b824 */ /* 0x000fe200078e020c */
[----:B------:R-:W-:Y:S01]  /*0270*/  @!P3 IADD3 R12, R12, 0x80, RZ ;  /* 0x000000800c0cb810 */ /* 0x000fe20007ffe0ff */
[CC--:B--2---:R-:W-:Y:S01]  /*0280*/  @!P0 IMAD.WIDE.U32 R6, R13.reuse, R14.reuse, c[0x0][0x1c0] ;  /* 0x000070000d068625 */ /* 0x0c4fe200078e000e */
[----:B------:R-:W-:Y:S01]  /*0290*/  CS2R R36, SRZ ;  /* 0x0000000000247805 */ /* 0x000fe2000001ff00 */
[----:B------:R-:W-:Y:S01]  /*02a0*/  CS2R R48, SRZ ;  /* 0x0000000000307805 */ /* 0x000fe2000001ff00 */
[----:B------:R-:W-:Y:S01]  /*02b0*/  ISETP.GE.AND P2, PT, R12, R43, PT ;  /* 0x0000002b0c00720c */ /* 0x000fe20003f46270 */
[CC--:B---3--:R-:W-:Y:S01]  /*02c0*/  @!P0 IMAD.WIDE.U32 R8, R13.reuse, R14.reuse, c[0x0][0x1c8] ;  /* 0x000072000d088625 */ /* 0x0c8fe200078e000e */
[----:B------:R2:W5:Y:S03]  /*02d0*/  @!P0 LDG.E R34, [R6.64] ;  /* 0x0000002406228981 */ /* 0x000566000c1e1900 */
[----:B0-----:R-:W-:Y:S01]  /*02e0*/  @!P0 IMAD.WIDE.U32 R10, R13, R14, c[0x0][0x1d0] ;  /* 0x000074000d0a8625 */ /* 0x001fe200078e000e */
[----:B------:R0:W5:Y:S04]  /*02f0*/  @!P0 LDG.E R33, [R8.64] ;  /* 0x0000002408218981 */ /* 0x000168000c1e1900 */
[----:B------:R3:W5:Y:S03]  /*0300*/  @!P0 LDG.E R41, [R10.64] ;  /* 0x000000240a298981 */ /* 0x000766000c1e1900 */
[----:B------:R-:W-:Y:S01]  /*0310*/  @!P2 IMAD R22, R15, 0x200, R12 ;  /* 0x000002000f16a824 */ /* 0x000fe200078e020c */
[----:B------:R2:W5:Y:S01]  /*0320*/  @!P0 LDG.E R44, [R4.64] ;  /* 0x00000024042c8981 */ /* 0x000562000c1e1900 */
[----:B------:R-:W-:-:S02]  /*0330*/  @!P2 IMAD.MOV.U32 R25, RZ, RZ, 0x4 ;  /* 0x00000004ff19a424 */ /* 0x000fc400078e00ff */
[----:B------:R-:W-:-:S04]  /*0340*/  @!P3 IMAD.WIDE.U32 R12, R23, R24, c[0x0][0x1b0] ;  /* 0x00006c00170cb625 */ /* 0x000fc800078e0018 */
[CC--:B-1----:R-:W-:Y:S01]  /*0350*/  @!P2 IMAD.WIDE.U32 R2, R22.reuse, R25.reuse, c[0x0][0x1d0] ;  /* 0x000074001602a625 */ /* 0x0c2fe200078e0019 */
[----:B------:R1:W5:Y:S03]  /*0360*/  @!P3 LDG.E R47, [R12.64] ;  /* 0x000000240c2fb981 */ /* 0x000366000c1e1900 */
[CC--:B--2---:R-:W-:Y:S02]  /*0370*/  @!P2 IMAD.WIDE.U32 R6, R22.reuse, R25.reuse, c[0x0][0x1b0] ;  /* 0x00006c001606a625 */ /* 0x0c4fe400078e0019 */
[----:B------:R2:W4:Y:S02]  /*0380*/  @!P2 LDG.E R3, [R2.64] ;  /* 0x000000240203a981 */ /* 0x000524000c1e1900 */
[CC--:B0-----:R-:W-:Y:S02]  /*0390*/  @!P2 IMAD.WIDE.U32 R8, R22.reuse, R25.reuse, c[0x0][0x1b8] ;  /* 0x00006e001608a625 */ /* 0x0c1fe400078e0019 */
[----:B------:R0:W5:Y:S02]  /*03a0*/  @!P2 LDG.E R49, [R6.64] ;  /* 0x000000240631a981 */ /* 0x000164000c1e1900 */
[----:B---3--:R-:W-:-:S02]  /*03b0*/  @!P2 IMAD.WIDE.U32 R10, R22, R25, c[0x0][0x1c0] ;  /* 0x00007000160aa625 */ /* 0x008fc400078e0019 */
[----:B------:R0:W5:Y:S02]  /*03c0*/  @!P2 LDG.E R48, [R8.64] ;  /* 0x000000240830a981 */ /* 0x000164000c1e1900 */
[----:B-1----:R-:W-:Y:S02]  /*03d0*/  @!P2 IMAD.WIDE.U32 R12, R22, R25, c[0x0][0x1c8] ;  /* 0x00007200160ca625 */ /* 0x002fe400078e0019 */
[----:B------:R0:W5:Y:S04]  /*03e0*/  @!P2 LDG.E R40, [R10.64] ;  /* 0x000000240a28a981 */ /* 0x000168000c1e1900 */
[----:B------:R0:W5:Y:S01]  /*03f0*/  @!P2 LDG.E R37, [R12.64] ;  /* 0x000000240c25a981 */ /* 0x000162000c1e1900 */
[----:B------:R-:W-:Y:S01]  /*0400*/  @!P3 IMAD.WIDE.U32 R14, R23, R24, c[0x0][0x1b8] ;  /* 0x00006e00170eb625 */ /* 0x000fe200078e0018 */
[----:B------:R-:W-:-:S03]  /*0410*/  ULDC UR4, c[0x0][0x17c] ;  /* 0x00005f0000047ab9 */ /* 0x000fc60000000800 */
[----:B--2---:R-:W-:Y:S01]  /*0420*/  IMAD.MOV.U32 R2, RZ, RZ, 0x1 ;  /* 0x00000001ff027424 */ /* 0x004fe200078e00ff */
[----:B------:R1:W5:Y:S01]  /*0430*/  @!P3 LDG.E R46, [R14.64] ;  /* 0x000000240e2eb981 */ /* 0x000362000c1e1900 */
[----:B------:R-:W-:Y:S02]  /*0440*/  IMAD.MOV.U32 R42, RZ, RZ, RZ ;  /* 0x000000ffff2a7224 */ /* 0x000fe400078e00ff */
[----:B------:R-:W-:Y:S01]  /*0450*/  @!P3 IMAD.WIDE.U32 R16, R23, R24, c[0x0][0x1c0] ;  /* 0x000070001710b625 */ /* 0x000fe200078e0018 */
[----:B------:R-:W-:-:S03]  /*0460*/  ISETP.LT.U32.AND P0, PT, RZ, c[0x0][0x178], PT ;  /* 0x00005e00ff007a0c */ /* 0x000fc60003f01070 */
[CC--:B------:R-:W-:Y:S01]  /*0470*/  @!P3 IMAD.WIDE.U32 R20, R23.reuse, R24.reuse, c[0x0][0x1c8] ;  /* 0x000072001714b625 */ /* 0x0c0fe200078e0018 */
[----:B------:R-:W-:Y:S01]  /*0480*/  IADD3 R2, -R2, c[0x0][0x180], RZ ;  /* 0x0000600002027a10 */ /* 0x000fe20007ffe1ff */
[----:B------:R0:W5:Y:S02]  /*0490*/  @!P3 LDG.E R36, [R16.64] ;  /* 0x000000241024b981 */ /* 0x000164000c1e1900 */
[----:B------:R-:W-:Y:S02]  /*04a0*/  @!P3 IMAD.WIDE.U32 R4, R23, R24, c[0x0][0x1d0] ;  /* 0x000074001704b625 */ /* 0x000fe400078e0018 */
[----:B------:R0:W5:Y:S02]  /*04b0*/  @!P3 LDG.E R35, [R20.64] ;  /* 0x000000241423b981 */ /* 0x000164000c1e1900 */
[----:B-1----:R-:W-:Y:S02]  /*04c0*/  IMAD.U32 R14, RZ, RZ, UR4 ;  /* 0x00000004ff0e7e24 */ /* 0x002fe4000f8e00ff */
[----:B------:R0:W5:Y:S01]  /*04d0*/  @!P3 LDG.E R42, [R4.64] ;  /* 0x00000024042ab981 */ /* 0x000162000c1e1900 */
[----:B------:R-:W-:-:S02]  /*04e0*/  ISETP.GT.AND P3, PT, R2, -0x1, PT ;  /* 0xffffffff0200780c */ /* 0x000fc40003f64270 */
[----:B------:R-:W-:Y:S01]  /*04f0*/  ISETP.GT.AND.EX P0, PT, R14, RZ, PT, P0 ;  /* 0x000000ff0e00720c */ /* 0x000fe20003f04300 */
[----:B------:R-:W-:Y:S01]  /*0500*/  BSSY B6, `(.L_x_5205) ;  /* 0x00009c1000067945 */ /* 0x000fe20003800000 */
[----:B------:R-:W-:Y:S02]  /*0510*/  CS2R R38, SRZ ;  /* 0x0000000000267805 */ /* 0x000fe4000001ff00 */
[--C-:B----4-:R-:W-:Y:S01]  /*0520*/  @!P2 SHF.R.S32.HI R39, RZ, 0x1f, R3.reuse ;  /* 0x0000001fff27a819 */ /* 0x110fe20000011403 */
[----:B------:R-:W-:-:S08]  /*0530*/  @!P2 IMAD.MOV.U32 R38, RZ, RZ, R3 ;  /* 0x000000ffff26a224 */ /* 0x000fd000078e0003 */
[----:B------:R-:W-:Y:S05]  /*0540*/  @P3 BRA P0, `(.L_x_5206) ;  /* 0x00001fd000003947 */ /* 0x000fea0000000000 */
[----:B0-----:R-:W-:Y:S01]  /*0550*/  BSSY B7, `(.L_x_5207) ;  /* 0x000007d000077945 */ /* 0x001fe20003800000 */
[----:B------:R-:W-:Y:S05]  /*0560*/  @P1 BRA `(.L_x_5208) ;  /* 0x000007b000001947 */ /* 0x000fea0003800000 */
[----:B------:R-:W-:Y:S01]  /*0570*/  ISETP.NE.U32.AND P0, PT, RZ, c[0x4][0x148], PT ;  /* 0x01005200ff007a0c */ /* 0x000fe20003f05070 */
[----:B------:R-:W-:Y:S01]  /*0580*/  BSSY B8, `(.L_x_5209) ;  /* 0x0000017000087945 */ /* 0x000fe20003800000 */
[----:B-----5:R-:W-:Y:S02]  /*0590*/  ISETP.EQ.AND P1, PT, R0, c[0x0][0x168], PT ;  /* 0x00005a0000007a0c */ /* 0x020fe40003f22270 */
[----:B------:R-:W-:-:S13]  /*05a0*/  ISETP.NE.AND.EX P0, PT, RZ, c[0x4][0x14c], PT, P0 ;  /* 0x01005300ff007a0c */ /* 0x000fda0003f05300 */
[----:B------:R-:W-:Y:S05]  /*05b0*/  @P0 BRA P1, `(.L_x_5210) ;  /* 0x0000013000000947 */ /* 0x000fea0000800000 */
[----:B------:R-:W-:Y:S01]  /*05c0*/  MOV R14, 0x0 ;  /* 0x00000000000e7802 */ /* 0x000fe20000000f00 */
[----:B------:R-:W-:Y:S01]  /*05d0*/  IMAD.MOV.U32 R5, RZ, RZ, c[0x4][0x12c] ;  /* 0x01004b00ff057624 */ /* 0x000fe200078e00ff */
[----:B------:R-:W-:Y:S01]  /*05e0*/  MOV R4, c[0x4][0x128] ;  /* 0x01004a0000047a02 */ /* 0x000fe20000000f00 */
[----:B------:R-:W-:Y:S01]  /*05f0*/  IMAD.MOV.U32 R6, RZ, RZ, c[0x4][0x110] ;  /* 0x01004400ff067624 */ /* 0x000fe200078e00ff */
[----:B------:R-:W-:Y:S01]  /*0600*/  MOV R11, c[0x4][0xc] ;  /* 0x01000300000b7a02 */ /* 0x000fe20000000f00 */
[----:B------:R-:W-:Y:S01]  /*0610*/  IMAD.MOV.U32 R7, RZ, RZ, c[0x4][0x114] ;  /* 0x01004500ff077624 */ /* 0x000fe200078e00ff */
[----:B------:R-:W0:Y:S01]  /*0620*/  LDC.64 R14, c[0x4][R14] ;  /* 0x010000000e0e7b82 */ /* 0x000e220000000a00 */
[----:B------:R-:W-:Y:S02]  /*0630*/  IMAD.MOV.U32 R8, RZ, RZ, 0x2c ;  /* 0x0000002cff087424 */ /* 0x000fe400078e00ff */
[----:B------:R-:W-:Y:S02]  /*0640*/  IMAD.MOV.U32 R10, RZ, RZ, c[0x4][0x8] ;  /* 0x01000200ff0a7624 */ /* 0x000fe400078e00ff */
[----:B------:R-:W-:-:S02]  /*0650*/  IMAD.MOV.U32 R12, RZ, RZ, 0x1 ;  /* 0x00000001ff0c7424 */ /* 0x000fc400078e00ff */
        /* <DEDUP_REMOVED lines=9> */
.L_x_5210:
[----:B------:R-:W-:Y:S05]  /*06f0*/  BSYNC B8 ;  /* 0x0000000000087941 */ /* 0x000fea0003800000 */
.L_x_5209:
[----:B------:R-:W-:Y:S01]  /*0700*/  ISETP.NE.U32.AND P0, PT, RZ, c[0x4][0x158], PT ;  /* 0x01005600ff007a0c */ /* 0x000fe20003f05070 */
[----:B------:R-:W-:Y:S01]  /*0710*/  BSSY B8, `(.L_x_5211) ;  /* 0x0000017000087945 */ /* 0x000fe20003800000 */
[----:B------:R-:W-:Y:S02]  /*0720*/  ISETP.EQ.AND P1, PT, R19, c[0x0][0x178], PT ;  /* 0x00005e0013007a0c */ /* 0x000fe40003f22270 */
        /* <DEDUP_REMOVED lines=21> */
.L_x_5212:
[----:B------:R-:W-:Y:S05]  /*0880*/  BSYNC B8 ;  /* 0x0000000000087941 */ /* 0x000fea0003800000 */
.L_x_5211:
[----:B------:R-:W-:Y:S01]  /*0890*/  IADD3 R0, R31, -R32, RZ ;  /* 0x800000201f007210 */ /* 0x000fe20007ffe0ff */
[----:B------:R-:W-:Y:S01]  /*08a0*/  BSSY B8, `(.L_x_5213) ;  /* 0x0000019000087945 */ /* 0x000fe20003800000 */
[----:B------:R-:W-:Y:S02]  /*08b0*/  ISETP.NE.U32.AND P1, PT, RZ, c[0x4][0x168], PT ;  /* 0x01005a00ff007a0c */ /* 0x000fe40003f25070 */
[C---:B------:R-:W-:Y:S02]  /*08c0*/  ISETP.GT.AND P0, PT, R0.reuse, c[0x0][0x170], PT ;  /* 0x00005c0000007a0c */ /* 0x040fe40003f04270 */
[----:B------:R-:W-:Y:S02]  /*08d0*/  ISETP.NE.AND.EX P1, PT, RZ, c[0x4][0x16c], PT, P1 ;  /* 0x01005b00ff007a0c */ /* 0x000fe40003f25310 */
[----:B------:R-:W-:-:S13]  /*08e0*/  ISETP.GE.AND P0, PT, R0, c[0x0][0x168], !P0 ;  /* 0x00005a0000007a0c */ /* 0x000fda0004706270 */
        /* <DEDUP_REMOVED lines=20> */
.L_x_5214:
[----:B------:R-:W-:Y:S05]  /*0a30*/  BSYNC B8 ;  /* 0x0000000000087941 */ /* 0x000fea0003800000 */
.L_x_5213:
        /* <DEDUP_REMOVED lines=8> */
[----:B------:R-:W-:Y:S02]  /*0ac0*/  LEA R16, P0, R32, c[0x0][0x198], 0x2 ;  /* 0x0000660020107a11 */ /* 0x000fe400078010ff */
[C---:B------:R-:W-:Y:S02]  /*0ad0*/  LEA R18, P2, R31.reuse, c[0x0][0x198], 0x2 ;  /* 0x000066001f127a11 */ /* 0x040fe400078410ff */
[----:B------:R-:W-:Y:S02]  /*0ae0*/  IADD3 R16, P1, R16, 0x4, RZ ;  /* 0x0000000410107810 */ /* 0x000fe40007f3e0ff */
[----:B------:R-:W-:Y:S02]  /*0af0*/  LEA.HI.X R17, R32, c[0x0][0x19c], R17, 0x2, P0 ;  /* 0x0000670020117a11 */ /* 0x000fe400000f1411 */
[----:B------:R-:W-:-:S03]  /*0b00*/  LEA.HI.X R22, R31, c[0x0][0x19c], R2, 0x2, P2 ;  /* 0x000067001f167a11 */ /* 0x000fc600010f1402 */
[----:B------:R-:W-:-:S05]  /*0b10*/  IMAD.X R17, RZ, RZ, R17, P1 ;  /* 0x000000ffff117224 */ /* 0x000fca00008e0611 */
.L_x_5217:
        /* <DEDUP_REMOVED lines=26> */
.L_x_5216:
[----:B------:R-:W-:Y:S05]  /*0cc0*/  BSYNC B8 ;  /* 0x0000000000087941 */ /* 0x000fea0003800000 */
.L_x_5215:
[----:B------:R-:W-:-:S05]  /*0cd0*/  IADD3 R16, P0, R16, 0x4, RZ ;  /* 0x0000000410107810 */ /* 0x000fca0007f1e0ff */
[----:B------:R-:W-:Y:S01]  /*0ce0*/  IMAD.X R17, RZ, RZ, R17, P0 ;  /* 0x000000ffff117224 */ /* 0x000fe200000e0611 */
[----:B------:R-:W-:-:S04]  /*0cf0*/  ISETP.GE.U32.AND P0, PT, R16, R18, PT ;  /* 0x000000121000720c */ /* 0x000fc80003f06070 */
[----:B------:R-:W-:-:S13]  /*0d00*/  ISETP.GE.U32.AND.EX P0, PT, R17, R22, PT, P0 ;  /* 0x000000161100720c */ /* 0x000fda0003f06100 */
[----:B------:R-:W-:Y:S05]  /*0d10*/  @!P0 BRA `(.L_x_5217) ;  /* 0xfffffe0000008947 */ /* 0x000fea000383ffff */
.L_x_5208:
[----:B------:R-:W-:Y:S05]  /*0d20*/  BSYNC B7 ;  /* 0x0000000000077941 */ /* 0x000fea0003800000 */
.L_x_5207:
[----:B-----5:R-:W-:Y:S01]  /*0d30*/  IADD3 R0, R50, 0x80, RZ ;  /* 0x0000008032007810 */ /* 0x020fe20007ffe0ff */
[----:B------:R-:W-:Y:S03]  /*0d40*/  BSSY B7, `(.L_x_5218) ;  /* 0x000007e000077945 */ /* 0x000fe60003800000 */
[----:B------:R-:W-:-:S13]  /*0d50*/  ISETP.GE.AND P0, PT, R0, R43, PT ;  /* 0x0000002b0000720c */ /* 0x000fda0003f06270 */
[----:B------:R-:W-:Y:S05]  /*0d60*/  @P0 BRA `(.L_x_5219) ;  /* 0x000007b000000947 */ /* 0x000fea0003800000 */
[----:B------:R-:W-:Y:S01]  /*0d70*/  ISETP.NE.U32.AND P0, PT, RZ, c[0x4][0x148], PT ;  /* 0x01005200ff007a0c */ /* 0x000fe20003f05070 */
[----:B------:R-:W-:Y:S01]  /*0d80*/  BSSY B8, `(.L_x_5220) ;  /* 0x0000017000087945 */ /* 0x000fe20003800000 */
[----:B------:R-:W-:Y:S02]  /*0d90*/  ISETP.EQ.AND P1, PT, R45, c[0x0][0x168], PT ;  /* 0x00005a002d007a0c */ /* 0x000fe40003f22270 */
[----:B------:R-:W-:-:S13]  /*0da0*/  ISETP.NE.AND.EX P0, PT, RZ, c[0x4][0x14c], PT, P0 ;  /* 0x01005300ff007a0c */ /* 0x000fda0003f05300 */
        /* <DEDUP_REMOVED lines=20> */
.L_x_5221:
[----:B------:R-:W-:Y:S05]  /*0ef0*/  BSYNC B8 ;  /* 0x0000000000087941 */ /* 0x000fea0003800000 */
.L_x_5220:
        /* <DEDUP_REMOVED lines=24> */
.L_x_5223:
[----:B------:R-:W-:Y:S05]  /*1080*/  BSYNC B8 ;  /* 0x0000000000087941 */ /* 0x000fea0003800000 */
.L_x_5222:
        /* <DEDUP_REMOVED lines=26> */
.L_x_5225:
[----:B------:R-:W-:Y:S05]  /*1230*/  BSYNC B8 ;  /* 0x0000000000087941 */ /* 0x000fea0003800000 */
.L_x_5224:
        /* <DEDUP_REMOVED lines=14> */
.L_x_5228:
        /* <DEDUP_REMOVED lines=26> */
.L_x_5227:
[----:B------:R-:W-:Y:S05]  /*14c0*/  BSYNC B8 ;  /* 0x0000000000087941 */ /* 0x000fea0003800000 */
.L_x_5226:
[----:B------:R-:W-:-:S05]  /*14d0*/  IADD3 R16, P0, R16, 0x4, RZ ;  /* 0x0000000410107810 */ /* 0x000fca0007f1e0ff */
[----:B------:R-:W-:Y:S01]  /*14e0*/  IMAD.X R17, RZ, RZ, R17, P0 ;  /* 0x000000ffff117224 */ /* 0x000fe200000e0611 */
[----:B------:R-:W-:-:S04]  /*14f0*/  ISETP.GE.U32.AND P0, PT, R16, R19, PT ;  /* 0x000000131000720c */ /* 0x000fc80003f06070 */
[----:B------:R-:W-:-:S13]  /*1500*/  ISETP.GE.U32.AND.EX P0, PT, R17, R18, PT, P0 ;  /* 0x000000121100720c */ /* 0x000fda0003f06100 */
[----:B------:R-:W-:Y:S05]  /*1510*/  @!P0 BRA `(.L_x_5228) ;  /* 0xfffffe0000008947 */ /* 0x000fea000383ffff */
.L_x_5219:
[----:B------:R-:W-:Y:S05]  /*1520*/  BSYNC B7 ;  /* 0x0000000000077941 */ /* 0x000fea0003800000 */
.L_x_5218:
[----:B------:R-:W-:Y:S01]  /*1530*/  IADD3 R0, R50, 0x100, RZ ;  /* 0x0000010032007810 */ /* 0x000fe20007ffe0ff */
        /* <DEDUP_REMOVED lines=27> */
.L_x_5232:
[----:B------:R-:W-:Y:S05]  /*16f0*/  BSYNC B8 ;  /* 0x0000000000087941 */ /* 0x000fea0003800000 */
.L_x_5231:
[----:B------:R-:W-:Y:S01]  /*1700*/  ISETP.NE.U32.AND P0, PT, RZ, c[0x4][0x158], PT ;  /* 0x01005600ff007a0c */ /* 0x000fe20003f05070 */
[----:B------:R-:W-:Y:S01]  /*1710*/  BSSY B8, `(.L_x_5233) ;  /* 0x0000017000087945 */ /* 0x000fe20003800000 */
[----:B------:R-:W-:Y:S02]  /*1720*/  ISETP.EQ.AND P1, PT, R46, c[0x0][0x178], PT ;  /* 0x00005e002e007a0c */ /* 0x000fe40003f22270 */
        /* <DEDUP_REMOVED lines=21> */
.L_x_5234:
[----:B------:R-:W-:Y:S05]  /*1880*/  BSYNC B8 ;  /* 0x0000000000087941 */ /* 0x000fea0003800000 */
.L_x_5233:
        /* <DEDUP_REMOVED lines=26> */
.L_x_5236:
[----:B------:R-:W-:Y:S05]  /*1a30*/  BSYNC B8 ;  /* 0x0000000000087941 */ /* 0x000fea0003800000 */
.L_x_5235:
[----:B------:R-:W-:Y:S02]  /*1a40*/  IADD3 R0, P1, R36, 0x1, RZ ;  /* 0x0000000124007810 */ /* 0x000fe40007f3e0ff */
[----:B------:R-:W-:Y:S02]  /*1a50*/  SHF.R.S32.HI R17, RZ, 0x1f, R36 ;  /* 0x0000001fff117819 */ /* 0x000fe40000011424 */
[----:B------:R-:W-:Y:S02]  /*1a60*/  ISETP.GE.U32.AND P0, PT, R0, R35, PT ;  /* 0x000000230000720c */ /* 0x000fe40003f06070 */
[----:B------:R-:W-:Y:S02]  /*1a70*/  SHF.R.S32.HI R2, RZ, 0x1f, R35 ;  /* 0x0000001fff027819 */ /* 0x000fe40000011423 */
[----:B------:R-:W-:-:S04]  /*1a80*/  IADD3.X R0, RZ, R17, RZ, P1, !PT ;  /* 0x00000011ff007210 */ /* 0x000fc80000ffe4ff */
        /* <DEDUP_REMOVED lines=9> */
.L_x_5239:
        /* <DEDUP_REMOVED lines=26> */
.L_x_5238:
[----:B------:R-:W-:Y:S05]  /*1cc0*/  BSYNC B8 ;  /* 0x0000000000087941 */ /* 0x000fea0003800000 */
.L_x_5237:
[----:B------:R-:W-:-:S05]  /*1cd0*/  IADD3 R16, P0, R16, 0x4, RZ ;  /* 0x0000000410107810 */ /* 0x000fca0007f1e0ff */
[----:B------:R-:W-:Y:S01]  /*1ce0*/  IMAD.X R17, RZ, RZ, R17, P0 ;  /* 0x000000ffff117224 */ /* 0x000fe200000e0611 */
[----:B------:R-:W-:-:S04]  /*1cf0*/  ISETP.GE.U32.AND P0, PT, R16, R19, PT ;  /* 0x000000131000720c */ /* 0x000fc80003f06070 */
[----:B------:R-:W-:-:S13]  /*1d00*/  ISETP.GE.U32.AND.EX P0, PT, R17, R18, PT, P0 ;  /* 0x000000121100720c */ /* 0x000fda0003f06100 */
[----:B------:R-:W-:Y:S05]  /*1d10*/  @!P0 BRA `(.L_x_5239) ;  /* 0xfffffe0000008947 */ /* 0x000fea000383ffff */
.L_x_5230:
[----:B------:R-:W-:Y:S05]  /*1d20*/  BSYNC B7 ;  /* 0x0000000000077941 */ /* 0x000fea0003800000 */
.L_x_5229:
        /* <DEDUP_REMOVED lines=28> */
.L_x_5243:
[----:B------:R-:W-:Y:S05]  /*1ef0*/  BSYNC B8 ;  /* 0x0000000000087941 */ /* 0x000fea0003800000 */
.L_x_5242:
        /* <DEDUP_REMOVED lines=24> */
.L_x_5245:
[----:B------:R-:W-:Y:S05]  /*2080*/  BSYNC B8 ;  /* 0x0000000000087941 */ /* 0x000fea0003800000 */
.L_x_5244:
        /* <DEDUP_REMOVED lines=26> */
.L_x_5247:
[----:B------:R-:W-:Y:S05]  /*2230*/  BSYNC B8 ;  /* 0x0000000000087941 */ /* 0x000fea0003800000 */
.L_x_5246:
[----:B------:R-:W-:Y:S01]  /*2240*/  IADD3 R2, P1, R40, 0x1, RZ ;  /* 0x0000000128027810 */ /* 0x000fe20007f3e0ff */
[----:B------:R-:W-:Y:S01]  /*2250*/  IMAD.MOV.U32 R16, RZ, RZ, 0x4 ;  /* 0x00000004ff107424 */ /* 0x000fe200078e00ff */
[----:B------:R-:W-:Y:S02]  /*2260*/  SHF.R.S32.HI R0, RZ, 0x1f, R37 ;  /* 0x0000001fff007819 */ /* 0x000fe40000011425 */
[----:B------:R-:W-:Y:S02]  /*2270*/  ISETP.GE.U32.AND P0, PT, R2, R37, PT ;  /* 0x000000250200720c */ /* 0x000fe40003f06070 */
[----:B------:R-:W-:-:S04]  /*2280*/  LEA.HI.X.SX32 R3, R40, RZ, 0x1, P1 ;  /* 0x000000ff28037211 */ /* 0x000fc800008f0eff */
[----:B------:R-:W-:-:S04]  /*2290*/  ISETP.GE.AND.EX P0, PT, R3, R0, PT, P0 ;  /* 0x000000000300720c */ /* 0x000fc80003f06300 */
[----:B------:R-:W-:Y:S01]  /*22a0*/  ISETP.LE.OR P0, PT, R37, R40, P0 ;  /* 0x000000282500720c */ /* 0x000fe20000703670 */
[----:B------:R-:W-:-:S04]  /*22b0*/  IMAD.WIDE R40, R40, R16, c[0x0][0x198] ;  /* 0x0000660028287625 */ /* 0x000fc800078e0210 */
[----:B------:R-:W-:-:S08]  /*22c0*/  IMAD.WIDE R16, R37, R16, c[0x0][0x198] ;  /* 0x0000660025107625 */ /* 0x000fd000078e0210 */
[----:B------:R-:W-:Y:S05]  /*22d0*/  @P0 BRA `(.L_x_5241) ;  /* 0x0000022000000947 */ /* 0x000fea0003800000 */
[----:B------:R-:W-:-:S05]  /*22e0*/  IADD3 R18, P0, R40, 0x4, RZ ;  /* 0x0000000428127810 */ /* 0x000fca0007f1e0ff */
[----:B------:R-:W-:-:S05]  /*22f0*/  IMAD.X R19, RZ, RZ, R41, P0 ;  /* 0x000000ffff137224 */ /* 0x000fca00000e0629 */
.L_x_5250:
        /* <DEDUP_REMOVED lines=26> */
.L_x_5249:
[----:B------:R-:W-:Y:S05]  /*24a0*/  BSYNC B8 ;  /* 0x0000000000087941 */ /* 0x000fea0003800000 */
.L_x_5248:
[----:B------:R-:W-:-:S05]  /*24b0*/  IADD3 R18, P0, R18, 0x4, RZ ;  /* 0x0000000412127810 */ /* 0x000fca0007f1e0ff */
[----:B------:R-:W-:Y:S01]  /*24c0*/  IMAD.X R19, RZ, RZ, R19, P0 ;  /* 0x000000ffff137224 */ /* 0x000fe200000e0613 */
[----:B------:R-:W-:-:S04]  /*24d0*/  ISETP.GE.U32.AND P0, PT, R18, R16, PT ;  /* 0x000000101200720c */ /* 0x000fc80003f06070 */
[----:B------:R-:W-:-:S13]  /*24e0*/  ISETP.GE.U32.AND.EX P0, PT, R19, R17, PT, P0 ;  /* 0x000000111300720c */ /* 0x000fda0003f06100 */
[----:B------:R-:W-:Y:S05]  /*24f0*/  @!P0 BRA `(.L_x_5250) ;  /* 0xfffffe0000008947 */ /* 0x000fea000383ffff */
.L_x_5241:
[----:B------:R-:W-:Y:S05]  /*2500*/  BSYNC B7 ;  /* 0x0000000000077941 */ /* 0x000fea0003800000 */
.L_x_5240:
[----:B------:R-:W-:Y:S05]  /*2510*/  BRA `(.L_x_5251) ;  /* 0x00007bf000007947 */ /* 0x000fea0003800000 */
.L_x_5206:
        /* <DEDUP_REMOVED lines=26> */
.L_x_5255:
[----:B------:R-:W-:Y:S05]  /*26c0*/  BSYNC B8 ;  /* 0x0000000000087941 */ /* 0x000fea0003800000 */
.L_x_5254:
        /* <DEDUP_REMOVED lines=24> */
.L_x_5257:
[----:B------:R-:W-:Y:S05]  /*2850*/  BSYNC B8 ;  /* 0x0000000000087941 */ /* 0x000fea0003800000 */
.L_x_5256:
        /* <DEDUP_REMOVED lines=26> */
.L_x_5259:
[----:B------:R-:W-:Y:S05]  /*2a00*/  BSYNC B8 ;  /* 0x0000000000087941 */ /* 0x000fea0003800000 */
.L_x_5258:
[----:B------:R-:W-:Y:S01]  /*2a10*/  ISETP.GE.U32.AND P0, PT, R2, 0x3, PT ;  /* 0x000000030200780c */ /* 0x000fe20003f06070 */
[----:B------:R-:W-:Y:S01]  /*2a20*/  IMAD.WIDE.U32 R12, R18, c[0x0][0x178], RZ ;  /* 0x00005e00120c7a25 */ /* 0x000fe200078e00ff */
[----:B------:R-:W-:Y:S01]  /*2a30*/  SHF.R.S32.HI R0, RZ, 0x1f, R18 ;  /* 0x0000001fff007819 */ /* 0x000fe20000011412 */
[----:B------:R-:W-:-:S04]  /*2a40*/  HFMA2.MMA R20, -RZ, RZ, 0, 0 ;  /* 0x00000000ff147435 */ /* 0x000fc800000001ff */
[----:B------:R-:W-:-:S04]  /*2a50*/  IMAD R3, R0, c[0x0][0x178], RZ ;  /* 0x00005e0000037a24 */ /* 0x000fc800078e02ff */
[----:B------:R-:W-:-:S04]  /*2a60*/  IMAD R3, R18, c[0x0][0x17c], R3 ;  /* 0x00005f0012037a24 */ /* 0x000fc800078e0203 */
[----:B------:R-:W-:Y:S02]  /*2a70*/  IMAD.IADD R5, R13, 0x1, R3 ;  /* 0x000000010d057824 */ /* 0x000fe400078e0203 */
[----:B------:R-:W-:Y:S01]  /*2a80*/  IMAD.MOV.U32 R13, RZ, RZ, RZ ;  /* 0x000000ffff0d7224 */ /* 0x000fe200078e00ff */
[----:B------:R-:W-:Y:S05]  /*2a90*/  @!P0 BRA `(.L_x_5260) ;  /* 0x00000d2000008947 */ /* 0x000fea0003800000 */
[----:B------:R-:W-:Y:S01]  /*2aa0*/  ULDC UR5, c[0x0][0x180] ;  /* 0x0000600000057ab9 */ /* 0x000fe20000000800 */
[----:B------:R-:W-:Y:S01]  /*2ab0*/  BSSY B0, `(.L_x_5260) ;  /* 0x00000d0000007945 */ /* 0x000fe20003800000 */
[----:B------:R-:W-:Y:S01]  /*2ac0*/  ULOP3.LUT UR4, UR5, 0x3, URZ, 0xc0, !UPT ;  /* 0x0000000305047892 */ /* 0x000fe2000f8ec03f */
[----:B------:R-:W-:Y:S02]  /*2ad0*/  IMAD.MOV.U32 R13, RZ, RZ, RZ ;  /* 0x000000ffff0d7224 */ /* 0x000fe400078e00ff */
[----:B------:R-:W-:Y:S01]  /*2ae0*/  IMAD.MOV.U32 R20, RZ, RZ, RZ ;  /* 0x000000ffff147224 */ /* 0x000fe200078e00ff */
[----:B------:R-:W-:-:S06]  /*2af0*/  UIADD3 UR4, -UR4, UR5, URZ ;  /* 0x0000000504047290 */ /* 0x000fcc000fffe13f */
[----:B------:R-:W-:Y:S02]  /*2b00*/  IMAD.U32 R28, RZ, RZ, UR4 ;  /* 0x00000004ff1c7e24 */ /* 0x000fe4000f8e00ff */
.L_x_5273:
        /* <DEDUP_REMOVED lines=12> */
[----:B------:R-:W-:Y:S05]  /*2bd0*/  CALL.REL.NOINC `($__internal_14_$__cuda_sm20_div_s64) ;  /* 0x0000774000007944 */ /* 0x000fea0003c00000 */
[----:B------:R-:W-:Y:S02]  /*2be0*/  IMAD.MOV.U32 R16, RZ, RZ, R4 ;  /* 0x000000ffff107224 */ /* 0x000fe400078e0004 */
[----:B------:R-:W-:Y:S01]  /*2bf0*/  IMAD.MOV.U32 R17, RZ, RZ, R3 ;  /* 0x000000ffff117224 */ /* 0x000fe200078e0003 */
[----:B------:R-:W-:Y:S05]  /*2c00*/  BRA `(.L_x_5263) ;  /* 0x0000013000007947 */ /* 0x000fea0003800000 */
.L_x_5262:
        /* <DEDUP_REMOVED lines=19> */
.L_x_5263:
[----:B------:R-:W-:Y:S05]  /*2d40*/  BSYNC B1 ;  /* 0x0000000000017941 */ /* 0x000fea0003800000 */
.L_x_5261:
[----:B------:R-:W2:Y:S01]  /*2d50*/  LDG.E.64 R18, [R14.64+-0x8] ;  /* 0xfffff8240e127981 */ /* 0x000ea2000c1e1b00 */
[----:B------:R-:W-:-:S04]  /*2d60*/  LEA R8, P0, R2, c[0x0][0x190], 0x3 ;  /* 0x0000640002087a11 */ /* 0x000fc800078018ff */
[----:B------:R-:W-:-:S05]  /*2d70*/  LEA.HI.X R9, R2, c[0x0][0x194], R9, 0x3, P0 ;  /* 0x0000650002097a11 */ /* 0x000fca00000f1c09 */
[----:B------:R-:W3:Y:S01]  /*2d80*/  LDG.E.64 R6, [R8.64] ;  /* 0x0000002408067981 */ /* 0x000ee2000c1e1b00 */
[----:B------:R-:W-:-:S04]  /*2d90*/  IADD3 R21, P0, RZ, -R16, RZ ;  /* 0x80000010ff157210 */ /* 0x000fc80007f1e0ff */
[----:B------:R-:W-:Y:S01]  /*2da0*/  IADD3.X R3, RZ, ~R17, RZ, P0, !PT ;  /* 0x80000011ff037210 */ /* 0x000fe200007fe4ff */
[----:B------:R-:W-:-:S04]  /*2db0*/  IMAD.MOV.U32 R4, RZ, RZ, R12 ;  /* 0x000000ffff047224 */ /* 0x000fc800078e000c */
        /* <DEDUP_REMOVED lines=19> */
[----:B------:R-:W-:Y:S05]  /*2ef0*/  CALL.REL.NOINC `($__internal_14_$__cuda_sm20_div_s64) ;  /* 0x0000742000007944 */ /* 0x000fea0003c00000 */
[----:B------:R-:W-:Y:S01]  /*2f00*/  MOV R10, R4 ;  /* 0x00000004000a7202 */ /* 0x000fe20000000f00 */
[----:B------:R-:W-:Y:S01]  /*2f10*/  IMAD.MOV.U32 R11, RZ, RZ, R3 ;  /* 0x000000ffff0b7224 */ /* 0x000fe200078e0003 */
[----:B------:R-:W-:Y:S05]  /*2f20*/  BRA `(.L_x_5266) ;  /* 0x0000013000007947 */ /* 0x000fea0003800000 */
.L_x_5265:
        /* <DEDUP_REMOVED lines=19> */
.L_x_5266:
[----:B------:R-:W-:Y:S05]  /*3060*/  BSYNC B1 ;  /* 0x0000000000017941 */ /* 0x000fea0003800000 */
.L_x_5264:
        /* <DEDUP_REMOVED lines=29> */
.L_x_5268:
        /* <DEDUP_REMOVED lines=19> */
.L_x_5269:
[----:B------:R-:W-:Y:S05]  /*3370*/  BSYNC B1 ;  /* 0x0000000000017941 */ /* 0x000fea0003800000 */
.L_x_5267:
[----:B------:R-:W2:Y:S04]  /*3380*/  LDG.E.64 R14, [R14.64+-0x18] ;  /* 0xffffe8240e0e7981 */ /* 0x000ea8000c1e1b00 */
[----:B------:R-:W3:Y:S01]  /*3390*/  LDG.E.64 R4, [R8.64+-0x10] ;  /* 0xfffff02408047981 */ /* 0x000ee2000c1e1b00 */
[----:B------:R-:W-:Y:S01]  /*33a0*/  IADD3 R17, P0, RZ, -R18, RZ ;  /* 0x80000012ff117210 */ /* 0x000fe20007f1e0ff */
[----:B------:R-:W-:Y:S01]  /*33b0*/  IMAD.MOV.U32 R6, RZ, RZ, R10 ;  /* 0x000000ffff067224 */ /* 0x000fe200078e000a */
[----:B------:R-:W-:Y:S01]  /*33c0*/  BSSY B1, `(.L_x_5270) ;  /* 0x000002c000017945 */ /* 0x000fe20003800000 */
[----:B------:R-:W-:Y:S01]  /*33d0*/  IMAD.MOV.U32 R7, RZ, RZ, R11 ;  /* 0x000000ffff077224 */ /* 0x000fe200078e000b */
[----:B------:R-:W-:Y:S01]  /*33e0*/  IADD3.X R3, RZ, ~R19, RZ, P0, !PT ;  /* 0x80000013ff037210 */ /* 0x000fe200007fe4ff */
[----:B------:R-:W-:Y:S01]  /*33f0*/  IMAD.MOV.U32 R10, RZ, RZ, R16 ;  /* 0x000000ffff0a7224 */ /* 0x000fe200078e0010 */
[----:B------:R-:W-:Y:S01]  /*3400*/  MOV R11, R20 ;  /* 0x00000014000b7202 */ /* 0x000fe20000000f00 */
        /* <DEDUP_REMOVED lines=20> */
.L_x_5271:
        /* <DEDUP_REMOVED lines=10> */
[----:B------:R-:W-:Y:S01]  /*35f0*/  IMAD.MOV.U32 R5, RZ, RZ, RZ ;  /* 0x000000ffff057224 */ /* 0x000fe200078e00ff */
        /* <DEDUP_REMOVED lines=8> */
.L_x_5272:
[----:B------:R-:W-:Y:S05]  /*3680*/  BSYNC B1 ;  /* 0x0000000000017941 */ /* 0x000fea0003800000 */
.L_x_5270:
[----:B------:R-:W2:Y:S01]  /*3690*/  LDG.E.64 R8, [R8.64+-0x18] ;  /* 0xffffe82408087981 */ /* 0x000ea2000c1e1b00 */
[----:B------:R-:W-:Y:S02]  /*36a0*/  IADD3 R7, P0, RZ, -R12, RZ ;  /* 0x8000000cff077210 */ /* 0x000fe40007f1e0ff */
[----:B------:R-:W-:Y:S02]  /*36b0*/  IADD3 R28, R28, -0x4, RZ ;  /* 0xfffffffc1c1c7810 */ /* 0x000fe40007ffe0ff */
[----:B------:R-:W-:Y:S01]  /*36c0*/  MOV R6, R10 ;  /* 0x0000000a00067202 */ /* 0x000fe20000000f00 */
[----:B------:R-:W-:Y:S01]  /*36d0*/  IMAD.X R3, RZ, RZ, ~R5, P0 ;  /* 0x000000ffff037224 */ /* 0x000fe200000e0e05 */
[----:B------:R-:W-:Y:S01]  /*36e0*/  ISETP.NE.AND P0, PT, R28, RZ, PT ;  /* 0x000000ff1c00720c */ /* 0x000fe20003f05270 */
[----:B------:R-:W-:Y:S01]  /*36f0*/  IMAD.WIDE.U32 R18, R14, R7, R18 ;  /* 0x000000070e127225 */ /* 0x000fe200078e0012 */
[----:B------:R-:W-:-:S03]  /*3700*/  IADD3 R2, R2, -0x4, RZ ;  /* 0xfffffffc02027810 */ /* 0x000fc60007ffe0ff */
        /* <DEDUP_REMOVED lines=11> */
.L_x_5260:
[----:B------:R-:W-:-:S05]  /*37c0*/  IMAD.MOV.U32 R18, RZ, RZ, c[0x0][0x180] ;  /* 0x00006000ff127624 */ /* 0x000fca00078e00ff */
[----:B------:R-:W-:-:S13]  /*37d0*/  LOP3.LUT P0, R18, R18, 0x3, RZ, 0xc0, !PT ;  /* 0x0000000312127812 */ /* 0x000fda000780c0ff */
        /* <DEDUP_REMOVED lines=13> */
[----:B------:R-:W-:Y:S05]  /*38b0*/  CALL.REL.NOINC `($__internal_14_$__cuda_sm20_div_s64) ;  /* 0x00006a6000007944 */ /* 0x000fea0003c00000 */
[----:B------:R-:W-:Y:S01]  /*38c0*/  IMAD.MOV.U32 R10, RZ, RZ, R4 ;  /* 0x000000ffff0a7224 */ /* 0x000fe200078e0004 */
[----:B------:R-:W-:Y:S01]  /*38d0*/  MOV R11, R3 ;  /* 0x00000003000b7202 */ /* 0x000fe20000000f00 */
[----:B------:R-:W-:Y:S05]  /*38e0*/  BRA `(.L_x_5277) ;  /* 0x0000013000007947 */ /* 0x000fea0003800000 */
.L_x_5276:
[----:B------:R-:W0:Y:S01]  /*38f0*/  I2F.U32.RP R0, R8 ;  /* 0x0000000800007306 */ /* 0x000e220000209000 */
[----:B------:R-:W-:Y:S01]  /*3900*/  IMAD.MOV R3, RZ, RZ, -R8 ;  /* 0x000000ffff037224 */ /* 0x000fe200078e0a08 */
[----:B------:R-:W-:Y:S02]  /*3910*/  ISETP.NE.U32.AND P2, PT, R8, RZ, PT ;  /* 0x000000ff0800720c */ /* 0x000fe40003f45070 */
[----:B------:R-:W-:-:S04]  /*3920*/  MOV R11, RZ ;  /* 0x000000ff000b7202 */ /* 0x000fc80000000f00 */
        /* <DEDUP_REMOVED lines=15> */
.L_x_5277:
[----:B------:R-:W-:Y:S05]  /*3a20*/  BSYNC B0 ;  /* 0x0000000000007941 */ /* 0x000fea0003800000 */
.L_x_5275:
        /* <DEDUP_REMOVED lines=11> */
[----:B------:R-:W-:Y:S01]  /*3ae0*/  IMAD.IADD R5, R5, 0x1, R7 ;  /* 0x0000000105057824 */ /* 0x000fe200078e0207 */
[----:B------:R-:W-:-:S03]  /*3af0*/  MOV R7, R20 ;  /* 0x0000001400077202 */ /* 0x000fc60000000f00 */
        /* <DEDUP_REMOVED lines=16> */
[----:B------:R-:W-:Y:S05]  /*3c00*/  CALL.REL.NOINC `($__internal_14_$__cuda_sm20_div_s64) ;  /* 0x0000671000007944 */ /* 0x000fea0003c00000 */
[----:B------:R-:W-:Y:S01]  /*3c10*/  IMAD.MOV.U32 R2, RZ, RZ, R4 ;  /* 0x000000ffff027224 */ /* 0x000fe200078e0004 */
[----:B------:R-:W-:Y:S05]  /*3c20*/  BRA `(.L_x_5280) ;  /* 0x0000013000007947 */ /* 0x000fea0003800000 */
.L_x_5279:
        /* <DEDUP_REMOVED lines=19> */
.L_x_5280:
[----:B------:R-:W-:Y:S05]  /*3d60*/  BSYNC B0 ;  /* 0x0000000000007941 */ /* 0x000fea0003800000 */
.L_x_5278:
[----:B------:R-:W2:Y:S01]  /*3d70*/  LDG.E.64 R4, [R14.64+-0x8] ;  /* 0xfffff8240e047981 */ /* 0x000ea2000c1e1b00 */
[----:B------:R-:W-:Y:S02]  /*3d80*/  IADD3 R19, P0, RZ, -R2, RZ ;  /* 0x80000002ff137210 */ /* 0x000fe40007f1e0ff */
        /* <DEDUP_REMOVED lines=24> */
[----:B------:R-:W-:Y:S05]  /*3f10*/  CALL.REL.NOINC `($__internal_15_$__cuda_sm20_rem_s64) ;  /* 0x0000694000007944 */ /* 0x000fea0003c00000 */
[----:B------:R-:W-:Y:S02]  /*3f20*/  IMAD.MOV.U32 R2, RZ, RZ, R4 ;  /* 0x000000ffff027224 */ /* 0x000fe400078e0004 */
[----:B------:R-:W-:Y:S01]  /*3f30*/  IMAD.MOV.U32 R3, RZ, RZ, R5 ;  /* 0x000000ffff037224 */ /* 0x000fe200078e0005 */
[----:B------:R-:W-:Y:S05]  /*3f40*/  BRA `(.L_x_5283) ;  /* 0x0000012000007947 */ /* 0x000fea0003800000 */
.L_x_5282:
        /* <DEDUP_REMOVED lines=18> */
.L_x_5283:
[----:B------:R-:W-:Y:S05]  /*4070*/  BSYNC B0 ;  /* 0x0000000000007941 */ /* 0x000fea0003800000 */
.L_x_5281:
        /* <DEDUP_REMOVED lines=8> */
.L_x_5274:
[CC--:B------:R-:W-:Y:S02]  /*4100*/  IADD3 R17, P0, R32.reuse, R13.reuse, RZ ;  /* 0x0000000d20117210 */ /* 0x0c0fe40007f1e0ff */
[----:B------:R-:W-:Y:S02]  /*4110*/  IADD3 R13, P1, R31, R13, RZ ;  /* 0x0000000d1f0d7210 */ /* 0x000fe40007f3e0ff */
[----:B------:R-:W-:Y:S02]  /*4120*/  IADD3 R0, P2, R17, 0x1, RZ ;  /* 0x0000000111007810 */ /* 0x000fe40007f5e0ff */
[----:B------:R-:W-:-:S02]  /*4130*/  LEA.HI.X.SX32 R2, R32, R20, 0x1, P0 ;  /* 0x0000001420027211 */ /* 0x000fc400000f0eff */
[----:B------:R-:W-:Y:S02]  /*4140*/  ISETP.GE.U32.AND P0, PT, R0, R13, PT ;  /* 0x0000000d0000720c */ /* 0x000fe40003f06070 */
[----:B------:R-:W-:Y:S02]  /*4150*/  LEA.HI.X.SX32 R19, R31, R20, 0x1, P1 ;  /* 0x000000141f137211 */ /* 0x000fe400008f0eff */
        /* <DEDUP_REMOVED lines=10> */
.L_x_5286:
        /* <DEDUP_REMOVED lines=26> */
.L_x_5285:
[----:B------:R-:W-:Y:S05]  /*43a0*/  BSYNC B8 ;  /* 0x0000000000087941 */ /* 0x000fea0003800000 */
.L_x_5284:
[----:B------:R-:W-:-:S05]  /*43b0*/  IADD3 R16, P0, R16, 0x4, RZ ;  /* 0x0000000410107810 */ /* 0x000fca0007f1e0ff */
[----:B------:R-:W-:Y:S01]  /*43c0*/  IMAD.X R17, RZ, RZ, R17, P0 ;  /* 0x000000ffff117224 */ /* 0x000fe200000e0611 */
[----:B------:R-:W-:-:S04]  /*43d0*/  ISETP.GE.U32.AND P0, PT, R16, R18, PT ;  /* 0x000000121000720c */ /* 0x000fc80003f06070 */
[----:B------:R-:W-:-:S13]  /*43e0*/  ISETP.GE.U32.AND.EX P0, PT, R17, R19, PT, P0 ;  /* 0x000000131100720c */ /* 0x000fda0003f06100 */
[----:B------:R-:W-:Y:S05]  /*43f0*/  @!P0 BRA `(.L_x_5286) ;  /* 0xfffffe0000008947 */ /* 0x000fea000383ffff */
.L_x_5253:
[----:B------:R-:W-:Y:S05]  /*4400*/  BSYNC B7 ;  /* 0x0000000000077941 */ /* 0x000fea0003800000 */
.L_x_5252:
        /* <DEDUP_REMOVED lines=28> */
.L_x_5290:
[----:B------:R-:W-:Y:S05]  /*45d0*/  BSYNC B8 ;  /* 0x0000000000087941 */ /* 0x000fea0003800000 */
.L_x_5289:
        /* <DEDUP_REMOVED lines=8> */
[----:B------:R-:W-:Y:S02]  /*4660*/  IMAD.MOV.U32 R5, RZ, RZ, c[0x4][0x12c] ;  /* 0x01004b00ff057624 */ /* 0x000fe400078e00ff */
[----:B------:R-:W0:Y:S01]  /*4670*/  LDC.64 R2, c[0x4][R2] ;  /* 0x0100000002027b82 */ /* 0x000e220000000a00 */
[----:B------:R-:W-:Y:S02]  /*4680*/  IMAD.MOV.U32 R6, RZ, RZ, c[0x4][0x110] ;  /* 0x01004400ff067624 */ /* 0x000fe400078e00ff */
[----:B------:R-:W-:Y:S02]  /*4690*/  IMAD.MOV.U32 R7, RZ, RZ, c[0x4][0x114] ;  /* 0x01004500ff077624 */ /* 0x000fe400078e00ff */
        /* <DEDUP_REMOVED lines=12> */
.L_x_5292:
[----:B------:R-:W-:Y:S05]  /*4760*/  BSYNC B8 ;  /* 0x0000000000087941 */ /* 0x000fea0003800000 */
.L_x_5291:
        /* <DEDUP_REMOVED lines=26> */
.L_x_5294:
[----:B------:R-:W-:Y:S05]  /*4910*/  BSYNC B8 ;  /* 0x0000000000087941 */ /* 0x000fea0003800000 */
.L_x_5293:
[----:B------:R-:W-:Y:S01]  /*4920*/  MOV R31, c[0x0][0x180] ;  /* 0x00006000001f7a02 */ /* 0x000fe20000000f00 */
[----:B------:R-:W-:Y:S01]  /*4930*/  IMAD.WIDE.U32 R18, R41, c[0x0][0x178], RZ ;  /* 0x00005e0029127a25 */ /* 0x000fe200078e00ff */
[----:B------:R-:W-:Y:S02]  /*4940*/  SHF.R.S32.HI R0, RZ, 0x1f, R41 ;  /* 0x0000001fff007819 */ /* 0x000fe40000011429 */
[C---:B------:R-:W-:Y:S01]  /*4950*/  IADD3 R28, R31.reuse, -0x1, RZ ;  /* 0xffffffff1f1c7810 */ /* 0x040fe20007ffe0ff */
[----:B------:R-:W-:Y:S01]  /*4960*/  IMAD.MOV.U32 R20, RZ, RZ, RZ ;  /* 0x000000ffff147224 */ /* 0x000fe200078e00ff */
[----:B------:R-:W-:Y:S01]  /*4970*/  LOP3.LUT R31, R31, 0x3, RZ, 0xc0, !PT ;  /* 0x000000031f1f7812 */ /* 0x000fe200078ec0ff */
[----:B------:R-:W-:Y:S01]  /*4980*/  IMAD R0, R0, c[0x0][0x178], RZ ;  /* 0x00005e0000007a24 */ /* 0x000fe200078e02ff */
[----:B------:R-:W-:-:S03]  /*4990*/  ISETP.GE.U32.AND P0, PT, R28, 0x3, PT ;  /* 0x000000031c00780c */ /* 0x000fc60003f06070 */
[----:B------:R-:W-:-:S04]  /*49a0*/  IMAD R5, R41, c[0x0][0x17c], R0 ;  /* 0x00005f0029057a24 */ /* 0x000fc800078e0200 */
[----:B------:R-:W-:Y:S02]  /*49b0*/  IMAD.IADD R5, R19, 0x1, R5 ;  /* 0x0000000113057824 */ /* 0x000fe400078e0205 */
[----:B------:R-:W-:-:S04]  /*49c0*/  IMAD.MOV.U32 R19, RZ, RZ, RZ ;  /* 0x000000ffff137224 */ /* 0x000fc800078e00ff */
[----:B------:R-:W-:Y:S05]  /*49d0*/  @!P0 BRA `(.L_x_5295) ;  /* 0x00000d0000008947 */ /* 0x000fea0003800000 */
[----:B------:R-:W-:Y:S01]  /*49e0*/  HFMA2.MMA R20, -RZ, RZ, 0, 0 ;  /* 0x00000000ff147435 */ /* 0x000fe200000001ff */
[----:B------:R-:W-:Y:S01]  /*49f0*/  BSSY B0, `(.L_x_5295) ;  /* 0x00000ce000007945 */ /* 0x000fe20003800000 */
[----:B------:R-:W-:Y:S01]  /*4a00*/  IADD3 R2, -R31, c[0x0][0x180], RZ ;  /* 0x000060001f027a10 */ /* 0x000fe20007ffe1ff */
[----:B------:R-:W-:Y:S02]  /*4a10*/  IMAD.MOV.U32 R19, RZ, RZ, RZ ;  /* 0x000000ffff137224 */ /* 0x000fe400078e00ff */
.L_x_5308:
        /* <DEDUP_REMOVED lines=13> */
[----:B------:R-:W-:Y:S01]  /*4af0*/  MOV R10, R4 ;  /* 0x00000004000a7202 */ /* 0x000fe20000000f00 */
[----:B------:R-:W-:Y:S01]  /*4b00*/  IMAD.MOV.U32 R11, RZ, RZ, R3 ;  /* 0x000000ffff0b7224 */ /* 0x000fe200078e0003 */
[----:B------:R-:W-:Y:S05]  /*4b10*/  BRA `(.L_x_5298) ;  /* 0x0000013000007947 */ /* 0x000fea0003800000 */
.L_x_5297:
        /* <DEDUP_REMOVED lines=19> */
.L_x_5298:
[----:B------:R-:W-:Y:S05]  /*4c50*/  BSYNC B1 ;  /* 0x0000000000017941 */ /* 0x000fea0003800000 */
.L_x_5296:
        /* <DEDUP_REMOVED lines=9> */
[----:B------:R-:W-:Y:S01]  /*4cf0*/  IMAD R3, R17, R21, R3 ;  /* 0x0000001511037224 */ /* 0x000fe200078e0203 */
[----:B------:R-:W-:-:S03]  /*4d00*/  MOV R16, R19 ;  /* 0x0000001300107202 */ /* 0x000fc60000000f00 */
        /* <DEDUP_REMOVED lines=19> */
.L_x_5300:
        /* <DEDUP_REMOVED lines=19> */
.L_x_5301:
[----:B------:R-:W-:Y:S05]  /*4f70*/  BSYNC B1 ;  /* 0x0000000000017941 */ /* 0x000fea0003800000 */
.L_x_5299:
        /* <DEDUP_REMOVED lines=29> */
.L_x_5303:
        /* <DEDUP_REMOVED lines=19> */
.L_x_5304:
[----:B------:R-:W-:Y:S05]  /*5280*/  BSYNC B1 ;  /* 0x0000000000017941 */ /* 0x000fea0003800000 */
.L_x_5302:
        /* <DEDUP_REMOVED lines=28> */
.L_x_5306:
        /* <DEDUP_REMOVED lines=19> */
.L_x_5307:
[----:B------:R-:W-:Y:S05]  /*5580*/  BSYNC B1 ;  /* 0x0000000000017941 */ /* 0x000fea0003800000 */
.L_x_5305:
        /* <DEDUP_REMOVED lines=9> */
[----:B------:R-:W-:Y:S02]  /*5620*/  IMAD R3, R3, R8, RZ ;  /* 0x0000000803037224 */ /* 0x000fe400078e02ff */
[----:B------:R-:W-:Y:S02]  /*5630*/  IMAD.MOV.U32 R8, RZ, RZ, R10 ;  /* 0x000000ffff087224 */ /* 0x000fe400078e000a */
        /* <DEDUP_REMOVED lines=8> */
[----:B------:R-:W-:Y:S05]  /*56c0*/  @P0 BRA `(.L_x_5308) ;  /* 0xfffff35000000947 */ /* 0x000fea000383ffff */
[----:B------:R-:W-:Y:S05]  /*56d0*/  BSYNC B0 ;  /* 0x0000000000007941 */ /* 0x000fea0003800000 */
.L_x_5295:
        /* <DEDUP_REMOVED lines=13> */
[----:B------:R-:W-:Y:S02]  /*57b0*/  MOV R0, 0x57d0 ;  /* 0x000057d000007802 */ /* 0x000fe40000000f00 */
[----:B------:R-:W-:Y:S05]  /*57c0*/  CALL.REL.NOINC `($__internal_14_$__cuda_sm20_div_s64) ;  /* 0x00004b5000007944 */ /* 0x000fea0003c00000 */
[----:B------:R-:W-:Y:S02]  /*57d0*/  IMAD.MOV.U32 R10, RZ, RZ, R4 ;  /* 0x000000ffff0a7224 */ /* 0x000fe400078e0004 */
[----:B------:R-:W-:Y:S01]  /*57e0*/  IMAD.MOV.U32 R11, RZ, RZ, R3 ;  /* 0x000000ffff0b7224 */ /* 0x000fe200078e0003 */
[----:B------:R-:W-:Y:S05]  /*57f0*/  BRA `(.L_x_5312) ;  /* 0x0000013000007947 */ /* 0x000fea0003800000 */
.L_x_5311:
        /* <DEDUP_REMOVED lines=19> */
.L_x_5312:
[----:B------:R-:W-:Y:S05]  /*5930*/  BSYNC B0 ;  /* 0x0000000000007941 */ /* 0x000fea0003800000 */
.L_x_5310:
        /* <DEDUP_REMOVED lines=11> */
[----:B------:R-:W-:Y:S01]  /*59f0*/  IADD3 R5, R5, R7, RZ ;  /* 0x0000000705057210 */ /* 0x000fe20007ffe0ff */
[----:B------:R-:W-:-:S04]  /*5a00*/  IMAD.MOV.U32 R7, RZ, RZ, R20 ;  /* 0x000000ffff077224 */ /* 0x000fc800078e0014 */
        /* <DEDUP_REMOVED lines=16> */
[----:B------:R-:W-:Y:S05]  /*5b10*/  CALL.REL.NOINC `($__internal_14_$__cuda_sm20_div_s64) ;  /* 0x0000480000007944 */ /* 0x000fea0003c00000 */
[----:B------:R-:W-:Y:S01]  /*5b20*/  IMAD.MOV.U32 R2, RZ, RZ, R4 ;  /* 0x000000ffff027224 */ /* 0x000fe200078e0004 */
[----:B------:R-:W-:Y:S05]  /*5b30*/  BRA `(.L_x_5315) ;  /* 0x0000013000007947 */ /* 0x000fea0003800000 */
.L_x_5314:
        /* <DEDUP_REMOVED lines=19> */
.L_x_5315:
[----:B------:R-:W-:Y:S05]  /*5c70*/  BSYNC B0 ;  /* 0x0000000000007941 */ /* 0x000fea0003800000 */
.L_x_5313:
[----:B------:R-:W2:Y:S01]  /*5c80*/  LDG.E.64 R4, [R12.64+-0x8] ;  /* 0xfffff8240c047981 */ /* 0x000ea2000c1e1b00 */
[----:B------:R-:W-:Y:S01]  /*5c90*/  IADD3 R21, P0, RZ, -R2, RZ ;  /* 0x80000002ff157210 */ /* 0x000fe20007f1e0ff */
[----:B------:R-:W-:Y:S02]  /*5ca0*/  IMAD.MOV.U32 R6, RZ, RZ, R10 ;  /* 0x000000ffff067224 */ /* 0x000fe400078e000a */
[----:B------:R-:W-:Y:S01]  /*5cb0*/  IMAD.MOV.U32 R7, RZ, RZ, R11 ;  /* 0x000000ffff077224 */ /* 0x000fe200078e000b */
[----:B------:R-:W-:Y:S02]  /*5cc0*/  IADD3.X R17, RZ, ~R3, RZ, P0, !PT ;  /* 0x80000003ff117210 */ /* 0x000fe400007fe4ff */
        /* <DEDUP_REMOVED lines=21> */
[----:B------:R-:W-:Y:S05]  /*5e20*/  CALL.REL.NOINC `($__internal_15_$__cuda_sm20_rem_s64) ;  /* 0x00004a3000007944 */ /* 0x000fea0003c00000 */
[----:B------:R-:W-:Y:S01]  /*5e30*/  MOV R2, R4 ;  /* 0x0000000400027202 */ /* 0x000fe20000000f00 */
[----:B------:R-:W-:Y:S01]  /*5e40*/  IMAD.MOV.U32 R3, RZ, RZ, R5 ;  /* 0x000000ffff037224 */ /* 0x000fe200078e0005 */
[----:B------:R-:W-:Y:S05]  /*5e50*/  BRA `(.L_x_5318) ;  /* 0x0000012000007947 */ /* 0x000fea0003800000 */
.L_x_5317:
        /* <DEDUP_REMOVED lines=14> */
[----:B------:R-:W-:-:S04]  /*5f40*/  @P0 IADD3 R2, -R8, R2, RZ ;  /* 0x0000000208020210 */ /* 0x000fc80007ffe1ff */
[----:B------:R-:W-:-:S13]  /*5f50*/  ISETP.GE.U32.AND P0, PT, R2, R8, PT ;  /* 0x000000080200720c */ /* 0x000fda0003f06070 */
[----:B------:R-:W-:Y:S01]  /*5f60*/  @P0 IMAD.IADD R2, R2, 0x1, -R8 ;  /* 0x0000000102020824 */ /* 0x000fe200078e0a08 */
[----:B------:R-:W-:Y:S02]  /*5f70*/  @!P1 LOP3.LUT R2, RZ, R8, RZ, 0x33, !PT ;  /* 0x00000008ff029212 */ /* 0x000fe400078e33ff */
.L_x_5318:
[----:B------:R-:W-:Y:S05]  /*5f80*/  BSYNC B0 ;  /* 0x0000000000007941 */ /* 0x000fea0003800000 */
.L_x_5316:
[----:B------:R-:W2:Y:S01]  /*5f90*/  LDG.E.64 R12, [R12.64+-0x10] ;  /* 0xfffff0240c0c7981 */ /* 0x000ea2000c1e1b00 */
[----:B------:R-:W-:Y:S02]  /*5fa0*/  IMAD.MOV.U32 R4, RZ, RZ, R19 ;  /* 0x000000ffff047224 */ /* 0x000fe400078e0013 */
[----:B------:R-:W-:Y:S02]  /*5fb0*/  IMAD.MOV.U32 R5, RZ, RZ, R20 ;  /* 0x000000ffff057224 */ /* 0x000fe400078e0014 */
[----:B--2---:R-:W-:Y:S02]  /*5fc0*/  IMAD R3, R3, R12, RZ ;  /* 0x0000000c03037224 */ /* 0x004fe400078e02ff */
[----:B------:R-:W-:-:S04]  /*5fd0*/  IMAD.WIDE.U32 R4, R12, R2, R4 ;  /* 0x000000020c047225 */ /* 0x000fc800078e0004 */
[----:B------:R-:W-:Y:S01]  /*5fe0*/  IMAD R3, R13, R2, R3 ;  /* 0x000000020d037224 */ /* 0x000fe200078e0203 */
[----:B------:R-:W-:-:S03]  /*5ff0*/  MOV R19, R4 ;  /* 0x0000000400137202 */ /* 0x000fc60000000f00 */
[----:B------:R-:W-:Y:S02]  /*6000*/  IMAD.IADD R20, R5, 0x1, R3 ;  /* 0x0000000105147824 */ /* 0x000fe400078e0203 */
.L_x_5309:
[CC--:B------:R-:W-:Y:S02]  /*6010*/  IADD3 R17, P0, R34.reuse, R19.reuse, RZ ;  /* 0x0000001322117210 */ /* 0x0c0fe40007f1e0ff */
[----:B------:R-:W-:Y:S02]  /*6020*/  IADD3 R19, P1, R33, R19, RZ ;  /* 0x0000001321137210 */ /* 0x000fe40007f3e0ff */
[----:B------:R-:W-:Y:S02]  /*6030*/  IADD3 R0, P2, R17, 0x1, RZ ;  /* 0x0000000111007810 */ /* 0x000fe40007f5e0ff */
[-C--:B------:R-:W-:Y:S02]  /*6040*/  LEA.HI.X.SX32 R2, R34, R20.reuse, 0x1, P0 ;  /* 0x0000001422027211 */ /* 0x080fe400000f0eff */
        /* <DEDUP_REMOVED lines=12> */
.L_x_5321:
        /* <DEDUP_REMOVED lines=26> */
.L_x_5320:
[----:B------:R-:W-:Y:S05]  /*62b0*/  BSYNC B8 ;  /* 0x0000000000087941 */ /* 0x000fea0003800000 */
.L_x_5319:
[----:B------:R-:W-:-:S05]  /*62c0*/  IADD3 R16, P0, R16, 0x4, RZ ;  /* 0x0000000410107810 */ /* 0x000fca0007f1e0ff */
[----:B------:R-:W-:Y:S01]  /*62d0*/  IMAD.X R17, RZ, RZ, R17, P0 ;  /* 0x000000ffff117224 */ /* 0x000fe200000e0611 */
[----:B------:R-:W-:-:S04]  /*62e0*/  ISETP.GE.U32.AND P0, PT, R16, R18, PT ;  /* 0x000000121000720c */ /* 0x000fc80003f06070 */
[----:B------:R-:W-:-:S13]  /*62f0*/  ISETP.GE.U32.AND.EX P0, PT, R17, R22, PT, P0 ;  /* 0x000000161100720c */ /* 0x000fda0003f06100 */
[----:B------:R-:W-:Y:S05]  /*6300*/  @!P0 BRA `(.L_x_5321) ;  /* 0xfffffe0000008947 */ /* 0x000fea000383ffff */
.L_x_5288:
[----:B------:R-:W-:Y:S05]  /*6310*/  BSYNC B7 ;  /* 0x0000000000077941 */ /* 0x000fea0003800000 */
.L_x_5287:
        /* <DEDUP_REMOVED lines=28> */
.L_x_5325:
[----:B------:R-:W-:Y:S05]  /*64e0*/  BSYNC B8 ;  /* 0x0000000000087941 */ /* 0x000fea0003800000 */
.L_x_5324:
        /* <DEDUP_REMOVED lines=24> */
.L_x_5327:
[----:B------:R-:W-:Y:S05]  /*6670*/  BSYNC B8 ;  /* 0x0000000000087941 */ /* 0x000fea0003800000 */
.L_x_5326:
        /* <DEDUP_REMOVED lines=26> */
.L_x_5329:
[----:B------:R-:W-:Y:S05]  /*6820*/  BSYNC B8 ;  /* 0x0000000000087941 */ /* 0x000fea0003800000 */
.L_x_5328:
[----:B------:R-:W-:Y:S01]  /*6830*/  IMAD.MOV.U32 R31, RZ, RZ, c[0x0][0x180] ;  /* 0x00006000ff1f7624 */ /* 0x000fe200078e00ff */
[----:B------:R-:W-:Y:S01]  /*6840*/  SHF.R.S32.HI R0, RZ, 0x1f, R42 ;  /* 0x0000001fff007819 */ /* 0x000fe2000001142a */
[----:B------:R-:W-:Y:S01]  /*6850*/  IMAD.WIDE.U32 R18, R42, c[0x0][0x178], RZ ;  /* 0x00005e002a127a25 */ /* 0x000fe200078e00ff */
[----:B------:R-:W-:Y:S02]  /*6860*/  MOV R20, RZ ;  /* 0x000000ff00147202 */ /* 0x000fe40000000f00 */
[C---:B------:R-:W-:Y:S01]  /*6870*/  IADD3 R28, R31.reuse, -0x1, RZ ;  /* 0xffffffff1f1c7810 */ /* 0x040fe20007ffe0ff */
[----:B------:R-:W-:Y:S01]  /*6880*/  IMAD R3, R0, c[0x0][0x178], RZ ;  /* 0x00005e0000037a24 */ /* 0x000fe200078e02ff */
[----:B------:R-:W-:Y:S02]  /*6890*/  LOP3.LUT R31, R31, 0x3, RZ, 0xc0, !PT ;  /* 0x000000031f1f7812 */ /* 0x000fe400078ec0ff */
[----:B------:R-:W-:Y:S01]  /*68a0*/  ISETP.GE.U32.AND P0, PT, R28, 0x3, PT ;  /* 0x000000031c00780c */ /* 0x000fe20003f06070 */
[----:B------:R-:W-:-:S04]  /*68b0*/  IMAD R3, R42, c[0x0][0x17c], R3 ;  /* 0x00005f002a037a24 */ /* 0x000fc800078e0203 */
[----:B------:R-:W-:Y:S02]  /*68c0*/  IMAD.IADD R5, R19, 0x1, R3 ;  /* 0x0000000113057824 */ /* 0x000fe400078e0203 */
[----:B------:R-:W-:-:S06]  /*68d0*/  IMAD.MOV.U32 R19, RZ, RZ, RZ ;  /* 0x000000ffff137224 */ /* 0x000fcc00078e00ff */
[----:B------:R-:W-:Y:S05]  /*68e0*/  @!P0 BRA `(.L_x_5330) ;  /* 0x00000d0000008947 */ /* 0x000fea0003800000 */
[----:B------:R-:W-:Y:S01]  /*68f0*/  BSSY B0, `(.L_x_5330) ;  /* 0x00000cf000007945 */ /* 0x000fe20003800000 */
[----:B------:R-:W-:Y:S01]  /*6900*/  IADD3 R2, -R31, c[0x0][0x180], RZ ;  /* 0x000060001f027a10 */ /* 0x000fe20007ffe1ff */
[----:B------:R-:W-:Y:S02]  /*6910*/  IMAD.MOV.U32 R19, RZ, RZ, RZ ;  /* 0x000000ffff137224 */ /* 0x000fe400078e00ff */
[----:B------:R-:W-:Y:S02]  /*6920*/  IMAD.MOV.U32 R20, RZ, RZ, RZ ;  /* 0x000000ffff147224 */ /* 0x000fe400078e00ff */
.L_x_5343:
        /* <DEDUP_REMOVED lines=16> */
.L_x_5332:
        /* <DEDUP_REMOVED lines=19> */
.L_x_5333:
[----:B------:R-:W-:Y:S05]  /*6b60*/  BSYNC B1 ;  /* 0x0000000000017941 */ /* 0x000fea0003800000 */
.L_x_5331:
        /* <DEDUP_REMOVED lines=30> */
.L_x_5335:
        /* <DEDUP_REMOVED lines=19> */
.L_x_5336:
[----:B------:R-:W-:Y:S05]  /*6e80*/  BSYNC B1 ;  /* 0x0000000000017941 */ /* 0x000fea0003800000 */
.L_x_5334:
        /* <DEDUP_REMOVED lines=29> */
.L_x_5338:
        /* <DEDUP_REMOVED lines=19> */
.L_x_5339:
[----:B------:R-:W-:Y:S05]  /*7190*/  BSYNC B1 ;  /* 0x0000000000017941 */ /* 0x000fea0003800000 */
.L_x_5337:
        /* <DEDUP_REMOVED lines=28> */
.L_x_5341:
        /* <DEDUP_REMOVED lines=9> */
[----:B------:R-:W-:Y:S01]  /*73f0*/  IMAD.HI.U32 R18, R5, R14, RZ ;  /* 0x0000000e05127227 */ /* 0x000fe200078e00ff */
[----:B------:R-:W-:-:S03]  /*7400*/  HFMA2.MMA R5, -RZ, RZ, 0, 0 ;  /* 0x00000000ff057435 */ /* 0x000fc600000001ff */
        /* <DEDUP_REMOVED lines=8> */
.L_x_5342:
[----:B------:R-:W-:Y:S05]  /*7490*/  BSYNC B1 ;  /* 0x0000000000017941 */ /* 0x000fea0003800000 */
.L_x_5340:
        /* <DEDUP_REMOVED lines=9> */
[----:B------:R-:W-:Y:S01]  /*7530*/  IMAD R3, R3, R8, RZ ;  /* 0x0000000803037224 */ /* 0x000fe200078e02ff */
[----:B------:R-:W-:-:S03]  /*7540*/  MOV R8, R10 ;  /* 0x0000000a00087202 */ /* 0x000fc60000000f00 */
        /* <DEDUP_REMOVED lines=10> */
.L_x_5330:
        /* <DEDUP_REMOVED lines=18> */
.L_x_5346:
        /* <DEDUP_REMOVED lines=19> */
.L_x_5347:
[----:B------:R-:W-:Y:S05]  /*7840*/  BSYNC B0 ;  /* 0x0000000000007941 */ /* 0x000fea0003800000 */
.L_x_5345:
[----:B------:R-:W-:-:S04]  /*7850*/  LEA R12, P0, R28, c[0x0][0x190], 0x3 ;  /* 0x000064001c0c7a11 */ /* 0x000fc800078018ff */
[----:B------:R-:W-:-:S05]  /*7860*/  LEA.HI.X R13, R28, c[0x0][0x194], R2, 0x3, P0 ;  /* 0x000065001c0d7a11 */ /* 0x000fca00000f1c02 */
[----:B------:R-:W2:Y:S01]  /*7870*/  LDG.E.64 R2, [R12.64] ;  /* 0x000000240c027981 */ /* 0x000ea2000c1e1b00 */
[----:B------:R-:W-:Y:S01]  /*7880*/  IADD3 R17, P0, RZ, -R10, RZ ;  /* 0x8000000aff117210 */ /* 0x000fe20007f1e0ff */
[----:B------:R-:W-:Y:S02]  /*7890*/  IMAD.MOV.U32 R4, RZ, RZ, R18 ;  /* 0x000000ffff047224 */ /* 0x000fe400078e0012 */
[----:B------:R-:W-:Y:S01]  /*78a0*/  IMAD.MOV.U32 R6, RZ, RZ, R19 ;  /* 0x000000ffff067224 */ /* 0x000fe200078e0013 */
[----:B------:R-:W-:Y:S01]  /*78b0*/  IADD3.X R7, RZ, ~R11, RZ, P0, !PT ;  /* 0x8000000bff077210 */ /* 0x000fe200007fe4ff */
[----:B------:R-:W-:Y:S01]  /*78c0*/  IMAD.WIDE.U32 R4, R8, R17, R4 ;  /* 0x0000001108047225 */ /* 0x000fe200078e0004 */
[----:B------:R-:W-:-:S03]  /*78d0*/  ISETP.NE.AND P0, PT, R31, 0x1, PT ;  /* 0x000000011f00780c */ /* 0x000fc60003f05270 */
[----:B------:R-:W-:-:S04]  /*78e0*/  IMAD R7, R7, R8, RZ ;  /* 0x0000000807077224 */ /* 0x000fc800078e02ff */
[----:B------:R-:W-:-:S04]  /*78f0*/  IMAD R7, R9, R17, R7 ;  /* 0x0000001109077224 */ /* 0x000fc800078e0207 */
[----:B------:R-:W-:Y:S02]  /*7900*/  IMAD.IADD R5, R5, 0x1, R7 ;  /* 0x0000000105057824 */ /* 0x000fe400078e0207 */
[----:B------:R-:W-:Y:S02]  /*7910*/  IMAD.MOV.U32 R7, RZ, RZ, R20 ;  /* 0x000000ffff077224 */ /* 0x000fe400078e0014 */
        /* <DEDUP_REMOVED lines=19> */
.L_x_5349:
        /* <DEDUP_REMOVED lines=15> */
[----:B------:R-:W-:Y:S01]  /*7b40*/  ISETP.GE.U32.AND P1, PT, R3, R8, PT ;  /* 0x000000080300720c */ /* 0x000fe20003f26070 */
[----:B------:R-:W-:-:S12]  /*7b50*/  IMAD.MOV.U32 R3, RZ, RZ, RZ ;  /* 0x000000ffff037224 */ /* 0x000fd800078e00ff */
[----:B------:R-:W-:Y:S02]  /*7b60*/  @P1 IADD3 R2, R2, 0x1, RZ ;  /* 0x0000000102021810 */ /* 0x000fe40007ffe0ff */
[----:B------:R-:W-:Y:S02]  /*7b70*/  @!P2 LOP3.LUT R2, RZ, R8, RZ, 0x33, !PT ;  /* 0x00000008ff02a212 */ /* 0x000fe400078e33ff */
.L_x_5350:
[----:B------:R-:W-:Y:S05]  /*7b80*/  BSYNC B0 ;  /* 0x0000000000007941 */ /* 0x000fea0003800000 */
.L_x_5348:
        /* <DEDUP_REMOVED lines=25> */
[----:B------:R-:W-:Y:S02]  /*7d20*/  MOV R0, 0x7d40 ;  /* 0x00007d4000007802 */ /* 0x000fe40000000f00 */
[----:B------:R-:W-:Y:S05]  /*7d30*/  CALL.REL.NOINC `($__internal_15_$__cuda_sm20_rem_s64) ;  /* 0x00002b2000007944 */ /* 0x000fea0003c00000 */
[----:B------:R-:W-:Y:S02]  /*7d40*/  IMAD.MOV.U32 R2, RZ, RZ, R4 ;  /* 0x000000ffff027224 */ /* 0x000fe400078e0004 */
[----:B------:R-:W-:Y:S01]  /*7d50*/  IMAD.MOV.U32 R3, RZ, RZ, R5 ;  /* 0x000000ffff037224 */ /* 0x000fe200078e0005 */
[----:B------:R-:W-:Y:S05]  /*7d60*/  BRA `(.L_x_5353) ;  /* 0x0000012000007947 */ /* 0x000fea0003800000 */
.L_x_5352:
        /* <DEDUP_REMOVED lines=18> */
.L_x_5353:
[----:B------:R-:W-:Y:S05]  /*7e90*/  BSYNC B0 ;  /* 0x0000000000007941 */ /* 0x000fea0003800000 */
.L_x_5351:
[----:B------:R-:W2:Y:S01]  /*7ea0*/  LDG.E.64 R12, [R12.64+-0x10] ;  /* 0xfffff0240c0c7981 */ /* 0x000ea2000c1e1b00 */
[----:B------:R-:W-:Y:S01]  /*7eb0*/  MOV R4, R19 ;  /* 0x0000001300047202 */ /* 0x000fe20000000f00 */
[----:B------:R-:W-:Y:S02]  /*7ec0*/  IMAD.MOV.U32 R5, RZ, RZ, R20 ;  /* 0x000000ffff057224 */ /* 0x000fe400078e0014 */
[----:B--2---:R-:W-:Y:S02]  /*7ed0*/  IMAD R3, R3, R12, RZ ;  /* 0x0000000c03037224 */ /* 0x004fe400078e02ff */
[----:B------:R-:W-:-:S04]  /*7ee0*/  IMAD.WIDE.U32 R4, R12, R2, R4 ;  /* 0x000000020c047225 */ /* 0x000fc800078e0004 */
[----:B------:R-:W-:Y:S02]  /*7ef0*/  IMAD R3, R13, R2, R3 ;  /* 0x000000020d037224 */ /* 0x000fe400078e0203 */
[----:B------:R-:W-:Y:S02]  /*7f00*/  IMAD.MOV.U32 R19, RZ, RZ, R4 ;  /* 0x000000ffff137224 */ /* 0x000fe400078e0004 */
[----:B------:R-:W-:-:S03]  /*7f10*/  IMAD.IADD R20, R5, 0x1, R3 ;  /* 0x0000000105147824 */ /* 0x000fc600078e0203 */
.L_x_5344:
        /* <DEDUP_REMOVED lines=16> */
.L_x_5356:
        /* <DEDUP_REMOVED lines=26> */
.L_x_5355:
[----:B------:R-:W-:Y:S05]  /*81c0*/  BSYNC B8 ;  /* 0x0000000000087941 */ /* 0x000fea0003800000 */
.L_x_5354:
[----:B------:R-:W-:-:S04]  /*81d0*/  IADD3 R16, P0, R16, 0x4, RZ ;  /* 0x0000000410107810 */ /* 0x000fc80007f1e0ff */
[----:B------:R-:W-:Y:S02]  /*81e0*/  IADD3.X R17, RZ, R17, RZ, P0, !PT ;  /* 0x00000011ff117210 */ /* 0x000fe400007fe4ff */
[----:B------:R-:W-:-:S04]  /*81f0*/  ISETP.GE.U32.AND P0, PT, R16, R23, PT ;  /* 0x000000171000720c */ /* 0x000fc80003f06070 */
[----:B------:R-:W-:-:S13]  /*8200*/  ISETP.GE.U32.AND.EX P0, PT, R17, R18, PT, P0 ;  /* 0x000000121100720c */ /* 0x000fda0003f06100 */
[----:B------:R-:W-:Y:S05]  /*8210*/  @!P0 BRA `(.L_x_5356) ;  /* 0xfffffe0000008947 */ /* 0x000fea000383ffff */
.L_x_5323:
[----:B------:R-:W-:Y:S05]  /*8220*/  BSYNC B7 ;  /* 0x0000000000077941 */ /* 0x000fea0003800000 */
.L_x_5322:
[----:B------:R-:W-:-:S04]  /*8230*/  IADD3 R50, R50, 0x180, RZ ;  /* 0x0000018032327810 */ /* 0x000fc80007ffe0ff */
        /* <DEDUP_REMOVED lines=26> */
.L_x_5358:
[----:B------:R-:W-:Y:S05]  /*83e0*/  BSYNC B7 ;  /* 0x0000000000077941 */ /* 0x000fea0003800000 */
.L_x_5357:
        /* <DEDUP_REMOVED lines=24> */
.L_x_5360:
[----:B------:R-:W-:Y:S05]  /*8570*/  BSYNC B7 ;  /* 0x0000000000077941 */ /* 0x000fea0003800000 */
.L_x_5359:
        /* <DEDUP_REMOVED lines=26> */
.L_x_5362:
[----:B------:R-:W-:Y:S05]  /*8720*/  BSYNC B7 ;  /* 0x0000000000077941 */ /* 0x000fea0003800000 */
.L_x_5361:
[----:B------:R-:W-:Y:S02]  /*8730*/  IMAD.MOV.U32 R31, RZ, RZ, c[0x0][0x180] ;  /* 0x00006000ff1f7624 */ /* 0x000fe400078e00ff */
[----:B------:R-:W-:Y:S02]  /*8740*/  IMAD R3, R39, c[0x0][0x178], RZ ;  /* 0x00005e0027037a24 */ /* 0x000fe400078e02ff */
[C---:B------:R-:W-:Y:S01]  /*8750*/  IMAD.WIDE.U32 R18, R38.reuse, c[0x0][0x178], RZ ;  /* 0x00005e0026127a25 */ /* 0x040fe200078e00ff */
[C---:B------:R-:W-:Y:S02]  /*8760*/  IADD3 R28, R31.reuse, -0x1, RZ ;  /* 0xffffffff1f1c7810 */ /* 0x040fe40007ffe0ff */
[----:B------:R-:W-:Y:S01]  /*8770*/  LOP3.LUT R31, R31, 0x3, RZ, 0xc0, !PT ;  /* 0x000000031f1f7812 */ /* 0x000fe200078ec0ff */
[----:B------:R-:W-:Y:S01]  /*8780*/  IMAD R3, R38, c[0x0][0x17c], R3 ;  /* 0x00005f0026037a24 */ /* 0x000fe200078e0203 */
[----:B------:R-:W-:Y:S01]  /*8790*/  ISETP.GE.U32.AND P0, PT, R28, 0x3, PT ;  /* 0x000000031c00780c */ /* 0x000fe20003f06070 */
[----:B------:R-:W-:-:S03]  /*87a0*/  IMAD.MOV.U32 R20, RZ, RZ, RZ ;  /* 0x000000ffff147224 */ /* 0x000fc600078e00ff */
[----:B------:R-:W-:Y:S01]  /*87b0*/  IADD3 R5, R19, R3, RZ ;  /* 0x0000000313057210 */ /* 0x000fe20007ffe0ff */
[----:B------:R-:W-:-:S08]  /*87c0*/  IMAD.MOV.U32 R19, RZ, RZ, RZ ;  /* 0x000000ffff137224 */ /* 0x000fd000078e00ff */
[----:B------:R-:W-:Y:S05]  /*87d0*/  @!P0 BRA `(.L_x_5363) ;  /* 0x00000d0000008947 */ /* 0x000fea0003800000 */
[----:B------:R-:W-:Y:S01]  /*87e0*/  BSSY B0, `(.L_x_5363) ;  /* 0x00000cf000007945 */ /* 0x000fe20003800000 */
[----:B------:R-:W-:Y:S01]  /*87f0*/  IADD3 R2, -R31, c[0x0][0x180], RZ ;  /* 0x000060001f027a10 */ /* 0x000fe20007ffe1ff */
[----:B------:R-:W-:Y:S02]  /*8800*/  IMAD.MOV.U32 R19, RZ, RZ, RZ ;  /* 0x000000ffff137224 */ /* 0x000fe400078e00ff */
[----:B------:R-:W-:Y:S02]  /*8810*/  IMAD.MOV.U32 R20, RZ, RZ, RZ ;  /* 0x000000ffff147224 */ /* 0x000fe400078e00ff */
.L_x_5376:
        /* <DEDUP_REMOVED lines=16> */
.L_x_5365:
        /* <DEDUP_REMOVED lines=19> */
.L_x_5366:
[----:B------:R-:W-:Y:S05]  /*8a50*/  BSYNC B1 ;  /* 0x0000000000017941 */ /* 0x000fea0003800000 */
.L_x_5364:
        /* <DEDUP_REMOVED lines=30> */
.L_x_5368:
        /* <DEDUP_REMOVED lines=19> */
.L_x_5369:
[----:B------:R-:W-:Y:S05]  /*8d70*/  BSYNC B1 ;  /* 0x0000000000017941 */ /* 0x000fea0003800000 */
.L_x_5367:
        /* <DEDUP_REMOVED lines=29> */
.L_x_5371:
        /* <DEDUP_REMOVED lines=19> */
.L_x_5372:
[----:B------:R-:W-:Y:S05]  /*9080*/  BSYNC B1 ;  /* 0x0000000000017941 */ /* 0x000fea0003800000 */
.L_x_5370:
        /* <DEDUP_REMOVED lines=9> */
[----:B------:R-:W-:Y:S01]  /*9120*/  IMAD R3, R21, R11, R3 ;  /* 0x0000000b15037224 */ /* 0x000fe200078e0203 */
[----:B------:R-:W-:-:S03]  /*9130*/  MOV R11, R16 ;  /* 0x00000010000b7202 */ /* 0x000fc60000000f00 */
        /* <DEDUP_REMOVED lines=17> */
.L_x_5374:
        /* <DEDUP_REMOVED lines=19> */
.L_x_5375:
[----:B------:R-:W-:Y:S05]  /*9380*/  BSYNC B1 ;  /* 0x0000000000017941 */ /* 0x000fea0003800000 */
.L_x_5373:
        /* <DEDUP_REMOVED lines=21> */
.L_x_5363:
        /* <DEDUP_REMOVED lines=18> */
.L_x_5379:
        /* <DEDUP_REMOVED lines=19> */
.L_x_5380:
[----:B------:R-:W-:Y:S05]  /*9730*/  BSYNC B0 ;  /* 0x0000000000007941 */ /* 0x000fea0003800000 */
.L_x_5378:
        /* <DEDUP_REMOVED lines=32> */
.L_x_5382:
        /* <DEDUP_REMOVED lines=19> */
.L_x_5383:
[----:B------:R-:W-:Y:S05]  /*9a70*/  BSYNC B0 ;  /* 0x0000000000007941 */ /* 0x000fea0003800000 */
.L_x_5381:
[----:B------:R-:W2:Y:S01]  /*9a80*/  LDG.E.64 R4, [R12.64+-0x8] ;  /* 0xfffff8240c047981 */ /* 0x000ea2000c1e1b00 */
[----:B------:R-:W-:Y:S01]  /*9a90*/  IADD3 R21, P0, RZ, -R2, RZ ;  /* 0x80000002ff157210 */ /* 0x000fe20007f1e0ff */
[----:B------:R-:W-:Y:S01]  /*9aa0*/  IMAD.MOV.U32 R7, RZ, RZ, R11 ;  /* 0x000000ffff077224 */ /* 0x000fe200078e000b */
[----:B------:R-:W-:-:S03]  /*9ab0*/  MOV R6, R10 ;  /* 0x0000000a00067202 */ /* 0x000fc60000000f00 */
        /* <DEDUP_REMOVED lines=23> */
[----:B------:R-:W-:Y:S01]  /*9c30*/  IMAD.MOV.U32 R2, RZ, RZ, R4 ;  /* 0x000000ffff027224 */ /* 0x000fe200078e0004 */
[----:B------:R-:W-:Y:S01]  /*9c40*/  MOV R3, R5 ;  /* 0x0000000500037202 */ /* 0x000fe20000000f00 */
[----:B------:R-:W-:Y:S05]  /*9c50*/  BRA `(.L_x_5386) ;  /* 0x0000012000007947 */ /* 0x000fea0003800000 */
.L_x_5385:
        /* <DEDUP_REMOVED lines=16> */
[----:B------:R-:W-:Y:S02]  /*9d60*/  @P0 IADD3 R2, -R8, R2, RZ ;  /* 0x0000000208020210 */ /* 0x000fe40007ffe1ff */
[----:B------:R-:W-:Y:S02]  /*9d70*/  @!P1 LOP3.LUT R2, RZ, R8, RZ, 0x33, !PT ;  /* 0x00000008ff029212 */ /* 0x000fe400078e33ff */
.L_x_5386:
[----:B------:R-:W-:Y:S05]  /*9d80*/  BSYNC B0 ;  /* 0x0000000000007941 */ /* 0x000fea0003800000 */
.L_x_5384:
        /* <DEDUP_REMOVED lines=8> */
.L_x_5377:
[-C--:B------:R-:W-:Y:S02]  /*9e10*/  IADD3 R2, P0, R40, R19.reuse, RZ ;  /* 0x0000001328027210 */ /* 0x080fe40007f1e0ff */
[C---:B------:R-:W-:Y:S02]  /*9e20*/  IADD3 R19, P1, R37.reuse, R19, RZ ;  /* 0x0000001325137210 */ /* 0x040fe40007f3e0ff */
[----:B------:R-:W-:Y:S02]  /*9e30*/  IADD3 R0, P2, R2, 0x1, RZ ;  /* 0x0000000102007810 */ /* 0x000fe40007f5e0ff */
[-C--:B------:R-:W-:Y:S02]  /*9e40*/  LEA.HI.X.SX32 R3, R40, R20.reuse, 0x1, P0 ;  /* 0x0000001428037211 */ /* 0x080fe400000f0eff */
[----:B------:R-:W-:Y:S02]  /*9e50*/  ISETP.GE.U32.AND P0, PT, R0, R19, PT ;  /* 0x000000130000720c */ /* 0x000fe40003f06070 */
[----:B------:R-:W-:Y:S01]  /*9e60*/  LEA.HI.X.SX32 R20, R37, R20, 0x1, P1 ;  /* 0x0000001425147211 */ /* 0x000fe200008f0eff */
[----:B------:R-:W-:Y:S01]  /*9e70*/  IMAD.X R0, RZ, RZ, R3, P2 ;  /* 0x000000ffff007224 */ /* 0x000fe200010e0603 */
[----:B------:R-:W-:-:S02]  /*9e80*/  LEA R16, P1, R2, c[0x0][0x198], 0x2 ;  /* 0x0000660002107a11 */ /* 0x000fc400078210ff */
[----:B------:R-:W-:Y:S02]  /*9e90*/  LEA R23, P2, R19, c[0x0][0x198], 0x2 ;  /* 0x0000660013177a11 */ /* 0x000fe400078410ff */
[----:B------:R-:W-:Y:S02]  /*9ea0*/  ISETP.GE.AND.EX P0, PT, R0, R20, PT, P0 ;  /* 0x000000140000720c */ /* 0x000fe40003f06300 */
[----:B------:R-:W-:Y:S02]  /*9eb0*/  LEA.HI.X R2, R2, c[0x0][0x19c], R3, 0x2, P1 ;  /* 0x0000670002027a11 */ /* 0x000fe400008f1403 */
[----:B------:R-:W-:Y:S02]  /*9ec0*/  ISETP.LE.OR P0, PT, R37, R40, P0 ;  /* 0x000000282500720c */ /* 0x000fe40000703670 */
[----:B------:R-:W-:-:S11]  /*9ed0*/  LEA.HI.X R18, R19, c[0x0][0x19c], R20, 0x2, P2 ;  /* 0x0000670013127a11 */ /* 0x000fd600010f1414 */
[----:B------:R-:W-:Y:S05]  /*9ee0*/  @P0 BRA `(.L_x_5251) ;  /* 0x0000022000000947 */ /* 0x000fea0003800000 */
[----:B------:R-:W-:-:S05]  /*9ef0*/  IADD3 R16, P0, R16, 0x4, RZ ;  /* 0x0000000410107810 */ /* 0x000fca0007f1e0ff */
[----:B------:R-:W-:-:S05]  /*9f00*/  IMAD.X R17, RZ, RZ, R2, P0 ;  /* 0x000000ffff117224 */ /* 0x000fca00000e0602 */
.L_x_5389:
        /* <DEDUP_REMOVED lines=26> */
.L_x_5388:
[----:B------:R-:W-:Y:S05]  /*a0b0*/  BSYNC B7 ;  /* 0x0000000000077941 */ /* 0x000fea0003800000 */
.L_x_5387:
[----:B------:R-:W-:-:S05]  /*a0c0*/  IADD3 R16, P0, R16, 0x4, RZ ;  /* 0x0000000410107810 */ /* 0x000fca0007f1e0ff */
[----:B------:R-:W-:Y:S01]  /*a0d0*/  IMAD.X R17, RZ, RZ, R17, P0 ;  /* 0x000000ffff117224 */ /* 0x000fe200000e0611 */
[----:B------:R-:W-:-:S04]  /*a0e0*/  ISETP.GE.U32.AND P0, PT, R16, R23, PT ;  /* 0x000000171000720c */ /* 0x000fc80003f06070 */
[----:B------:R-:W-:-:S13]  /*a0f0*/  ISETP.GE.U32.AND.EX P0, PT, R17, R18, PT, P0 ;  /* 0x000000121100720c */ /* 0x000fda0003f06100 */
[----:B------:R-:W-:Y:S05]  /*a100*/  @!P0 BRA `(.L_x_5389) ;  /* 0xfffffe0000008947 */ /* 0x000fea000383ffff */
.L_x_5251:
[----:B------:R-:W-:Y:S05]  /*a110*/  BSYNC B6 ;  /* 0x0000000000067941 */ /* 0x000fea0003800000 */
.L_x_5205:
[----:B------:R-:W0:Y:S01]  /*a120*/  S2R R2, SR_TID.X ;  /* 0x0000000000027919 */ /* 0x000e220000002100 */
[----:B------:R-:W-:Y:S01]  /*a130*/  BSSY B0, `(.L_x_5390) ;  /* 0x0000016000007945 */ /* 0x000fe20003800000 */
[----:B0-----:R-:W-:Y:S01]  /*a140*/  ISETP.GE.AND P1, PT, R2, R43, PT ;  /* 0x0000002b0200720c */ /* 0x001fe20003f26270 */
[----:B------:R-:W-:-:S12]  /*a150*/  IMAD.MOV.U32 R0, RZ, RZ, R2 ;  /* 0x000000ffff007224 */ /* 0x000fd800078e0002 */
[----:B------:R-:W0:Y:S01]  /*a160*/  @!P1 S2R R3, SR_CTAID.X ;  /* 0x0000000000039919 */ /* 0x000e220000002500 */
[----:B------:R-:W-:Y:S01]  /*a170*/  @!P1 IMAD.MOV.U32 R4, RZ, RZ, 0x4 ;  /* 0x00000004ff049424 */ /* 0x000fe200078e00ff */
[----:B------:R-:W-:-:S04]  /*a180*/  @!P1 IADD3 R0, R2, 0x80, RZ ;  /* 0x0000008002009810 */ /* 0x000fc80007ffe0ff */
[----:B------:R-:W-:Y:S02]  /*a190*/  ISETP.GE.AND P0, PT, R0, R43, PT ;  /* 0x0000002b0000720c */ /* 0x000fe40003f06270 */
[----:B0-----:R-:W-:-:S05]  /*a1a0*/  @!P1 LEA R3, R3, R2, 0x9 ;  /* 0x0000000203039211 */ /* 0x001fca00078e48ff */
[----:B------:R-:W-:-:S05]  /*a1b0*/  @!P1 IMAD.WIDE.U32 R2, R3, R4, c[0x0][0x1a8] ;  /* 0x00006a0003029625 */ /* 0x000fca00078e0004 */
[----:B------:R0:W-:Y:S01]  /*a1c0*/  @!P1 STG.E [R2.64], RZ ;  /* 0x000000ff02009986 */ /* 0x0001e2000c101924 */
[----:B------:R-:W-:Y:S05]  /*a1d0*/  @P0 BRA `(.L_x_5391) ;  /* 0x000000b000000947 */ /* 0x000fea0003800000 */
[----:B0-----:R-:W0:Y:S01]  /*a1e0*/  S2R R3, SR_CTAID.X ;  /* 0x0000000000037919 */ /* 0x001e220000002500 */
[----:B------:R-:W-:Y:S02]  /*a1f0*/  IMAD.MOV.U32 R5, RZ, RZ, 0x4 ;  /* 0x00000004ff057424 */ /* 0x000fe400078e00ff */
[----:B0-----:R-:W-:Y:S01]  /*a200*/  IMAD R2, R3, 0x200, R0 ;  /* 0x0000020003027824 */ /* 0x001fe200078e0200 */
[----:B------:R-:W-:-:S04]  /*a210*/  IADD3 R0, R0, 0x80, RZ ;  /* 0x0000008000007810 */ /* 0x000fc80007ffe0ff */
[----:B------:R-:W-:-:S13]  /*a220*/  ISETP.GE.AND P0, PT, R0, R43, PT ;  /* 0x0000002b0000720c */ /* 0x000fda0003f06270 */
[----:B------:R-:W-:Y:S01]  /*a230*/  @!P0 IMAD R4, R3, 0x200, R0 ;  /* 0x0000020003048824 */ /* 0x000fe200078e0200 */
[----:B------:R-:W-:Y:S01]  /*a240*/  @!P0 IADD3 R0, R0, 0x80, RZ ;  /* 0x0000008000008810 */ /* 0x000fe20007ffe0ff */
[----:B------:R-:W-:-:S04]  /*a250*/  IMAD.WIDE.U32 R2, R2, R5, c[0x0][0x1a8] ;  /* 0x00006a0002027625 */ /* 0x000fc800078e0005 */
[----:B------:R-:W-:Y:S01]  /*a260*/  @!P0 IMAD.WIDE.U32 R4, R4, R5, c[0x0][0x1a8] ;  /* 0x00006a0004048625 */ /* 0x000fe200078e0005 */
[----:B------:R0:W-:Y:S04]  /*a270*/  STG.E [R2.64], RZ ;  /* 0x000000ff02007986 */ /* 0x0001e8000c101924 */
[----:B------:R0:W-:Y:S02]  /*a280*/  @!P0 STG.E [R4.64], RZ ;  /* 0x000000ff04008986 */ /* 0x0001e4000c101924 */
.L_x_5391:
[----:B------:R-:W-:Y:S05]  /*a290*/  BSYNC B0 ;  /* 0x0000000000007941 */ /* 0x000fea0003800000 */
.L_x_5390:
[----:B------:R-:W-:-:S13]  /*a2a0*/  ISETP.GE.AND P0, PT, R0, R43, PT ;  /* 0x0000002b0000720c */ /* 0x000fda0003f06270 */
[----:B------:R-:W-:Y:S05]  /*a2b0*/  @P0 EXIT ;  /* 0x000000000000094d */ /* 0x000fea0003800000 */
[----:B0-----:R-:W0:Y:S01]  /*a2c0*/  S2R R3, SR_CTAID.X ;  /* 0x0000000000037919 */ /* 0x001e220000002500 */
[----:B------:R-:W-:Y:S01]  /*a2d0*/  IMAD.MOV.U32 R5, RZ, RZ, 0x4 ;  /* 0x00000004ff057424 */ /* 0x000fe200078e00ff */
[----:B0-----:R-:W-:-:S05]  /*a2e0*/  LEA R2, R3, R0, 0x9 ;  /* 0x0000000003027211 */ /* 0x001fca00078e48ff */
[----:B------:R-:W-:-:S05]  /*a2f0*/  IMAD.WIDE.U32 R2, R2, R5, c[0x0][0x1a8] ;  /* 0x00006a0002027625 */ /* 0x000fca00078e0005 */
[----:B------:R-:W-:Y:S01]  /*a300*/  STG.E [R2.64], RZ ;  /* 0x000000ff02007986 */ /* 0x000fe2000c101924 */
[----:B------:R-:W-:Y:S05]  /*a310*/  EXIT ;  /* 0x000000000000794d */ /* 0x000fea0003800000 */
        .weak           $__internal_14_$__cuda_sm20_div_s64
        .type           $__internal_14_$__cuda_sm20_div_s64,@function
        .size           $__internal_14_$__cuda_sm20_div_s64,($__internal_15_$__cuda_sm20_rem_s64 - $__internal_14_$__cuda_sm20_div_s64)
$__internal_14_$__cuda_sm20_div_s64:
        /* <DEDUP_REMOVED lines=28> */
[----:B------:R-:W-:-:S03]  /*a4e0*/  IMAD.HI.U32 R24, R25, R27, RZ ;  /* 0x0000001b19187227 */ /* 0x000fc600078e00ff */
[----:B------:R-:W-:-:S05]  /*a4f0*/  IADD3.X R26, RZ, ~R26, RZ, P0, !PT ;  /* 0x8000001aff1a7210 */ /* 0x000fca00007fe4ff */
[----:B------:R-:W-:-:S06]  /*a500*/  IMAD.WIDE.U32 R24, P0, R25, R26, R24 ;  /* 0x0000001a19187225 */ /* 0x000fcc0007800018 */
[----:B------:R-:W-:Y:S01]  /*a510*/  IMAD.HI.U32 R25, P1, R7, R27, R24 ;  /* 0x0000001b07197227 */ /* 0x000fe20007820018 */
[----:B------:R-:W-:-:S03]  /*a520*/  IADD3 R27, P3, RZ, -R6, RZ ;  /* 0x80000006ff1b7210 */ /* 0x000fc60007f7e0ff */
[----:B------:R-:W-:Y:S01]  /*a530*/  IMAD.HI.U32 R24, R7, R26, RZ ;  /* 0x0000001a07187227 */ /* 0x000fe200078e00ff */
[----:B------:R-:W-:-:S03]  /*a540*/  SEL R27, R27, R6, !P2 ;  /* 0x000000061b1b7207 */ /* 0x000fc60005000000 */
        /* <DEDUP_REMOVED lines=17> */
[----:B------:R-:W-:Y:S02]  /*a660*/  ISETP.GE.U32.AND P0, PT, R24, R22, PT ;  /* 0x000000161800720c */ /* 0x000fe40003f06070 */
[----:B------:R-:W-:-:S05]  /*a670*/  IADD3.X R25, RZ, R25, RZ, P1, !PT ;  /* 0x00000019ff197210 */ /* 0x000fca0000ffe4ff */
        /* <DEDUP_REMOVED lines=21> */
[----:B------:R-:W-:Y:S02]  /*a7d0*/  ISETP.GE.AND P1, PT, R24, RZ, PT ;  /* 0x000000ff1800720c */ /* 0x000fe40003f26270 */
[-C--:B------:R-:W-:Y:S02]  /*a7e0*/  IADD3.X R22, RZ, ~R6.reuse, RZ, P2, !PT ;  /* 0x80000006ff167210 */ /* 0x080fe400017fe4ff */
[----:B------:R-:W-:Y:S01]  /*a7f0*/  SEL R4, R23, R7, !P1 ;  /* 0x0000000717047207 */ /* 0x000fe20004800000 */
[----:B------:R-:W-:Y:S01]  /*a800*/  IMAD.MOV.U32 R7, RZ, RZ, 0x0 ;  /* 0x00000000ff077424 */ /* 0x000fe200078e00ff */
[----:B------:R-:W-:Y:S01]  /*a810*/  SEL R3, R22, R6, !P1 ;  /* 0x0000000616037207 */ /* 0x000fe20004800000 */
[----:B------:R-:W-:Y:S01]  /*a820*/  IMAD.MOV.U32 R6, RZ, RZ, R0 ;  /* 0x000000ffff067224 */ /* 0x000fe200078e0000 */
[----:B------:R-:W-:-:S02]  /*a830*/  SEL R4, R4, 0xffffffff, P0 ;  /* 0xffffffff04047807 */ /* 0x000fc40000000000 */
[----:B------:R-:W-:Y:S01]  /*a840*/  SEL R3, R3, 0xffffffff, P0 ;  /* 0xffffffff03037807 */ /* 0x000fe20000000000 */
[----:B------:R-:W-:Y:S06]  /*a850*/  RET.REL.NODEC R6 `(_ZN2at6native27unrolled_elementwise_kernelIZZZNS0_67_GLOBAL__N__bb565c37_34_ValidateCompressedIndicesKernel_cu_33a4b88b42_validate_compressed_sparse_indices_kernelILNS2_8CDimNameE1ENS2_18CUDAKernelLauncherENS2_14EmptyVecKernelENS2_8DummyVecELm0EEEvRKNS_6TensorESA_lllENKUlvE1_clEvENKUlvE_clEvEUliiiiiE_St5arrayIPcLm6EELi4E23TrivialOffsetCalculatorILi5EjESH_ILi1EjENS0_6memory15LoadWithoutCastENSK_16StoreWithoutCastEEEviT_T0_T2_T3_T4_T5_) ;  /* 0xffff57a006007950 */ /* 0x000fec0003c3ffff */
        .weak           $__internal_15_$__cuda_sm20_rem_s64
        .type           $__internal_15_$__cuda_sm20_rem_s64,@function
        .size           $__internal_15_$__cuda_sm20_rem_s64,(.L_x_27291 - $__internal_15_$__cuda_sm20_rem_s64)
$__internal_15_$__cuda_sm20_rem_s64:
[----:B------:R-:W-:Y:S02]  /*a860*/  IADD3 R3, P1, RZ, -R8, RZ ;  /* 0x80000008ff037210 */ /* 0x000fe40007f3e0ff */
[----:B------:R-:W-:-:S03]  /*a870*/  ISETP.GE.AND P0, PT, R9, RZ, PT ;  /* 0x000000ff0900720c */ /* 0x000fc60003f06270 */
[----:B------:R-:W-:Y:S01]  /*a880*/  IMAD.X R4, RZ, RZ, ~R9, P1 ;  /* 0x000000ffff047224 */ /* 0x000fe200008e0e09 */
[----:B------:R-:W-:-:S04]  /*a890*/  SEL R2, R3, R8, !P0 ;  /* 0x0000000803027207 */ /* 0x000fc80004000000 */
[----:B------:R-:W-:-:S04]  /*a8a0*/  SEL R3, R4, R9, !P0 ;  /* 0x0000000904037207 */ /* 0x000fc80004000000 */
[----:B------:R-:W0:Y:S08]  /*a8b0*/  I2F.U64.RP R16, R2 ;  /* 0x0000000200107312 */ /* 0x000e300000309000 */
[----:B0-----:R-:W0:Y:S02]  /*a8c0*/  MUFU.RCP R16, R16 ;  /* 0x0000001000107308 */ /* 0x001e240000001000 */
[----:B0-----:R-:W-:-:S02]  /*a8d0*/  IADD3 R4, R16, 0x1ffffffe, RZ ;  /* 0x1ffffffe10047810 */ /* 0x001fc40007ffe0ff */
[----:B------:R-:W-:-:S04]  /*a8e0*/  IADD3 R16, P4, RZ, -R11, RZ ;  /* 0x8000000bff107210 */ /* 0x000fc80007f9e0ff */
[----:B------:R-:W0:Y:S02]  /*a8f0*/  F2I.U64.TRUNC R4, R4 ;  /* 0x0000000400047311 */ /* 0x000e24000020d800 */
[----:B0-----:R-:W-:-:S04]  /*a900*/  IMAD.WIDE.U32 R6, R4, R2, RZ ;  /* 0x0000000204067225 */ /* 0x001fc800078e00ff */
[----:B------:R-:W-:Y:S01]  /*a910*/  IMAD R7, R4, R3, R7 ;  /* 0x0000000304077224 */ /* 0x000fe200078e0207 */
[----:B------:R-:W-:-:S03]  /*a920*/  IADD3 R17, P0, RZ, -R6, RZ ;  /* 0x80000006ff117210 */ /* 0x000fc60007f1e0ff */
[----:B------:R-:W-:Y:S02]  /*a930*/  IMAD R7, R5, R2, R7 ;  /* 0x0000000205077224 */ /* 0x000fe400078e0207 */
[----:B------:R-:W-:-:S04]  /*a940*/  IMAD.HI.U32 R6, R4, R17, RZ ;  /* 0x0000001104067227 */ /* 0x000fc800078e00ff */
[----:B------:R-:W-:Y:S01]  /*a950*/  IMAD.X R21, RZ, RZ, ~R7, P0 ;  /* 0x000000ffff157224 */ /* 0x000fe200000e0e07 */
[----:B------:R-:W-:-:S03]  /*a960*/  MOV R7, R4 ;  /* 0x0000000400077202 */ /* 0x000fc60000000f00 */
        /* <DEDUP_REMOVED lines=19> */
[----:B------:R-:W-:Y:S01]  /*aaa0*/  IADD3 R6, P3, R5, R6, RZ ;  /* 0x0000000605067210 */ /* 0x000fe20007f7e0ff */
[----:B------:R-:W-:Y:S02]  /*aab0*/  HFMA2.MMA R5, -RZ, RZ, 0, 0 ;  /* 0x00000000ff057435 */ /* 0x000fe400000001ff */
[----:B------:R-:W-:Y:S02]  /*aac0*/  IMAD.X R7, RZ, RZ, ~R10, P4 ;  /* 0x000000ffff077224 */ /* 0x000fe400020e0e0a */
[----:B------:R-:W-:Y:S02]  /*aad0*/  IMAD.X R17, R4, 0x1, R17, P0 ;  /* 0x0000000104117824 */ /* 0x000fe400000e0611 */
[----:B------:R-:W-:Y:S01]  /*aae0*/  IMAD.HI.U32 R4, R6, R11, RZ ;  /* 0x0000000b06047227 */ /* 0x000fe200078e00ff */
[----:B------:R-:W-:Y:S02]  /*aaf0*/  SEL R7, R7, R10, !P1 ;  /* 0x0000000a07077207 */ /* 0x000fe40004800000 */
[----:B------:R-:W-:-:S03]  /*ab00*/  IADD3.X R10, RZ, RZ, R17, P3, P2 ;  /* 0x000000ffff0a7210 */ /* 0x000fc60001fe4411 */
[----:B------:R-:W-:-:S04]  /*ab10*/  IMAD.WIDE.U32 R4, R6, R7, R4 ;  /* 0x0000000706047225 */ /* 0x000fc800078e0004 */
[C---:B------:R-:W-:Y:S02]  /*ab20*/  IMAD R17, R10.reuse, R7, RZ ;  /* 0x000000070a117224 */ /* 0x040fe400078e02ff */
[----:B------:R-:W-:-:S04]  /*ab30*/  IMAD.HI.U32 R4, P0, R10, R11, R4 ;  /* 0x0000000b0a047227 */ /* 0x000fc80007800004 */
[----:B------:R-:W-:Y:S01]  /*ab40*/  IMAD.HI.U32 R6, R10, R7, RZ ;  /* 0x000000070a067227 */ /* 0x000fe200078e00ff */
[----:B------:R-:W-:-:S03]  /*ab50*/  IADD3 R17, P2, R17, R4, RZ ;  /* 0x0000000411117210 */ /* 0x000fc60007f5e0ff */
[----:B------:R-:W-:Y:S02]  /*ab60*/  IMAD.X R6, RZ, RZ, R6, P0 ;  /* 0x000000ffff067224 */ /* 0x000fe400000e0606 */
[----:B------:R-:W-:-:S04]  /*ab70*/  IMAD.WIDE.U32 R4, R17, R2, RZ ;  /* 0x0000000211047225 */ /* 0x000fc800078e00ff */
[----:B------:R-:W-:Y:S02]  /*ab80*/  IMAD.X R21, RZ, RZ, R6, P2 ;  /* 0x000000ffff157224 */ /* 0x000fe400010e0606 */
[----:B------:R-:W-:Y:S01]  /*ab90*/  IMAD R17, R17, R3, R5 ;  /* 0x0000000311117224 */ /* 0x000fe200078e0205 */
[----:B------:R-:W-:-:S03]  /*aba0*/  IADD3 R5, P2, -R4, R11, RZ ;  /* 0x0000000b04057210 */ /* 0x000fc60007f5e1ff */
[-C--:B------:R-:W-:Y:S01]  /*abb0*/  IMAD R4, R21, R2.reuse, R17 ;  /* 0x0000000215047224 */ /* 0x080fe200078e0211 */
[----:B------:R-:W-:-:S03]  /*abc0*/  ISETP.GE.U32.AND P0, PT, R5, R2, PT ;  /* 0x000000020500720c */ /* 0x000fc60003f06070 */
        /* <DEDUP_REMOVED lines=8> */
[CC--:B------:R-:W-:Y:S02]  /*ac50*/  ISETP.GE.U32.AND.EX P0, PT, R11.reuse, R3.reuse, PT, P0 ;  /* 0x000000030b00720c */ /* 0x0c0fe40003f06100 */
[----:B------:R-:W-:-:S02]  /*ac60*/  IADD3.X R5, R11, ~R3, RZ, P2, !PT ;  /* 0x800000030b057210 */ /* 0x000fc400017fe4ff */
[----:B------:R-:W-:Y:S02]  /*ac70*/  SEL R4, R4, R7, P0 ;  /* 0x0000000704047207 */ /* 0x000fe40000000000 */
        /* <DEDUP_REMOVED lines=11> */
[----:B------:R-:W-:Y:S06]  /*ad30*/  RET.REL.NODEC R2 `(_ZN2at6native27unrolled_elementwise_kernelIZZZNS0_67_GLOBAL__N__bb565c37_34_ValidateCompressedIndicesKernel_cu_33a4b88b42_validate_compressed_sparse_indices_kernelILNS2_8CDimNameE1ENS2_18CUDAKernelLauncherENS2_14EmptyVecKernelENS2_8DummyVecELm0EEEvRKNS_6TensorESA_lllENKUlvE1_clEvENKUlvE_clEvEUliiiiiE_St5arrayIPcLm6EELi4E23TrivialOffsetCalculatorILi5EjESH_ILi1EjENS0_6memory15LoadWithoutCastENSK_16StoreWithoutCastEEEviT_T0_T2_T3_T4_T5_) ;  /* 0xffff52c002007950 */ /* 0x000fec0003c3ffff */
.L_x_5392:
        /* <DEDUP_REMOVED lines=12> */
.L_x_27291:


//--------------------- .text._ZN2at6native29vectorized_elementwise_kernelILi2EZZZNS0_67_GLOBAL__N__bb565c37_34_ValidateCompressedIndicesKernel_cu_33a4b88b42_validate_compressed_sparse_indices_kernelILNS2_8CDimNameE1ENS2_18CUDAKernelLauncherENS2_14EmptyVecKernelENS2_8DummyVecELm0EEEvRKNS_6TensorESA_lllENKUlvE1_clEvENKUlvE_clEvEUliiiiiE_St5arrayIPcLm6EEEEviT0_T1_ --------------------------
	.section	.text._ZN2at6native29vectorized_elementwise_kernelILi2EZZZNS0_67_GLOBAL__N__bb565c37_34_ValidateCompressedIndicesKernel_cu_33a4b88b42_validate_compressed_sparse_indices_kernelILNS2_8CDimNameE1ENS2_18CUDAKernelLauncherENS2_14EmptyVecKernelENS2_8DummyVecELm0EEEvRKNS_6TensorESA_lllENKUlvE1_clEvENKUlvE_clEvEUliiiiiE_St5arrayIPcLm6EEEEviT0_T1_,"ax",@progbits
	.sectioninfo	@"SHI_REGISTERS=76"
	.align	128
        .global         _ZN2at6native29vectorized_elementwise_kernelILi2EZZZNS0_67_GLOBAL__N__bb565c37_34_ValidateCompressedIndicesKernel_cu_33a4b88b42_validate_compressed_sparse_indices_kernelILNS2_8CDimNameE1ENS2_18CUDAKernelLauncherENS2_14EmptyVecKernelENS2_8DummyVecELm0EEEvRKNS_6TensorESA_lllENKUlvE1_clEvENKUlvE_clEvEUliiiiiE_St5arrayIPcLm6EEEEviT0_T1_
        .type           _ZN2at6native29vectorized_elementwise_kernelILi2EZZZNS0_67_GLOBAL__N__bb565c37_34_ValidateCompressedIndicesKernel_cu_33a4b88b42_validate_compressed_sparse_indices_kernelILNS2_8CDimNameE1ENS2_18CUDAKernelLauncherENS2_14EmptyVecKernelENS2_8DummyVecELm0EEEvRKNS_6TensorESA_lllENKUlvE1_clEvENKUlvE_clEvEUliiiiiE_St5arrayIPcLm6EEEEviT0_T1_,@function
        .size           _ZN2at6native29vectorized_elementwise_kernelILi2EZZZNS0_67_GLOBAL__N__bb565c37_34_ValidateCompressedIndicesKernel_cu_33a4b88b42_validate_compressed_sparse_indices_kernelILNS2_8CDimNameE1ENS2_18CUDAKernelLauncherENS2_14EmptyVecKernelENS2_8DummyVecELm0EEEvRKNS_6TensorESA_lllENKUlvE1_clEvENKUlvE_clEvEUliiiiiE_St5arrayIPcLm6EEEEviT0_T1_,(.L_x_27293 - _ZN2at6native29vectorized_elementwise_kernelILi2EZZZNS0_67_GLOBAL__N__bb565c37_34_ValidateCompressedIndicesKernel_cu_33a4b88b42_validate_compressed_sparse_indices_kernelILNS2_8CDimNameE1ENS2_18CUDAKernelLauncherENS2_14EmptyVecKernelENS2_8DummyVecELm0EEEvRKNS_6TensorESA_lllENKUlvE1_clEvENKUlvE_clEvEUliiiiiE_St5arrayIPcLm6EEEEviT0_T1_)
        .other          _ZN2at6native29vectorized_elementwise_kernelILi2EZZZNS0_67_GLOBAL__N__bb565c37_34_ValidateCompressedIndicesKernel_cu_33a4b88b42_validate_compressed_sparse_indices_kernelILNS2_8CDimNameE1ENS2_18CUDAKernelLauncherENS2_14EmptyVecKernelENS2_8DummyVecELm0EEEvRKNS_6TensorESA_lllENKUlvE1_clEvENKUlvE_clEvEUliiiiiE_St5arrayIPcLm6EEEEviT0_T1_,@"STO_CUDA_ENTRY STV_DEFAULT"
_ZN2at6native29vectorized_elementwise_kernelILi2EZZZNS0_67_GLOBAL__N__bb565c37_34_ValidateCompressedIndicesKernel_cu_33a4b88b42_validate_compressed_sparse_indices_kernelILNS2_8CDimNameE1ENS2_18CUDAKernelLauncherENS2_14EmptyVecKernelENS2_8DummyVecELm0EEEvRKNS_6TensorESA_lllENKUlvE1_clEvENKUlvE_clEvEUliiiiiE_St5arrayIPcLm6EEEEviT0_T1_:
.text._ZN2at6native29vectorized_elementwise_kernelILi2EZZZNS0_67_GLOBAL__N__bb565c37_34_ValidateCompressedIndicesKernel_cu_33a4b88b42_validate_compressed_sparse_indices_kernelILNS2_8CDimNameE1ENS2_18CUDAKernelLauncherENS2_14EmptyVecKernelENS2_8DummyVecELm0EEEvRKNS_6TensorESA_lllENKUlvE1_clEvENKUlvE_clEvEUliiiiiE_St5arrayIPcLm6EEEEviT0_T1_:
        /* <DEDUP_REMOVED lines=11> */
[----:B------:R-:W-:-:S04]  /*00b0*/  IMAD.WIDE R6, R72, R73, c[0x0][0x1c0] ;  /* 0x0000700048067625 */ /* 0x000fc800078e0249 */
[----:B------:R-:W-:-:S04]  /*00c0*/  IMAD.WIDE R8, R72, R73, c[0x0][0x1c8] ;  /* 0x0000720048087625 */ /* 0x000fc800078e0249 */
[----:B0-----:R-:W-:-:S04]  /*00d0*/  IMAD.WIDE.U32 R2, R11, 0x8, R2 ;  /* 0x000000080b027825 */ /* 0x001fc800078e0002 */
[C---:B------:R-:W-:Y:S01]  /*00e0*/  IMAD.WIDE.U32 R4, R11.reuse, 0x8, R4 ;  /* 0x000000080b047825 */ /* 0x040fe200078e0004 */
[----:B------:R0:W2:Y:S03]  /*00f0*/  LDG.E.64 R52, [R2.64] ;  /* 0x0000002402347981 */ /* 0x0000a6000c1e1b00 */
[C---:B------:R-:W-:Y:S01]  /*0100*/  IMAD.WIDE.U32 R6, R11.reuse, 0x8, R6 ;  /* 0x000000080b067825 */ /* 0x040fe200078e0006 */
[----:B------:R1:W5:Y:S03]  /*0110*/  LDG.E.64 R48, [R4.64] ;  /* 0x0000002404307981 */ /* 0x000366000c1e1b00 */
[----:B------:R-:W-:Y:S01]  /*0120*/  IMAD.WIDE.U32 R8, R11, 0x8, R8 ;  /* 0x000000080b087825 */ /* 0x000fe200078e0008 */
[----:B------:R1:W5:Y:S04]  /*0130*/  LDG.E.64 R56, [R4.64+0x400] ;  /* 0x0004002404387981 */ /* 0x000368000c1e1b00 */
[----:B------:R1:W5:Y:S04]  /*0140*/  LDG.E.64 R62, [R4.64+0x800] ;  /* 0x00080024043e7981 */ /* 0x000368000c1e1b00 */
[----:B------:R1:W5:Y:S04]  /*0150*/  LDG.E.64 R68, [R4.64+0xc00] ;  /* 0x000c002404447981 */ /* 0x000368000c1e1b00 */
[----:B------:R1:W5:Y:S04]  /*0160*/  LDG.E.64 R26, [R6.64] ;  /* 0x00000024061a7981 */ /* 0x000368000c1e1b00 */
[----:B------:R1:W5:Y:S04]  /*0170*/  LDG.E.64 R38, [R6.64+0x400] ;  /* 0x0004002406267981 */ /* 0x000368000c1e1b00 */
[----:B------:R1:W5:Y:S04]  /*0180*/  LDG.E.64 R24, [R6.64+0x800] ;  /* 0x0008002406187981 */ /* 0x000368000c1e1b00 */
[----:B------:R1:W5:Y:S04]  /*0190*/  LDG.E.64 R42, [R6.64+0xc00] ;  /* 0x000c0024062a7981 */ /* 0x000368000c1e1b00 */
[----:B------:R1:W5:Y:S04]  /*01a0*/  LDG.E.64 R22, [R8.64] ;  /* 0x0000002408167981 */ /* 0x000368000c1e1b00 */
[----:B------:R1:W5:Y:S04]  /*01b0*/  LDG.E.64 R18, [R8.64+0x400] ;  /* 0x0004002408127981 */ /* 0x000368000c1e1b00 */
[----:B------:R1:W5:Y:S04]  /*01c0*/  LDG.E.64 R16, [R8.64+0x800] ;  /* 0x0008002408107981 */ /* 0x000368000c1e1b00 */
[----:B------:R1:W5:Y:S01]  /*01d0*/  LDG.E.64 R44, [R8.64+0xc00] ;  /* 0x000c0024082c7981 */ /* 0x000362000c1e1b00 */
[----:B------:R-:W-:-:S03]  /*01e0*/  ULDC UR4, c[0x0][0x17c] ;  /* 0x00005f0000047ab9 */ /* 0x000fc60000000800 */
[----:B------:R0:W5:Y:S04]  /*01f0*/  LDG.E.64 R58, [R2.64+0x400] ;  /* 0x00040024023a7981 */ /* 0x000168000c1e1b00 */
[----:B------:R0:W5:Y:S04]  /*0200*/  LDG.E.64 R64, [R2.64+0x800] ;  /* 0x0008002402407981 */ /* 0x000168000c1e1b00 */
[----:B------:R0:W5:Y:S01]  /*0210*/  LDG.E.64 R70, [R2.64+0xc00] ;  /* 0x000c002402467981 */ /* 0x000162000c1e1b00 */
[----:B------:R-:W-:Y:S01]  /*0220*/  IMAD.U32 R0, RZ, RZ, UR4 ;  /* 0x00000004ff007e24 */ /* 0x000fe2000f8e00ff */
[----:B------:R-:W-:Y:S01]  /*0230*/  ISETP.LT.U32.AND P1, PT, RZ, c[0x0][0x178], PT ;  /* 0x00005e00ff007a0c */ /* 0x000fe20003f21070 */
[----:B0-----:R-:W-:-:S03]  /*0240*/  IMAD.MOV.U32 R2, RZ, RZ, c[0x0][0x180] ;  /* 0x00006000ff027624 */ /* 0x001fc600078e00ff */
[----:B------:R-:W-:Y:S02]  /*0250*/  ISETP.GT.AND.EX P1, PT, R0, RZ, PT, P1 ;  /* 0x000000ff0000720c */ /* 0x000fe40003f24310 */
[----:B------:R-:W-:-:S04]  /*0260*/  IADD3 R2, R2, -0x1, RZ ;  /* 0xffffffff02027810 */ /* 0x000fc80007ffe0ff */
[----:B------:R-:W-:Y:S02]  /*0270*/  ISETP.GT.AND P2, PT, R2, -0x1, PT ;  /* 0xffffffff0200780c */ /* 0x000fe40003f44270 */
[----:B------:R-:W-:Y:S01]  /*0280*/  ISETP.NE.U32.AND P0, PT, RZ, c[0x4][0x148], PT ;  /* 0x01005200ff007a0c */ /* 0x000fe20003f05070 */
[----:B------:R-:W-:Y:S01]  /*0290*/  IMAD.WIDE R72, R72, R73, c[0x0][0x1d0] ;  /* 0x0000740048487625 */ /* 0x000fe200078e0249 */
[----:B------:R-:W-:Y:S02]  /*02a0*/  BSSY B6, `(.L_x_5394) ;  /* 0x0001330000067945 */ /* 0x000fe40003800000 */
[----:B------:R-:W-:-:S03]  /*02b0*/  ISETP.NE.AND.EX P0, PT, RZ, c[0x4][0x14c], PT, P0 ;  /* 0x01005300ff007a0c */ /* 0x000fc60003f05300 */
[----:B------:R-:W-:Y:S01]  /*02c0*/  IMAD.WIDE.U32 R72, R11, 0x8, R72 ;  /* 0x000000080b487825 */ /* 0x000fe200078e0048 */
[----:B--2---:R-:W-:-:S03]  /*02d0*/  ISETP.NE.OR P0, PT, R52, c[0x0][0x168], !P0 ;  /* 0x00005a0034007a0c */ /* 0x004fc60004705670 */
[----:B------:R-:W-:Y:S09]  /*02e0*/  @P2 BRA P1, `(.L_x_5395) ;  /* 0x00003d9000002947 */ /* 0x000ff20000800000 */
[----:B-1----:R-:W-:Y:S01]  /*02f0*/  BSSY B7, `(.L_x_5396) ;  /* 0x0000015000077945 */ /* 0x002fe20003800000 */
[----:B------:R-:W-:Y:S05]  /*0300*/  @!P0 BRA `(.L_x_5397) ;  /* 0x0000013000008947 */ /* 0x000fea0003800000 */
        /* <DEDUP_REMOVED lines=18> */
[----:B-1---5:R-:W-:Y:S05]  /*0430*/  CALL.ABS.NOINC R2 ;  /* 0x0000000002007343 */ /* 0x022fea0003c00000 */
.L_x_5397:
[----:B------:R-:W-:Y:S05]  /*0440*/  BSYNC B7 ;  /* 0x0000000000077941 */ /* 0x000fea0003800000 */
.L_x_5396:
[----:B------:R-:W-:Y:S01]  /*0450*/  ISETP.NE.U32.AND P0, PT, RZ, c[0x4][0x158], PT ;  /* 0x01005600ff007a0c */ /* 0x000fe20003f05070 */
[----:B------:R-:W-:Y:S01]  /*0460*/  BSSY B7, `(.L_x_5398) ;  /* 0x0000018000077945 */ /* 0x000fe20003800000 */
[----:B-----5:R-:W-:Y:S02]  /*0470*/  ISETP.EQ.AND P1, PT, R48, c[0x0][0x178], PT ;  /* 0x00005e0030007a0c */ /* 0x020fe40003f22270 */
        /* <DEDUP_REMOVED lines=22> */
.L_x_5399:
[----:B------:R-:W-:Y:S05]  /*05e0*/  BSYNC B7 ;  /* 0x0000000000077941 */ /* 0x000fea0003800000 */
.L_x_5398:
        /* <DEDUP_REMOVED lines=26> */
.L_x_5401:
[----:B------:R-:W-:Y:S05]  /*0790*/  BSYNC B7 ;  /* 0x0000000000077941 */ /* 0x000fea0003800000 */
.L_x_5400:
[----:B------:R-:W-:Y:S01]  /*07a0*/  IADD3 R7, P1, R26, 0x1, RZ ;  /* 0x000000011a077810 */ /* 0x000fe20007f3e0ff */
[----:B------:R-:W-:Y:S01]  /*07b0*/  BSSY B7, `(.L_x_5402) ;  /* 0x000002e000077945 */ /* 0x000fe20003800000 */
[----:B------:R-:W-:Y:S02]  /*07c0*/  SHF.R.S32.HI R3, RZ, 0x1f, R26 ;  /* 0x0000001fff037819 */ /* 0x000fe4000001141a */
[----:B------:R-:W-:Y:S02]  /*07d0*/  SHF.R.S32.HI R5, RZ, 0x1f, R22 ;  /* 0x0000001fff057819 */ /* 0x000fe40000011416 */
[----:B------:R-:W-:Y:S01]  /*07e0*/  ISETP.GE.U32.AND P0, PT, R7, R22, PT ;  /* 0x000000160700720c */ /* 0x000fe20003f06070 */
        /* <DEDUP_REMOVED lines=10> */
.L_x_5406:
        /* <DEDUP_REMOVED lines=26> */
.L_x_5405:
[----:B------:R-:W-:Y:S05]  /*0a30*/  BSYNC B8 ;  /* 0x0000000000087941 */ /* 0x000fea0003800000 */
.L_x_5404:
[----:B------:R-:W-:-:S05]  /*0a40*/  IADD3 R30, P0, R30, 0x4, RZ ;  /* 0x000000041e1e7810 */ /* 0x000fca0007f1e0ff */
[----:B------:R-:W-:Y:S01]  /*0a50*/  IMAD.X R31, RZ, RZ, R31, P0 ;  /* 0x000000ffff1f7224 */ /* 0x000fe200000e061f */
[----:B------:R-:W-:-:S04]  /*0a60*/  ISETP.GE.U32.AND P0, PT, R30, R29, PT ;  /* 0x0000001d1e00720c */ /* 0x000fc80003f06070 */
[----:B------:R-:W-:-:S13]  /*0a70*/  ISETP.GE.U32.AND.EX P0, PT, R31, R22, PT, P0 ;  /* 0x000000161f00720c */ /* 0x000fda0003f06100 */
[----:B------:R-:W-:Y:S05]  /*0a80*/  @!P0 BRA `(.L_x_5406) ;  /* 0xfffffe0000008947 */ /* 0x000fea000383ffff */
.L_x_5403:
[----:B------:R-:W-:Y:S05]  /*0a90*/  BSYNC B7 ;  /* 0x0000000000077941 */ /* 0x000fea0003800000 */
.L_x_5402:
[----:B------:R-:W-:Y:S01]  /*0aa0*/  ISETP.NE.U32.AND P0, PT, RZ, c[0x4][0x148], PT ;  /* 0x01005200ff007a0c */ /* 0x000fe20003f05070 */
[----:B------:R-:W-:Y:S01]  /*0ab0*/  BSSY B7, `(.L_x_5407) ;  /* 0x0000018000077945 */ /* 0x000fe20003800000 */
[----:B------:R-:W-:Y:S02]  /*0ac0*/  ISETP.EQ.AND P1, PT, R53, c[0x0][0x168], PT ;  /* 0x00005a0035007a0c */ /* 0x000fe40003f22270 */
[----:B------:R-:W-:-:S04]  /*0ad0*/  ISETP.NE.AND.EX P2, PT, RZ, c[0x4][0x14c], PT, P0 ;  /* 0x01005300ff007a0c */ /* 0x000fc80003f45300 */
[----:B------:R-:W-:-:S09]  /*0ae0*/  P2R R22, PR, RZ, 0x4 ;  /* 0x00000004ff167803 */ /* 0x000fd20000000000 */
        /* <DEDUP_REMOVED lines=20> */
.L_x_5408:
[----:B------:R-:W-:Y:S05]  /*0c30*/  BSYNC B7 ;  /* 0x0000000000077941 */ /* 0x000fea0003800000 */
.L_x_5407:
[----:B------:R-:W-:Y:S01]  /*0c40*/  ISETP.NE.AND P6, PT, R28, RZ, PT ;  /* 0x000000ff1c00720c */ /* 0x000fe20003fc5270 */
[----:B------:R-:W-:Y:S01]  /*0c50*/  BSSY B7, `(.L_x_5409) ;  /* 0x0000016000077945 */ /* 0x000fe20003800000 */
[----:B------:R-:W-:-:S13]  /*0c60*/  ISETP.EQ.AND P0, PT, R49, c[0x0][0x178], PT ;  /* 0x00005e0031007a0c */ /* 0x000fda0003f02270 */
        /* <DEDUP_REMOVED lines=20> */
.L_x_5410:
[----:B------:R-:W-:Y:S05]  /*0db0*/  BSYNC B7 ;  /* 0x0000000000077941 */ /* 0x000fea0003800000 */
.L_x_5409:
        /* <DEDUP_REMOVED lines=26> */
.L_x_5412:
[----:B------:R-:W-:Y:S05]  /*0f60*/  BSYNC B7 ;  /* 0x0000000000077941 */ /* 0x000fea0003800000 */
.L_x_5411:
        /* <DEDUP_REMOVED lines=15> */
.L_x_5417:
        /* <DEDUP_REMOVED lines=26> */
.L_x_5416:
[----:B------:R-:W-:Y:S05]  /*1200*/  BSYNC B8 ;  /* 0x0000000000087941 */ /* 0x000fea0003800000 */
.L_x_5415:
[----:B------:R-:W-:-:S05]  /*1210*/  IADD3 R26, P0, R26, 0x4, RZ ;  /* 0x000000041a1a7810 */ /* 0x000fca0007f1e0ff */
[----:B------:R-:W-:Y:S01]  /*1220*/  IMAD.X R27, RZ, RZ, R27, P0 ;  /* 0x000000ffff1b7224 */ /* 0x000fe200000e061b */
[----:B------:R-:W-:-:S04]  /*1230*/  ISETP.GE.U32.AND P0, PT, R26, R29, PT ;  /* 0x0000001d1a00720c */ /* 0x000fc80003f06070 */
[----:B------:R-:W-:-:S13]  /*1240*/  ISETP.GE.U32.AND.EX P0, PT, R27, R30, PT, P0 ;  /* 0x0000001e1b00720c */ /* 0x000fda0003f06100 */
[----:B------:R-:W-:Y:S05]  /*1250*/  @!P0 BRA `(.L_x_5417) ;  /* 0xfffffe0000008947 */ /* 0x000fea000383ffff */
.L_x_5414:
[----:B------:R-:W-:Y:S05]  /*1260*/  BSYNC B7 ;  /* 0x0000000000077941 */ /* 0x000fea0003800000 */
.L_x_5413:
[----:B------:R-:W-:Y:S01]  /*1270*/  ISETP.NE.AND P1, PT, R22, RZ, PT ;  /* 0x000000ff1600720c */ /* 0x000fe20003f25270 */
[----:B------:R-:W-:Y:S01]  /*1280*/  BSSY B7, `(.L_x_5418) ;  /* 0x0000016000077945 */ /* 0x000fe20003800000 */
[----:B------:R-:W-:-:S13]  /*1290*/  ISETP.EQ.AND P0, PT, R58, c[0x0][0x168], PT ;  /* 0x00005a003a007a0c */ /* 0x000fda0003f02270 */
        /* <DEDUP_REMOVED lines=20> */
.L_x_5419:
[----:B------:R-:W-:Y:S05]  /*13e0*/  BSYNC B7 ;  /* 0x0000000000077941 */ /* 0x000fea0003800000 */
.L_x_5418:
[----:B------:R-:W-:Y:S01]  /*13f0*/  ISETP.NE.AND P6, PT, R28, RZ, PT ;  /* 0x000000ff1c00720c */ /* 0x000fe20003fc5270 */
[----:B------:R-:W-:Y:S01]  /*1400*/  BSSY B7, `(.L_x_5420) ;  /* 0x0000016000077945 */ /* 0x000fe20003800000 */
[----:B------:R-:W-:-:S13]  /*1410*/  ISETP.EQ.AND P0, PT, R56, c[0x0][0x178], PT ;  /* 0x00005e0038007a0c */ /* 0x000fda0003f02270 */
        /* <DEDUP_REMOVED lines=20> */
.L_x_5421:
[----:B------:R-:W-:Y:S05]  /*1560*/  BSYNC B7 ;  /* 0x0000000000077941 */ /* 0x000fea0003800000 */
.L_x_5420:
        /* <DEDUP_REMOVED lines=26> */
.L_x_5423:
[----:B------:R-:W-:Y:S05]  /*1710*/  BSYNC B7 ;  /* 0x0000000000077941 */ /* 0x000fea0003800000 */
.L_x_5422:
[----:B------:R-:W-:Y:S01]  /*1720*/  IADD3 R7, P1, R38, 0x1, RZ ;  /* 0x0000000126077810 */ /* 0x000fe20007f3e0ff */
[----:B------:R-:W-:Y:S01]  /*1730*/  BSSY B7, `(.L_x_5424) ;  /* 0x000002e000077945 */ /* 0x000fe20003800000 */
[----:B------:R-:W-:Y:S02]  /*1740*/  SHF.R.S32.HI R3, RZ, 0x1f, R38 ;  /* 0x0000001fff037819 */ /* 0x000fe40000011426 */
[----:B------:R-:W-:Y:S02]  /*1750*/  SHF.R.S32.HI R5, RZ, 0x1f, R18 ;  /* 0x0000001fff057819 */ /* 0x000fe40000011412 */
        /* <DEDUP_REMOVED lines=11> */
.L_x_5428:
        /* <DEDUP_REMOVED lines=26> */
.L_x_5427:
[----:B------:R-:W-:Y:S05]  /*19b0*/  BSYNC B8 ;  /* 0x0000000000087941 */ /* 0x000fea0003800000 */
.L_x_5426:
[----:B------:R-:W-:-:S05]  /*19c0*/  IADD3 R26, P0, R26, 0x4, RZ ;  /* 0x000000041a1a7810 */ /* 0x000fca0007f1e0ff */
[----:B------:R-:W-:Y:S01]  /*19d0*/  IMAD.X R27, RZ, RZ, R27, P0 ;  /* 0x000000ffff1b7224 */ /* 0x000fe200000e061b */
[----:B------:R-:W-:-:S04]  /*19e0*/  ISETP.GE.U32.AND P0, PT, R26, R23, PT ;  /* 0x000000171a00720c */ /* 0x000fc80003f06070 */
[----:B------:R-:W-:-:S13]  /*19f0*/  ISETP.GE.U32.AND.EX P0, PT, R27, R18, PT, P0 ;  /* 0x000000121b00720c */ /* 0x000fda0003f06100 */
[----:B------:R-:W-:Y:S05]  /*1a00*/  @!P0 BRA `(.L_x_5428) ;  /* 0xfffffe0000008947 */ /* 0x000fea000383ffff */
.L_x_5425:
[----:B------:R-:W-:Y:S05]  /*1a10*/  BSYNC B7 ;  /* 0x0000000000077941 */ /* 0x000fea0003800000 */
.L_x_5424:
        /* <DEDUP_REMOVED lines=23> */
.L_x_5430:
[----:B------:R-:W-:Y:S05]  /*1b90*/  BSYNC B7 ;  /* 0x0000000000077941 */ /* 0x000fea0003800000 */
.L_x_5429:
        /* <DEDUP_REMOVED lines=23> */
.L_x_5432:
[----:B------:R-:W-:Y:S05]  /*1d10*/  BSYNC B7 ;  /* 0x0000000000077941 */ /* 0x000fea0003800000 */
.L_x_5431:
        /* <DEDUP_REMOVED lines=26> */
.L_x_5434:
[----:B------:R-:W-:Y:S05]  /*1ec0*/  BSYNC B7 ;  /* 0x0000000000077941 */ /* 0x000fea0003800000 */
.L_x_5433:
        /* <DEDUP_REMOVED lines=15> */
.L_x_5439:
        /* <DEDUP_REMOVED lines=26> */
.L_x_5438:
[----:B------:R-:W-:Y:S05]  /*2160*/  BSYNC B8 ;  /* 0x0000000000087941 */ /* 0x000fea0003800000 */
.L_x_5437:
[----:B------:R-:W-:-:S05]  /*2170*/  IADD3 R18, P0, R18, 0x4, RZ ;  /* 0x0000000412127810 */ /* 0x000fca0007f1e0ff */
[----:B------:R-:W-:Y:S01]  /*2180*/  IMAD.X R19, RZ, RZ, R19, P0 ;  /* 0x000000ffff137224 */ /* 0x000fe200000e0613 */
[----:B------:R-:W-:-:S04]  /*2190*/  ISETP.GE.U32.AND P0, PT, R18, R23, PT ;  /* 0x000000171200720c */ /* 0x000fc80003f06070 */
[----:B------:R-:W-:-:S13]  /*21a0*/  ISETP.GE.U32.AND.EX P0, PT, R19, R26, PT, P0 ;  /* 0x0000001a1300720c */ /* 0x000fda0003f06100 */
[----:B------:R-:W-:Y:S05]  /*21b0*/  @!P0 BRA `(.L_x_5439) ;  /* 0xfffffe0000008947 */ /* 0x000fea000383ffff */
.L_x_5436:
[----:B------:R-:W-:Y:S05]  /*21c0*/  BSYNC B7 ;  /* 0x0000000000077941 */ /* 0x000fea0003800000 */
.L_x_5435:
[----:B------:R-:W-:Y:S01]  /*21d0*/  ISETP.NE.AND P1, PT, R22, RZ, PT ;  /* 0x000000ff1600720c */ /* 0x000fe20003f25270 */
[----:B------:R-:W-:Y:S01]  /*21e0*/  BSSY B7, `(.L_x_5440) ;  /* 0x0000016000077945 */ /* 0x000fe20003800000 */
[----:B------:R-:W-:-:S13]  /*21f0*/  ISETP.EQ.AND P0, PT, R64, c[0x0][0x168], PT ;  /* 0x00005a0040007a0c */ /* 0x000fda0003f02270 */
        /* <DEDUP_REMOVED lines=20> */
.L_x_5441:
[----:B------:R-:W-:Y:S05]  /*2340*/  BSYNC B7 ;  /* 0x0000000000077941 */ /* 0x000fea0003800000 */
.L_x_5440:
        /* <DEDUP_REMOVED lines=23> */
.L_x_5443:
[----:B------:R-:W-:Y:S05]  /*24c0*/  BSYNC B7 ;  /* 0x0000000000077941 */ /* 0x000fea0003800000 */
.L_x_5442:
        /* <DEDUP_REMOVED lines=26> */
.L_x_5445:
[----:B------:R-:W-:Y:S05]  /*2670*/  BSYNC B7 ;  /* 0x0000000000077941 */ /* 0x000fea0003800000 */
.L_x_5444:
        /* <DEDUP_REMOVED lines=15> */
.L_x_5450:
        /* <DEDUP_REMOVED lines=26> */
.L_x_5449:
[----:B------:R-:W-:Y:S05]  /*2910*/  BSYNC B8 ;  /* 0x0000000000087941 */ /* 0x000fea0003800000 */
.L_x_5448:
[----:B------:R-:W-:-:S05]  /*2920*/  IADD3 R18, P0, R18, 0x4, RZ ;  /* 0x0000000412127810 */ /* 0x000fca0007f1e0ff */
[----:B------:R-:W-:Y:S01]  /*2930*/  IMAD.X R19, RZ, RZ, R19, P0 ;  /* 0x000000ffff137224 */ /* 0x000fe200000e0613 */
[----:B------:R-:W-:-:S04]  /*2940*/  ISETP.GE.U32.AND P0, PT, R18, R23, PT ;  /* 0x000000171200720c */ /* 0x000fc80003f06070 */
[----:B------:R-:W-:-:S13]  /*2950*/  ISETP.GE.U32.AND.EX P0, PT, R19, R16, PT, P0 ;  /* 0x000000101300720c */ /* 0x000fda0003f06100 */
[----:B------:R-:W-:Y:S05]  /*2960*/  @!P0 BRA `(.L_x_5450) ;  /* 0xfffffe0000008947 */ /* 0x000fea000383ffff */
.L_x_5447:
[----:B------:R-:W-:Y:S05]  /*2970*/  BSYNC B7 ;  /* 0x0000000000077941 */ /* 0x000fea0003800000 */
.L_x_5446:
        /* <DEDUP_REMOVED lines=23> */
.L_x_5452:
[----:B------:R-:W-:Y:S05]  /*2af0*/  BSYNC B7 ;  /* 0x0000000000077941 */ /* 0x000fea0003800000 */
.L_x_5451:
        /* <DEDUP_REMOVED lines=23> */
.L_x_5454:
[----:B------:R-:W-:Y:S05]  /*2c70*/  BSYNC B7 ;  /* 0x0000000000077941 */ /* 0x000fea0003800000 */
.L_x_5453:
        /* <DEDUP_REMOVED lines=26> */
.L_x_5456:
[----:B------:R-:W-:Y:S05]  /*2e20*/  BSYNC B7 ;  /* 0x0000000000077941 */ /* 0x000fea0003800000 */
.L_x_5455:
        /* <DEDUP_REMOVED lines=15> */
.L_x_5461:
        /* <DEDUP_REMOVED lines=26> */
.L_x_5460:
[----:B------:R-:W-:Y:S05]  /*30c0*/  BSYNC B8 ;  /* 0x0000000000087941 */ /* 0x000fea0003800000 */
.L_x_5459:
[----:B------:R-:W-:-:S05]  /*30d0*/  IADD3 R16, P0, R16, 0x4, RZ ;  /* 0x0000000410107810 */ /* 0x000fca0007f1e0ff */
[----:B------:R-:W-:Y:S01]  /*30e0*/  IMAD.X R17, RZ, RZ, R17, P0 ;  /* 0x000000ffff117224 */ /* 0x000fe200000e0611 */
[----:B------:R-:W-:-:S04]  /*30f0*/  ISETP.GE.U32.AND P0, PT, R16, R19, PT ;  /* 0x000000131000720c */ /* 0x000fc80003f06070 */
[----:B------:R-:W-:-:S13]  /*3100*/  ISETP.GE.U32.AND.EX P0, PT, R17, R18, PT, P0 ;  /* 0x000000121100720c */ /* 0x000fda0003f06100 */
[----:B------:R-:W-:Y:S05]  /*3110*/  @!P0 BRA `(.L_x_5461) ;  /* 0xfffffe0000008947 */ /* 0x000fea000383ffff */
.L_x_5458:
[----:B------:R-:W-:Y:S05]  /*3120*/  BSYNC B7 ;  /* 0x0000000000077941 */ /* 0x000fea0003800000 */
.L_x_5457:
        /* <DEDUP_REMOVED lines=23> */
.L_x_5463:
[----:B------:R-:W-:Y:S05]  /*32a0*/  BSYNC B7 ;  /* 0x0000000000077941 */ /* 0x000fea0003800000 */
.L_x_5462:
        /* <DEDUP_REMOVED lines=23> */
.L_x_5465:
[----:B------:R-:W-:Y:S05]  /*3420*/  BSYNC B7 ;  /* 0x0000000000077941 */ /* 0x000fea0003800000 */
.L_x_5464:
        /* <DEDUP_REMOVED lines=26> */
.L_x_5467:
[----:B------:R-:W-:Y:S05]  /*35d0*/  BSYNC B7 ;  /* 0x0000000000077941 */ /* 0x000fea0003800000 */
.L_x_5466:
        /* <DEDUP_REMOVED lines=15> */
.L_x_5472:
        /* <DEDUP_REMOVED lines=26> */
.L_x_5471:
[----:B------:R-:W-:Y:S05]  /*3870*/  BSYNC B8 ;  /* 0x0000000000087941 */ /* 0x000fea0003800000 */
.L_x_5470:
[----:B------:R-:W-:-:S05]  /*3880*/  IADD3 R16, P0, R16, 0x4, RZ ;  /* 0x0000000410107810 */ /* 0x000fca0007f1e0ff */
[----:B------:R-:W-:Y:S01]  /*3890*/  IMAD.X R17, RZ, RZ, R17, P0 ;  /* 0x000000ffff117224 */ /* 0x000fe200000e0611 */
[----:B------:R-:W-:-:S04]  /*38a0*/  ISETP.GE.U32.AND P0, PT, R16, R19, PT ;  /* 0x000000131000720c */ /* 0x000fc80003f06070 */
[----:B------:R-:W-:-:S13]  /*38b0*/  ISETP.GE.U32.AND.EX P0, PT, R17, R44, PT, P0 ;  /* 0x0000002c1100720c */ /* 0x000fda0003f06100 */
[----:B------:R-:W-:Y:S05]  /*38c0*/  @!P0 BRA `(.L_x_5472) ;  /* 0xfffffe0000008947 */ /* 0x000fea000383ffff */
.L_x_5469:
[----:B------:R-:W-:Y:S05]  /*38d0*/  BSYNC B7 ;  /* 0x0000000000077941 */ /* 0x000fea0003800000 */
.L_x_5468:
        /* <DEDUP_REMOVED lines=23> */
.L_x_5474:
[----:B------:R-:W-:Y:S05]  /*3a50*/  BSYNC B7 ;  /* 0x0000000000077941 */ /* 0x000fea0003800000 */
.L_x_5473:
        /* <DEDUP_REMOVED lines=23> */
.L_x_5476:
[----:B------:R-:W-:Y:S05]  /*3bd0*/  BSYNC B7 ;  /* 0x0000000000077941 */ /* 0x000fea0003800000 */
.L_x_5475:
        /* <DEDUP_REMOVED lines=26> */
.L_x_5478:
[----:B------:R-:W-:Y:S05]  /*3d80*/  BSYNC B7 ;  /* 0x0000000000077941 */ /* 0x000fea0003800000 */
.L_x_5477:
[C---:B------:R-:W-:Y:S01]  /*3d90*/  IADD3 R2, P1, R43.reuse, 0x1, RZ ;  /* 0x000000012b027810 */ /* 0x040fe20007f3e0ff */
[----:B------:R-:W-:Y:S01]  /*3da0*/  BSSY B7, `(.L_x_5479) ;  /* 0x000002c000077945 */ /* 0x000fe20003800000 */
[----:B------:R-:W-:Y:S02]  /*3db0*/  SHF.R.S32.HI R0, RZ, 0x1f, R45 ;  /* 0x0000001fff007819 */ /* 0x000fe4000001142d */
[----:B------:R-:W-:Y:S02]  /*3dc0*/  ISETP.GE.U32.AND P0, PT, R2, R45, PT ;  /* 0x0000002d0200720c */ /* 0x000fe40003f06070 */
[----:B------:R-:W-:-:S04]  /*3dd0*/  LEA.HI.X.SX32 R3, R43, RZ, 0x1, P1 ;  /* 0x000000ff2b037211 */ /* 0x000fc800008f0eff */
[----:B------:R-:W-:-:S04]  /*3de0*/  ISETP.GE.AND.EX P0, PT, R3, R0, PT, P0 ;  /* 0x000000000300720c */ /* 0x000fc80003f06300 */
[----:B------:R-:W-:-:S13]  /*3df0*/  ISETP.LE.OR P0, PT, R45, R43, P0 ;  /* 0x0000002b2d00720c */ /* 0x000fda0000703670 */
[----:B------:R-:W-:Y:S05]  /*3e00*/  @P0 BRA `(.L_x_5480) ;  /* 0x0000025000000947 */ /* 0x000fea0003800000 */
[----:B------:R-:W-:-:S04]  /*3e10*/  IMAD.MOV.U32 R16, RZ, RZ, 0x4 ;  /* 0x00000004ff107424 */ /* 0x000fc800078e00ff */
[----:B------:R-:W-:-:S04]  /*3e20*/  IMAD.WIDE R2, R43, R16, c[0x0][0x198] ;  /* 0x000066002b027625 */ /* 0x000fc800078e0210 */
[----:B------:R-:W-:Y:S01]  /*3e30*/  IMAD.WIDE R16, R45, R16, c[0x0][0x198] ;  /* 0x000066002d107625 */ /* 0x000fe200078e0210 */
[----:B------:R-:W-:-:S05]  /*3e40*/  IADD3 R18, P0, R2, 0x4, RZ ;  /* 0x0000000402127810 */ /* 0x000fca0007f1e0ff */
[----:B------:R-:W-:-:S05]  /*3e50*/  IMAD.X R19, RZ, RZ, R3, P0 ;  /* 0x000000ffff137224 */ /* 0x000fca00000e0603 */
.L_x_5483:
        /* <DEDUP_REMOVED lines=26> */
.L_x_5482:
[----:B------:R-:W-:Y:S05]  /*4000*/  BSYNC B8 ;  /* 0x0000000000087941 */ /* 0x000fea0003800000 */
.L_x_5481:
[----:B------:R-:W-:-:S05]  /*4010*/  IADD3 R18, P0, R18, 0x4, RZ ;  /* 0x0000000412127810 */ /* 0x000fca0007f1e0ff */
[----:B------:R-:W-:Y:S01]  /*4020*/  IMAD.X R19, RZ, RZ, R19, P0 ;  /* 0x000000ffff137224 */ /* 0x000fe200000e0613 */
[----:B------:R-:W-:-:S04]  /*4030*/  ISETP.GE.U32.AND P0, PT, R18, R16, PT ;  /* 0x000000101200720c */ /* 0x000fc80003f06070 */
[----:B------:R-:W-:-:S13]  /*4040*/  ISETP.GE.U32.AND.EX P0, PT, R19, R17, PT, P0 ;  /* 0x000000111300720c */ /* 0x000fda0003f06100 */
[----:B------:R-:W-:Y:S05]  /*4050*/  @!P0 BRA `(.L_x_5483) ;  /* 0xfffffe0000008947 */ /* 0x000fea000383ffff */
.L_x_5480:
[----:B------:R-:W-:Y:S05]  /*4060*/  BSYNC B7 ;  /* 0x0000000000077941 */ /* 0x000fea0003800000 */
.L_x_5479:
[----:B------:R-:W-:Y:S05]  /*4070*/  BRA `(.L_x_5484) ;  /* 0x0000f52000007947 */ /* 0x000fea0003800000 */
.L_x_5395:
[----:B-1----:R0:W5:Y:S04]  /*4080*/  LDG.E.64 R46, [R72.64] ;  /* 0x00000024482e7981 */ /* 0x002168000c1e1b00 */
[----:B------:R0:W5:Y:S04]  /*4090*/  LDG.E.64 R50, [R72.64+0x400] ;  /* 0x0004002448327981 */ /* 0x000168000c1e1b00 */
[----:B------:R0:W5:Y:S04]  /*40a0*/  LDG.E.64 R54, [R72.64+0x800] ;  /* 0x0008002448367981 */ /* 0x000168000c1e1b00 */
[----:B------:R0:W5:Y:S01]  /*40b0*/  LDG.E.64 R60, [R72.64+0xc00] ;  /* 0x000c0024483c7981 */ /* 0x000162000c1e1b00 */
[----:B------:R-:W-:Y:S01]  /*40c0*/  BSSY B7, `(.L_x_5485) ;  /* 0x0000015000077945 */ /* 0x000fe20003800000 */
[----:B------:R-:W-:Y:S05]  /*40d0*/  @!P0 BRA `(.L_x_5486) ;  /* 0x0000013000008947 */ /* 0x000fea0003800000 */
[----:B------:R-:W-:Y:S01]  /*40e0*/  MOV R0, 0x0 ;  /* 0x0000000000007802 */ /* 0x000fe20000000f00 */
[----:B------:R-:W-:Y:S01]  /*40f0*/  HFMA2.MMA R8, -RZ, RZ, 0, 2.6226043701171875e-06 ;  /* 0x0000002cff087435 */ /* 0x000fe200000001ff */
[----:B------:R-:W-:-:S02]  /*4100*/  IMAD.MOV.U32 R4, RZ, RZ, c[0x4][0x128] ;  /* 0x01004a00ff047624 */ /* 0x000fc400078e00ff */
[----:B------:R1:W2:Y:S01]  /*4110*/  LDC.64 R14, c[0x4][R0] ;  /* 0x01000000000e7b82 */ /* 0x0002a20000000a00 */
[----:B------:R-:W-:Y:S02]  /*4120*/  IMAD.MOV.U32 R5, RZ, RZ, c[0x4][0x12c] ;  /* 0x01004b00ff057624 */ /* 0x000fe400078e00ff */
[----:B------:R-:W-:Y:S02]  /*4130*/  IMAD.MOV.U32 R6, RZ, RZ, c[0x4][0x110] ;  /* 0x01004400ff067624 */ /* 0x000fe400078e00ff */
[----:B------:R-:W-:Y:S02]  /*4140*/  IMAD.MOV.U32 R7, RZ, RZ, c[0x4][0x114] ;  /* 0x01004500ff077624 */ /* 0x000fe400078e00ff */
[----:B------:R-:W-:Y:S02]  /*4150*/  IMAD.MOV.U32 R10, RZ, RZ, c[0x4][0x8] ;  /* 0x01000200ff0a7624 */ /* 0x000fe400078e00ff */
[----:B------:R-:W-:Y:S02]  /*4160*/  IMAD.MOV.U32 R11, RZ, RZ, c[0x4][0xc] ;  /* 0x01000300ff0b7624 */ /* 0x000fe400078e00ff */
[----:B------:R-:W-:-:S02]  /*4170*/  IMAD.MOV.U32 R12, RZ, RZ, 0x1 ;  /* 0x00000001ff0c7424 */ /* 0x000fc400078e00ff */
[----:B------:R-:W-:Y:S02]  /*4180*/  IMAD.MOV.U32 R13, RZ, RZ, RZ ;  /* 0x000000ffff0d7224 */ /* 0x000fe400078e00ff */
[----:B-1----:R-:W-:Y:S01]  /*4190*/  LEPC R20 ;  /* 0x000000000014734e */ /* 0x002fe20000000000 */
[----:B------:R-:W-:Y:S02]  /*41a0*/  MOV R3, 0x4210 ;  /* 0x0000421000037802 */ /* 0x000fe40000000f00 */
[----:B------:R-:W-:Y:S02]  /*41b0*/  MOV R0, 0x4190 ;  /* 0x0000419000007802 */ /* 0x000fe40000000f00 */
[----:B------:R-:W-:Y:S02]  /*41c0*/  MOV R9, 0x0 ;  /* 0x0000000000097802 */ /* 0x000fe40000000f00 */
[----:B------:R-:W-:Y:S02]  /*41d0*/  MOV R28, 0x0 ;  /* 0x00000000001c7802 */ /* 0x000fe40000000f00 */
[----:B------:R-:W-:-:S04]  /*41e0*/  IADD3 R20, P0, P1, -R0, R3, R20 ;  /* 0x0000000300147210 */ /* 0x000fc8000791e114 */
[----:B------:R-:W-:-:S04]  /*41f0*/  IADD3.X R21, ~R28, R9, R21, P0, P1 ;  /* 0x000000091c157210 */ /* 0x000fc800007e2515 */
[----:B0-2--5:R-:W-:Y:S05]  /*4200*/  CALL.ABS.NOINC R14 ;  /* 0x000000000e007343 */ /* 0x025fea0003c00000 */
.L_x_5486:
[----:B------:R-:W-:Y:S05]  /*4210*/  BSYNC B7 ;  /* 0x0000000000077941 */ /* 0x000fea0003800000 */
.L_x_5485:
[----:B------:R-:W-:Y:S01]  /*4220*/  ISETP.NE.U32.AND P0, PT, RZ, c[0x4][0x158], PT ;  /* 0x01005600ff007a0c */ /* 0x000fe20003f05070 */
[----:B------:R-:W-:Y:S01]  /*4230*/  BSSY B7, `(.L_x_5487) ;  /* 0x0000018000077945 */ /* 0x000fe20003800000 */
[----:B-----5:R-:W-:Y:S02]  /*4240*/  ISETP.EQ.AND P1, PT, R48, c[0x0][0x178], PT ;  /* 0x00005e0030007a0c */ /* 0x020fe40003f22270 */
[----:B------:R-:W-:-:S04]  /*4250*/  ISETP.NE.AND.EX P2, PT, RZ, c[0x4][0x15c], PT, P0 ;  /* 0x01005700ff007a0c */ /* 0x000fc80003f45300 */
[----:B------:R-:W-:-:S09]  /*4260*/  P2R R66, PR, RZ, 0x4 ;  /* 0x00000004ff427803 */ /* 0x000fd20000000000 */
[----:B------:R-:W-:Y:S05]  /*4270*/  @P2 BRA P1, `(.L_x_5488) ;  /* 0x0000013000002947 */ /* 0x000fea0000800000 */
[----:B------:R-:W-:Y:S01]  /*4280*/  MOV R14, 0x0 ;  /* 0x00000000000e7802 */ /* 0x000fe20000000f00 */
[----:B------:R-:W-:Y:S01]  /*4290*/  HFMA2.MMA R12, -RZ, RZ, 0, 5.9604644775390625e-08 ;  /* 0x00000001ff0c7435 */ /* 0x000fe200000001ff */
[----:B------:R-:W-:Y:S01]  /*42a0*/  IMAD.MOV.U32 R4, RZ, RZ, c[0x4][0x128] ;  /* 0x01004a00ff047624 */ /* 0x000fe200078e00ff */
[----:B------:R-:W-:Y:S01]  /*42b0*/  MOV R5, c[0x4][0x12c] ;  /* 0x01004b0000057a02 */ /* 0x000fe20000000f00 */
[----:B------:R-:W-:Y:S02]  /*42c0*/  IMAD.MOV.U32 R6, RZ, RZ, c[0x4][0x110] ;  /* 0x01004400ff067624 */ /* 0x000fe400078e00ff */
[----:B------:R-:W1:Y:S01]  /*42d0*/  LDC.64 R14, c[0x4][R14] ;  /* 0x010000000e0e7b82 */ /* 0x000e620000000a00 */
        /* <DEDUP_REMOVED lines=12> */
[----:B01----:R-:W-:Y:S05]  /*43a0*/  CALL.ABS.NOINC R14 ;  /* 0x000000000e007343 */ /* 0x003fea0003c00000 */
.L_x_5488:
[----:B------:R-:W-:Y:S05]  /*43b0*/  BSYNC B7 ;  /* 0x0000000000077941 */ /* 0x000fea0003800000 */
.L_x_5487:
        /* <DEDUP_REMOVED lines=12> */
[----:B------:R-:W1:Y:S01]  /*4480*/  LDC.64 R14, c[0x4][R14] ;  /* 0x010000000e0e7b82 */ /* 0x000e620000000a00 */
        /* <DEDUP_REMOVED lines=13> */
.L_x_5490:
[----:B------:R-:W-:Y:S05]  /*4560*/  BSYNC B7 ;  /* 0x0000000000077941 */ /* 0x000fea0003800000 */
.L_x_5489:
[----:B------:R-:W-:Y:S01]  /*4570*/  SHF.R.S32.HI R0, RZ, 0x1f, R46 ;  /* 0x0000001fff007819 */ /* 0x000fe2000001142e */
[----:B------:R-:W-:Y:S01]  /*4580*/  IMAD.WIDE.U32 R20, R46, c[0x0][0x178], RZ ;  /* 0x00005e002e147a25 */ /* 0x000fe200078e00ff */
[----:B------:R-:W-:-:S03]  /*4590*/  ISETP.GE.U32.AND P0, PT, R2, 0x3, PT ;  /* 0x000000030200780c */ /* 0x000fc60003f06070 */
[----:B------:R-:W-:Y:S01]  /*45a0*/  IMAD R3, R0, c[0x0][0x178], RZ ;  /* 0x00005e0000037a24 */ /* 0x000fe200078e02ff */
[----:B------:R-:W-:Y:S01]  /*45b0*/  P2R R52, PR, RZ, 0x1 ;  /* 0x00000001ff347803 */ /* 0x000fe20000000000 */
[----:B------:R-:W-:Y:S02]  /*45c0*/  IMAD.MOV.U32 R67, RZ, RZ, 0x3 ;  /* 0x00000003ff437424 */ /* 0x000fe400078e00ff */
[----:B------:R-:W-:Y:S02]  /*45d0*/  IMAD R3, R46, c[0x0][0x17c], R3 ;  /* 0x00005f002e037a24 */ /* 0x000fe400078e0203 */
[----:B------:R-:W-:Y:S01]  /*45e0*/  IMAD.MOV.U32 R34, RZ, RZ, RZ ;  /* 0x000000ffff227224 */ /* 0x000fe200078e00ff */
[----:B------:R-:W-:Y:S01]  /*45f0*/  LOP3.LUT R67, R67, c[0x0][0x180], RZ, 0xc0, !PT ;  /* 0x0000600043437a12 */ /* 0x000fe200078ec0ff */
[----:B------:R-:W-:Y:S01]  /*4600*/  IMAD.MOV.U32 R40, RZ, RZ, R2 ;  /* 0x000000ffff287224 */ /* 0x000fe200078e0002 */
[----:B------:R-:W-:Y:S01]  /*4610*/  IADD3 R5, R21, R3, RZ ;  /* 0x0000000315057210 */ /* 0x000fe20007ffe0ff */
[----:B------:R-:W-:Y:S01]  /*4620*/  IMAD.MOV.U32 R21, RZ, RZ, RZ ;  /* 0x000000ffff157224 */ /* 0x000fe200078e00ff */
[----:B------:R-:W-:Y:S05]  /*4630*/  @!P0 BRA `(.L_x_5491) ;  /* 0x00000d2000008947 */ /* 0x000fea0003800000 */
[----:B------:R-:W-:Y:S01]  /*4640*/  HFMA2.MMA R34, -RZ, RZ, 0, 0 ;  /* 0x00000000ff227435 */ /* 0x000fe200000001ff */
[----:B------:R-:W-:Y:S01]  /*4650*/  BSSY B0, `(.L_x_5491) ;  /* 0x00000d0000007945 */ /* 0x000fe20003800000 */
[----:B------:R-:W-:Y:S01]  /*4660*/  IADD3 R41, -R67, c[0x0][0x180], RZ ;  /* 0x0000600043297a10 */ /* 0x000fe20007ffe1ff */
[----:B------:R-:W-:-:S02]  /*4670*/  IMAD.MOV.U32 R21, RZ, RZ, RZ ;  /* 0x000000ffff157224 */ /* 0x000fc400078e00ff */
[----:B------:R-:W-:Y:S02]  /*4680*/  IMAD.MOV.U32 R40, RZ, RZ, R2 ;  /* 0x000000ffff287224 */ /* 0x000fe400078e0002 */
.L_x_5504:
        /* <DEDUP_REMOVED lines=11> */
[----:B0-----:R-:W-:Y:S05]  /*4740*/  CALL.REL.NOINC `($__internal_16_$__cuda_sm20_div_s64) ;  /* 0x0002342000007944 */ /* 0x001fea0003c00000 */
[----:B------:R-:W-:Y:S01]  /*4750*/  MOV R30, R4 ;  /* 0x00000004001e7202 */ /* 0x000fe20000000f00 */
[----:B------:R-:W-:Y:S01]  /*4760*/  IMAD.MOV.U32 R31, RZ, RZ, R3 ;  /* 0x000000ffff1f7224 */ /* 0x000fe200078e0003 */
[----:B------:R-:W-:Y:S05]  /*4770*/  BRA `(.L_x_5494) ;  /* 0x0000013000007947 */ /* 0x000fea0003800000 */
.L_x_5493:
[----:B------:R-:W1:Y:S01]  /*4780*/  I2F.U32.RP R0, R14 ;  /* 0x0000000e00007306 */ /* 0x000e620000209000 */
[----:B------:R-:W-:Y:S01]  /*4790*/  IMAD.MOV R3, RZ, RZ, -R14 ;  /* 0x000000ffff037224 */ /* 0x000fe200078e0a0e */
[----:B------:R-:W-:Y:S01]  /*47a0*/  ISETP.NE.U32.AND P2, PT, R14, RZ, PT ;  /* 0x000000ff0e00720c */ /* 0x000fe20003f45070 */
[----:B------:R-:W-:-:S05]  /*47b0*/  HFMA2.MMA R31, -RZ, RZ, 0, 0 ;  /* 0x00000000ff1f7435 */ /* 0x000fca00000001ff */
[----:B-1----:R-:W1:Y:S02]  /*47c0*/  MUFU.RCP R0, R0 ;  /* 0x0000000000007308 */ /* 0x002e640000001000 */
[----:B-1----:R-:W-:-:S06]  /*47d0*/  IADD3 R6, R0, 0xffffffe, RZ ;  /* 0x0ffffffe00067810 */ /* 0x002fcc0007ffe0ff */
[----:B------:R1:W2:Y:S02]  /*47e0*/  F2I.FTZ.U32.TRUNC.NTZ R7, R6 ;  /* 0x0000000600077305 */ /* 0x0002a4000021f000 */
[----:B-1----:R-:W-:Y:S02]  /*47f0*/  IMAD.MOV.U32 R6, RZ, RZ, RZ ;  /* 0x000000ffff067224 */ /* 0x002fe400078e00ff */
        /* <DEDUP_REMOVED lines=11> */
.L_x_5494:
[----:B------:R-:W-:Y:S05]  /*48b0*/  BSYNC B1 ;  /* 0x0000000000017941 */ /* 0x000fea0003800000 */
.L_x_5492:
[----:B------:R-:W2:Y:S01]  /*48c0*/  LDG.E.64 R32, [R28.64+-0x8] ;  /* 0xfffff8241c207981 */ /* 0x000ea2000c1e1b00 */
[----:B------:R-:W-:Y:S02]  /*48d0*/  SHF.R.S32.HI R3, RZ, 0x1f, R40 ;  /* 0x0000001fff037819 */ /* 0x000fe40000011428 */
        /* <DEDUP_REMOVED lines=25> */
[----:B0-----:R-:W-:Y:S05]  /*4a70*/  CALL.REL.NOINC `($__internal_16_$__cuda_sm20_div_s64) ;  /* 0x000230f000007944 */ /* 0x001fea0003c00000 */
[----:B------:R-:W-:Y:S01]  /*4a80*/  IMAD.MOV.U32 R14, RZ, RZ, R4 ;  /* 0x000000ffff0e7224 */ /* 0x000fe200078e0004 */
[----:B------:R-:W-:Y:S01]  /*4a90*/  MOV R15, R3 ;  /* 0x00000003000f7202 */ /* 0x000fe20000000f00 */
[----:B------:R-:W-:Y:S05]  /*4aa0*/  BRA `(.L_x_5497) ;  /* 0x0000013000007947 */ /* 0x000fea0003800000 */
.L_x_5496:
[----:B------:R-:W1:Y:S01]  /*4ab0*/  I2F.U32.RP R0, R32 ;  /* 0x0000002000007306 */ /* 0x000e620000209000 */
[----:B------:R-:W-:Y:S01]  /*4ac0*/  IMAD.MOV R3, RZ, RZ, -R32 ;  /* 0x000000ffff037224 */ /* 0x000fe200078e0a20 */
[----:B------:R-:W-:Y:S01]  /*4ad0*/  ISETP.NE.U32.AND P2, PT, R32, RZ, PT ;  /* 0x000000ff2000720c */ /* 0x000fe20003f45070 */
[----:B------:R-:W-:-:S05]  /*4ae0*/  IMAD.MOV.U32 R15, RZ, RZ, RZ ;  /* 0x000000ffff0f7224 */ /* 0x000fca00078e00ff */
        /* <DEDUP_REMOVED lines=15> */
.L_x_5497:
[----:B------:R-:W-:Y:S05]  /*4be0*/  BSYNC B1 ;  /* 0x0000000000017941 */ /* 0x000fea0003800000 */
.L_x_5495:
        /* <DEDUP_REMOVED lines=29> */
.L_x_5499:
        /* <DEDUP_REMOVED lines=19> */
.L_x_5500:
[----:B------:R-:W-:Y:S05]  /*4ef0*/  BSYNC B1 ;  /* 0x0000000000017941 */ /* 0x000fea0003800000 */
.L_x_5498:
        /* <DEDUP_REMOVED lines=29> */
.L_x_5502:
[----:B------:R-:W1:Y:S01]  /*50d0*/  I2F.U32.RP R0, R28 ;  /* 0x0000001c00007306 */ /* 0x000e620000209000 */
[----:B------:R-:W-:Y:S01]  /*50e0*/  IMAD.MOV R3, RZ, RZ, -R28 ;  /* 0x000000ffff037224 */ /* 0x000fe200078e0a1c */
[----:B------:R-:W-:-:S06]  /*50f0*/  ISETP.NE.U32.AND P2, PT, R28, RZ, PT ;  /* 0x000000ff1c00720c */ /* 0x000fcc0003f45070 */
[----:B-1----:R-:W1:Y:S02]  /*5100*/  MUFU.RCP R0, R0 ;  /* 0x0000000000007308 */ /* 0x002e640000001000 */
[----:B-1----:R-:W-:-:S06]  /*5110*/  IADD3 R4, R0, 0xffffffe, RZ ;  /* 0x0ffffffe00047810 */ /* 0x002fcc0007ffe0ff */
[----:B------:R1:W2:Y:S02]  /*5120*/  F2I.FTZ.U32.TRUNC.NTZ R5, R4 ;  /* 0x0000000400057305 */ /* 0x0002a4000021f000 */
[----:B-1----:R-:W-:Y:S02]  /*5130*/  IMAD.MOV.U32 R4, RZ, RZ, RZ ;  /* 0x000000ffff047224 */ /* 0x002fe400078e00ff */
        /* <DEDUP_REMOVED lines=12> */
.L_x_5503:
[----:B------:R-:W-:Y:S05]  /*5200*/  BSYNC B1 ;  /* 0x0000000000017941 */ /* 0x000fea0003800000 */
.L_x_5501:
        /* <DEDUP_REMOVED lines=21> */
.L_x_5491:
[----:B------:R-:W-:-:S04]  /*5360*/  ISETP.NE.AND P0, PT, R67, RZ, PT ;  /* 0x000000ff4300720c */ /* 0x000fc80003f05270 */
[----:B------:R-:W-:-:S09]  /*5370*/  P2R R0, PR, RZ, 0x1 ;  /* 0x00000001ff007803 */ /* 0x000fd20000000000 */
        /* <DEDUP_REMOVED lines=16> */
.L_x_5507:
        /* <DEDUP_REMOVED lines=19> */
.L_x_5508:
[----:B------:R-:W-:Y:S05]  /*55b0*/  BSYNC B0 ;  /* 0x0000000000007941 */ /* 0x000fea0003800000 */
.L_x_5506:
[----:B------:R-:W-:Y:S02]  /*55c0*/  SHF.R.S32.HI R3, RZ, 0x1f, R40 ;  /* 0x0000001fff037819 */ /* 0x000fe40000011428 */
[----:B------:R-:W-:-:S04]  /*55d0*/  LEA R6, P0, R40, c[0x0][0x190], 0x3 ;  /* 0x0000640028067a11 */ /* 0x000fc800078018ff */
[----:B------:R-:W-:-:S06]  /*55e0*/  LEA.HI.X R7, R40, c[0x0][0x194], R3, 0x3, P0 ;  /* 0x0000650028077a11 */ /* 0x000fcc00000f1c03 */
        /* <DEDUP_REMOVED lines=29> */
[----:B0-----:R-:W-:Y:S05]  /*57c0*/  CALL.REL.NOINC `($__internal_16_$__cuda_sm20_div_s64) ;  /* 0x000223a000007944 */ /* 0x001fea0003c00000 */
[----:B------:R-:W-:Y:S01]  /*57d0*/  IMAD.MOV.U32 R5, RZ, RZ, R3 ;  /* 0x000000ffff057224 */ /* 0x000fe200078e0003 */
[----:B------:R-:W-:Y:S05]  /*57e0*/  BRA `(.L_x_5511) ;  /* 0x0000013000007947 */ /* 0x000fea0003800000 */
.L_x_5510:
        /* <DEDUP_REMOVED lines=19> */
.L_x_5511:
[----:B------:R-:W-:Y:S05]  /*5920*/  BSYNC B0 ;  /* 0x0000000000007941 */ /* 0x000fea0003800000 */
.L_x_5509:
        /* <DEDUP_REMOVED lines=33> */
[----:B0-----:R-:W-:Y:S05]  /*5b40*/  CALL.REL.NOINC `($__internal_17_$__cuda_sm20_rem_s64) ;  /* 0x0002256000007944 */ /* 0x001fea0003c00000 */
[----:B------:R-:W-:Y:S02]  /*5b50*/  IMAD.MOV.U32 R4, RZ, RZ, R3 ;  /* 0x000000ffff047224 */ /* 0x000fe400078e0003 */
[----:B------:R-:W-:Y:S01]  /*5b60*/  IMAD.MOV.U32 R5, RZ, RZ, R0 ;  /* 0x000000ffff057224 */ /* 0x000fe200078e0000 */
[----:B------:R-:W-:Y:S05]  /*5b70*/  BRA `(.L_x_5514) ;  /* 0x0000012000007947 */ /* 0x000fea0003800000 */
.L_x_5513:
        /* <DEDUP_REMOVED lines=17> */
[----:B------:R-:W-:Y:S02]  /*5c90*/  @!P1 LOP3.LUT R4, RZ, R6, RZ, 0x33, !PT ;  /* 0x00000006ff049212 */ /* 0x000fe400078e33ff */
.L_x_5514:
[----:B------:R-:W-:Y:S05]  /*5ca0*/  BSYNC B0 ;  /* 0x0000000000007941 */ /* 0x000fea0003800000 */
.L_x_5512:
[----:B------:R-:W-:Y:S02]  /*5cb0*/  SHF.R.S32.HI R3, RZ, 0x1f, R40 ;  /* 0x0000001fff037819 */ /* 0x000fe40000011428 */
[----:B------:R-:W-:-:S04]  /*5cc0*/  LEA R6, P0, R40, c[0x0][0x190], 0x3 ;  /* 0x0000640028067a11 */ /* 0x000fc800078018ff */
[----:B------:R-:W-:-:S06]  /*5cd0*/  LEA.HI.X R7, R40, c[0x0][0x194], R3, 0x3, P0 ;  /* 0x0000650028077a11 */ /* 0x000fcc00000f1c03 */
        /* <DEDUP_REMOVED lines=8> */
.L_x_5505:
[-C--:B------:R-:W-:Y:S01]  /*5d60*/  IADD3 R29, P0, R26, R21.reuse, RZ ;  /* 0x000000151a1d7210 */ /* 0x080fe20007f1e0ff */
[----:B------:R-:W-:Y:S01]  /*5d70*/  BSSY B7, `(.L_x_5515) ;  /* 0x0000030000077945 */ /* 0x000fe20003800000 */
        /* <DEDUP_REMOVED lines=15> */
.L_x_5519:
        /* <DEDUP_REMOVED lines=26> */
.L_x_5518:
[----:B------:R-:W-:Y:S05]  /*6010*/  BSYNC B8 ;  /* 0x0000000000087941 */ /* 0x000fea0003800000 */
.L_x_5517:
[----:B------:R-:W-:-:S05]  /*6020*/  IADD3 R28, P0, R28, 0x4, RZ ;  /* 0x000000041c1c7810 */ /* 0x000fca0007f1e0ff */
[----:B------:R-:W-:Y:S01]  /*6030*/  IMAD.X R29, RZ, RZ, R29, P0 ;  /* 0x000000ffff1d7224 */ /* 0x000fe200000e061d */
[----:B------:R-:W-:-:S04]  /*6040*/  ISETP.GE.U32.AND P0, PT, R28, R26, PT ;  /* 0x0000001a1c00720c */ /* 0x000fc80003f06070 */
[----:B------:R-:W-:-:S13]  /*6050*/  ISETP.GE.U32.AND.EX P0, PT, R29, R34, PT, P0 ;  /* 0x000000221d00720c */ /* 0x000fda0003f06100 */
[----:B------:R-:W-:Y:S05]  /*6060*/  @!P0 BRA `(.L_x_5519) ;  /* 0xfffffe0000008947 */ /* 0x000fea000383ffff */
.L_x_5516:
[----:B------:R-:W-:Y:S05]  /*6070*/  BSYNC B7 ;  /* 0x0000000000077941 */ /* 0x000fea0003800000 */
.L_x_5515:
[----:B------:R-:W-:Y:S01]  /*6080*/  ISETP.NE.U32.AND P0, PT, RZ, c[0x4][0x148], PT ;  /* 0x01005200ff007a0c */ /* 0x000fe20003f05070 */
[----:B------:R-:W-:Y:S01]  /*6090*/  BSSY B7, `(.L_x_5520) ;  /* 0x0000018000077945 */ /* 0x000fe20003800000 */
[----:B------:R-:W-:Y:S02]  /*60a0*/  ISETP.EQ.AND P1, PT, R53, c[0x0][0x168], PT ;  /* 0x00005a0035007a0c */ /* 0x000fe40003f22270 */
[----:B------:R-:W-:-:S04]  /*60b0*/  ISETP.NE.AND.EX P2, PT, RZ, c[0x4][0x14c], PT, P0 ;  /* 0x01005300ff007a0c */ /* 0x000fc80003f45300 */
[----:B------:R-:W-:-:S09]  /*60c0*/  P2R R41, PR, RZ, 0x4 ;  /* 0x00000004ff297803 */ /* 0x000fd20000000000 */
[----:B------:R-:W-:Y:S05]  /*60d0*/  @P2 BRA P1, `(.L_x_5521) ;  /* 0x0000013000002947 */ /* 0x000fea0000800000 */
[----:B------:R-:W-:Y:S01]  /*60e0*/  MOV R14, 0x0 ;  /* 0x00000000000e7802 */ /* 0x000fe20000000f00 */
[----:B------:R-:W-:Y:S01]  /*60f0*/  HFMA2.MMA R8, -RZ, RZ, 0, 2.6226043701171875e-06 ;  /* 0x0000002cff087435 */ /* 0x000fe200000001ff */
[----:B------:R-:W-:Y:S02]  /*6100*/  IMAD.MOV.U32 R4, RZ, RZ, c[0x4][0x128] ;  /* 0x01004a00ff047624 */ /* 0x000fe400078e00ff */
[----:B------:R-:W-:Y:S02]  /*6110*/  IMAD.MOV.U32 R5, RZ, RZ, c[0x4][0x12c] ;  /* 0x01004b00ff057624 */ /* 0x000fe400078e00ff */
[----:B------:R-:W1:Y:S01]  /*6120*/  LDC.64 R14, c[0x4][R14] ;  /* 0x010000000e0e7b82 */ /* 0x000e620000000a00 */
        /* <DEDUP_REMOVED lines=13> */
[----:B01----:R-:W-:Y:S05]  /*6200*/  CALL.ABS.NOINC R14 ;  /* 0x000000000e007343 */ /* 0x003fea0003c00000 */
.L_x_5521:
[----:B------:R-:W-:Y:S05]  /*6210*/  BSYNC B7 ;  /* 0x0000000000077941 */ /* 0x000fea0003800000 */
.L_x_5520:
        /* <DEDUP_REMOVED lines=23> */
.L_x_5523:
[----:B------:R-:W-:Y:S05]  /*6390*/  BSYNC B7 ;  /* 0x0000000000077941 */ /* 0x000fea0003800000 */
.L_x_5522:
        /* <DEDUP_REMOVED lines=26> */
.L_x_5525:
[----:B------:R-:W-:Y:S05]  /*6540*/  BSYNC B7 ;  /* 0x0000000000077941 */ /* 0x000fea0003800000 */
.L_x_5524:
[----:B------:R-:W-:Y:S01]  /*6550*/  ISETP.NE.AND P6, PT, R52, RZ, PT ;  /* 0x000000ff3400720c */ /* 0x000fe20003fc5270 */
[----:B------:R-:W-:Y:S01]  /*6560*/  IMAD.WIDE.U32 R34, R47, c[0x0][0x178], RZ ;  /* 0x00005e002f227a25 */ /* 0x000fe200078e00ff */
[----:B------:R-:W-:Y:S01]  /*6570*/  SHF.R.S32.HI R0, RZ, 0x1f, R47 ;  /* 0x0000001fff007819 */ /* 0x000fe2000001142f */
[----:B------:R-:W-:Y:S02]  /*6580*/  HFMA2.MMA R40, -RZ, RZ, 0, 0 ;  /* 0x00000000ff287435 */ /* 0x000fe400000001ff */
[----:B------:R-:W-:Y:S02]  /*6590*/  IMAD.MOV.U32 R22, RZ, RZ, R2 ;  /* 0x000000ffff167224 */ /* 0x000fe400078e0002 */
[----:B------:R-:W-:-:S04]  /*65a0*/  IMAD R0, R0, c[0x0][0x178], RZ ;  /* 0x00005e0000007a24 */ /* 0x000fc800078e02ff */
[----:B------:R-:W-:-:S04]  /*65b0*/  IMAD R5, R47, c[0x0][0x17c], R0 ;  /* 0x00005f002f057a24 */ /* 0x000fc800078e0200 */
[----:B------:R-:W-:Y:S02]  /*65c0*/  IMAD.IADD R5, R35, 0x1, R5 ;  /* 0x0000000123057824 */ /* 0x000fe400078e0205 */
[----:B------:R-:W-:Y:S01]  /*65d0*/  IMAD.MOV.U32 R35, RZ, RZ, RZ ;  /* 0x000000ffff237224 */ /* 0x000fe200078e00ff */
[----:B------:R-:W-:Y:S05]  /*65e0*/  @!P6 BRA `(.L_x_5526) ;  /* 0x00000d100000e947 */ /* 0x000fea0003800000 */
[----:B------:R-:W-:Y:S01]  /*65f0*/  BSSY B0, `(.L_x_5526) ;  /* 0x00000d0000007945 */ /* 0x000fe20003800000 */
[----:B------:R-:W-:Y:S01]  /*6600*/  IADD3 R26, -R67, c[0x0][0x180], RZ ;  /* 0x00006000431a7a10 */ /* 0x000fe20007ffe1ff */
[----:B------:R-:W-:Y:S01]  /*6610*/  IMAD.MOV.U32 R40, RZ, RZ, RZ ;  /* 0x000000ffff287224 */ /* 0x000fe200078e00ff */
[----:B------:R-:W-:Y:S01]  /*6620*/  MOV R22, R2 ;  /* 0x0000000200167202 */ /* 0x000fe20000000f00 */
[----:B------:R-:W-:Y:S02]  /*6630*/  IMAD.MOV.U32 R35, RZ, RZ, RZ ;  /* 0x000000ffff237224 */ /* 0x000fe400078e00ff */
.L_x_5539:
        /* <DEDUP_REMOVED lines=12> */
[----:B------:R-:W-:Y:S01]  /*6700*/  IMAD.MOV.U32 R30, RZ, RZ, R4 ;  /* 0x000000ffff1e7224 */ /* 0x000fe200078e0004 */
[----:B------:R-:W-:Y:S01]  /*6710*/  MOV R31, R3 ;  /* 0x00000003001f7202 */ /* 0x000fe20000000f00 */
[----:B------:R-:W-:Y:S05]  /*6720*/  BRA `(.L_x_5529) ;  /* 0x0000013000007947 */ /* 0x000fea0003800000 */
.L_x_5528:
        /* <DEDUP_REMOVED lines=19> */
.L_x_5529:
[----:B------:R-:W-:Y:S05]  /*6860*/  BSYNC B1 ;  /* 0x0000000000017941 */ /* 0x000fea0003800000 */
.L_x_5527:
[----:B------:R-:W2:Y:S01]  /*6870*/  LDG.E.64 R32, [R28.64+-0x8] ;  /* 0xfffff8241c207981 */ /* 0x000ea2000c1e1b00 */
[----:B------:R-:W-:Y:S02]  /*6880*/  SHF.R.S32.HI R3, RZ, 0x1f, R22 ;  /* 0x0000001fff037819 */ /* 0x000fe40000011416 */
        /* <DEDUP_REMOVED lines=24> */
[----:B0-----:R-:W-:Y:S05]  /*6a10*/  CALL.REL.NOINC `($__internal_16_$__cuda_sm20_div_s64) ;  /* 0x0002115000007944 */ /* 0x001fea0003c00000 */
[----:B------:R-:W-:Y:S02]  /*6a20*/  IMAD.MOV.U32 R14, RZ, RZ, R4 ;  /* 0x000000ffff0e7224 */ /* 0x000fe400078e0004 */
[----:B------:R-:W-:Y:S01]  /*6a30*/  IMAD.MOV.U32 R15, RZ, RZ, R3 ;  /* 0x000000ffff0f7224 */ /* 0x000fe200078e0003 */
[----:B------:R-:W-:Y:S05]  /*6a40*/  BRA `(.L_x_5532) ;  /* 0x0000013000007947 */ /* 0x000fea0003800000 */
.L_x_5531:
[----:B------:R-:W1:Y:S01]  /*6a50*/  I2F.U32.RP R0, R32 ;  /* 0x0000002000007306 */ /* 0x000e620000209000 */
[----:B------:R-:W-:Y:S01]  /*6a60*/  IMAD.MOV R3, RZ, RZ, -R32 ;  /* 0x000000ffff037224 */ /* 0x000fe200078e0a20 */
[----:B------:R-:W-:Y:S01]  /*6a70*/  ISETP.NE.U32.AND P2, PT, R32, RZ, PT ;  /* 0x000000ff2000720c */ /* 0x000fe20003f45070 */
[----:B------:R-:W-:-:S05]  /*6a80*/  IMAD.MOV.U32 R15, RZ, RZ, RZ ;  /* 0x000000ffff0f7224 */ /* 0x000fca00078e00ff */
[----:B-1----:R-:W1:Y:S02]  /*6a90*/  MUFU.RCP R0, R0 ;  /* 0x0000000000007308 */ /* 0x002e640000001000 */
[----:B-1----:R-:W-:-:S06]  /*6aa0*/  IADD3 R4, R0, 0xffffffe, RZ ;  /* 0x0ffffffe00047810 */ /* 0x002fcc0007ffe0ff */
[----:B------:R1:W2:Y:S02]  /*6ab0*/  F2I.FTZ.U32.TRUNC.NTZ R5, R4 ;  /* 0x0000000400057305 */ /* 0x0002a4000021f000 */
[----:B-1----:R-:W-:Y:S01]  /*6ac0*/  HFMA2.MMA R4, -RZ, RZ, 0, 0 ;  /* 0x00000000ff047435 */ /* 0x002fe200000001ff */
[----:B--2---:R-:W-:-:S09]  /*6ad0*/  IMAD R3, R3, R5, RZ ;  /* 0x0000000503037224 */ /* 0x004fd200078e02ff */
        /* <DEDUP_REMOVED lines=10> */
.L_x_5532:
[----:B------:R-:W-:Y:S05]  /*6b80*/  BSYNC B1 ;  /* 0x0000000000017941 */ /* 0x000fea0003800000 */
.L_x_5530:
        /* <DEDUP_REMOVED lines=29> */
.L_x_5534:
        /* <DEDUP_REMOVED lines=19> */
.L_x_5535:
[----:B------:R-:W-:Y:S05]  /*6e90*/  BSYNC B1 ;  /* 0x0000000000017941 */ /* 0x000fea0003800000 */
.L_x_5533:
        /* <DEDUP_REMOVED lines=29> */
.L_x_5537:
[----:B------:R-:W1:Y:S01]  /*7070*/  I2F.U32.RP R0, R28 ;  /* 0x0000001c00007306 */ /* 0x000e620000209000 */
[----:B------:R-:W-:Y:S01]  /*7080*/  IMAD.MOV R3, RZ, RZ, -R28 ;  /* 0x000000ffff037224 */ /* 0x000fe200078e0a1c */
[----:B------:R-:W-:-:S06]  /*7090*/  ISETP.NE.U32.AND P2, PT, R28, RZ, PT ;  /* 0x000000ff1c00720c */ /* 0x000fcc0003f45070 */
[----:B-1----:R-:W1:Y:S02]  /*70a0*/  MUFU.RCP R0, R0 ;  /* 0x0000000000007308 */ /* 0x002e640000001000 */
[----:B-1----:R-:W-:-:S06]  /*70b0*/  IADD3 R4, R0, 0xffffffe, RZ ;  /* 0x0ffffffe00047810 */ /* 0x002fcc0007ffe0ff */
[----:B------:R1:W2:Y:S02]  /*70c0*/  F2I.FTZ.U32.TRUNC.NTZ R5, R4 ;  /* 0x0000000400057305 */ /* 0x0002a4000021f000 */
[----:B-1----:R-:W-:Y:S01]  /*70d0*/  HFMA2.MMA R4, -RZ, RZ, 0, 0 ;  /* 0x00000000ff047435 */ /* 0x002fe200000001ff */
[----:B--2---:R-:W-:-:S09]  /*70e0*/  IMAD R3, R3, R5, RZ ;  /* 0x0000000503037224 */ /* 0x004fd200078e02ff */
        /* <DEDUP_REMOVED lines=11> */
.L_x_5538:
[----:B------:R-:W-:Y:S05]  /*71a0*/  BSYNC B1 ;  /* 0x0000000000017941 */ /* 0x000fea0003800000 */
.L_x_5536:
        /* <DEDUP_REMOVED lines=21> */
.L_x_5526:
[----:B------:R-:W-:-:S13]  /*7300*/  ISETP.NE.AND P0, PT, R67, RZ, PT ;  /* 0x000000ff4300720c */ /* 0x000fda0003f05270 */
        /* <DEDUP_REMOVED lines=13> */
[----:B------:R-:W-:Y:S02]  /*73e0*/  IMAD.MOV.U32 R12, RZ, RZ, R4 ;  /* 0x000000ffff0c7224 */ /* 0x000fe400078e0004 */
[----:B------:R-:W-:Y:S01]  /*73f0*/  IMAD.MOV.U32 R13, RZ, RZ, R3 ;  /* 0x000000ffff0d7224 */ /* 0x000fe200078e0003 */
[----:B------:R-:W-:Y:S05]  /*7400*/  BRA `(.L_x_5543) ;  /* 0x0000013000007947 */ /* 0x000fea0003800000 */
.L_x_5542:
[----:B------:R-:W1:Y:S01]  /*7410*/  I2F.U32.RP R0, R14 ;  /* 0x0000000e00007306 */ /* 0x000e620000209000 */
[----:B------:R-:W-:Y:S01]  /*7420*/  IADD3 R3, RZ, -R14, RZ ;  /* 0x8000000eff037210 */ /* 0x000fe20007ffe0ff */
[----:B------:R-:W-:Y:S01]  /*7430*/  IMAD.MOV.U32 R13, RZ, RZ, RZ ;  /* 0x000000ffff0d7224 */ /* 0x000fe200078e00ff */
[----:B------:R-:W-:-:S05]  /*7440*/  ISETP.NE.U32.AND P2, PT, R14, RZ, PT ;  /* 0x000000ff0e00720c */ /* 0x000fca0003f45070 */
        /* <DEDUP_REMOVED lines=15> */
.L_x_5543:
[----:B------:R-:W-:Y:S05]  /*7540*/  BSYNC B0 ;  /* 0x0000000000007941 */ /* 0x000fea0003800000 */
.L_x_5541:
[----:B------:R-:W-:Y:S02]  /*7550*/  SHF.R.S32.HI R3, RZ, 0x1f, R22 ;  /* 0x0000001fff037819 */ /* 0x000fe40000011416 */
[----:B------:R-:W-:-:S04]  /*7560*/  LEA R20, P0, R22, c[0x0][0x190], 0x3 ;  /* 0x0000640016147a11 */ /* 0x000fc800078018ff */
[----:B------:R-:W-:-:S05]  /*7570*/  LEA.HI.X R21, R22, c[0x0][0x194], R3, 0x3, P0 ;  /* 0x0000650016157a11 */ /* 0x000fca00000f1c03 */
[----:B------:R-:W2:Y:S01]  /*7580*/  LDG.E.64 R6, [R20.64] ;  /* 0x0000002414067981 */ /* 0x000ea2000c1e1b00 */
[----:B------:R-:W-:Y:S02]  /*7590*/  IADD3 R9, P0, RZ, -R12, RZ ;  /* 0x8000000cff097210 */ /* 0x000fe40007f1e0ff */
        /* <DEDUP_REMOVED lines=26> */
[----:B0-----:R-:W-:Y:S05]  /*7740*/  CALL.REL.NOINC `($__internal_16_$__cuda_sm20_div_s64) ;  /* 0x0002042000007944 */ /* 0x001fea0003c00000 */
[----:B------:R-:W-:Y:S01]  /*7750*/  IMAD.MOV.U32 R5, RZ, RZ, R3 ;  /* 0x000000ffff057224 */ /* 0x000fe200078e0003 */
[----:B------:R-:W-:Y:S05]  /*7760*/  BRA `(.L_x_5546) ;  /* 0x0000013000007947 */ /* 0x000fea0003800000 */
.L_x_5545:
        /* <DEDUP_REMOVED lines=19> */
.L_x_5546:
[----:B------:R-:W-:Y:S05]  /*78a0*/  BSYNC B0 ;  /* 0x0000000000007941 */ /* 0x000fea0003800000 */
.L_x_5544:
        /* <DEDUP_REMOVED lines=29> */
[----:B0-----:R-:W-:Y:S05]  /*7a80*/  CALL.REL.NOINC `($__internal_17_$__cuda_sm20_rem_s64) ;  /* 0x0002062000007944 */ /* 0x001fea0003c00000 */
[----:B------:R-:W-:Y:S02]  /*7a90*/  IMAD.MOV.U32 R4, RZ, RZ, R3 ;  /* 0x000000ffff047224 */ /* 0x000fe400078e0003 */
[----:B------:R-:W-:Y:S01]  /*7aa0*/  IMAD.MOV.U32 R5, RZ, RZ, R0 ;  /* 0x000000ffff057224 */ /* 0x000fe200078e0000 */
[----:B------:R-:W-:Y:S05]  /*7ab0*/  BRA `(.L_x_5549) ;  /* 0x0000012000007947 */ /* 0x000fea0003800000 */
.L_x_5548:
        /* <DEDUP_REMOVED lines=18> */
.L_x_5549:
[----:B------:R-:W-:Y:S05]  /*7be0*/  BSYNC B0 ;  /* 0x0000000000007941 */ /* 0x000fea0003800000 */
.L_x_5547:
[----:B------:R-:W2:Y:S01]  /*7bf0*/  LDG.E.64 R20, [R20.64+-0x10] ;  /* 0xfffff02414147981 */ /* 0x000ea2000c1e1b00 */
[----:B------:R-:W-:Y:S01]  /*7c00*/  MOV R34, R40 ;  /* 0x0000002800227202 */ /* 0x000fe20000000f00 */
[----:B--2---:R-:W-:-:S04]  /*7c10*/  IMAD R3, R5, R20, RZ ;  /* 0x0000001405037224 */ /* 0x004fc800078e02ff */
[----:B------:R-:W-:-:S04]  /*7c20*/  IMAD.WIDE.U32 R6, R20, R4, R34 ;  /* 0x0000000414067225 */ /* 0x000fc800078e0022 */
[----:B------:R-:W-:Y:S02]  /*7c30*/  IMAD R3, R21, R4, R3 ;  /* 0x0000000415037224 */ /* 0x000fe400078e0203 */
[----:B------:R-:W-:Y:S02]  /*7c40*/  IMAD.MOV.U32 R40, RZ, RZ, R6 ;  /* 0x000000ffff287224 */ /* 0x000fe400078e0006 */
[----:B------:R-:W-:-:S03]  /*7c50*/  IMAD.IADD R35, R7, 0x1, R3 ;  /* 0x0000000107237824 */ /* 0x000fc600078e0203 */
.L_x_5540:
[-C--:B------:R-:W-:Y:S01]  /*7c60*/  IADD3 R3, P0, R27, R40.reuse, RZ ;  /* 0x000000281b037210 */ /* 0x080fe20007f1e0ff */
        /* <DEDUP_REMOVED lines=16> */
.L_x_5554:
        /* <DEDUP_REMOVED lines=26> */
.L_x_5553:
[----:B------:R-:W-:Y:S05]  /*7f10*/  BSYNC B8 ;  /* 0x0000000000087941 */ /* 0x000fea0003800000 */
.L_x_5552:
[----:B------:R-:W-:-:S05]  /*7f20*/  IADD3 R22, P0, R22, 0x4, RZ ;  /* 0x0000000416167810 */ /* 0x000fca0007f1e0ff */
[----:B------:R-:W-:Y:S01]  /*7f30*/  IMAD.X R23, RZ, RZ, R23, P0 ;  /* 0x000000ffff177224 */ /* 0x000fe200000e0617 */
[----:B------:R-:W-:-:S04]  /*7f40*/  ISETP.GE.U32.AND P0, PT, R22, R27, PT ;  /* 0x0000001b1600720c */ /* 0x000fc80003f06070 */
[----:B------:R-:W-:-:S13]  /*7f50*/  ISETP.GE.U32.AND.EX P0, PT, R23, R28, PT, P0 ;  /* 0x0000001c1700720c */ /* 0x000fda0003f06100 */
[----:B------:R-:W-:Y:S05]  /*7f60*/  @!P0 BRA `(.L_x_5554) ;  /* 0xfffffe0000008947 */ /* 0x000fea000383ffff */
.L_x_5551:
[----:B------:R-:W-:Y:S05]  /*7f70*/  BSYNC B7 ;  /* 0x0000000000077941 */ /* 0x000fea0003800000 */
.L_x_5550:
        /* <DEDUP_REMOVED lines=8> */
[----:B------:R1:W2:Y:S01]  /*8000*/  LDC.64 R14, c[0x4][R0] ;  /* 0x01000000000e7b82 */ /* 0x0002a20000000a00 */
[----:B------:R-:W-:Y:S02]  /*8010*/  IMAD.MOV.U32 R6, RZ, RZ, c[0x4][0x110] ;  /* 0x01004400ff067624 */ /* 0x000fe400078e00ff */
[----:B------:R-:W-:Y:S02]  /*8020*/  IMAD.MOV.U32 R8, RZ, RZ, 0x2c ;  /* 0x0000002cff087424 */ /* 0x000fe400078e00ff */
[----:B------:R-:W-:Y:S02]  /*8030*/  IMAD.MOV.U32 R10, RZ, RZ, c[0x4][0x8] ;  /* 0x01000200ff0a7624 */ /* 0x000fe400078e00ff */
[----:B------:R-:W-:-:S02]  /*8040*/  IMAD.MOV.U32 R11, RZ, RZ, c[0x4][0xc] ;  /* 0x01000300ff0b7624 */ /* 0x000fc400078e00ff */
[----:B------:R-:W-:Y:S02]  /*8050*/  IMAD.MOV.U32 R12, RZ, RZ, 0x1 ;  /* 0x00000001ff0c7424 */ /* 0x000fe400078e00ff */
        /* <DEDUP_REMOVED lines=8> */
[----:B0-2---:R-:W-:Y:S05]  /*80e0*/  CALL.ABS.NOINC R14 ;  /* 0x000000000e007343 */ /* 0x005fea0003c00000 */
.L_x_5556:
[----:B------:R-:W-:Y:S05]  /*80f0*/  BSYNC B7 ;  /* 0x0000000000077941 */ /* 0x000fea0003800000 */
.L_x_5555:
        /* <DEDUP_REMOVED lines=9> */
[----:B------:R-:W-:Y:S01]  /*8190*/  IMAD.MOV.U32 R7, RZ, RZ, c[0x4][0x114] ;  /* 0x01004500ff077624 */ /* 0x000fe200078e00ff */
[----:B------:R-:W-:Y:S01]  /*81a0*/  MOV R11, c[0x4][0xc] ;  /* 0x01000300000b7a02 */ /* 0x000fe20000000f00 */
[----:B------:R-:W-:Y:S02]  /*81b0*/  IMAD.MOV.U32 R8, RZ, RZ, 0x2c ;  /* 0x0000002cff087424 */ /* 0x000fe400078e00ff */
        /* <DEDUP_REMOVED lines=11> */
.L_x_5558:
[----:B------:R-:W-:Y:S05]  /*8270*/  BSYNC B7 ;  /* 0x0000000000077941 */ /* 0x000fea0003800000 */
.L_x_5557:
        /* <DEDUP_REMOVED lines=8> */
[----:B------:R-:W-:Y:S01]  /*8300*/  HFMA2.MMA R13, -RZ, RZ, 0, 0 ;  /* 0x00000000ff0d7435 */ /* 0x000fe200000001ff */
[----:B------:R-:W-:Y:S01]  /*8310*/  IMAD.MOV.U32 R4, RZ, RZ, c[0x4][0x128] ;  /* 0x01004a00ff047624 */ /* 0x000fe200078e00ff */
[----:B------:R-:W-:Y:S01]  /*8320*/  MOV R6, c[0x4][0x110] ;  /* 0x0100440000067a02 */ /* 0x000fe20000000f00 */
[----:B------:R1:W2:Y:S01]  /*8330*/  LDC.64 R14, c[0x4][R0] ;  /* 0x01000000000e7b82 */ /* 0x0002a20000000a00 */
[----:B------:R-:W-:Y:S02]  /*8340*/  IMAD.MOV.U32 R5, RZ, RZ, c[0x4][0x12c] ;  /* 0x01004b00ff057624 */ /* 0x000fe400078e00ff */
[----:B------:R-:W-:Y:S02]  /*8350*/  IMAD.MOV.U32 R7, RZ, RZ, c[0x4][0x114] ;  /* 0x01004500ff077624 */ /* 0x000fe400078e00ff */
[----:B------:R-:W-:Y:S02]  /*8360*/  IMAD.MOV.U32 R8, RZ, RZ, 0x2c ;  /* 0x0000002cff087424 */ /* 0x000fe400078e00ff */
[----:B------:R-:W-:-:S02]  /*8370*/  IMAD.MOV.U32 R10, RZ, RZ, c[0x4][0x8] ;  /* 0x01000200ff0a7624 */ /* 0x000fc400078e00ff */
[----:B------:R-:W-:Y:S02]  /*8380*/  IMAD.MOV.U32 R11, RZ, RZ, c[0x4][0xc] ;  /* 0x01000300ff0b7624 */ /* 0x000fe400078e00ff */
[----:B------:R-:W-:Y:S02]  /*8390*/  IMAD.MOV.U32 R12, RZ, RZ, 0x1 ;  /* 0x00000001ff0c7424 */ /* 0x000fe400078e00ff */
        /* <DEDUP_REMOVED lines=8> */
.L_x_5560:
[----:B------:R-:W-:Y:S05]  /*8420*/  BSYNC B7 ;  /* 0x0000000000077941 */ /* 0x000fea0003800000 */
.L_x_5559:
[----:B------:R-:W-:Y:S01]  /*8430*/  ISETP.NE.AND P6, PT, R52, RZ, PT ;  /* 0x000000ff3400720c */ /* 0x000fe20003fc5270 */
[----:B------:R-:W-:Y:S01]  /*8440*/  IMAD.WIDE.U32 R28, R50, c[0x0][0x178], RZ ;  /* 0x00005e00321c7a25 */ /* 0x000fe200078e00ff */
[----:B------:R-:W-:-:S03]  /*8450*/  SHF.R.S32.HI R0, RZ, 0x1f, R50 ;  /* 0x0000001fff007819 */ /* 0x000fc60000011432 */
[----:B------:R-:W-:Y:S02]  /*8460*/  IMAD.MOV.U32 R30, RZ, RZ, RZ ;  /* 0x000000ffff1e7224 */ /* 0x000fe400078e00ff */
[----:B------:R-:W-:Y:S02]  /*8470*/  IMAD R3, R0, c[0x0][0x178], RZ ;  /* 0x00005e0000037a24 */ /* 0x000fe400078e02ff */
[----:B------:R-:W-:Y:S02]  /*8480*/  IMAD.MOV.U32 R32, RZ, RZ, R2 ;  /* 0x000000ffff207224 */ /* 0x000fe400078e0002 */
[----:B------:R-:W-:-:S04]  /*8490*/  IMAD R3, R50, c[0x0][0x17c], R3 ;  /* 0x00005f0032037a24 */ /* 0x000fc800078e0203 */
[----:B------:R-:W-:Y:S02]  /*84a0*/  IMAD.IADD R5, R29, 0x1, R3 ;  /* 0x000000011d057824 */ /* 0x000fe400078e0203 */
[----:B------:R-:W-:Y:S01]  /*84b0*/  IMAD.MOV.U32 R29, RZ, RZ, RZ ;  /* 0x000000ffff1d7224 */ /* 0x000fe200078e00ff */
[----:B------:R-:W-:Y:S05]  /*84c0*/  @!P6 BRA `(.L_x_5561) ;  /* 0x00000cf00000e947 */ /* 0x000fea0003800000 */
[----:B------:R-:W-:Y:S01]  /*84d0*/  BSSY B0, `(.L_x_5561) ;  /* 0x00000ce000007945 */ /* 0x000fe20003800000 */
[----:B------:R-:W-:Y:S01]  /*84e0*/  IADD3 R33, -R67, c[0x0][0x180], RZ ;  /* 0x0000600043217a10 */ /* 0x000fe20007ffe1ff */
[----:B------:R-:W-:Y:S01]  /*84f0*/  IMAD.MOV.U32 R30, RZ, RZ, RZ ;  /* 0x000000ffff1e7224 */ /* 0x000fe200078e00ff */
[----:B------:R-:W-:Y:S01]  /*8500*/  MOV R29, RZ ;  /* 0x000000ff001d7202 */ /* 0x000fe20000000f00 */
[----:B------:R-:W-:Y:S02]  /*8510*/  IMAD.MOV.U32 R32, RZ, RZ, R2 ;  /* 0x000000ffff207224 */ /* 0x000fe400078e0002 */
.L_x_5574:
        /* <DEDUP_REMOVED lines=16> */
.L_x_5563:
        /* <DEDUP_REMOVED lines=19> */
.L_x_5564:
[----:B------:R-:W-:Y:S05]  /*8750*/  BSYNC B1 ;  /* 0x0000000000017941 */ /* 0x000fea0003800000 */
.L_x_5562:
        /* <DEDUP_REMOVED lines=29> */
.L_x_5566:
        /* <DEDUP_REMOVED lines=19> */
.L_x_5567:
[----:B------:R-:W-:Y:S05]  /*8a60*/  BSYNC B1 ;  /* 0x0000000000017941 */ /* 0x000fea0003800000 */
.L_x_5565:
        /* <DEDUP_REMOVED lines=29> */
.L_x_5569:
        /* <DEDUP_REMOVED lines=19> */
.L_x_5570:
[----:B------:R-:W-:Y:S05]  /*8d70*/  BSYNC B1 ;  /* 0x0000000000017941 */ /* 0x000fea0003800000 */
.L_x_5568:
        /* <DEDUP_REMOVED lines=28> */
.L_x_5572:
        /* <DEDUP_REMOVED lines=19> */
.L_x_5573:
[----:B------:R-:W-:Y:S05]  /*9070*/  BSYNC B1 ;  /* 0x0000000000017941 */ /* 0x000fea0003800000 */
.L_x_5571:
        /* <DEDUP_REMOVED lines=20> */
.L_x_5561:
        /* <DEDUP_REMOVED lines=18> */
.L_x_5577:
        /* <DEDUP_REMOVED lines=19> */
.L_x_5578:
[----:B------:R-:W-:Y:S05]  /*9410*/  BSYNC B0 ;  /* 0x0000000000007941 */ /* 0x000fea0003800000 */
.L_x_5576:
        /* <DEDUP_REMOVED lines=30> */
.L_x_5580:
        /* <DEDUP_REMOVED lines=19> */
.L_x_5581:
[----:B------:R-:W-:Y:S05]  /*9730*/  BSYNC B0 ;  /* 0x0000000000007941 */ /* 0x000fea0003800000 */
.L_x_5579:
        /* <DEDUP_REMOVED lines=26> */
[----:B0-----:R-:W-:Y:S05]  /*98e0*/  CALL.REL.NOINC `($__internal_17_$__cuda_sm20_rem_s64) ;  /* 0x0001e7c000007944 */ /* 0x001fea0003c00000 */
[----:B------:R-:W-:Y:S01]  /*98f0*/  IMAD.MOV.U32 R4, RZ, RZ, R3 ;  /* 0x000000ffff047224 */ /* 0x000fe200078e0003 */
[----:B------:R-:W-:Y:S01]  /*9900*/  MOV R5, R0 ;  /* 0x0000000000057202 */ /* 0x000fe20000000f00 */
[----:B------:R-:W-:Y:S05]  /*9910*/  BRA `(.L_x_5584) ;  /* 0x0000012000007947 */ /* 0x000fea0003800000 */
.L_x_5583:
        /* <DEDUP_REMOVED lines=18> */
.L_x_5584:
[----:B------:R-:W-:Y:S05]  /*9a40*/  BSYNC B0 ;  /* 0x0000000000007941 */ /* 0x000fea0003800000 */
.L_x_5582:
[----:B------:R-:W2:Y:S01]  /*9a50*/  LDG.E.64 R20, [R20.64+-0x10] ;  /* 0xfffff02414147981 */ /* 0x000ea2000c1e1b00 */
[----:B------:R-:W-:Y:S02]  /*9a60*/  IMAD.MOV.U32 R31, RZ, RZ, R29 ;  /* 0x000000ffff1f7224 */ /* 0x000fe400078e001d */
[----:B--2---:R-:W-:Y:S02]  /*9a70*/  IMAD R3, R5, R20, RZ ;  /* 0x0000001405037224 */ /* 0x004fe400078e02ff */
[----:B------:R-:W-:-:S04]  /*9a80*/  IMAD.WIDE.U32 R30, R20, R4, R30 ;  /* 0x00000004141e7225 */ /* 0x000fc800078e001e */
[----:B------:R-:W-:-:S04]  /*9a90*/  IMAD R3, R21, R4, R3 ;  /* 0x0000000415037224 */ /* 0x000fc800078e0203 */
[----:B------:R-:W-:Y:S02]  /*9aa0*/  IMAD.IADD R29, R31, 0x1, R3 ;  /* 0x000000011f1d7824 */ /* 0x000fe400078e0203 */
.L_x_5575:
[-C--:B------:R-:W-:Y:S01]  /*9ab0*/  IADD3 R23, P0, R38, R30.reuse, RZ ;  /* 0x0000001e26177210 */ /* 0x080fe20007f1e0ff */
[----:B------:R-:W-:Y:S01]  /*9ac0*/  BSSY B7, `(.L_x_5585) ;  /* 0x0000030000077945 */ /* 0x000fe20003800000 */
[----:B------:R-:W-:Y:S02]  /*9ad0*/  IADD3 R3, P2, R18, R30, RZ ;  /* 0x0000001e12037210 */ /* 0x000fe40007f5e0ff */
[----:B------:R-:W-:Y:S02]  /*9ae0*/  IADD3 R0, P1, R23, 0x1, RZ ;  /* 0x0000000117007810 */ /* 0x000fe40007f3e0ff */
[----:B------:R-:W-:Y:S02]  /*9af0*/  LEA.HI.X.SX32 R4, R38, R29, 0x1, P0 ;  /* 0x0000001d26047211 */ /* 0x000fe400000f0eff */
        /* <DEDUP_REMOVED lines=12> */
.L_x_5589:
        /* <DEDUP_REMOVED lines=26> */
.L_x_5588:
[----:B------:R-:W-:Y:S05]  /*9d60*/  BSYNC B8 ;  /* 0x0000000000087941 */ /* 0x000fea0003800000 */
.L_x_5587:
[----:B------:R-:W-:-:S05]  /*9d70*/  IADD3 R22, P0, R22, 0x4, RZ ;  /* 0x0000000416167810 */ /* 0x000fca0007f1e0ff */
[----:B------:R-:W-:Y:S01]  /*9d80*/  IMAD.X R23, RZ, RZ, R23, P0 ;  /* 0x000000ffff177224 */ /* 0x000fe200000e0617 */
[----:B------:R-:W-:-:S04]  /*9d90*/  ISETP.GE.U32.AND P0, PT, R22, R27, PT ;  /* 0x0000001b1600720c */ /* 0x000fc80003f06070 */
[----:B------:R-:W-:-:S13]  /*9da0*/  ISETP.GE.U32.AND.EX P0, PT, R23, R26, PT, P0 ;  /* 0x0000001a1700720c */ /* 0x000fda0003f06100 */
[----:B------:R-:W-:Y:S05]  /*9db0*/  @!P0 BRA `(.L_x_5589) ;  /* 0xfffffe0000008947 */ /* 0x000fea000383ffff */
.L_x_5586:
[----:B------:R-:W-:Y:S05]  /*9dc0*/  BSYNC B7 ;  /* 0x0000000000077941 */ /* 0x000fea0003800000 */
.L_x_5585:
        /* <DEDUP_REMOVED lines=23> */
.L_x_5591:
[----:B------:R-:W-:Y:S05]  /*9f40*/  BSYNC B7 ;  /* 0x0000000000077941 */ /* 0x000fea0003800000 */
.L_x_5590:
        /* <DEDUP_REMOVED lines=23> */
.L_x_5593:
[----:B------:R-:W-:Y:S05]  /*a0c0*/  BSYNC B7 ;  /* 0x0000000000077941 */ /* 0x000fea0003800000 */
.L_x_5592:
        /* <DEDUP_REMOVED lines=26> */
.L_x_5595:
[----:B------:R-:W-:Y:S05]  /*a270*/  BSYNC B7 ;  /* 0x0000000000077941 */ /* 0x000fea0003800000 */
.L_x_5594:
[----:B------:R-:W-:Y:S01]  /*a280*/  ISETP.NE.AND P6, PT, R52, RZ, PT ;  /* 0x000000ff3400720c */ /* 0x000fe20003fc5270 */
[----:B------:R-:W-:Y:S01]  /*a290*/  IMAD.WIDE.U32 R4, R51, c[0x0][0x178], RZ ;  /* 0x00005e0033047a25 */ /* 0x000fe200078e00ff */
[----:B------:R-:W-:-:S03]  /*a2a0*/  SHF.R.S32.HI R0, RZ, 0x1f, R51 ;  /* 0x0000001fff007819 */ /* 0x000fc60000011433 */
[----:B------:R-:W-:Y:S02]  /*a2b0*/  IMAD.MOV.U32 R29, RZ, RZ, RZ ;  /* 0x000000ffff1d7224 */ /* 0x000fe400078e00ff */
[----:B------:R-:W-:Y:S02]  /*a2c0*/  IMAD R0, R0, c[0x0][0x178], RZ ;  /* 0x00005e0000007a24 */ /* 0x000fe400078e02ff */
[----:B------:R-:W-:Y:S02]  /*a2d0*/  IMAD.MOV.U32 R28, RZ, RZ, R4 ;  /* 0x000000ffff1c7224 */ /* 0x000fe400078e0004 */
[----:B------:R-:W-:Y:S02]  /*a2e0*/  IMAD R51, R51, c[0x0][0x17c], R0 ;  /* 0x00005f0033337a24 */ /* 0x000fe400078e0200 */
[----:B------:R-:W-:Y:S02]  /*a2f0*/  IMAD.MOV.U32 R30, RZ, RZ, RZ ;  /* 0x000000ffff1e7224 */ /* 0x000fe400078e00ff */
[----:B------:R-:W-:-:S02]  /*a300*/  IMAD.IADD R5, R5, 0x1, R51 ;  /* 0x0000000105057824 */ /* 0x000fc400078e0233 */
[----:B------:R-:W-:Y:S01]  /*a310*/  IMAD.MOV.U32 R18, RZ, RZ, R2 ;  /* 0x000000ffff127224 */ /* 0x000fe200078e0002 */
[----:B------:R-:W-:Y:S05]  /*a320*/  @!P6 BRA `(.L_x_5596) ;  /* 0x00000d100000e947 */ /* 0x000fea0003800000 */
[----:B------:R-:W-:Y:S01]  /*a330*/  BSSY B0, `(.L_x_5596) ;  /* 0x00000d0000007945 */ /* 0x000fe20003800000 */
[----:B------:R-:W-:Y:S01]  /*a340*/  IADD3 R32, -R67, c[0x0][0x180], RZ ;  /* 0x0000600043207a10 */ /* 0x000fe20007ffe1ff */
[----:B------:R-:W-:Y:S01]  /*a350*/  IMAD.MOV.U32 R30, RZ, RZ, RZ ;  /* 0x000000ffff1e7224 */ /* 0x000fe200078e00ff */
[----:B------:R-:W-:Y:S01]  /*a360*/  MOV R29, RZ ;  /* 0x000000ff001d7202 */ /* 0x000fe20000000f00 */
[----:B------:R-:W-:Y:S02]  /*a370*/  IMAD.MOV.U32 R18, RZ, RZ, R2 ;  /* 0x000000ffff127224 */ /* 0x000fe400078e0002 */
.L_x_5609:
        /* <DEDUP_REMOVED lines=12> */
[----:B0-----:R-:W-:Y:S05]  /*a440*/  CALL.REL.NOINC `($__internal_16_$__cuda_sm20_div_s64) ;  /* 0x0001d72000007944 */ /* 0x001fea0003c00000 */
[----:B------:R-:W-:Y:S02]  /*a450*/  IMAD.MOV.U32 R14, RZ, RZ, R4 ;  /* 0x000000ffff0e7224 */ /* 0x000fe400078e0004 */
[----:B------:R-:W-:Y:S01]  /*a460*/  IMAD.MOV.U32 R15, RZ, RZ, R3 ;  /* 0x000000ffff0f7224 */ /* 0x000fe200078e0003 */
[----:B------:R-:W-:Y:S05]  /*a470*/  BRA `(.L_x_5599) ;  /* 0x0000013000007947 */ /* 0x000fea0003800000 */
.L_x_5598:
        /* <DEDUP_REMOVED lines=19> */
.L_x_5599:
[----:B------:R-:W-:Y:S05]  /*a5b0*/  BSYNC B1 ;  /* 0x0000000000017941 */ /* 0x000fea0003800000 */
.L_x_5597:
        /* <DEDUP_REMOVED lines=26> */
[----:B0-----:R-:W-:Y:S05]  /*a760*/  CALL.REL.NOINC `($__internal_16_$__cuda_sm20_div_s64) ;  /* 0x0001d40000007944 */ /* 0x001fea0003c00000 */
[----:B------:R-:W-:Y:S01]  /*a770*/  MOV R28, R4 ;  /* 0x00000004001c7202 */ /* 0x000fe20000000f00 */
[----:B------:R-:W-:Y:S01]  /*a780*/  IMAD.MOV.U32 R29, RZ, RZ, R3 ;  /* 0x000000ffff1d7224 */ /* 0x000fe200078e0003 */
[----:B------:R-:W-:Y:S05]  /*a790*/  BRA `(.L_x_5602) ;  /* 0x0000013000007947 */ /* 0x000fea0003800000 */
.L_x_5601:
        /* <DEDUP_REMOVED lines=19> */
.L_x_5602:
[----:B------:R-:W-:Y:S05]  /*a8d0*/  BSYNC B1 ;  /* 0x0000000000017941 */ /* 0x000fea0003800000 */
.L_x_5600:
[----:B------:R-:W2:Y:S04]  /*a8e0*/  LDG.E.64 R30, [R12.64+-0x10] ;  /* 0xfffff0240c1e7981 */ /* 0x000ea8000c1e1b00 */
[----:B------:R-:W3:Y:S01]  /*a8f0*/  LDG.E.64 R4, [R20.64+-0x8] ;  /* 0xfffff82414047981 */ /* 0x000ee2000c1e1b00 */
[----:B------:R-:W-:Y:S01]  /*a900*/  IADD3 R9, P0, RZ, -R28, RZ ;  /* 0x8000001cff097210 */ /* 0x000fe20007f1e0ff */
[----:B------:R-:W-:Y:S01]  /*a910*/  IMAD.MOV.U32 R6, RZ, RZ, R14 ;  /* 0x000000ffff067224 */ /* 0x000fe200078e000e */
[----:B------:R-:W-:Y:S01]  /*a920*/  BSSY B1, `(.L_x_5603) ;  /* 0x000002c000017945 */ /* 0x000fe20003800000 */
[----:B------:R-:W-:Y:S01]  /*a930*/  IMAD.MOV.U32 R7, RZ, RZ, R15 ;  /* 0x000000ffff077224 */ /* 0x000fe200078e000f */
[----:B------:R-:W-:Y:S01]  /*a940*/  MOV R15, R33 ;  /* 0x00000021000f7202 */ /* 0x000fe20000000f00 */
        /* <DEDUP_REMOVED lines=22> */
.L_x_5604:
        /* <DEDUP_REMOVED lines=19> */
.L_x_5605:
[----:B------:R-:W-:Y:S05]  /*abe0*/  BSYNC B1 ;  /* 0x0000000000017941 */ /* 0x000fea0003800000 */
.L_x_5603:
        /* <DEDUP_REMOVED lines=28> */
.L_x_5607:
        /* <DEDUP_REMOVED lines=19> */
.L_x_5608:
[----:B------:R-:W-:Y:S05]  /*aee0*/  BSYNC B1 ;  /* 0x0000000000017941 */ /* 0x000fea0003800000 */
.L_x_5606:
        /* <DEDUP_REMOVED lines=21> */
.L_x_5596:
        /* <DEDUP_REMOVED lines=18> */
.L_x_5612:
        /* <DEDUP_REMOVED lines=19> */
.L_x_5613:
[----:B------:R-:W-:Y:S05]  /*b290*/  BSYNC B0 ;  /* 0x0000000000007941 */ /* 0x000fea0003800000 */
.L_x_5611:
        /* <DEDUP_REMOVED lines=31> */
[----:B------:R-:W-:Y:S05]  /*b490*/  BRA `(.L_x_5616) ;  /* 0x0000013000007947 */ /* 0x000fea0003800000 */
.L_x_5615:
        /* <DEDUP_REMOVED lines=19> */
.L_x_5616:
[----:B------:R-:W-:Y:S05]  /*b5d0*/  BSYNC B0 ;  /* 0x0000000000007941 */ /* 0x000fea0003800000 */
.L_x_5614:
        /* <DEDUP_REMOVED lines=29> */
[----:B------:R-:W-:Y:S01]  /*b7b0*/  MOV R4, R3 ;  /* 0x0000000300047202 */ /* 0x000fe20000000f00 */
[----:B------:R-:W-:Y:S01]  /*b7c0*/  IMAD.MOV.U32 R5, RZ, RZ, R0 ;  /* 0x000000ffff057224 */ /* 0x000fe200078e0000 */
[----:B------:R-:W-:Y:S05]  /*b7d0*/  BRA `(.L_x_5619) ;  /* 0x0000012000007947 */ /* 0x000fea0003800000 */
.L_x_5618:
        /* <DEDUP_REMOVED lines=18> */
.L_x_5619:
[----:B------:R-:W-:Y:S05]  /*b900*/  BSYNC B0 ;  /* 0x0000000000007941 */ /* 0x000fea0003800000 */
.L_x_5617:
        /* <DEDUP_REMOVED lines=8> */
.L_x_5610:
[-C--:B------:R-:W-:Y:S01]  /*b990*/  IADD3 R23, P0, R39, R29.reuse, RZ ;  /* 0x0000001d27177210 */ /* 0x080fe20007f1e0ff */
[----:B------:R-:W-:Y:S01]  /*b9a0*/  BSSY B7, `(.L_x_5620) ;  /* 0x0000030000077945 */ /* 0x000fe20003800000 */
        /* <DEDUP_REMOVED lines=15> */
.L_x_5624:
        /* <DEDUP_REMOVED lines=10> */
[----:B------:R1:W2:Y:S01]  /*bb40*/  LDC.64 R14, c[0x4][R0] ;  /* 0x01000000000e7b82 */ /* 0x0002a20000000a00 */
[----:B------:R-:W-:Y:S02]  /*bb50*/  IMAD.MOV.U32 R5, RZ, RZ, c[0x4][0x12c] ;  /* 0x01004b00ff057624 */ /* 0x000fe400078e00ff */
[----:B------:R-:W-:Y:S02]  /*bb60*/  IMAD.MOV.U32 R6, RZ, RZ, c[0x4][0x110] ;  /* 0x01004400ff067624 */ /* 0x000fe400078e00ff */
[----:B------:R-:W-:Y:S02]  /*bb70*/  IMAD.MOV.U32 R7, RZ, RZ, c[0x4][0x114] ;  /* 0x01004500ff077624 */ /* 0x000fe400078e00ff */
[----:B------:R-:W-:-:S02]  /*bb80*/  IMAD.MOV.U32 R10, RZ, RZ, c[0x4][0x8] ;  /* 0x01000200ff0a7624 */ /* 0x000fc400078e00ff */
[----:B------:R-:W-:Y:S02]  /*bb90*/  IMAD.MOV.U32 R11, RZ, RZ, c[0x4][0xc] ;  /* 0x01000300ff0b7624 */ /* 0x000fe400078e00ff */
[----:B------:R-:W-:Y:S02]  /*bba0*/  IMAD.MOV.U32 R12, RZ, RZ, 0x1 ;  /* 0x00000001ff0c7424 */ /* 0x000fe400078e00ff */
[----:B------:R-:W-:Y:S02]  /*bbb0*/  IMAD.MOV.U32 R13, RZ, RZ, RZ ;  /* 0x000000ffff0d7224 */ /* 0x000fe400078e00ff */
[----:B-1----:R-:W-:Y:S01]  /*bbc0*/  LEPC R18 ;  /* 0x000000000012734e */ /* 0x002fe20000000000 */
[----:B------:R-:W-:Y:S02]  /*bbd0*/  MOV R3, 0xbc40 ;  /* 0x0000bc4000037802 */ /* 0x000fe40000000f00 */
[----:B------:R-:W-:Y:S02]  /*bbe0*/  MOV R20, 0xbbc0 ;  /* 0x0000bbc000147802 */ /* 0x000fe40000000f00 */
[----:B------:R-:W-:Y:S02]  /*bbf0*/  MOV R21, 0x0 ;  /* 0x0000000000157802 */ /* 0x000fe40000000f00 */
[----:B------:R-:W-:-:S02]  /*bc00*/  MOV R0, 0x0 ;  /* 0x0000000000007802 */ /* 0x000fc40000000f00 */
[----:B------:R-:W-:-:S04]  /*bc10*/  IADD3 R20, P0, P1, -R20, R3, R18 ;  /* 0x0000000314147210 */ /* 0x000fc8000791e112 */
[----:B------:R-:W-:-:S04]  /*bc20*/  IADD3.X R21, ~R0, R21, R19, P0, P1 ;  /* 0x0000001500157210 */ /* 0x000fc800007e2513 */
[----:B0-2---:R-:W-:Y:S05]  /*bc30*/  CALL.ABS.NOINC R14 ;  /* 0x000000000e007343 */ /* 0x005fea0003c00000 */
.L_x_5623:
[----:B------:R-:W-:Y:S05]  /*bc40*/  BSYNC B8 ;  /* 0x0000000000087941 */ /* 0x000fea0003800000 */
.L_x_5622:
[----:B------:R-:W-:-:S05]  /*bc50*/  IADD3 R22, P0, R22, 0x4, RZ ;  /* 0x0000000416167810 */ /* 0x000fca0007f1e0ff */
[----:B------:R-:W-:Y:S01]  /*bc60*/  IMAD.X R23, RZ, RZ, R23, P0 ;  /* 0x000000ffff177224 */ /* 0x000fe200000e0617 */
[----:B------:R-:W-:-:S04]  /*bc70*/  ISETP.GE.U32.AND P0, PT, R22, R27, PT ;  /* 0x0000001b1600720c */ /* 0x000fc80003f06070 */
[----:B------:R-:W-:-:S13]  /*bc80*/  ISETP.GE.U32.AND.EX P0, PT, R23, R30, PT, P0 ;  /* 0x0000001e1700720c */ /* 0x000fda0003f06100 */
[----:B------:R-:W-:Y:S05]  /*bc90*/  @!P0 BRA `(.L_x_5624) ;  /* 0xfffffe0000008947 */ /* 0x000fea000383ffff */
.L_x_5621:
[----:B------:R-:W-:Y:S05]  /*bca0*/  BSYNC B7 ;  /* 0x0000000000077941 */ /* 0x000fea0003800000 */
.L_x_5620:
        /* <DEDUP_REMOVED lines=23> */
.L_x_5626:
[----:B------:R-:W-:Y:S05]  /*be20*/  BSYNC B7 ;  /* 0x0000000000077941 */ /* 0x000fea0003800000 */
.L_x_5625:
        /* <DEDUP_REMOVED lines=23> */
.L_x_5628:
[----:B------:R-:W-:Y:S05]  /*bfa0*/  BSYNC B7 ;  /* 0x0000000000077941 */ /* 0x000fea0003800000 */
.L_x_5627:
        /* <DEDUP_REMOVED lines=11> */
[----:B------:R1:W2:Y:S01]  /*c060*/  LDC.64 R14, c[0x4][R0] ;  /* 0x01000000000e7b82 */ /* 0x0002a20000000a00 */
[----:B------:R-:W-:Y:S02]  /*c070*/  IMAD.MOV.U32 R6, RZ, RZ, c[0x4][0x110] ;  /* 0x01004400ff067624 */ /* 0x000fe400078e00ff */
[----:B------:R-:W-:Y:S02]  /*c080*/  IMAD.MOV.U32 R7, RZ, RZ, c[0x4][0x114] ;  /* 0x01004500ff077624 */ /* 0x000fe400078e00ff */
[----:B------:R-:W-:Y:S02]  /*c090*/  IMAD.MOV.U32 R8, RZ, RZ, 0x2c ;  /* 0x0000002cff087424 */ /* 0x000fe400078e00ff */
        /* <DEDUP_REMOVED lines=11> */
.L_x_5630:
[----:B------:R-:W-:Y:S05]  /*c150*/  BSYNC B7 ;  /* 0x0000000000077941 */ /* 0x000fea0003800000 */
.L_x_5629:
[----:B------:R-:W-:Y:S01]  /*c160*/  ISETP.NE.AND P6, PT, R52, RZ, PT ;  /* 0x000000ff3400720c */ /* 0x000fe20003fc5270 */
[----:B------:R-:W-:Y:S01]  /*c170*/  IMAD.WIDE.U32 R28, R54, c[0x0][0x178], RZ ;  /* 0x00005e00361c7a25 */ /* 0x000fe200078e00ff */
[----:B------:R-:W-:Y:S01]  /*c180*/  SHF.R.S32.HI R0, RZ, 0x1f, R54 ;  /* 0x0000001fff007819 */ /* 0x000fe20000011436 */
[----:B------:R-:W-:Y:S02]  /*c190*/  CS2R R26, SRZ ;  /* 0x00000000001a7805 */ /* 0x000fe4000001ff00 */
[----:B------:R-:W-:Y:S02]  /*c1a0*/  IMAD.MOV.U32 R30, RZ, RZ, R2 ;  /* 0x000000ffff1e7224 */ /* 0x000fe400078e0002 */
[----:B------:R-:W-:-:S04]  /*c1b0*/  IMAD R3, R0, c[0x0][0x178], RZ ;  /* 0x00005e0000037a24 */ /* 0x000fc800078e02ff */
[----:B------:R-:W-:-:S04]  /*c1c0*/  IMAD R3, R54, c[0x0][0x17c], R3 ;  /* 0x00005f0036037a24 */ /* 0x000fc800078e0203 */
[----:B------:R-:W-:Y:S01]  /*c1d0*/  IMAD.IADD R5, R29, 0x1, R3 ;  /* 0x000000011d057824 */ /* 0x000fe200078e0203 */
[----:B------:R-:W-:Y:S05]  /*c1e0*/  @!P6 BRA `(.L_x_5631) ;  /* 0x00000cd00000e947 */ /* 0x000fea0003800000 */
[----:B------:R-:W-:Y:S01]  /*c1f0*/  BSSY B0, `(.L_x_5631) ;  /* 0x00000cc000007945 */ /* 0x000fe20003800000 */
[----:B------:R-:W-:Y:S01]  /*c200*/  IADD3 R31, -R67, c[0x0][0x180], RZ ;  /* 0x00006000431f7a10 */ /* 0x000fe20007ffe1ff */
[----:B------:R-:W-:Y:S01]  /*c210*/  CS2R R26, SRZ ;  /* 0x00000000001a7805 */ /* 0x000fe2000001ff00 */
[----:B------:R-:W-:Y:S02]  /*c220*/  MOV R30, R2 ;  /* 0x00000002001e7202 */ /* 0x000fe40000000f00 */
.L_x_5644:
        /* <DEDUP_REMOVED lines=16> */
.L_x_5633:
        /* <DEDUP_REMOVED lines=19> */
.L_x_5634:
[----:B------:R-:W-:Y:S05]  /*c460*/  BSYNC B1 ;  /* 0x0000000000017941 */ /* 0x000fea0003800000 */
.L_x_5632:
        /* <DEDUP_REMOVED lines=28> */
.L_x_5636:
        /* <DEDUP_REMOVED lines=19> */
.L_x_5637:
[----:B------:R-:W-:Y:S05]  /*c760*/  BSYNC B1 ;  /* 0x0000000000017941 */ /* 0x000fea0003800000 */
.L_x_5635:
        /* <DEDUP_REMOVED lines=29> */
.L_x_5639:
        /* <DEDUP_REMOVED lines=19> */
.L_x_5640:
[----:B------:R-:W-:Y:S05]  /*ca70*/  BSYNC B1 ;  /* 0x0000000000017941 */ /* 0x000fea0003800000 */
.L_x_5638:
        /* <DEDUP_REMOVED lines=28> */
.L_x_5642:
        /* <DEDUP_REMOVED lines=14> */
[----:B------:R-:W-:Y:S02]  /*cd20*/  @P0 IADD3 R3, -R12, R3, RZ ;  /* 0x000000030c030210 */ /* 0x000fe40007ffe1ff */
[----:B------:R-:W-:Y:S02]  /*cd30*/  @P0 IADD3 R28, R28, 0x1, RZ ;  /* 0x000000011c1c0810 */ /* 0x000fe40007ffe0ff */
[----:B------:R-:W-:-:S13]  /*cd40*/  ISETP.GE.U32.AND P1, PT, R3, R12, PT ;  /* 0x0000000c0300720c */ /* 0x000fda0003f26070 */
[----:B------:R-:W-:Y:S02]  /*cd50*/  @P1 IADD3 R28, R28, 0x1, RZ ;  /* 0x000000011c1c1810 */ /* 0x000fe40007ffe0ff */
[----:B------:R-:W-:Y:S02]  /*cd60*/  @!P2 LOP3.LUT R28, RZ, R12, RZ, 0x33, !PT ;  /* 0x0000000cff1ca212 */ /* 0x000fe400078e33ff */
.L_x_5643:
[----:B------:R-:W-:Y:S05]  /*cd70*/  BSYNC B1 ;  /* 0x0000000000017941 */ /* 0x000fea0003800000 */
.L_x_5641:
        /* <DEDUP_REMOVED lines=20> */
.L_x_5631:
        /* <DEDUP_REMOVED lines=18> */
.L_x_5647:
        /* <DEDUP_REMOVED lines=19> */
.L_x_5648:
[----:B------:R-:W-:Y:S05]  /*d110*/  BSYNC B0 ;  /* 0x0000000000007941 */ /* 0x000fea0003800000 */
.L_x_5646:
        /* <DEDUP_REMOVED lines=29> */
.L_x_5650:
        /* <DEDUP_REMOVED lines=19> */
.L_x_5651:
[----:B------:R-:W-:Y:S05]  /*d420*/  BSYNC B0 ;  /* 0x0000000000007941 */ /* 0x000fea0003800000 */
.L_x_5649:
        /* <DEDUP_REMOVED lines=29> */
.L_x_5653:
        /* <DEDUP_REMOVED lines=18> */
.L_x_5654:
[----:B------:R-:W-:Y:S05]  /*d720*/  BSYNC B0 ;  /* 0x0000000000007941 */ /* 0x000fea0003800000 */
.L_x_5652:
[----:B------:R-:W2:Y:S02]  /*d730*/  LDG.E.64 R20, [R20.64+-0x10] ;  /* 0xfffff02414147981 */ /* 0x000ea4000c1e1b00 */
[----:B--2---:R-:W-:Y:S02]  /*d740*/  IMAD R3, R5, R20, RZ ;  /* 0x0000001405037224 */ /* 0x004fe400078e02ff */
[----:B------:R-:W-:-:S04]  /*d750*/  IMAD.WIDE.U32 R26, R20, R4, R26 ;  /* 0x00000004141a7225 */ /* 0x000fc800078e001a */
[----:B------:R-:W-:-:S04]  /*d760*/  IMAD R3, R21, R4, R3 ;  /* 0x0000000415037224 */ /* 0x000fc800078e0203 */
[----:B------:R-:W-:Y:S02]  /*d770*/  IMAD.IADD R27, R27, 0x1, R3 ;  /* 0x000000011b1b7824 */ /* 0x000fe400078e0203 */
.L_x_5645:
[-C--:B------:R-:W-:Y:S01]  /*d780*/  IADD3 R23, P0, R24, R26.reuse, RZ ;  /* 0x0000001a18177210 */ /* 0x080fe20007f1e0ff */
[----:B------:R-:W-:Y:S01]  /*d790*/  BSSY B7, `(.L_x_5655) ;  /* 0x0000030000077945 */ /* 0x000fe20003800000 */
[----:B------:R-:W-:Y:S02]  /*d7a0*/  IADD3 R3, P2, R16, R26, RZ ;  /* 0x0000001a10037210 */ /* 0x000fe40007f5e0ff */
[----:B------:R-:W-:Y:S02]  /*d7b0*/  IADD3 R0, P1, R23, 0x1, RZ ;  /* 0x0000000117007810 */ /* 0x000fe40007f3e0ff */
[----:B------:R-:W-:Y:S02]  /*d7c0*/  LEA.HI.X.SX32 R4, R24, R27, 0x1, P0 ;  /* 0x0000001b18047211 */ /* 0x000fe400000f0eff */
[----:B------:R-:W-:Y:S02]  /*d7d0*/  ISETP.GE.U32.AND P0, PT, R0, R3, PT ;  /* 0x000000030000720c */ /* 0x000fe40003f06070 */
[----:B------:R-:W-:-:S02]  /*d7e0*/  LEA.HI.X.SX32 R27, R16, R27, 0x1, P2 ;  /* 0x0000001b101b7211 */ /* 0x000fc400010f0eff */
        /* <DEDUP_REMOVED lines=10> */
.L_x_5659:
        /* <DEDUP_REMOVED lines=26> */
.L_x_5658:
[----:B------:R-:W-:Y:S05]  /*da30*/  BSYNC B8 ;  /* 0x0000000000087941 */ /* 0x000fea0003800000 */
.L_x_5657:
[----:B------:R-:W-:-:S05]  /*da40*/  IADD3 R22, P0, R22, 0x4, RZ ;  /* 0x0000000416167810 */ /* 0x000fca0007f1e0ff */
[----:B------:R-:W-:Y:S01]  /*da50*/  IMAD.X R23, RZ, RZ, R23, P0 ;  /* 0x000000ffff177224 */ /* 0x000fe200000e0617 */
[----:B------:R-:W-:-:S04]  /*da60*/  ISETP.GE.U32.AND P0, PT, R22, R29, PT ;  /* 0x0000001d1600720c */ /* 0x000fc80003f06070 */
[----:B------:R-:W-:-:S13]  /*da70*/  ISETP.GE.U32.AND.EX P0, PT, R23, R16, PT, P0 ;  /* 0x000000101700720c */ /* 0x000fda0003f06100 */
[----:B------:R-:W-:Y:S05]  /*da80*/  @!P0 BRA `(.L_x_5659) ;  /* 0xfffffe0000008947 */ /* 0x000fea000383ffff */
.L_x_5656:
[----:B------:R-:W-:Y:S05]  /*da90*/  BSYNC B7 ;  /* 0x0000000000077941 */ /* 0x000fea0003800000 */
.L_x_5655:
        /* <DEDUP_REMOVED lines=23> */
.L_x_5661:
[----:B------:R-:W-:Y:S05]  /*dc10*/  BSYNC B7 ;  /* 0x0000000000077941 */ /* 0x000fea0003800000 */
.L_x_5660:
[----:B------:R-:W-:Y:S01]  /*dc20*/  ISETP.NE.AND P6, PT, R66, RZ, PT ;  /* 0x000000ff4200720c */ /* 0x000fe20003fc5270 */
[----:B------:R-:W-:Y:S01]  /*dc30*/  BSSY B7, `(.L_x_5662) ;  /* 0x0000016000077945 */ /* 0x000fe20003800000 */
[----:B------:R-:W-:-:S13]  /*dc40*/  ISETP.EQ.AND P0, PT, R63, c[0x0][0x178], PT ;  /* 0x00005e003f007a0c */ /* 0x000fda0003f02270 */
        /* <DEDUP_REMOVED lines=20> */
.L_x_5663:
[----:B------:R-:W-:Y:S05]  /*dd90*/  BSYNC B7 ;  /* 0x0000000000077941 */ /* 0x000fea0003800000 */
.L_x_5662:
        /* <DEDUP_REMOVED lines=26> */
.L_x_5665:
[----:B------:R-:W-:Y:S05]  /*df40*/  BSYNC B7 ;  /* 0x0000000000077941 */ /* 0x000fea0003800000 */
.L_x_5664:
[----:B------:R-:W-:Y:S01]  /*df50*/  ISETP.NE.AND P6, PT, R52, RZ, PT ;  /* 0x000000ff3400720c */ /* 0x000fe20003fc5270 */
[C---:B------:R-:W-:Y:S01]  /*df60*/  IMAD.WIDE.U32 R4, R55.reuse, c[0x0][0x178], RZ ;  /* 0x00005e0037047a25 */ /* 0x040fe200078e00ff */
[----:B------:R-:W-:Y:S02]  /*df70*/  SHF.R.S32.HI R0, RZ, 0x1f, R55 ;  /* 0x0000001fff007819 */ /* 0x000fe40000011437 */
[----:B------:R-:W-:Y:S01]  /*df80*/  MOV R24, RZ ;  /* 0x000000ff00187202 */ /* 0x000fe20000000f00 */
[----:B------:R-:W-:Y:S02]  /*df90*/  IMAD.MOV.U32 R27, RZ, RZ, R4 ;  /* 0x000000ffff1b7224 */ /* 0x000fe400078e0004 */
[----:B------:R-:W-:Y:S02]  /*dfa0*/  IMAD R0, R0, c[0x0][0x178], RZ ;  /* 0x00005e0000007a24 */ /* 0x000fe400078e02ff */
[----:B------:R-:W-:Y:S02]  /*dfb0*/  IMAD.MOV.U32 R26, RZ, RZ, RZ ;  /* 0x000000ffff1a7224 */ /* 0x000fe400078e00ff */
[----:B------:R-:W-:-:S02]  /*dfc0*/  IMAD R55, R55, c[0x0][0x17c], R0 ;  /* 0x00005f0037377a24 */ /* 0x000fc400078e0200 */
[----:B------:R-:W-:Y:S02]  /*dfd0*/  IMAD.MOV.U32 R16, RZ, RZ, R2 ;  /* 0x000000ffff107224 */ /* 0x000fe400078e0002 */
[----:B------:R-:W-:Y:S01]  /*dfe0*/  IMAD.IADD R5, R5, 0x1, R55 ;  /* 0x0000000105057824 */ /* 0x000fe200078e0237 */
[----:B------:R-:W-:Y:S05]  /*dff0*/  @!P6 BRA `(.L_x_5666) ;  /* 0x00000d100000e947 */ /* 0x000fea0003800000 */
[----:B------:R-:W-:Y:S01]  /*e000*/  HFMA2.MMA R24, -RZ, RZ, 0, 0 ;  /* 0x00000000ff187435 */ /* 0x000fe200000001ff */
[----:B------:R-:W-:Y:S01]  /*e010*/  BSSY B0, `(.L_x_5666) ;  /* 0x00000cf000007945 */ /* 0x000fe20003800000 */
[----:B------:R-:W-:Y:S01]  /*e020*/  IADD3 R30, -R67, c[0x0][0x180], RZ ;  /* 0x00006000431e7a10 */ /* 0x000fe20007ffe1ff */
[----:B------:R-:W-:Y:S02]  /*e030*/  IMAD.MOV.U32 R26, RZ, RZ, RZ ;  /* 0x000000ffff1a7224 */ /* 0x000fe400078e00ff */
[----:B------:R-:W-:Y:S02]  /*e040*/  IMAD.MOV.U32 R16, RZ, RZ, R2 ;  /* 0x000000ffff107224 */ /* 0x000fe400078e0002 */
.L_x_5679:
        /* <DEDUP_REMOVED lines=16> */
.L_x_5668:
        /* <DEDUP_REMOVED lines=19> */
.L_x_5669:
[----:B------:R-:W-:Y:S05]  /*e280*/  BSYNC B1 ;  /* 0x0000000000017941 */ /* 0x000fea0003800000 */
.L_x_5667:
        /* <DEDUP_REMOVED lines=30> */
.L_x_5671:
        /* <DEDUP_REMOVED lines=19> */
.L_x_5672:
[----:B------:R-:W-:Y:S05]  /*e5a0*/  BSYNC B1 ;  /* 0x0000000000017941 */ /* 0x000fea0003800000 */
.L_x_5670:
        /* <DEDUP_REMOVED lines=29> */
.L_x_5674:
        /* <DEDUP_REMOVED lines=19> */
.L_x_5675:
[----:B------:R-:W-:Y:S05]  /*e8b0*/  BSYNC B1 ;  /* 0x0000000000017941 */ /* 0x000fea0003800000 */
.L_x_5673:
        /* <DEDUP_REMOVED lines=28> */
.L_x_5677:
        /* <DEDUP_REMOVED lines=19> */
.L_x_5678:
[----:B------:R-:W-:Y:S05]  /*ebb0*/  BSYNC B1 ;  /* 0x0000000000017941 */ /* 0x000fea0003800000 */
.L_x_5676:
        /* <DEDUP_REMOVED lines=21> */
.L_x_5666:
        /* <DEDUP_REMOVED lines=18> */
.L_x_5682:
        /* <DEDUP_REMOVED lines=19> */
.L_x_5683:
[----:B------:R-:W-:Y:S05]  /*ef60*/  BSYNC B0 ;  /* 0x0000000000007941 */ /* 0x000fea0003800000 */
.L_x_5681:
        /* <DEDUP_REMOVED lines=32> */
.L_x_5685:
        /* <DEDUP_REMOVED lines=19> */
.L_x_5686:
[----:B------:R-:W-:Y:S05]  /*f2a0*/  BSYNC B0 ;  /* 0x0000000000007941 */ /* 0x000fea0003800000 */
.L_x_5684:
        /* <DEDUP_REMOVED lines=29> */
[----:B------:R-:W-:Y:S01]  /*f480*/  IMAD.MOV.U32 R4, RZ, RZ, R3 ;  /* 0x000000ffff047224 */ /* 0x000fe200078e0003 */
[----:B------:R-:W-:Y:S01]  /*f490*/  MOV R5, R0 ;  /* 0x0000000000057202 */ /* 0x000fe20000000f00 */
[----:B------:R-:W-:Y:S05]  /*f4a0*/  BRA `(.L_x_5689) ;  /* 0x0000012000007947 */ /* 0x000fea0003800000 */
.L_x_5688:
        /* <DEDUP_REMOVED lines=18> */
.L_x_5689:
[----:B------:R-:W-:Y:S05]  /*f5d0*/  BSYNC B0 ;  /* 0x0000000000007941 */ /* 0x000fea0003800000 */
.L_x_5687:
        /* <DEDUP_REMOVED lines=8> */
.L_x_5680:
        /* <DEDUP_REMOVED lines=17> */
.L_x_5694:
        /* <DEDUP_REMOVED lines=26> */
.L_x_5693:
[----:B------:R-:W-:Y:S05]  /*f910*/  BSYNC B8 ;  /* 0x0000000000087941 */ /* 0x000fea0003800000 */
.L_x_5692:
[----:B------:R-:W-:-:S05]  /*f920*/  IADD3 R18, P0, R18, 0x4, RZ ;  /* 0x0000000412127810 */ /* 0x000fca0007f1e0ff */
[----:B------:R-:W-:Y:S01]  /*f930*/  IMAD.X R19, RZ, RZ, R19, P0 ;  /* 0x000000ffff137224 */ /* 0x000fe200000e0613 */
[----:B------:R-:W-:-:S04]  /*f940*/  ISETP.GE.U32.AND P0, PT, R18, R23, PT ;  /* 0x000000171200720c */ /* 0x000fc80003f06070 */
[----:B------:R-:W-:-:S13]  /*f950*/  ISETP.GE.U32.AND.EX P0, PT, R19, R26, PT, P0 ;  /* 0x0000001a1300720c */ /* 0x000fda0003f06100 */
[----:B------:R-:W-:Y:S05]  /*f960*/  @!P0 BRA `(.L_x_5694) ;  /* 0xfffffe0000008947 */ /* 0x000fea000383ffff */
.L_x_5691:
[----:B------:R-:W-:Y:S05]  /*f970*/  BSYNC B7 ;  /* 0x0000000000077941 */ /* 0x000fea0003800000 */
.L_x_5690:
        /* <DEDUP_REMOVED lines=23> */
.L_x_5696:
[----:B------:R-:W-:Y:S05]  /*faf0*/  BSYNC B7 ;  /* 0x0000000000077941 */ /* 0x000fea0003800000 */
.L_x_5695:
        /* <DEDUP_REMOVED lines=23> */
.L_x_5698:
[----:B------:R-:W-:Y:S05]  /*fc70*/  BSYNC B7 ;  /* 0x0000000000077941 */ /* 0x000fea0003800000 */
.L_x_5697:
        /* <DEDUP_REMOVED lines=26> */
.L_x_5700:
[----:B------:R-:W-:Y:S05]  /*fe20*/  BSYNC B7 ;  /* 0x0000000000077941 */ /* 0x000fea0003800000 */
.L_x_5699:
[----:B------:R-:W-:Y:S01]  /*fe30*/  ISETP.NE.AND P6, PT, R52, RZ, PT ;  /* 0x000000ff3400720c */ /* 0x000fe20003fc5270 */
[----:B------:R-:W-:Y:S01]  /*fe40*/  IMAD.WIDE.U32 R4, R60, c[0x0][0x178], RZ ;  /* 0x00005e003c047a25 */ /* 0x000fe200078e00ff */
[----:B------:R-:W-:Y:S02]  /*fe50*/  SHF.R.S32.HI R0, RZ, 0x1f, R60 ;  /* 0x0000001fff007819 */ /* 0x000fe4000001143c */
[----:B------:R-:W-:Y:S01]  /*fe60*/  MOV R26, R2 ;  /* 0x00000002001a7202 */ /* 0x000fe20000000f00 */
[----:B------:R-:W-:Y:S02]  /*fe70*/  IMAD.MOV.U32 R16, RZ, RZ, RZ ;  /* 0x000000ffff107224 */ /* 0x000fe400078e00ff */
[----:B------:R-:W-:Y:S02]  /*fe80*/  IMAD R3, R0, c[0x0][0x178], RZ ;  /* 0x00005e0000037a24 */ /* 0x000fe400078e02ff */
[----:B------:R-:W-:Y:S02]  /*fe90*/  IMAD.MOV.U32 R17, RZ, RZ, R4 ;  /* 0x000000ffff117224 */ /* 0x000fe400078e0004 */
[----:B------:R-:W-:-:S02]  /*fea0*/  IMAD R3, R60, c[0x0][0x17c], R3 ;  /* 0x00005f003c037a24 */ /* 0x000fc400078e0203 */
[----:B------:R-:W-:Y:S02]  /*feb0*/  IMAD.MOV.U32 R15, RZ, RZ, RZ ;  /* 0x000000ffff0f7224 */ /* 0x000fe400078e00ff */
[----:B------:R-:W-:Y:S01]  /*fec0*/  IMAD.IADD R5, R5, 0x1, R3 ;  /* 0x0000000105057824 */ /* 0x000fe200078e0203 */
[----:B------:R-:W-:Y:S05]  /*fed0*/  @!P6 BRA `(.L_x_5701) ;  /* 0x00000d000000e947 */ /* 0x000fea0003800000 */
[----:B------:R-:W-:Y:S01]  /*fee0*/  BSSY B0, `(.L_x_5701) ;  /* 0x00000cf000007945 */ /* 0x000fe20003800000 */
[----:B------:R-:W-:Y:S01]  /*fef0*/  IADD3 R27, -R67, c[0x0][0x180], RZ ;  /* 0x00006000431b7a10 */ /* 0x000fe20007ffe1ff */
[----:B------:R-:W-:Y:S02]  /*ff00*/  IMAD.MOV.U32 R16, RZ, RZ, RZ ;  /* 0x000000ffff107224 */ /* 0x000fe400078e00ff */
[----:B------:R-:W-:Y:S02]  /*ff10*/  IMAD.MOV.U32 R15, RZ, RZ, RZ ;  /* 0x000000ffff0f7224 */ /* 0x000fe400078e00ff */
[----:B------:R-:W-:Y:S02]  /*ff20*/  IMAD.MOV.U32 R26, RZ, RZ, R2 ;  /* 0x000000ffff1a7224 */ /* 0x000fe400078e0002 */
.L_x_5714:
        /* <DEDUP_REMOVED lines=16> */
.L_x_5703:
        /* <DEDUP_REMOVED lines=19> */
.L_x_5704:
[----:B------:R-:W-:Y:S05]  /*10160*/  BSYNC B1 ;  /* 0x0000000000017941 */ /* 0x000fea0003800000 */
.L_x_5702:
        /* <DEDUP_REMOVED lines=8> */
[----:B------:R-:W-:Y:S01]  /*101f0*/  IADD3.X R3, RZ, ~R21, RZ, P0, !PT ;  /* 0x80000015ff037210 */ /* 0x000fe200007fe4ff */
        /* <DEDUP_REMOVED lines=20> */
.L_x_5706:
        /* <DEDUP_REMOVED lines=19> */
.L_x_5707:
[----:B------:R-:W-:Y:S05]  /*10470*/  BSYNC B1 ;  /* 0x0000000000017941 */ /* 0x000fea0003800000 */
.L_x_5705:
        /* <DEDUP_REMOVED lines=29> */
.L_x_5709:
        /* <DEDUP_REMOVED lines=19> */
.L_x_5710:
[----:B------:R-:W-:Y:S05]  /*10780*/  BSYNC B1 ;  /* 0x0000000000017941 */ /* 0x000fea0003800000 */
.L_x_5708:
        /* <DEDUP_REMOVED lines=28> */
.L_x_5712:
        /* <DEDUP_REMOVED lines=19> */
.L_x_5713:
[----:B------:R-:W-:Y:S05]  /*10a80*/  BSYNC B1 ;  /* 0x0000000000017941 */ /* 0x000fea0003800000 */
.L_x_5711:
        /* <DEDUP_REMOVED lines=21> */
.L_x_5701:
        /* <DEDUP_REMOVED lines=18> */
.L_x_5717:
        /* <DEDUP_REMOVED lines=19> */
.L_x_5718:
[----:B------:R-:W-:Y:S05]  /*10e30*/  BSYNC B0 ;  /* 0x0000000000007941 */ /* 0x000fea0003800000 */
.L_x_5716:
        /* <DEDUP_REMOVED lines=30> */
.L_x_5720:
[----:B------:R-:W1:Y:S01]  /*11020*/  I2F.U32.RP R0, R20 ;  /* 0x0000001400007306 */ /* 0x000e620000209000 */
[----:B------:R-:W-:Y:S02]  /*11030*/  IADD3 R3, RZ, -R20, RZ ;  /* 0x80000014ff037210 */ /* 0x000fe40007ffe0ff */
        /* <DEDUP_REMOVED lines=17> */
.L_x_5721:
[----:B------:R-:W-:Y:S05]  /*11150*/  BSYNC B0 ;  /* 0x0000000000007941 */ /* 0x000fea0003800000 */
.L_x_5719:
        /* <DEDUP_REMOVED lines=30> */
.L_x_5723:
        /* <DEDUP_REMOVED lines=18> */
.L_x_5724:
[----:B------:R-:W-:Y:S05]  /*11460*/  BSYNC B0 ;  /* 0x0000000000007941 */ /* 0x000fea0003800000 */
.L_x_5722:
[----:B------:R-:W2:Y:S01]  /*11470*/  LDG.E.64 R12, [R12.64+-0x10] ;  /* 0xfffff0240c0c7981 */ /* 0x000ea2000c1e1b00 */
[----:B------:R-:W-:Y:S02]  /*11480*/  IMAD.MOV.U32 R17, RZ, RZ, R15 ;  /* 0x000000ffff117224 */ /* 0x000fe400078e000f */
[----:B--2---:R-:W-:Y:S02]  /*11490*/  IMAD R3, R5, R12, RZ ;  /* 0x0000000c05037224 */ /* 0x004fe400078e02ff */
[----:B------:R-:W-:-:S04]  /*114a0*/  IMAD.WIDE.U32 R16, R12, R4, R16 ;  /* 0x000000040c107225 */ /* 0x000fc800078e0010 */
[----:B------:R-:W-:-:S04]  /*114b0*/  IMAD R3, R13, R4, R3 ;  /* 0x000000040d037224 */ /* 0x000fc800078e0203 */
[----:B------:R-:W-:Y:S02]  /*114c0*/  IMAD.IADD R15, R17, 0x1, R3 ;  /* 0x00000001110f7824 */ /* 0x000fe400078e0203 */
.L_x_5715:
        /* <DEDUP_REMOVED lines=17> */
.L_x_5729:
        /* <DEDUP_REMOVED lines=26> */
.L_x_5728:
[----:B------:R-:W-:Y:S05]  /*11780*/  BSYNC B8 ;  /* 0x0000000000087941 */ /* 0x000fea0003800000 */
.L_x_5727:
[----:B------:R-:W-:-:S05]  /*11790*/  IADD3 R18, P0, R18, 0x4, RZ ;  /* 0x0000000412127810 */ /* 0x000fca0007f1e0ff */
[----:B------:R-:W-:Y:S01]  /*117a0*/  IMAD.X R19, RZ, RZ, R19, P0 ;  /* 0x000000ffff137224 */ /* 0x000fe200000e0613 */
[----:B------:R-:W-:-:S04]  /*117b0*/  ISETP.GE.U32.AND P0, PT, R18, R23, PT ;  /* 0x000000171200720c */ /* 0x000fc80003f06070 */
[----:B------:R-:W-:-:S13]  /*117c0*/  ISETP.GE.U32.AND.EX P0, PT, R19, R22, PT, P0 ;  /* 0x000000161300720c */ /* 0x000fda0003f06100 */
[----:B------:R-:W-:Y:S05]  /*117d0*/  @!P0 BRA `(.L_x_5729) ;  /* 0xfffffe0000008947 */ /* 0x000fea000383ffff */
.L_x_5726:
[----:B------:R-:W-:Y:S05]  /*117e0*/  BSYNC B7 ;  /* 0x0000000000077941 */ /* 0x000fea0003800000 */
.L_x_5725:
        /* <DEDUP_REMOVED lines=23> */
.L_x_5731:
[----:B------:R-:W-:Y:S05]  /*11960*/  BSYNC B7 ;  /* 0x0000000000077941 */ /* 0x000fea0003800000 */
.L_x_5730:
        /* <DEDUP_REMOVED lines=23> */
.L_x_5733:
[----:B------:R-:W-:Y:S05]  /*11ae0*/  BSYNC B7 ;  /* 0x0000000000077941 */ /* 0x000fea0003800000 */
.L_x_5732:
        /* <DEDUP_REMOVED lines=26> */
.L_x_5735:
[----:B------:R-:W-:Y:S05]  /*11c90*/  BSYNC B7 ;  /* 0x0000000000077941 */ /* 0x000fea0003800000 */
.L_x_5734:
[----:B------:R-:W-:Y:S01]  /*11ca0*/  ISETP.NE.AND P6, PT, R52, RZ, PT ;  /* 0x000000ff3400720c */ /* 0x000fe20003fc5270 */
[----:B------:R-:W-:Y:S01]  /*11cb0*/  IMAD.WIDE.U32 R24, R61, c[0x0][0x178], RZ ;  /* 0x00005e003d187a25 */ /* 0x000fe200078e00ff */
[----:B------:R-:W-:Y:S01]  /*11cc0*/  SHF.R.S32.HI R0, RZ, 0x1f, R61 ;  /* 0x0000001fff007819 */ /* 0x000fe2000001143d */
[----:B------:R-:W-:-:S04]  /*11cd0*/  CS2R R20, SRZ ;  /* 0x0000000000147805 */ /* 0x000fc8000001ff00 */
[----:B------:R-:W-:-:S04]  /*11ce0*/  IMAD R0, R0, c[0x0][0x178], RZ ;  /* 0x00005e0000007a24 */ /* 0x000fc800078e02ff */
[----:B------:R-:W-:-:S05]  /*11cf0*/  IMAD R5, R61, c[0x0][0x17c], R0 ;  /* 0x00005f003d057a24 */ /* 0x000fca00078e0200 */
[----:B------:R-:W-:Y:S01]  /*11d00*/  IADD3 R5, R25, R5, RZ ;  /* 0x0000000519057210 */ /* 0x000fe20007ffe0ff */
[----:B------:R-:W-:Y:S05]  /*11d10*/  @!P6 BRA `(.L_x_5736) ;  /* 0x00000cc00000e947 */ /* 0x000fea0003800000 */
[----:B------:R-:W-:Y:S01]  /*11d20*/  BSSY B0, `(.L_x_5736) ;  /* 0x00000cb000007945 */ /* 0x000fe20003800000 */
[----:B------:R-:W-:Y:S01]  /*11d30*/  IADD3 R26, -R67, c[0x0][0x180], RZ ;  /* 0x00006000431a7a10 */ /* 0x000fe20007ffe1ff */
[----:B------:R-:W-:Y:S02]  /*11d40*/  CS2R R20, SRZ ;  /* 0x0000000000147805 */ /* 0x000fe4000001ff00 */
.L_x_5749:
        /* <DEDUP_REMOVED lines=16> */
.L_x_5738:
        /* <DEDUP_REMOVED lines=19> */
.L_x_5739:
[----:B------:R-:W-:Y:S05]  /*11f80*/  BSYNC B1 ;  /* 0x0000000000017941 */ /* 0x000fea0003800000 */
.L_x_5737:
        /* <DEDUP_REMOVED lines=28> */
.L_x_5741:
        /* <DEDUP_REMOVED lines=19> */
.L_x_5742:
[----:B------:R-:W-:Y:S05]  /*12280*/  BSYNC B1 ;  /* 0x0000000000017941 */ /* 0x000fea0003800000 */
.L_x_5740:
        /* <DEDUP_REMOVED lines=29> */
.L_x_5744:
        /* <DEDUP_REMOVED lines=19> */
.L_x_5745:
[----:B------:R-:W-:Y:S05]  /*12590*/  BSYNC B1 ;  /* 0x0000000000017941 */ /* 0x000fea0003800000 */
.L_x_5743:
        /* <DEDUP_REMOVED lines=28> */
.L_x_5747:
        /* <DEDUP_REMOVED lines=19> */
.L_x_5748:
[----:B------:R-:W-:Y:S05]  /*12890*/  BSYNC B1 ;  /* 0x0000000000017941 */ /* 0x000fea0003800000 */
.L_x_5746:
        /* <DEDUP_REMOVED lines=20> */
.L_x_5736:
        /* <DEDUP_REMOVED lines=18> */
.L_x_5752:
        /* <DEDUP_REMOVED lines=19> */
.L_x_5753:
[----:B------:R-:W-:Y:S05]  /*12c30*/  BSYNC B0 ;  /* 0x0000000000007941 */ /* 0x000fea0003800000 */
.L_x_5751:
[----:B------:R-:W-:-:S04]  /*12c40*/  LEA R12, P0, R2, c[0x0][0x190], 0x3 ;  /* 0x00006400020c7a11 */ /* 0x000fc800078018ff */
[----:B------:R-:W-:-:S05]  /*12c50*/  LEA.HI.X R13, R2, c[0x0][0x194], R13, 0x3, P0 ;  /* 0x00006500020d7a11 */ /* 0x000fca00000f1c0d */
[----:B------:R-:W2:Y:S01]  /*12c60*/  LDG.E.64 R2, [R12.64] ;  /* 0x000000240c027981 */ /* 0x000ea2000c1e1b00 */
[----:B------:R-:W-:Y:S01]  /*12c70*/  IADD3 R9, P0, RZ, -R18, RZ ;  /* 0x80000012ff097210 */ /* 0x000fe20007f1e0ff */
[----:B------:R-:W-:-:S03]  /*12c80*/  IMAD.MOV.U32 R4, RZ, RZ, R24 ;  /* 0x000000ffff047224 */ /* 0x000fc600078e0018 */
        /* <DEDUP_REMOVED lines=24> */
.L_x_5755:
        /* <DEDUP_REMOVED lines=19> */
.L_x_5756:
[----:B------:R-:W-:Y:S05]  /*12f40*/  BSYNC B0 ;  /* 0x0000000000007941 */ /* 0x000fea0003800000 */
.L_x_5754:
        /* <DEDUP_REMOVED lines=29> */
.L_x_5758:
        /* <DEDUP_REMOVED lines=18> */
.L_x_5759:
[----:B------:R-:W-:Y:S05]  /*13240*/  BSYNC B0 ;  /* 0x0000000000007941 */ /* 0x000fea0003800000 */
.L_x_5757:
[----:B------:R-:W2:Y:S02]  /*13250*/  LDG.E.64 R12, [R12.64+-0x10] ;  /* 0xfffff0240c0c7981 */ /* 0x000ea4000c1e1b00 */
[----:B--2---:R-:W-:Y:S02]  /*13260*/  IMAD R3, R3, R12, RZ ;  /* 0x0000000c03037224 */ /* 0x004fe400078e02ff */
[----:B------:R-:W-:-:S04]  /*13270*/  IMAD.WIDE.U32 R20, R12, R2, R20 ;  /* 0x000000020c147225 */ /* 0x000fc800078e0014 */
[----:B------:R-:W-:-:S04]  /*13280*/  IMAD R3, R13, R2, R3 ;  /* 0x000000020d037224 */ /* 0x000fc800078e0203 */
[----:B------:R-:W-:Y:S02]  /*13290*/  IMAD.IADD R21, R21, 0x1, R3 ;  /* 0x0000000115157824 */ /* 0x000fe400078e0203 */
.L_x_5750:
[-C--:B------:R-:W-:Y:S02]  /*132a0*/  IADD3 R2, P0, R43, R20.reuse, RZ ;  /* 0x000000142b027210 */ /* 0x080fe40007f1e0ff */
[----:B------:R-:W-:Y:S02]  /*132b0*/  IADD3 R3, P1, R45, R20, RZ ;  /* 0x000000142d037210 */ /* 0x000fe40007f3e0ff */
[----:B------:R-:W-:Y:S02]  /*132c0*/  IADD3 R0, P2, R2, 0x1, RZ ;  /* 0x0000000102007810 */ /* 0x000fe40007f5e0ff */
[----:B------:R-:W-:Y:S02]  /*132d0*/  LEA.HI.X.SX32 R5, R43, R21, 0x1, P0 ;  /* 0x000000152b057211 */ /* 0x000fe400000f0eff */
        /* <DEDUP_REMOVED lines=12> */
.L_x_5762:
        /* <DEDUP_REMOVED lines=26> */
.L_x_5761:
[----:B------:R-:W-:Y:S05]  /*13540*/  BSYNC B7 ;  /* 0x0000000000077941 */ /* 0x000fea0003800000 */
.L_x_5760:
[----:B------:R-:W-:-:S05]  /*13550*/  IADD3 R16, P0, R16, 0x4, RZ ;  /* 0x0000000410107810 */ /* 0x000fca0007f1e0ff */
[----:B------:R-:W-:Y:S01]  /*13560*/  IMAD.X R17, RZ, RZ, R17, P0 ;  /* 0x000000ffff117224 */ /* 0x000fe200000e0611 */
[----:B------:R-:W-:-:S04]  /*13570*/  ISETP.GE.U32.AND P0, PT, R16, R19, PT ;  /* 0x000000131000720c */ /* 0x000fc80003f06070 */
[----:B------:R-:W-:-:S13]  /*13580*/  ISETP.GE.U32.AND.EX P0, PT, R17, R18, PT, P0 ;  /* 0x000000121100720c */ /* 0x000fda0003f06100 */
[----:B------:R-:W-:Y:S05]  /*13590*/  @!P0 BRA `(.L_x_5762) ;  /* 0xfffffe0000008947 */ /* 0x000fea000383ffff */
.L_x_5484:
[----:B------:R-:W-:Y:S05]  /*135a0*/  BSYNC B6 ;  /* 0x0000000000067941 */ /* 0x000fea0003800000 */
.L_x_5394:
[----:B------:R-:W1:Y:S01]  /*135b0*/  S2R R0, SR_CTAID.X ;  /* 0x0000000000007919 */ /* 0x000e620000002500 */
[----:B------:R-:W-:-:S03]  /*135c0*/  IMAD.MOV.U32 R3, RZ, RZ, 0x4 ;  /* 0x00000004ff037424 */ /* 0x000fc600078e00ff */
[----:B------:R-:W2:Y:S01]  /*135d0*/  S2R R5, SR_TID.X ;  /* 0x0000000000057919 */ /* 0x000ea20000002100 */
[----:B-1----:R-:W-:-:S05]  /*135e0*/  SHF.L.U32 R0, R0, 0xa, RZ ;  /* 0x0000000a00007819 */ /* 0x002fca00000006ff */
[----:B------:R-:W-:-:S06]  /*135f0*/  IMAD.WIDE.U32 R2, R0, R3, c[0x0][0x1a8] ;  /* 0x00006a0000027625 */ /* 0x000fcc00078e0003 */
[----:B--2---:R-:W-:-:S05]  /*13600*/  IMAD.WIDE R2, R5, 0x8, R2 ;  /* 0x0000000805027825 */ /* 0x004fca00078e0202 */
[----:B------:R-:W-:Y:S04]  /*13610*/  STG.E.64 [R2.64], RZ ;  /* 0x000000ff02007986 */ /* 0x000fe8000c101b24 */
[----:B------:R-:W-:Y:S04]  /*13620*/  STG.E.64 [R2.64+0x400], RZ ;  /* 0x000400ff02007986 */ /* 0x000fe8000c101b24 */
[----:B------:R-:W-:Y:S04]  /*13630*/  STG.E.64 [R2.64+0x800], RZ ;  /* 0x000800ff02007986 */ /* 0x000fe8000c101b24 */
[----:B------:R-:W-:Y:S01]  /*13640*/  STG.E.64 [R2.64+0xc00], RZ ;  /* 0x000c00ff02007986 */ /* 0x000fe2000c101b24 */
[----:B------:R-:W-:Y:S05]  /*13650*/  EXIT ;  /* 0x000000000000794d */ /* 0x000fea0003800000 */
.L_x_5393:
[----:B------:R-:W0:Y:S01]  /*13660*/  S2R R0, SR_TID.X ;  /* 0x0000000000007919 */ /* 0x000e220000002100 */
[----:B------:R-:W-:Y:S01]  /*13670*/  IMAD.MOV.U32 R14, RZ, RZ, RZ ;  /* 0x000000ffff0e7224 */ /* 0x000fe200078e00ff */
[----:B------:R-:W-:Y:S01]  /*13680*/  CS2R R22, SRZ ;  /* 0x0000000000167805 */ /* 0x000fe2000001ff00 */
[----:B0-----:R-:W-:-:S13]  /*13690*/  ISETP.GE.AND P1, PT, R0, R57, PT ;  /* 0x000000390000720c */ /* 0x001fda0003f26270 */
[----:B------:R-:W-:Y:S01]  /*136a0*/  @!P1 IMAD.IADD R10, R72, 0x1, R0 ;  /* 0x00000001480a9824 */ /* 0x000fe200078e0200 */
[----:B------:R-:W-:Y:S01]  /*136b0*/  @!P1 IADD3 R0, R0, 0x80, RZ ;  /* 0x0000008000009810 */ /* 0x000fe20007ffe0ff */
[----:B------:R-:W-:-:S03]  /*136c0*/  @!P1 IMAD.MOV.U32 R11, RZ, RZ, 0x4 ;  /* 0x00000004ff0b9424 */ /* 0x000fc600078e00ff */
[----:B------:R-:W-:Y:S01]  /*136d0*/  ISETP.GE.AND P0, PT, R0, R57, PT ;  /* 0x000000390000720c */ /* 0x000fe20003f06270 */
[----:B------:R-:W-:Y:S01]  /*136e0*/  @!P1 IMAD.WIDE.U32 R2, R10, R11, c[0x0][0x1b0] ;  /* 0x00006c000a029625 */ /* 0x000fe200078e000b */
[----:B------:R-:W-:-:S03]  /*136f0*/  CS2R R30, SRZ ;  /* 0x00000000001e7805 */ /* 0x000fc6000001ff00 */
[CC--:B------:R-:W-:Y:S01]  /*13700*/  @!P1 IMAD.WIDE.U32 R4, R10.reuse, R11.reuse, c[0x0][0x1b8] ;  /* 0x00006e000a049625 */ /* 0x0c0fe200078e000b */
[----:B------:R0:W5:Y:S01]  /*13710*/  @!P1 LDG.E R14, [R2.64] ;  /* 0x00000024020e9981 */ /* 0x000162000c1e1900 */
[----:B------:R-:W-:Y:S01]  /*13720*/  CS2R R18, SRZ ;  /* 0x0000000000127805 */ /* 0x000fe2000001ff00 */
[----:B------:R-:W-:Y:S01]  /*13730*/  CS2R R52, SRZ ;  /* 0x0000000000347805 */ /* 0x000fe2000001ff00 */
[-C--:B------:R-:W-:Y:S01]  /*13740*/  @!P1 IMAD.WIDE.U32 R6, R10, R11.reuse, c[0x0][0x1c0] ;  /* 0x000070000a069625 */ /* 0x080fe200078e000b */
[----:B------:R1:W5:Y:S03]  /*13750*/  @!P1 LDG.E R23, [R4.64] ;  /* 0x0000002404179981 */ /* 0x000366000c1e1900 */
[----:B------:R-:W-:Y:S01]  /*13760*/  @!P0 IMAD.IADD R15, R72, 0x1, R0 ;  /* 0x00000001480f8824 */ /* 0x000fe200078e0200 */
[----:B------:R-:W-:Y:S01]  /*13770*/  @!P0 IADD3 R0, R0, 0x80, RZ ;  /* 0x0000008000008810 */ /* 0x000fe20007ffe0ff */
[----:B------:R-:W-:Y:S01]  /*13780*/  @!P1 IMAD.WIDE.U32 R8, R10, R11, c[0x0][0x1c8] ;  /* 0x000072000a089625 */ /* 0x000fe200078e000b */
[----:B------:R-:W-:Y:S01]  /*13790*/  @!P0 MOV R16, 0x4 ;  /* 0x0000000400108802 */ /* 0x000fe20000000f00 */
[----:B------:R2:W5:Y:S01]  /*137a0*/  @!P1 LDG.E R30, [R6.64] ;  /* 0x00000024061e9981 */ /* 0x000562000c1e1900 */
[----:B------:R-:W-:Y:S01]  /*137b0*/  ISETP.GE.AND P2, PT, R0, R57, PT ;  /* 0x000000390000720c */ /* 0x000fe20003f46270 */
[----:B0-----:R-:W-:Y:S01]  /*137c0*/  @!P1 IMAD.WIDE.U32 R2, R10, R11, c[0x0][0x1d0] ;  /* 0x000074000a029625 */ /* 0x001fe200078e000b */
[----:B------:R-:W-:Y:S01]  /*137d0*/  CS2R R50, SRZ ;  /* 0x0000000000327805 */ /* 0x000fe2000001ff00 */
[----:B------:R-:W-:Y:S01]  /*137e0*/  CS2R R42, SRZ ;  /* 0x00000000002a7805 */ /* 0x000fe2000001ff00 */
[----:B------:R0:W5:Y:S01]  /*137f0*/  @!P1 LDG.E R19, [R8.64] ;  /* 0x0000002408139981 */ /* 0x000162000c1e1900 */
[----:B------:R-:W-:-:S03]  /*13800*/  @!P0 IMAD.WIDE.U32 R10, R15, R16, c[0x0][0x1b0] ;  /* 0x00006c000f0a8625 */ /* 0x000fc600078e0010 */
[----:B------:R3:W5:Y:S01]  /*13810*/  @!P1 LDG.E R22, [R2.64] ;  /* 0x0000002402169981 */ /* 0x000762000c1e1900 */
[----:B------:R-:W-:-:S03]  /*13820*/  @!P0 IMAD.WIDE.U32 R12, R15, R16, c[0x0][0x1b8] ;  /* 0x00006e000f0c8625 */ /* 0x000fc600078e0010 */
[----:B------:R4:W5:Y:S01]  /*13830*/  @!P0 LDG.E R52, [R10.64] ;  /* 0x000000240a348981 */ /* 0x000962000c1e1900 */
[----:B------:R-:W-:Y:S01]  /*13840*/  @!P2 IMAD.IADD R20, R72, 0x1, R0 ;  /* 0x000000014814a824 */ /* 0x000fe200078e0200 */
[----:B------:R-:W-:Y:S01]  /*13850*/  @!P2 IADD3 R0, R0, 0x80, RZ ;  /* 0x000000800000a810 */ /* 0x000fe20007ffe0ff */
[CC--:B-1----:R-:W-:Y:S01]  /*13860*/  @!P0 IMAD.WIDE.U32 R4, R15.reuse, R16.reuse, c[0x0][0x1c8] ;  /* 0x000072000f048625 */ /* 0x0c2fe200078e0010 */
[----:B------:R1:W5:Y:S02]  /*13870*/  @!P0 LDG.E R51, [R12.64] ;  /* 0x000000240c338981 */ /* 0x000364000c1e1900 */
[----:B------:R-:W-:Y:S01]  /*13880*/  ISETP.GE.AND P3, PT, R0, R57, PT ;  /* 0x000000390000720c */ /* 0x000fe20003f66270 */
[CC--:B---3--:R-:W-:Y:S01]  /*13890*/  @!P0 IMAD.WIDE.U32 R2, R15.reuse, R16.reuse, c[0x0][0x1c0] ;  /* 0x000070000f028625 */ /* 0x0c8fe200078e0010 */
[----:B------:R3:W5:Y:S03]  /*138a0*/  @!P0 LDG.E R18, [R4.64] ;  /* 0x0000002404128981 */ /* 0x000766000c1e1900 */
[----:B--2---:R-:W-:Y:S01]  /*138b0*/  @!P0 IMAD.WIDE.U32 R6, R15, R16, c[0x0][0x1d0] ;  /* 0x000074000f068625 */ /* 0x004fe200078e0010 */
[----:B------:R2:W5:Y:S04]  /*138c0*/  @!P0 LDG.E R31, [R2.64] ;  /* 0x00000024021f8981 */ /* 0x000568000c1e1900 */
[----:B------:R0:W5:Y:S03]  /*138d0*/  @!P0 LDG.E R42, [R6.64] ;  /* 0x00000024062a8981 */ /* 0x000166000c1e1900 */
[----:B------:R-:W-:Y:S01]  /*138e0*/  @!P3 IMAD.IADD R15, R72, 0x1, R0 ;  /* 0x00000001480fb824 */ /* 0x000fe200078e0200 */
[----:B------:R-:W-:-:S04]  /*138f0*/  @!P3 IADD3 R0, R0, 0x80, RZ ;  /* 0x000000800000b810 */ /* 0x000fc80007ffe0ff */
[----:B------:R-:W-:Y:S01]  /*13900*/  ISETP.GE.AND P0, PT, R0, R57, PT ;  /* 0x000000390000720c */ /* 0x000fe20003f06270 */
[----:B------:R-:W-:Y:S01]  /*13910*/  @!P2 IMAD.MOV.U32 R21, RZ, RZ, 0x4 ;  /* 0x00000004ff15a424 */ /* 0x000fe200078e00ff */
[----:B------:R-:W-:Y:S01]  /*13920*/  CS2R R54, SRZ ;  /* 0x0000000000367805 */ /* 0x000fe2000001ff00 */
[----:B------:R-:W-:Y:S02]  /*13930*/  CS2R R16, SRZ ;  /* 0x0000000000107805 */ /* 0x000fe4000001ff00 */
[----:B0-----:R-:W-:-:S04]  /*13940*/  @!P2 IMAD.WIDE.U32 R8, R20, R21, c[0x0][0x1b0] ;  /* 0x00006c001408a625 */ /* 0x001fc800078e0015 */
[CC--:B----4-:R-:W-:Y:S01]  /*13950*/  @!P2 IMAD.WIDE.U32 R10, R20.reuse, R21.reuse, c[0x0][0x1b8] ;  /* 0x00006e00140aa625 */ /* 0x0d0fe200078e0015 */
[----:B------:R0:W5:Y:S03]  /*13960*/  @!P2 LDG.E R55, [R8.64] ;  /* 0x000000240837a981 */ /* 0x000166000c1e1900 */
[CC--:B-1----:R-:W-:Y:S01]  /*13970*/  @!P2 IMAD.WIDE.U32 R12, R20.reuse, R21.reuse, c[0x0][0x1c0] ;  /* 0x00007000140ca625 */ /* 0x0c2fe200078e0015 */
[----:B------:R1:W5:Y:S03]  /*13980*/  @!P2 LDG.E R54, [R10.64] ;  /* 0x000000240a36a981 */ /* 0x000366000c1e1900 */
[CC--:B---3--:R-:W-:Y:S01]  /*13990*/  @!P2 IMAD.WIDE.U32 R4, R20.reuse, R21.reuse, c[0x0][0x1c8] ;  /* 0x000072001404a625 */ /* 0x0c8fe200078e0015 */
[----:B------:R3:W5:Y:S03]  /*139a0*/  @!P2 LDG.E R17, [R12.64] ;  /* 0x000000240c11a981 */ /* 0x000766000c1e1900 */
[----:B------:R-:W-:Y:S01]  /*139b0*/  @!P2 IMAD.WIDE.U32 R6, R20, R21, c[0x0][0x1d0] ;  /* 0x000074001406a625 */ /* 0x000fe200078e0015 */
[----:B------:R4:W5:Y:S03]  /*139c0*/  @!P2 LDG.E R16, [R4.64] ;  /* 0x000000240410a981 */ /* 0x000966000c1e1900 */
[----:B--2---:R-:W-:Y:S01]  /*139d0*/  @!P0 IMAD.IADD R3, R72, 0x1, R0 ;  /* 0x0000000148038824 */ /* 0x004fe200078e0200 */
[----:B------:R-:W-:Y:S01]  /*139e0*/  @!P0 IADD3 R0, R0, 0x80, RZ ;  /* 0x0000008000008810 */ /* 0x000fe20007ffe0ff */
[----:B------:R2:W5:Y:S03]  /*139f0*/  @!P2 LDG.E R50, [R6.64] ;  /* 0x000000240632a981 */ /* 0x000566000c1e1900 */
[----:B------:R-:W-:Y:S01]  /*13a00*/  ISETP.GE.AND P2, PT, R0, R57, PT ;  /* 0x000000390000720c */ /* 0x000fe20003f46270 */
[----:B------:R-:W-:-:S04]  /*13a10*/  @!P3 IMAD.MOV.U32 R20, RZ, RZ, 0x4 ;  /* 0x00000004ff14b424 */ /* 0x000fc800078e00ff */
[----:B0-----:R-:W-:-:S04]  /*13a20*/  @!P3 IMAD.WIDE.U32 R8, R15, R20, c[0x0][0x1b0] ;  /* 0x00006c000f08b625 */ /* 0x001fc800078e0014 */
[----:B-1----:R-:W-:-:S04]  /*13a30*/  @!P3 IMAD.WIDE.U32 R10, R15, R20, c[0x0][0x1b8] ;  /* 0x00006e000f0ab625 */ /* 0x002fc800078e0014 */
[----:B----4-:R-:W-:-:S04]  /*13a40*/  @!P3 IMAD.WIDE.U32 R4, R15, R20, c[0x0][0x1c0] ;  /* 0x000070000f04b625 */ /* 0x010fc800078e0014 */
[----:B--2---:R-:W-:-:S04]  /*13a50*/  @!P3 IMAD.WIDE.U32 R6, R15, R20, c[0x0][0x1c8] ;  /* 0x000072000f06b625 */ /* 0x004fc800078e0014 */
[----:B---3--:R-:W-:-:S04]  /*13a60*/  @!P3 IMAD.WIDE.U32 R12, R15, R20, c[0x0][0x1d0] ;  /* 0x000074000f0cb625 */ /* 0x008fc800078e0014 */
[----:B------:R-:W-:Y:S01]  /*13a70*/  @!P2 IMAD.IADD R15, R72, 0x1, R0 ;  /* 0x00000001480fa824 */ /* 0x000fe200078e0200 */
[----:B------:R-:W-:Y:S01]  /*13a80*/  @!P2 IADD3 R0, R0, 0x80, RZ ;  /* 0x000000800000a810 */ /* 0x000fe20007ffe0ff */
[----:B------:R-:W-:Y:S01]  /*13a90*/  HFMA2.MMA R2, -RZ, RZ, 0, 0 ;  /* 0x00000000ff027435 */ /* 0x000fe200000001ff */
[----:B------:R-:W-:Y:S01]  /*13aa0*/  CS2R R60, SRZ ;  /* 0x00000000003c7805 */ /* 0x000fe2000001ff00 */
[----:B------:R-:W-:Y:S01]  /*13ab0*/  CS2R R58, SRZ ;  /* 0x00000000003a7805 */ /* 0x000fe2000001ff00 */
[----:B------:R-:W-:Y:S01]  /*13ac0*/  ISETP.GE.AND P4, PT, R0, R57, PT ;  /* 0x000000390000720c */ /* 0x000fe20003f86270 */
[----:B------:R-:W-:Y:S01]  /*13ad0*/  CS2R R34, SRZ ;  /* 0x0000000000227805 */ /* 0x000fe2000001ff00 */
[----:B------:R0:W5:Y:S01]  /*13ae0*/  @!P3 LDG.E R53, [R12.64] ;  /* 0x000000240c35b981 */ /* 0x000162000c1e1900 */
[----:B------:R-:W-:-:S03]  /*13af0*/  @!P0 IMAD.MOV.U32 R20, RZ, RZ, 0x4 ;  /* 0x00000004ff148424 */ /* 0x000fc600078e00ff */
[----:B------:R1:W5:Y:S04]  /*13b00*/  @!P3 LDG.E R60, [R8.64] ;  /* 0x00000024083cb981 */ /* 0x000368000c1e1900 */
[----:B------:R2:W5:Y:S03]  /*13b10*/  @!P3 LDG.E R59, [R10.64] ;  /* 0x000000240a3bb981 */ /* 0x000566000c1e1900 */
[----:B------:R-:W-:Y:S01]  /*13b20*/  @!P4 IMAD.IADD R21, R72, 0x1, R0 ;  /* 0x000000014815c824 */ /* 0x000fe200078e0200 */
[----:B------:R-:W-:Y:S01]  /*13b30*/  @!P4 IADD3 R0, R0, 0x80, RZ ;  /* 0x000000800000c810 */ /* 0x000fe20007ffe0ff */
[----:B------:R3:W5:Y:S04]  /*13b40*/  @!P3 LDG.E R34, [R4.64] ;  /* 0x000000240422b981 */ /* 0x000768000c1e1900 */
[----:B------:R4:W5:Y:S01]  /*13b50*/  @!P3 LDG.E R2, [R6.64] ;  /* 0x000000240602b981 */ /* 0x000962000c1e1900 */
[----:B------:R-:W-:Y:S01]  /*13b60*/  ISETP.GE.AND P3, PT, R0, R57, PT ;  /* 0x000000390000720c */ /* 0x000fe20003f66270 */
[----:B------:R-:W-:Y:S01]  /*13b70*/  CS2R R62, SRZ ;  /* 0x00000000003e7805 */ /* 0x000fe2000001ff00 */
[----:B------:R-:W-:Y:S01]  /*13b80*/  CS2R R38, SRZ ;  /* 0x0000000000267805 */ /* 0x000fe2000001ff00 */
[----:B------:R-:W-:-:S02]  /*13b90*/  IMAD.MOV.U32 R56, RZ, RZ, RZ ;  /* 0x000000ffff387224 */ /* 0x000fc400078e00ff */
[----:B-1----:R-:W-:-:S04]  /*13ba0*/  @!P0 IMAD.WIDE.U32 R8, R3, R20, c[0x0][0x1b0] ;  /* 0x00006c0003088625 */ /* 0x002fc800078e0014 */
[CC--:B---3--:R-:W-:Y:S01]  /*13bb0*/  @!P0 IMAD.WIDE.U32 R4, R3.reuse, R20.reuse, c[0x0][0x1b8] ;  /* 0x00006e0003048625 */ /* 0x0c8fe200078e0014 */
[----:B------:R1:W5:Y:S03]  /*13bc0*/  @!P0 LDG.E R63, [R8.64] ;  /* 0x00000024083f8981 */ /* 0x000366000c1e1900 */
[CC--:B----4-:R-:W-:Y:S01]  /*13bd0*/  @!P0 IMAD.WIDE.U32 R6, R3.reuse, R20.reuse, c[0x0][0x1c0] ;  /* 0x0000700003068625 */ /* 0x0d0fe200078e0014 */
[----:B------:R3:W5:Y:S03]  /*13be0*/  @!P0 LDG.E R62, [R4.64] ;  /* 0x00000024043e8981 */ /* 0x000766000c1e1900 */
[CC--:B--2---:R-:W-:Y:S01]  /*13bf0*/  @!P0 IMAD.WIDE.U32 R10, R3.reuse, R20.reuse, c[0x0][0x1c8] ;  /* 0x00007200030a8625 */ /* 0x0c4fe200078e0014 */
[----:B------:R2:W5:Y:S03]  /*13c00*/  @!P0 LDG.E R38, [R6.64] ;  /* 0x0000002406268981 */ /* 0x000566000c1e1900 */
[----:B0-----:R-:W-:Y:S01]  /*13c10*/  @!P0 IMAD.WIDE.U32 R12, R3, R20, c[0x0][0x1d0] ;  /* 0x00007400030c8625 */ /* 0x001fe200078e0014 */
[----:B------:R0:W5:Y:S03]  /*13c20*/  @!P0 LDG.E R35, [R10.64] ;  /* 0x000000240a238981 */ /* 0x000166000c1e1900 */
[----:B------:R-:W-:Y:S01]  /*13c30*/  @!P2 IMAD.MOV.U32 R20, RZ, RZ, 0x4 ;  /* 0x00000004ff14a424 */ /* 0x000fe200078e00ff */
[----:B------:R4:W5:Y:S01]  /*13c40*/  @!P0 LDG.E R56, [R12.64] ;  /* 0x000000240c388981 */ /* 0x000962000c1e1900 */
[----:B------:R-:W-:Y:S01]  /*13c50*/  CS2R R64, SRZ ;  /* 0x0000000000407805 */ /* 0x000fe2000001ff00 */
[----:B------:R-:W-:Y:S01]  /*13c60*/  MOV R40, RZ ;  /* 0x000000ff00287202 */ /* 0x000fe20000000f00 */
[----:B---3--:R-:W-:-:S04]  /*13c70*/  @!P2 IMAD.WIDE.U32 R4, R15, R20, c[0x0][0x1b0] ;  /* 0x00006c000f04a625 */ /* 0x008fc800078e0014 */
[CC--:B--2---:R-:W-:Y:S01]  /*13c80*/  @!P2 IMAD.WIDE.U32 R6, R15.reuse, R20.reuse, c[0x0][0x1b8] ;  /* 0x00006e000f06a625 */ /* 0x0c4fe200078e0014 */
[----:B------:R2:W5:Y:S03]  /*13c90*/  @!P2 LDG.E R65, [R4.64] ;  /* 0x000000240441a981 */ /* 0x000566000c1e1900 */
[CC--:B-1----:R-:W-:Y:S01]  /*13ca0*/  @!P2 IMAD.WIDE.U32 R8, R15.reuse, R20.reuse, c[0x0][0x1c0] ;  /* 0x000070000f08a625 */ /* 0x0c2fe200078e0014 */
[----:B------:R1:W5:Y:S03]  /*13cb0*/  @!P2 LDG.E R64, [R6.64] ;  /* 0x000000240640a981 */ /* 0x000366000c1e1900 */
[CC--:B0-----:R-:W-:Y:S01]  /*13cc0*/  @!P2 IMAD.WIDE.U32 R10, R15.reuse, R20.reuse, c[0x0][0x1c8] ;  /* 0x000072000f0aa625 */ /* 0x0c1fe200078e0014 */
[----:B------:R0:W5:Y:S03]  /*13cd0*/  @!P2 LDG.E R40, [R8.64] ;  /* 0x000000240828a981 */ /* 0x000166000c1e1900 */
[----:B----4-:R-:W-:Y:S01]  /*13ce0*/  @!P2 IMAD.WIDE.U32 R12, R15, R20, c[0x0][0x1d0] ;  /* 0x000074000f0ca625 */ /* 0x010fe200078e0014 */
[----:B------:R-:W-:Y:S01]  /*13cf0*/  @!P3 MOV R15, 0x4 ;  /* 0x00000004000fb802 */ /* 0x000fe20000000f00 */
[----:B------:R3:W5:Y:S02]  /*13d00*/  @!P2 LDG.E R39, [R10.64] ;  /* 0x000000240a27a981 */ /* 0x000764000c1e1900 */
[----:B------:R-:W-:-:S02]  /*13d10*/  @!P4 IMAD.MOV.U32 R20, RZ, RZ, 0x4 ;  /* 0x00000004ff14c424 */ /* 0x000fc400078e00ff */
[----:B------:R-:W-:Y:S01]  /*13d20*/  @!P3 IMAD.IADD R0, R72, 0x1, R0 ;  /* 0x000000014800b824 */ /* 0x000fe200078e0200 */
[----:B------:R4:W5:Y:S01]  /*13d30*/  @!P2 LDG.E R58, [R12.64] ;  /* 0x000000240c3aa981 */ /* 0x000962000c1e1900 */
[----:B------:R-:W-:Y:S01]  /*13d40*/  CS2R R66, SRZ ;  /* 0x0000000000427805 */ /* 0x000fe2000001ff00 */
[----:B------:R-:W-:Y:S01]  /*13d50*/  CS2R R44, SRZ ;  /* 0x00000000002c7805 */ /* 0x000fe2000001ff00 */
[----:B--2---:R-:W-:-:S04]  /*13d60*/  @!P4 IMAD.WIDE.U32 R4, R21, R20, c[0x0][0x1b0] ;  /* 0x00006c001504c625 */ /* 0x004fc800078e0014 */
[CC--:B-1----:R-:W-:Y:S01]  /*13d70*/  @!P4 IMAD.WIDE.U32 R6, R21.reuse, R20.reuse, c[0x0][0x1b8] ;  /* 0x00006e001506c625 */ /* 0x0c2fe200078e0014 */
[----:B------:R1:W5:Y:S03]  /*13d80*/  @!P4 LDG.E R67, [R4.64] ;  /* 0x000000240443c981 */ /* 0x000366000c1e1900 */
[CC--:B0-----:R-:W-:Y:S01]  /*13d90*/  @!P4 IMAD.WIDE.U32 R8, R21.reuse, R20.reuse, c[0x0][0x1c0] ;  /* 0x000070001508c625 */ /* 0x0c1fe200078e0014 */
[----:B------:R0:W5:Y:S03]  /*13da0*/  @!P4 LDG.E R66, [R6.64] ;  /* 0x000000240642c981 */ /* 0x000166000c1e1900 */
[----:B---3--:R-:W-:Y:S01]  /*13db0*/  @!P4 IMAD.WIDE.U32 R10, R21, R20, c[0x0][0x1c8] ;  /* 0x00007200150ac625 */ /* 0x008fe200078e0014 */
[----:B------:R2:W5:Y:S03]  /*13dc0*/  @!P4 LDG.E R44, [R8.64] ;  /* 0x00000024082cc981 */ /* 0x000566000c1e1900 */
[----:B----4-:R-:W-:Y:S01]  /*13dd0*/  @!P3 IMAD.WIDE.U32 R12, R0, R15, c[0x0][0x1d0] ;  /* 0x00007400000cb625 */ /* 0x010fe200078e000f */
[----:B------:R3:W5:Y:S01]  /*13de0*/  @!P4 LDG.E R43, [R10.64] ;  /* 0x000000240a2bc981 */ /* 0x000762000c1e1900 */
[----:B------:R-:W-:-:S02]  /*13df0*/  CS2R R68, SRZ ;  /* 0x0000000000447805 */ /* 0x000fc4000001ff00 */
[----:B------:R-:W-:Y:S01]  /*13e00*/  IMAD.MOV.U32 R49, RZ, RZ, RZ ;  /* 0x000000ffff317224 */ /* 0x000fe200078e00ff */
[----:B------:R3:W4:Y:S01]  /*13e10*/  @!P3 LDG.E R3, [R12.64] ;  /* 0x000000240c03b981 */ /* 0x000722000c1e1900 */
[----:B-1----:R-:W-:-:S04]  /*13e20*/  @!P4 IMAD.WIDE.U32 R4, R21, R20, c[0x0][0x1d0] ;  /* 0x000074001504c625 */ /* 0x002fc800078e0014 */
[CC--:B0-----:R-:W-:Y:S01]  /*13e30*/  @!P3 IMAD.WIDE.U32 R6, R0.reuse, R15.reuse, c[0x0][0x1b0] ;  /* 0x00006c000006b625 */ /* 0x0c1fe200078e000f */
[----:B------:R0:W5:Y:S03]  /*13e40*/  @!P4 LDG.E R61, [R4.64] ;  /* 0x00000024043dc981 */ /* 0x000166000c1e1900 */
[CC--:B--2---:R-:W-:Y:S01]  /*13e50*/  @!P3 IMAD.WIDE.U32 R8, R0.reuse, R15.reuse, c[0x0][0x1b8] ;  /* 0x00006e000008b625 */ /* 0x0c4fe200078e000f */
[----:B------:R0:W5:Y:S03]  /*13e60*/  @!P3 LDG.E R69, [R6.64] ;  /* 0x000000240645b981 */ /* 0x000166000c1e1900 */
[CC--:B---3--:R-:W-:Y:S01]  /*13e70*/  @!P3 IMAD.WIDE.U32 R10, R0.reuse, R15.reuse, c[0x0][0x1c0] ;  /* 0x00007000000ab625 */ /* 0x0c8fe200078e000f */
[----:B------:R0:W5:Y:S03]  /*13e80*/  @!P3 LDG.E R68, [R8.64] ;  /* 0x000000240844b981 */ /* 0x000166000c1e1900 */
[----:B------:R-:W-:Y:S01]  /*13e90*/  @!P3 IMAD.WIDE.U32 R12, R0, R15, c[0x0][0x1c8] ;  /* 0x00007200000cb625 */ /* 0x000fe200078e000f */
[----:B------:R0:W5:Y:S04]  /*13ea0*/  @!P3 LDG.E R49, [R10.64] ;  /* 0x000000240a31b981 */ /* 0x000168000c1e1900 */
[----:B------:R0:W5:Y:S01]  /*13eb0*/  @!P3 LDG.E R45, [R12.64] ;  /* 0x000000240c2db981 */ /* 0x000162000c1e1900 */
[----:B------:R-:W-:Y:S01]  /*13ec0*/  IMAD.MOV.U32 R0, RZ, RZ, 0x1 ;  /* 0x00000001ff007424 */ /* 0x000fe200078e00ff */
[----:B------:R-:W-:Y:S01]  /*13ed0*/  ULDC UR4, c[0x0][0x17c] ;  /* 0x00005f0000047ab9 */ /* 0x000fe20000000800 */
[----:B------:R-:W-:Y:S01]  /*13ee0*/  ISETP.LT.U32.AND P0, PT, RZ, c[0x0][0x178], PT ;  /* 0x00005e00ff007a0c */ /* 0x000fe20003f01070 */
[----:B------:R-:W-:-:S02]  /*13ef0*/  IMAD.U32 R15, RZ, RZ, UR4 ;  /* 0x00000004ff0f7e24 */ /* 0x000fc4000f8e00ff */
[----:B------:R-:W-:-:S03]  /*13f00*/  IADD3 R0, -R0, c[0x0][0x180], RZ ;  /* 0x0000600000007a10 */ /* 0x000fc60007ffe1ff */
[----:B------:R-:W-:Y:S02]  /*13f10*/  ISETP.GT.AND.EX P0, PT, R15, RZ, PT, P0 ;  /* 0x000000ff0f00720c */ /* 0x000fe40003f04300 */
[----:B------:R-:W-:Y:S01]  /*13f20*/  ISETP.GT.AND P2, PT, R0, -0x1, PT ;  /* 0xffffffff0000780c */ /* 0x000fe20003f44270 */
        /* <DEDUP_REMOVED lines=31> */
.L_x_5768:
[----:B------:R-:W-:Y:S05]  /*14120*/  BSYNC B8 ;  /* 0x0000000000087941 */ /* 0x000fea0003800000 */
.L_x_5767:
        /* <DEDUP_REMOVED lines=24> */
.L_x_5770:
[----:B------:R-:W-:Y:S05]  /*142b0*/  BSYNC B8 ;  /* 0x0000000000087941 */ /* 0x000fea0003800000 */
.L_x_5769:
        /* <DEDUP_REMOVED lines=26> */
.L_x_5772:
[----:B------:R-:W-:Y:S05]  /*14460*/  BSYNC B8 ;  /* 0x0000000000087941 */ /* 0x000fea0003800000 */
.L_x_5771:
        /* <DEDUP_REMOVED lines=14> */
.L_x_5775:
        /* <DEDUP_REMOVED lines=26> */
.L_x_5774:
[----:B------:R-:W-:Y:S05]  /*146f0*/  BSYNC B8 ;  /* 0x0000000000087941 */ /* 0x000fea0003800000 */
.L_x_5773:
[----:B------:R-:W-:-:S05]  /*14700*/  IADD3 R22, P0, R22, 0x4, RZ ;  /* 0x0000000416167810 */ /* 0x000fca0007f1e0ff */
[----:B------:R-:W-:Y:S01]  /*14710*/  IMAD.X R23, RZ, RZ, R23, P0 ;  /* 0x000000ffff177224 */ /* 0x000fe200000e0617 */
[----:B------:R-:W-:-:S04]  /*14720*/  ISETP.GE.U32.AND P0, PT, R22, R25, PT ;  /* 0x000000191600720c */ /* 0x000fc80003f06070 */
[----:B------:R-:W-:-:S13]  /*14730*/  ISETP.GE.U32.AND.EX P0, PT, R23, R24, PT, P0 ;  /* 0x000000181700720c */ /* 0x000fda0003f06100 */
[----:B------:R-:W-:Y:S05]  /*14740*/  @!P0 BRA `(.L_x_5775) ;  /* 0xfffffe0000008947 */ /* 0x000fea000383ffff */
.L_x_5766:
[----:B------:R-:W-:Y:S05]  /*14750*/  BSYNC B7 ;  /* 0x0000000000077941 */ /* 0x000fea0003800000 */
.L_x_5765:
[----:B------:R-:W0:Y:S01]  /*14760*/  S2R R0, SR_TID.X ;  /* 0x0000000000007919 */ /* 0x000e220000002100 */
[----:B------:R-:W-:Y:S01]  /*14770*/  BSSY B7, `(.L_x_5776) ;  /* 0x0000080000077945 */ /* 0x000fe20003800000 */
[----:B0-----:R-:W-:-:S04]  /*14780*/  IADD3 R0, R0, 0x80, RZ ;  /* 0x0000008000007810 */ /* 0x001fc80007ffe0ff */
[----:B------:R-:W-:-:S13]  /*14790*/  ISETP.GE.AND P0, PT, R0, R57, PT ;  /* 0x000000390000720c */ /* 0x000fda0003f06270 */
        /* <DEDUP_REMOVED lines=25> */
.L_x_5779:
[----:B------:R-:W-:Y:S05]  /*14930*/  BSYNC B8 ;  /* 0x0000000000087941 */ /* 0x000fea0003800000 */
.L_x_5778:
        /* <DEDUP_REMOVED lines=24> */
.L_x_5781:
[----:B------:R-:W-:Y:S05]  /*14ac0*/  BSYNC B8 ;  /* 0x0000000000087941 */ /* 0x000fea0003800000 */
.L_x_5780:
        /* <DEDUP_REMOVED lines=26> */
.L_x_5783:
[----:B------:R-:W-:Y:S05]  /*14c70*/  BSYNC B8 ;  /* 0x0000000000087941 */ /* 0x000fea0003800000 */
.L_x_5782:
        /* <DEDUP_REMOVED lines=8> */
[C---:B------:R-:W-:Y:S02]  /*14d00*/  LEA R0, P0, R31.reuse, c[0x0][0x198], 0x2 ;  /* 0x000066001f007a11 */ /* 0x040fe400078010ff */
[----:B------:R-:W-:Y:S02]  /*14d10*/  LEA R23, P2, R18, c[0x0][0x198], 0x2 ;  /* 0x0000660012177a11 */ /* 0x000fe400078410ff */
[----:B------:R-:W-:Y:S02]  /*14d20*/  IADD3 R0, P1, R0, 0x4, RZ ;  /* 0x0000000400007810 */ /* 0x000fe40007f3e0ff */
[----:B------:R-:W-:Y:S02]  /*14d30*/  LEA.HI.X R19, R31, c[0x0][0x19c], R4, 0x2, P0 ;  /* 0x000067001f137a11 */ /* 0x000fe400000f1404 */
[----:B------:R-:W-:-:S03]  /*14d40*/  LEA.HI.X R24, R18, c[0x0][0x19c], R5, 0x2, P2 ;  /* 0x0000670012187a11 */ /* 0x000fc600010f1405 */
[----:B------:R-:W-:Y:S02]  /*14d50*/  IMAD.X R19, RZ, RZ, R19, P1 ;  /* 0x000000ffff137224 */ /* 0x000fe400008e0613 */
.L_x_5786:
[----:B------:R-:W-:-:S05]  /*14d60*/  MOV R18, R0 ;  /* 0x0000000000127202 */ /* 0x000fca0000000f00 */
        /* <DEDUP_REMOVED lines=26> */
.L_x_5785:
[----:B------:R-:W-:Y:S05]  /*14f10*/  BSYNC B8 ;  /* 0x0000000000087941 */ /* 0x000fea0003800000 */
.L_x_5784:
[----:B------:R-:W-:-:S04]  /*14f20*/  IADD3 R0, P0, R18, 0x4, RZ ;  /* 0x0000000412007810 */ /* 0x000fc80007f1e0ff */
[----:B------:R-:W-:Y:S02]  /*14f30*/  IADD3.X R19, RZ, R19, RZ, P0, !PT ;  /* 0x00000013ff137210 */ /* 0x000fe400007fe4ff */
[----:B------:R-:W-:-:S04]  /*14f40*/  ISETP.GE.U32.AND P0, PT, R0, R23, PT ;  /* 0x000000170000720c */ /* 0x000fc80003f06070 */
[----:B------:R-:W-:-:S13]  /*14f50*/  ISETP.GE.U32.AND.EX P0, PT, R19, R24, PT, P0 ;  /* 0x000000181300720c */ /* 0x000fda0003f06100 */
[----:B------:R-:W-:Y:S05]  /*14f60*/  @!P0 BRA `(.L_x_5786) ;  /* 0xfffffdf000008947 */ /* 0x000fea000383ffff */
.L_x_5777:
[----:B------:R-:W-:Y:S05]  /*14f70*/  BSYNC B7 ;  /* 0x0000000000077941 */ /* 0x000fea0003800000 */
.L_x_5776:
        /* <DEDUP_REMOVED lines=29> */
.L_x_5790:
[----:B------:R-:W-:Y:S05]  /*15150*/  BSYNC B8 ;  /* 0x0000000000087941 */ /* 0x000fea0003800000 */
.L_x_5789:
        /* <DEDUP_REMOVED lines=24> */
.L_x_5792:
[----:B------:R-:W-:Y:S05]  /*152e0*/  BSYNC B8 ;  /* 0x0000000000087941 */ /* 0x000fea0003800000 */
.L_x_5791:
        /* <DEDUP_REMOVED lines=26> */
.L_x_5794:
[----:B------:R-:W-:Y:S05]  /*15490*/  BSYNC B8 ;  /* 0x0000000000087941 */ /* 0x000fea0003800000 */
.L_x_5793:
        /* <DEDUP_REMOVED lines=12> */
[----:B------:R-:W-:Y:S02]  /*15560*/  LEA.HI.X R22, R16, c[0x0][0x19c], R5, 0x2, P2 ;  /* 0x0000670010167a11 */ /* 0x000fe400010f1405 */
[----:B------:R-:W-:-:S02]  /*15570*/  IADD3.X R17, RZ, R17, RZ, P1, !PT ;  /* 0x00000011ff117210 */ /* 0x000fc40000ffe4ff */
.L_x_5797:
[----:B------:R-:W-:-:S05]  /*15580*/  IMAD.MOV.U32 R16, RZ, RZ, R0 ;  /* 0x000000ffff107224 */ /* 0x000fca00078e0000 */
        /* <DEDUP_REMOVED lines=26> */
.L_x_5796:
[----:B------:R-:W-:Y:S05]  /*15730*/  BSYNC B8 ;  /* 0x0000000000087941 */ /* 0x000fea0003800000 */
.L_x_5795:
[----:B------:R-:W-:-:S05]  /*15740*/  IADD3 R0, P0, R16, 0x4, RZ ;  /* 0x0000000410007810 */ /* 0x000fca0007f1e0ff */
[----:B------:R-:W-:Y:S01]  /*15750*/  IMAD.X R17, RZ, RZ, R17, P0 ;  /* 0x000000ffff117224 */ /* 0x000fe200000e0611 */
[----:B------:R-:W-:-:S04]  /*15760*/  ISETP.GE.U32.AND P0, PT, R0, R23, PT ;  /* 0x000000170000720c */ /* 0x000fc80003f06070 */
[----:B------:R-:W-:-:S13]  /*15770*/  ISETP.GE.U32.AND.EX P0, PT, R17, R22, PT, P0 ;  /* 0x000000161100720c */ /* 0x000fda0003f06100 */
[----:B------:R-:W-:Y:S05]  /*15780*/  @!P0 BRA `(.L_x_5797) ;  /* 0xfffffdf000008947 */ /* 0x000fea000383ffff */
.L_x_5788:
[----:B------:R-:W-:Y:S05]  /*15790*/  BSYNC B7 ;  /* 0x0000000000077941 */ /* 0x000fea0003800000 */
.L_x_5787:
        /* <DEDUP_REMOVED lines=29> */
.L_x_5801:
[----:B------:R-:W-:Y:S05]  /*15970*/  BSYNC B8 ;  /* 0x0000000000087941 */ /* 0x000fea0003800000 */
.L_x_5800:
        /* <DEDUP_REMOVED lines=24> */
.L_x_5803:
[----:B------:R-:W-:Y:S05]  /*15b00*/  BSYNC B8 ;  /* 0x0000000000087941 */ /* 0x000fea0003800000 */
.L_x_5802:
        /* <DEDUP_REMOVED lines=26> */
.L_x_5805:
[----:B------:R-:W-:Y:S05]  /*15cb0*/  BSYNC B8 ;  /* 0x0000000000087941 */ /* 0x000fea0003800000 */
.L_x_5804:
[----:B------:R-:W-:Y:S02]  /*15cc0*/  IADD3 R3, P1, R34, 0x1, RZ ;  /* 0x0000000122037810 */ /* 0x000fe40007f3e0ff */
        /* <DEDUP_REMOVED lines=13> */
.L_x_5808:
        /* <DEDUP_REMOVED lines=26> */
.L_x_5807:
[----:B------:R-:W-:Y:S05]  /*15f40*/  BSYNC B8 ;  /* 0x0000000000087941 */ /* 0x000fea0003800000 */
.L_x_5806:
[----:B------:R-:W-:-:S05]  /*15f50*/  IADD3 R16, P0, R16, 0x4, RZ ;  /* 0x0000000410107810 */ /* 0x000fca0007f1e0ff */
[----:B------:R-:W-:Y:S01]  /*15f60*/  IMAD.X R17, RZ, RZ, R17, P0 ;  /* 0x000000ffff117224 */ /* 0x000fe200000e0611 */
[----:B------:R-:W-:-:S04]  /*15f70*/  ISETP.GE.U32.AND P0, PT, R16, R19, PT ;  /* 0x000000131000720c */ /* 0x000fc80003f06070 */
[----:B------:R-:W-:-:S13]  /*15f80*/  ISETP.GE.U32.AND.EX P0, PT, R17, R18, PT, P0 ;  /* 0x000000121100720c */ /* 0x000fda0003f06100 */
[----:B------:R-:W-:Y:S05]  /*15f90*/  @!P0 BRA `(.L_x_5808) ;  /* 0xfffffe0000008947 */ /* 0x000fea000383ffff */
.L_x_5799:
[----:B------:R-:W-:Y:S05]  /*15fa0*/  BSYNC B7 ;  /* 0x0000000000077941 */ /* 0x000fea0003800000 */
.L_x_5798:
        /* <DEDUP_REMOVED lines=29> */
.L_x_5812:
[----:B------:R-:W-:Y:S05]  /*16180*/  BSYNC B8 ;  /* 0x0000000000087941 */ /* 0x000fea0003800000 */
.L_x_5811:
        /* <DEDUP_REMOVED lines=24> */
.L_x_5814:
[----:B------:R-:W-:Y:S05]  /*16310*/  BSYNC B8 ;  /* 0x0000000000087941 */ /* 0x000fea0003800000 */
.L_x_5813:
        /* <DEDUP_REMOVED lines=26> */
.L_x_5816:
[----:B------:R-:W-:Y:S05]  /*164c0*/  BSYNC B8 ;  /* 0x0000000000087941 */ /* 0x000fea0003800000 */
.L_x_5815:
        /* <DEDUP_REMOVED lines=14> */
.L_x_5819:
        /* <DEDUP_REMOVED lines=26> */
.L_x_5818:
[----:B------:R-:W-:Y:S05]  /*16750*/  BSYNC B8 ;  /* 0x0000000000087941 */ /* 0x000fea0003800000 */
.L_x_5817:
[----:B------:R-:W-:-:S05]  /*16760*/  IADD3 R16, P0, R16, 0x4, RZ ;  /* 0x0000000410107810 */ /* 0x000fca0007f1e0ff */
[----:B------:R-:W-:Y:S01]  /*16770*/  IMAD.X R17, RZ, RZ, R17, P0 ;  /* 0x000000ffff117224 */ /* 0x000fe200000e0611 */
[----:B------:R-:W-:-:S04]  /*16780*/  ISETP.GE.U32.AND P0, PT, R16, R19, PT ;  /* 0x000000131000720c */ /* 0x000fc80003f06070 */
[----:B------:R-:W-:-:S13]  /*16790*/  ISETP.GE.U32.AND.EX P0, PT, R17, R18, PT, P0 ;  /* 0x000000121100720c */ /* 0x000fda0003f06100 */
[----:B------:R-:W-:Y:S05]  /*167a0*/  @!P0 BRA `(.L_x_5819) ;  /* 0xfffffe0000008947 */ /* 0x000fea000383ffff */
.L_x_5810:
[----:B------:R-:W-:Y:S05]  /*167b0*/  BSYNC B7 ;  /* 0x0000000000077941 */ /* 0x000fea0003800000 */
.L_x_5809:
        /* <DEDUP_REMOVED lines=29> */
.L_x_5823:
[----:B------:R-:W-:Y:S05]  /*16990*/  BSYNC B8 ;  /* 0x0000000000087941 */ /* 0x000fea0003800000 */
.L_x_5822:
        /* <DEDUP_REMOVED lines=24> */
.L_x_5825:
[----:B------:R-:W-:Y:S05]  /*16b20*/  BSYNC B8 ;  /* 0x0000000000087941 */ /* 0x000fea0003800000 */
.L_x_5824:
        /* <DEDUP_REMOVED lines=26> */
.L_x_5827:
[----:B------:R-:W-:Y:S05]  /*16cd0*/  BSYNC B8 ;  /* 0x0000000000087941 */ /* 0x000fea0003800000 */
.L_x_5826:
        /* <DEDUP_REMOVED lines=14> */
.L_x_5830:
        /* <DEDUP_REMOVED lines=26> */
.L_x_5829:
[----:B------:R-:W-:Y:S05]  /*16f60*/  BSYNC B8 ;  /* 0x0000000000087941 */ /* 0x000fea0003800000 */
.L_x_5828:
[----:B------:R-:W-:-:S05]  /*16f70*/  IADD3 R16, P0, R16, 0x4, RZ ;  /* 0x0000000410107810 */ /* 0x000fca0007f1e0ff */
[----:B------:R-:W-:Y:S01]  /*16f80*/  IMAD.X R17, RZ, RZ, R17, P0 ;  /* 0x000000ffff117224 */ /* 0x000fe200000e0611 */
[----:B------:R-:W-:-:S04]  /*16f90*/  ISETP.GE.U32.AND P0, PT, R16, R19, PT ;  /* 0x000000131000720c */ /* 0x000fc80003f06070 */
[----:B------:R-:W-:-:S13]  /*16fa0*/  ISETP.GE.U32.AND.EX P0, PT, R17, R18, PT, P0 ;  /* 0x000000121100720c */ /* 0x000fda0003f06100 */
[----:B------:R-:W-:Y:S05]  /*16fb0*/  @!P0 BRA `(.L_x_5830) ;  /* 0xfffffe0000008947 */ /* 0x000fea000383ffff */
.L_x_5821:
[----:B------:R-:W-:Y:S05]  /*16fc0*/  BSYNC B7 ;  /* 0x0000000000077941 */ /* 0x000fea0003800000 */
.L_x_5820:
        /* <DEDUP_REMOVED lines=29> */
.L_x_5834:
[----:B------:R-:W-:Y:S05]  /*171a0*/  BSYNC B8 ;  /* 0x0000000000087941 */ /* 0x000fea0003800000 */
.L_x_5833:
        /* <DEDUP_REMOVED lines=24> */
.L_x_5836:
[----:B------:R-:W-:Y:S05]  /*17330*/  BSYNC B8 ;  /* 0x0000000000087941 */ /* 0x000fea0003800000 */
.L_x_5835:
        /* <DEDUP_REMOVED lines=26> */
.L_x_5838:
[----:B------:R-:W-:Y:S05]  /*174e0*/  BSYNC B8 ;  /* 0x0000000000087941 */ /* 0x000fea0003800000 */
.L_x_5837:
        /* <DEDUP_REMOVED lines=14> */
.L_x_5841:
        /* <DEDUP_REMOVED lines=26> */
.L_x_5840:
[----:B------:R-:W-:Y:S05]  /*17770*/  BSYNC B8 ;  /* 0x0000000000087941 */ /* 0x000fea0003800000 */
.L_x_5839:
[----:B------:R-:W-:-:S05]  /*17780*/  IADD3 R16, P0, R16, 0x4, RZ ;  /* 0x0000000410107810 */ /* 0x000fca0007f1e0ff */
[----:B------:R-:W-:Y:S01]  /*17790*/  IMAD.X R17, RZ, RZ, R17, P0 ;  /* 0x000000ffff117224 */ /* 0x000fe200000e0611 */
[----:B------:R-:W-:-:S04]  /*177a0*/  ISETP.GE.U32.AND P0, PT, R16, R19, PT ;  /* 0x000000131000720c */ /* 0x000fc80003f06070 */
[----:B------:R-:W-:-:S13]  /*177b0*/  ISETP.GE.U32.AND.EX P0, PT, R17, R18, PT, P0 ;  /* 0x000000121100720c */ /* 0x000fda0003f06100 */
[----:B------:R-:W-:Y:S05]  /*177c0*/  @!P0 BRA `(.L_x_5841) ;  /* 0xfffffe0000008947 */ /* 0x000fea000383ffff */
.L_x_5832:
[----:B------:R-:W-:Y:S05]  /*177d0*/  BSYNC B7 ;  /* 0x0000000000077941 */ /* 0x000fea0003800000 */
.L_x_5831:
        /* <DEDUP_REMOVED lines=29> */
.L_x_5845:
[----:B------:R-:W-:Y:S05]  /*179b0*/  BSYNC B8 ;  /* 0x0000000000087941 */ /* 0x000fea0003800000 */
.L_x_5844:
        /* <DEDUP_REMOVED lines=24> */
.L_x_5847:
[----:B------:R-:W-:Y:S05]  /*17b40*/  BSYNC B8 ;  /* 0x0000000000087941 */ /* 0x000fea0003800000 */
.L_x_5846:
        /* <DEDUP_REMOVED lines=26> */
.L_x_5849:
[----:B------:R-:W-:Y:S05]  /*17cf0*/  BSYNC B8 ;  /* 0x0000000000087941 */ /* 0x000fea0003800000 */
.L_x_5848:
[C---:B------:R-:W-:Y:S02]  /*17d00*/  IADD3 R2, P1, R49.reuse, 0x1, RZ ;  /* 0x0000000131027810 */ /* 0x040fe40007f3e0ff */
[----:B------:R-:W-:Y:S02]  /*17d10*/  SHF.R.S32.HI R0, RZ, 0x1f, R45 ;  /* 0x0000001fff007819 */ /* 0x000fe4000001142d */
[----:B------:R-:W-:Y:S02]  /*17d20*/  ISETP.GE.U32.AND P0, PT, R2, R45, PT ;  /* 0x0000002d0200720c */ /* 0x000fe40003f06070 */
[----:B------:R-:W-:Y:S02]  /*17d30*/  LEA.HI.X.SX32 R3, R49, RZ, 0x1, P1 ;  /* 0x000000ff31037211 */ /* 0x000fe400008f0eff */
[----:B------:R-:W-:Y:S02]  /*17d40*/  MOV R18, 0x4 ;  /* 0x0000000400127802 */ /* 0x000fe40000000f00 */
[----:B------:R-:W-:-:S03]  /*17d50*/  ISETP.GE.AND.EX P0, PT, R3, R0, PT, P0 ;  /* 0x000000000300720c */ /* 0x000fc60003f06300 */
[----:B------:R-:W-:Y:S01]  /*17d60*/  IMAD.WIDE R2, R49, R18, c[0x0][0x198] ;  /* 0x0000660031027625 */ /* 0x000fe200078e0212 */
[----:B------:R-:W-:-:S03]  /*17d70*/  ISETP.LE.OR P0, PT, R45, R49, P0 ;  /* 0x000000312d00720c */ /* 0x000fc60000703670 */
[----:B------:R-:W-:-:S10]  /*17d80*/  IMAD.WIDE R18, R45, R18, c[0x0][0x198] ;  /* 0x000066002d127625 */ /* 0x000fd400078e0212 */
[----:B------:R-:W-:Y:S05]  /*17d90*/  @P0 BRA `(.L_x_5843) ;  /* 0x0000022000000947 */ /* 0x000fea0003800000 */
[----:B------:R-:W-:-:S05]  /*17da0*/  IADD3 R16, P0, R2, 0x4, RZ ;  /* 0x0000000402107810 */ /* 0x000fca0007f1e0ff */
[----:B------:R-:W-:-:S05]  /*17db0*/  IMAD.X R17, RZ, RZ, R3, P0 ;  /* 0x000000ffff117224 */ /* 0x000fca00000e0603 */
.L_x_5852:
        /* <DEDUP_REMOVED lines=26> */
.L_x_5851:
[----:B------:R-:W-:Y:S05]  /*17f60*/  BSYNC B8 ;  /* 0x0000000000087941 */ /* 0x000fea0003800000 */
.L_x_5850:
[----:B------:R-:W-:-:S05]  /*17f70*/  IADD3 R16, P0, R16, 0x4, RZ ;  /* 0x0000000410107810 */ /* 0x000fca0007f1e0ff */
[----:B------:R-:W-:Y:S01]  /*17f80*/  IMAD.X R17, RZ, RZ, R17, P0 ;  /* 0x000000ffff117224 */ /* 0x000fe200000e0611 */
[----:B------:R-:W-:-:S04]  /*17f90*/  ISETP.GE.U32.AND P0, PT, R16, R18, PT ;  /* 0x000000121000720c */ /* 0x000fc80003f06070 */
[----:B------:R-:W-:-:S13]  /*17fa0*/  ISETP.GE.U32.AND.EX P0, PT, R17, R19, PT, P0 ;  /* 0x000000131100720c */ /* 0x000fda0003f06100 */
[----:B------:R-:W-:Y:S05]  /*17fb0*/  @!P0 BRA `(.L_x_5852) ;  /* 0xfffffe0000008947 */ /* 0x000fea000383ffff */
.L_x_5843:
[----:B------:R-:W-:Y:S05]  /*17fc0*/  BSYNC B7 ;  /* 0x0000000000077941 */ /* 0x000fea0003800000 */
.L_x_5842:
[----:B------:R-:W-:Y:S05]  /*17fd0*/  BRA `(.L_x_5853) ;  /* 0x0000f7c000007947 */ /* 0x000fea0003800000 */
.L_x_5764:
        /* <DEDUP_REMOVED lines=26> */
.L_x_5857:
[----:B------:R-:W-:Y:S05]  /*18180*/  BSYNC B8 ;  /* 0x0000000000087941 */ /* 0x000fea0003800000 */
.L_x_5856:
        /* <DEDUP_REMOVED lines=24> */
.L_x_5859:
[----:B------:R-:W-:Y:S05]  /*18310*/  BSYNC B8 ;  /* 0x0000000000087941 */ /* 0x000fea0003800000 */
.L_x_5858:
        /* <DEDUP_REMOVED lines=26> */
.L_x_5861:
[----:B------:R-:W-:Y:S05]  /*184c0*/  BSYNC B8 ;  /* 0x0000000000087941 */ /* 0x000fea0003800000 */
.L_x_5860:
[----:B------:R-:W-:Y:S01]  /*184d0*/  MOV R4, 0x1 ;  /* 0x0000000100047802 */ /* 0x000fe20000000f00 */
[----:B------:R-:W-:Y:S01]  /*184e0*/  CS2R R26, SRZ ;  /* 0x00000000001a7805 */ /* 0x000fe2000001ff00 */
[----:B------:R-:W-:Y:S02]  /*184f0*/  SHF.R.S32.HI R0, RZ, 0x1f, R22 ;  /* 0x0000001fff007819 */ /* 0x000fe40000011416 */
[----:B------:R-:W-:Y:S01]  /*18500*/  IADD3 R32, -R4, c[0x0][0x180], RZ ;  /* 0x0000600004207a10 */ /* 0x000fe20007ffe1ff */
[----:B------:R-:W-:-:S03]  /*18510*/  IMAD.WIDE.U32 R4, R22, c[0x0][0x178], RZ ;  /* 0x00005e0016047a25 */ /* 0x000fc600078e00ff */
[----:B------:R-:W-:Y:S01]  /*18520*/  ISETP.GE.U32.AND P0, PT, R32, 0x3, PT ;  /* 0x000000032000780c */ /* 0x000fe20003f06070 */
[----:B------:R-:W-:Y:S02]  /*18530*/  IMAD R3, R0, c[0x0][0x178], RZ ;  /* 0x00005e0000037a24 */ /* 0x000fe400078e02ff */
[----:B------:R-:W-:Y:S02]  /*18540*/  IMAD.MOV.U32 R28, RZ, RZ, R4 ;  /* 0x000000ffff1c7224 */ /* 0x000fe400078e0004 */
[----:B------:R-:W-:-:S04]  /*18550*/  IMAD R3, R22, c[0x0][0x17c], R3 ;  /* 0x00005f0016037a24 */ /* 0x000fc800078e0203 */
[----:B------:R-:W-:-:S04]  /*18560*/  IMAD.IADD R5, R5, 0x1, R3 ;  /* 0x0000000105057824 */ /* 0x000fc800078e0203 */
[----:B------:R-:W-:Y:S05]  /*18570*/  @!P0 BRA `(.L_x_5862) ;  /* 0x00000d0000008947 */ /* 0x000fea0003800000 */
[----:B------:R-:W-:Y:S01]  /*18580*/  ULDC UR5, c[0x0][0x180] ;  /* 0x0000600000057ab9 */ /* 0x000fe20000000800 */
[----:B------:R-:W-:Y:S01]  /*18590*/  BSSY B0, `(.L_x_5862) ;  /* 0x00000ce000007945 */ /* 0x000fe20003800000 */
[----:B------:R-:W-:Y:S01]  /*185a0*/  ULOP3.LUT UR4, UR5, 0x3, URZ, 0xc0, !UPT ;  /* 0x0000000305047892 */ /* 0x000fe2000f8ec03f */
[----:B------:R-:W-:-:S03]  /*185b0*/  CS2R R26, SRZ ;  /* 0x00000000001a7805 */ /* 0x000fc6000001ff00 */
[----:B------:R-:W-:-:S06]  /*185c0*/  UIADD3 UR4, -UR4, UR5, URZ ;  /* 0x0000000504047290 */ /* 0x000fcc000fffe13f */
[----:B------:R-:W-:Y:S02]  /*185d0*/  IMAD.U32 R33, RZ, RZ, UR4 ;  /* 0x00000004ff217e24 */ /* 0x000fe4000f8e00ff */
.L_x_5875:
[----:B------:R-:W-:-:S04]  /*185e0*/  IMAD.MOV.U32 R13, RZ, RZ, 0x8 ;  /* 0x00000008ff0d7424 */ /* 0x000fc800078e00ff */
[----:B------:R-:W-:-:S05]  /*185f0*/  IMAD.WIDE R12, R32, R13, c[0x0][0x188] ;  /* 0x00006200200c7625 */ /* 0x000fca00078e020d */
[----:B------:R-:W2:Y:S01]  /*18600*/  LDG.E.64 R24, [R12.64] ;  /* 0x000000240c187981 */ /* 0x000ea2000c1e1b00 */
        /* <DEDUP_REMOVED lines=8> */
[----:B------:R-:W-:Y:S05]  /*18690*/  CALL.REL.NOINC `($__internal_16_$__cuda_sm20_div_s64) ;  /* 0x0000f4d000007944 */ /* 0x000fea0003c00000 */
[----:B------:R-:W-:Y:S02]  /*186a0*/  IMAD.MOV.U32 R14, RZ, RZ, R4 ;  /* 0x000000ffff0e7224 */ /* 0x000fe400078e0004 */
[----:B------:R-:W-:Y:S01]  /*186b0*/  IMAD.MOV.U32 R15, RZ, RZ, R3 ;  /* 0x000000ffff0f7224 */ /* 0x000fe200078e0003 */
[----:B------:R-:W-:Y:S05]  /*186c0*/  BRA `(.L_x_5865) ;  /* 0x0000013000007947 */ /* 0x000fea0003800000 */
.L_x_5864:
        /* <DEDUP_REMOVED lines=19> */
.L_x_5865:
[----:B------:R-:W-:Y:S05]  /*18800*/  BSYNC B1 ;  /* 0x0000000000017941 */ /* 0x000fea0003800000 */
.L_x_5863:
        /* <DEDUP_REMOVED lines=27> */
[----:B------:R-:W-:Y:S05]  /*189c0*/  CALL.REL.NOINC `($__internal_16_$__cuda_sm20_div_s64) ;  /* 0x0000f1a000007944 */ /* 0x000fea0003c00000 */
[----:B------:R-:W-:Y:S01]  /*189d0*/  MOV R26, R4 ;  /* 0x00000004001a7202 */ /* 0x000fe20000000f00 */
[----:B------:R-:W-:Y:S01]  /*189e0*/  IMAD.MOV.U32 R27, RZ, RZ, R3 ;  /* 0x000000ffff1b7224 */ /* 0x000fe200078e0003 */
[----:B------:R-:W-:Y:S05]  /*189f0*/  BRA `(.L_x_5868) ;  /* 0x0000013000007947 */ /* 0x000fea0003800000 */
.L_x_5867:
        /* <DEDUP_REMOVED lines=19> */
.L_x_5868:
[----:B------:R-:W-:Y:S05]  /*18b30*/  BSYNC B1 ;  /* 0x0000000000017941 */ /* 0x000fea0003800000 */
.L_x_5866:
        /* <DEDUP_REMOVED lines=29> */
.L_x_5870:
        /* <DEDUP_REMOVED lines=19> */
.L_x_5871:
[----:B------:R-:W-:Y:S05]  /*18e40*/  BSYNC B1 ;  /* 0x0000000000017941 */ /* 0x000fea0003800000 */
.L_x_5869:
        /* <DEDUP_REMOVED lines=28> */
.L_x_5873:
        /* <DEDUP_REMOVED lines=19> */
.L_x_5874:
[----:B------:R-:W-:Y:S05]  /*19140*/  BSYNC B1 ;  /* 0x0000000000017941 */ /* 0x000fea0003800000 */
.L_x_5872:
        /* <DEDUP_REMOVED lines=19> */
.L_x_5862:
        /* <DEDUP_REMOVED lines=18> */
.L_x_5878:
        /* <DEDUP_REMOVED lines=19> */
.L_x_5879:
[----:B------:R-:W-:Y:S05]  /*194d0*/  BSYNC B0 ;  /* 0x0000000000007941 */ /* 0x000fea0003800000 */
.L_x_5877:
[----:B------:R-:W-:Y:S02]  /*194e0*/  SHF.R.S32.HI R3, RZ, 0x1f, R32 ;  /* 0x0000001fff037819 */ /* 0x000fe40000011420 */
[----:B------:R-:W-:-:S04]  /*194f0*/  LEA R6, P0, R32, c[0x0][0x190], 0x3 ;  /* 0x0000640020067a11 */ /* 0x000fc800078018ff */
[----:B------:R-:W-:-:S06]  /*19500*/  LEA.HI.X R7, R32, c[0x0][0x194], R3, 0x3, P0 ;  /* 0x0000650020077a11 */ /* 0x000fcc00000f1c03 */
[----:B------:R-:W2:Y:S01]  /*19510*/  LDG.E.64 R6, [R6.64] ;  /* 0x0000002406067981 */ /* 0x000ea2000c1e1b00 */
[----:B------:R-:W-:Y:S01]  /*19520*/  IADD3 R9, P0, RZ, -R12, RZ ;  /* 0x8000000cff097210 */ /* 0x000fe20007f1e0ff */
[----:B------:R-:W-:Y:S02]  /*19530*/  IMAD.MOV.U32 R0, RZ, RZ, c[0x0][0x180] ;  /* 0x00006000ff007624 */ /* 0x000fe400078e00ff */
[----:B------:R-:W-:Y:S01]  /*19540*/  IMAD.MOV.U32 R29, RZ, RZ, R5 ;  /* 0x000000ffff1d7224 */ /* 0x000fe200078e0005 */
[----:B------:R-:W-:Y:S01]  /*19550*/  IADD3.X R3, RZ, ~R13, RZ, P0, !PT ;  /* 0x8000000dff037210 */ /* 0x000fe200007fe4ff */
[----:B------:R-:W-:Y:S01]  /*19560*/  IMAD.MOV.U32 R4, RZ, RZ, R26 ;  /* 0x000000ffff047224 */ /* 0x000fe200078e001a */
[----:B------:R-:W-:Y:S01]  /*19570*/  LOP3.LUT R0, R0, 0x3, RZ, 0xc0, !PT ;  /* 0x0000000300007812 */ /* 0x000fe200078ec0ff */
[----:B------:R-:W-:Y:S01]  /*19580*/  IMAD.WIDE.U32 R28, R14, R9, R28 ;  /* 0x000000090e1c7225 */ /* 0x000fe200078e001c */
[----:B------:R-:W-:Y:S02]  /*19590*/  MOV R5, R27 ;  /* 0x0000001b00057202 */ /* 0x000fe40000000f00 */
[----:B------:R-:W-:Y:S01]  /*195a0*/  ISETP.NE.AND P0, PT, R0, 0x1, PT ;  /* 0x000000010000780c */ /* 0x000fe20003f05270 */
        /* <DEDUP_REMOVED lines=21> */
[----:B------:R-:W-:Y:S05]  /*19700*/  CALL.REL.NOINC `($__internal_16_$__cuda_sm20_div_s64) ;  /* 0x0000e46000007944 */ /* 0x000fea0003c00000 */
[----:B------:R-:W-:Y:S01]  /*19710*/  IMAD.MOV.U32 R5, RZ, RZ, R3 ;  /* 0x000000ffff057224 */ /* 0x000fe200078e0003 */
[----:B------:R-:W-:Y:S05]  /*19720*/  BRA `(.L_x_5882) ;  /* 0x0000013000007947 */ /* 0x000fea0003800000 */
.L_x_5881:
        /* <DEDUP_REMOVED lines=19> */
.L_x_5882:
[----:B------:R-:W-:Y:S05]  /*19860*/  BSYNC B0 ;  /* 0x0000000000007941 */ /* 0x000fea0003800000 */
.L_x_5880:
[----:B------:R-:W-:Y:S02]  /*19870*/  SHF.R.S32.HI R3, RZ, 0x1f, R32 ;  /* 0x0000001fff037819 */ /* 0x000fe40000011420 */
[----:B------:R-:W-:-:S04]  /*19880*/  LEA R6, P0, R32, c[0x0][0x190], 0x3 ;  /* 0x0000640020067a11 */ /* 0x000fc800078018ff */
[----:B------:R-:W-:-:S06]  /*19890*/  LEA.HI.X R7, R32, c[0x0][0x194], R3, 0x3, P0 ;  /* 0x0000650020077a11 */ /* 0x000fcc00000f1c03 */
[----:B------:R-:W2:Y:S01]  /*198a0*/  LDG.E.64 R6, [R6.64+-0x8] ;  /* 0xfffff82406067981 */ /* 0x000ea2000c1e1b00 */
[----:B------:R-:W-:Y:S01]  /*198b0*/  IADD3 R9, P0, RZ, -R4, RZ ;  /* 0x80000004ff097210 */ /* 0x000fe20007f1e0ff */
[----:B------:R-:W-:Y:S01]  /*198c0*/  IMAD.MOV.U32 R8, RZ, RZ, R26 ;  /* 0x000000ffff087224 */ /* 0x000fe200078e001a */
[----:B------:R-:W-:-:S03]  /*198d0*/  MOV R0, c[0x0][0x180] ;  /* 0x0000600000007a02 */ /* 0x000fc60000000f00 */
[----:B------:R-:W-:Y:S01]  /*198e0*/  IMAD.X R3, RZ, RZ, ~R5, P0 ;  /* 0x000000ffff037224 */ /* 0x000fe200000e0e05 */
[----:B------:R-:W-:Y:S01]  /*198f0*/  LOP3.LUT R0, R0, 0x3, RZ, 0xc0, !PT ;  /* 0x0000000300007812 */ /* 0x000fe200078ec0ff */
[----:B------:R-:W-:-:S03]  /*19900*/  IMAD.WIDE.U32 R12, R14, R9, R12 ;  /* 0x000000090e0c7225 */ /* 0x000fc600078e000c */
[----:B------:R-:W-:Y:S01]  /*19910*/  ISETP.NE.AND P0, PT, R0, 0x2, PT ;  /* 0x000000020000780c */ /* 0x000fe20003f05270 */
        /* <DEDUP_REMOVED lines=22> */
[----:B------:R-:W-:Y:S05]  /*19a80*/  CALL.REL.NOINC `($__internal_17_$__cuda_sm20_rem_s64) ;  /* 0x0000e62000007944 */ /* 0x000fea0003c00000 */
[----:B------:R-:W-:Y:S02]  /*19a90*/  IMAD.MOV.U32 R4, RZ, RZ, R3 ;  /* 0x000000ffff047224 */ /* 0x000fe400078e0003 */
[----:B------:R-:W-:Y:S01]  /*19aa0*/  IMAD.MOV.U32 R5, RZ, RZ, R0 ;  /* 0x000000ffff057224 */ /* 0x000fe200078e0000 */
[----:B------:R-:W-:Y:S05]  /*19ab0*/  BRA `(.L_x_5885) ;  /* 0x0000012000007947 */ /* 0x000fea0003800000 */
.L_x_5884:
        /* <DEDUP_REMOVED lines=18> */
.L_x_5885:
[----:B------:R-:W-:Y:S05]  /*19be0*/  BSYNC B0 ;  /* 0x0000000000007941 */ /* 0x000fea0003800000 */
.L_x_5883:
[----:B------:R-:W-:Y:S02]  /*19bf0*/  SHF.R.S32.HI R3, RZ, 0x1f, R32 ;  /* 0x0000001fff037819 */ /* 0x000fe40000011420 */
[----:B------:R-:W-:-:S04]  /*19c00*/  LEA R6, P0, R32, c[0x0][0x190], 0x3 ;  /* 0x0000640020067a11 */ /* 0x000fc800078018ff */
[----:B------:R-:W-:-:S06]  /*19c10*/  LEA.HI.X R7, R32, c[0x0][0x194], R3, 0x3, P0 ;  /* 0x0000650020077a11 */ /* 0x000fcc00000f1c03 */
        /* <DEDUP_REMOVED lines=8> */
.L_x_5876:
        /* <DEDUP_REMOVED lines=16> */
.L_x_5888:
        /* <DEDUP_REMOVED lines=26> */
.L_x_5887:
[----:B------:R-:W-:Y:S05]  /*19f40*/  BSYNC B8 ;  /* 0x0000000000087941 */ /* 0x000fea0003800000 */
.L_x_5886:
[----:B------:R-:W-:-:S05]  /*19f50*/  IADD3 R22, P0, R22, 0x4, RZ ;  /* 0x0000000416167810 */ /* 0x000fca0007f1e0ff */
[----:B------:R-:W-:Y:S01]  /*19f60*/  IMAD.X R23, RZ, RZ, R23, P0 ;  /* 0x000000ffff177224 */ /* 0x000fe200000e0617 */
[----:B------:R-:W-:-:S04]  /*19f70*/  ISETP.GE.U32.AND P0, PT, R22, R24, PT ;  /* 0x000000181600720c */ /* 0x000fc80003f06070 */
[----:B------:R-:W-:-:S13]  /*19f80*/  ISETP.GE.U32.AND.EX P0, PT, R23, R26, PT, P0 ;  /* 0x0000001a1700720c */ /* 0x000fda0003f06100 */
[----:B------:R-:W-:Y:S05]  /*19f90*/  @!P0 BRA `(.L_x_5888) ;  /* 0xfffffe0000008947 */ /* 0x000fea000383ffff */
.L_x_5855:
[----:B------:R-:W-:Y:S05]  /*19fa0*/  BSYNC B7 ;  /* 0x0000000000077941 */ /* 0x000fea0003800000 */
.L_x_5854:
        /* <DEDUP_REMOVED lines=29> */
.L_x_5892:
[----:B------:R-:W-:Y:S05]  /*1a180*/  BSYNC B8 ;  /* 0x0000000000087941 */ /* 0x000fea0003800000 */
.L_x_5891:
        /* <DEDUP_REMOVED lines=24> */
.L_x_5894:
[----:B------:R-:W-:Y:S05]  /*1a310*/  BSYNC B8 ;  /* 0x0000000000087941 */ /* 0x000fea0003800000 */
.L_x_5893:
        /* <DEDUP_REMOVED lines=26> */
.L_x_5896:
[----:B------:R-:W-:Y:S05]  /*1a4c0*/  BSYNC B8 ;  /* 0x0000000000087941 */ /* 0x000fea0003800000 */
.L_x_5895:
[----:B------:R-:W-:Y:S01]  /*1a4d0*/  IMAD.MOV.U32 R6, RZ, RZ, c[0x0][0x180] ;  /* 0x00006000ff067624 */ /* 0x000fe200078e00ff */
[----:B------:R-:W-:Y:S01]  /*1a4e0*/  SHF.R.S32.HI R0, RZ, 0x1f, R42 ;  /* 0x0000001fff007819 */ /* 0x000fe2000001142a */
[----:B------:R-:W-:-:S03]  /*1a4f0*/  IMAD.WIDE.U32 R4, R42, c[0x0][0x178], RZ ;  /* 0x00005e002a047a25 */ /* 0x000fc600078e00ff */
[----:B------:R-:W-:Y:S01]  /*1a500*/  IADD3 R30, R6, -0x1, RZ ;  /* 0xffffffff061e7810 */ /* 0x000fe20007ffe0ff */
[----:B------:R-:W-:Y:S02]  /*1a510*/  IMAD R3, R0, c[0x0][0x178], RZ ;  /* 0x00005e0000037a24 */ /* 0x000fe400078e02ff */
[----:B------:R-:W-:Y:S01]  /*1a520*/  IMAD.MOV.U32 R27, RZ, RZ, R4 ;  /* 0x000000ffff1b7224 */ /* 0x000fe200078e0004 */
[----:B------:R-:W-:Y:S01]  /*1a530*/  ISETP.GE.U32.AND P0, PT, R30, 0x3, PT ;  /* 0x000000031e00780c */ /* 0x000fe20003f06070 */
[----:B------:R-:W-:Y:S02]  /*1a540*/  IMAD R3, R42, c[0x0][0x17c], R3 ;  /* 0x00005f002a037a24 */ /* 0x000fe400078e0203 */
[----:B------:R-:W-:Y:S02]  /*1a550*/  IMAD.MOV.U32 R26, RZ, RZ, RZ ;  /* 0x000000ffff1a7224 */ /* 0x000fe400078e00ff */
[----:B------:R-:W-:Y:S01]  /*1a560*/  IMAD.MOV.U32 R19, RZ, RZ, RZ ;  /* 0x000000ffff137224 */ /* 0x000fe200078e00ff */
[----:B------:R-:W-:-:S07]  /*1a570*/  IADD3 R5, R5, R3, RZ ;  /* 0x0000000305057210 */ /* 0x000fce0007ffe0ff */
[----:B------:R-:W-:Y:S05]  /*1a580*/  @!P0 BRA `(.L_x_5897) ;  /* 0x00000cf000008947 */ /* 0x000fea0003800000 */
[----:B------:R-:W-:Y:S01]  /*1a590*/  LOP3.LUT R6, R6, 0x3, RZ, 0xc0, !PT ;  /* 0x0000000306067812 */ /* 0x000fe200078ec0ff */
[----:B------:R-:W-:Y:S01]  /*1a5a0*/  BSSY B0, `(.L_x_5897) ;  /* 0x00000cd000007945 */ /* 0x000fe20003800000 */
[----:B------:R-:W-:Y:S02]  /*1a5b0*/  IMAD.MOV.U32 R26, RZ, RZ, RZ ;  /* 0x000000ffff1a7224 */ /* 0x000fe400078e00ff */
[----:B------:R-:W-:Y:S01]  /*1a5c0*/  IMAD.MOV.U32 R19, RZ, RZ, RZ ;  /* 0x000000ffff137224 */ /* 0x000fe200078e00ff */
[----:B------:R-:W-:Y:S02]  /*1a5d0*/  IADD3 R32, -R6, c[0x0][0x180], RZ ;  /* 0x0000600006207a10 */ /* 0x000fe40007ffe1ff */
.L_x_5910:
        /* <DEDUP_REMOVED lines=11> */
[----:B------:R-:W-:Y:S05]  /*1a690*/  CALL.REL.NOINC `($__internal_16_$__cuda_sm20_div_s64) ;  /* 0x0000d4d000007944 */ /* 0x000fea0003c00000 */
[----:B------:R-:W-:Y:S01]  /*1a6a0*/  IMAD.MOV.U32 R14, RZ, RZ, R4 ;  /* 0x000000ffff0e7224 */ /* 0x000fe200078e0004 */
[----:B------:R-:W-:Y:S01]  /*1a6b0*/  MOV R15, R3 ;  /* 0x00000003000f7202 */ /* 0x000fe20000000f00 */
[----:B------:R-:W-:Y:S05]  /*1a6c0*/  BRA `(.L_x_5900) ;  /* 0x0000013000007947 */ /* 0x000fea0003800000 */
.L_x_5899:
        /* <DEDUP_REMOVED lines=19> */
.L_x_5900:
[----:B------:R-:W-:Y:S05]  /*1a800*/  BSYNC B1 ;  /* 0x0000000000017941 */ /* 0x000fea0003800000 */
.L_x_5898:
        /* <DEDUP_REMOVED lines=31> */
.L_x_5902:
        /* <DEDUP_REMOVED lines=19> */
.L_x_5903:
[----:B------:R-:W-:Y:S05]  /*1ab30*/  BSYNC B1 ;  /* 0x0000000000017941 */ /* 0x000fea0003800000 */
.L_x_5901:
        /* <DEDUP_REMOVED lines=29> */
.L_x_5905:
        /* <DEDUP_REMOVED lines=19> */
.L_x_5906:
[----:B------:R-:W-:Y:S05]  /*1ae40*/  BSYNC B1 ;  /* 0x0000000000017941 */ /* 0x000fea0003800000 */
.L_x_5904:
        /* <DEDUP_REMOVED lines=28> */
.L_x_5908:
        /* <DEDUP_REMOVED lines=19> */
.L_x_5909:
[----:B------:R-:W-:Y:S05]  /*1b140*/  BSYNC B1 ;  /* 0x0000000000017941 */ /* 0x000fea0003800000 */
.L_x_5907:
        /* <DEDUP_REMOVED lines=19> */
.L_x_5897:
[----:B------:R-:W-:-:S05]  /*1b280*/  IMAD.MOV.U32 R0, RZ, RZ, c[0x0][0x180] ;  /* 0x00006000ff007624 */ /* 0x000fca00078e00ff */
[----:B------:R-:W-:-:S13]  /*1b290*/  LOP3.LUT P0, RZ, R0, 0x3, RZ, 0xc0, !PT ;  /* 0x0000000300ff7812 */ /* 0x000fda000780c0ff */
        /* <DEDUP_REMOVED lines=16> */
.L_x_5913:
        /* <DEDUP_REMOVED lines=19> */
.L_x_5914:
[----:B------:R-:W-:Y:S05]  /*1b4d0*/  BSYNC B0 ;  /* 0x0000000000007941 */ /* 0x000fea0003800000 */
.L_x_5912:
[----:B------:R-:W-:Y:S02]  /*1b4e0*/  SHF.R.S32.HI R3, RZ, 0x1f, R30 ;  /* 0x0000001fff037819 */ /* 0x000fe4000001141e */
[----:B------:R-:W-:-:S04]  /*1b4f0*/  LEA R12, P0, R30, c[0x0][0x190], 0x3 ;  /* 0x000064001e0c7a11 */ /* 0x000fc800078018ff */
[----:B------:R-:W-:-:S05]  /*1b500*/  LEA.HI.X R13, R30, c[0x0][0x194], R3, 0x3, P0 ;  /* 0x000065001e0d7a11 */ /* 0x000fca00000f1c03 */
[----:B------:R-:W2:Y:S01]  /*1b510*/  LDG.E.64 R6, [R12.64] ;  /* 0x000000240c067981 */ /* 0x000ea2000c1e1b00 */
[----:B------:R-:W-:Y:S01]  /*1b520*/  IADD3 R9, P0, RZ, -R14, RZ ;  /* 0x8000000eff097210 */ /* 0x000fe20007f1e0ff */
[----:B------:R-:W-:Y:S01]  /*1b530*/  IMAD.MOV.U32 R0, RZ, RZ, c[0x0][0x180] ;  /* 0x00006000ff007624 */ /* 0x000fe200078e00ff */
[----:B------:R-:W-:Y:S01]  /*1b540*/  MOV R8, R26 ;  /* 0x0000001a00087202 */ /* 0x000fe20000000f00 */
[----:B------:R-:W-:Y:S02]  /*1b550*/  IMAD.MOV.U32 R4, RZ, RZ, R27 ;  /* 0x000000ffff047224 */ /* 0x000fe400078e001b */
        /* <DEDUP_REMOVED lines=28> */
[----:B------:R-:W-:Y:S05]  /*1b720*/  BRA `(.L_x_5917) ;  /* 0x0000013000007947 */ /* 0x000fea0003800000 */
.L_x_5916:
        /* <DEDUP_REMOVED lines=19> */
.L_x_5917:
[----:B------:R-:W-:Y:S05]  /*1b860*/  BSYNC B0 ;  /* 0x0000000000007941 */ /* 0x000fea0003800000 */
.L_x_5915:
[----:B------:R-:W2:Y:S01]  /*1b870*/  LDG.E.64 R6, [R12.64+-0x8] ;  /* 0xfffff8240c067981 */ /* 0x000ea2000c1e1b00 */
[----:B------:R-:W-:Y:S01]  /*1b880*/  IADD3 R9, P0, RZ, -R4, RZ ;  /* 0x80000004ff097210 */ /* 0x000fe20007f1e0ff */
[----:B------:R-:W-:Y:S02]  /*1b890*/  IMAD.MOV.U32 R0, RZ, RZ, c[0x0][0x180] ;  /* 0x00006000ff007624 */ /* 0x000fe400078e00ff */
[----:B------:R-:W-:Y:S01]  /*1b8a0*/  IMAD.MOV.U32 R8, RZ, RZ, R26 ;  /* 0x000000ffff087224 */ /* 0x000fe200078e001a */
[----:B------:R-:W-:Y:S01]  /*1b8b0*/  IADD3.X R3, RZ, ~R5, RZ, P0, !PT ;  /* 0x80000005ff037210 */ /* 0x000fe200007fe4ff */
[----:B------:R-:W-:Y:S01]  /*1b8c0*/  IMAD.WIDE.U32 R14, R20, R9, R14 ;  /* 0x00000009140e7225 */ /* 0x000fe200078e000e */
[----:B------:R-:W-:-:S03]  /*1b8d0*/  LOP3.LUT R0, R0, 0x3, RZ, 0xc0, !PT ;  /* 0x0000000300007812 */ /* 0x000fc600078ec0ff */
[----:B------:R-:W-:Y:S01]  /*1b8e0*/  IMAD R3, R3, R20, RZ ;  /* 0x0000001403037224 */ /* 0x000fe200078e02ff */
[----:B------:R-:W-:-:S03]  /*1b8f0*/  ISETP.NE.AND P0, PT, R0, 0x2, PT ;  /* 0x000000020000780c */ /* 0x000fc60003f05270 */
        /* <DEDUP_REMOVED lines=25> */
.L_x_5919:
        /* <DEDUP_REMOVED lines=18> */
.L_x_5920:
[----:B------:R-:W-:Y:S05]  /*1bbb0*/  BSYNC B0 ;  /* 0x0000000000007941 */ /* 0x000fea0003800000 */
.L_x_5918:
[----:B------:R-:W2:Y:S01]  /*1bbc0*/  LDG.E.64 R12, [R12.64+-0x10] ;  /* 0xfffff0240c0c7981 */ /* 0x000ea2000c1e1b00 */
[----:B------:R-:W-:Y:S01]  /*1bbd0*/  MOV R27, R19 ;  /* 0x00000013001b7202 */ /* 0x000fe20000000f00 */
[----:B--2---:R-:W-:-:S04]  /*1bbe0*/  IMAD R3, R5, R12, RZ ;  /* 0x0000000c05037224 */ /* 0x004fc800078e02ff */
[----:B------:R-:W-:-:S04]  /*1bbf0*/  IMAD.WIDE.U32 R26, R12, R4, R26 ;  /* 0x000000040c1a7225 */ /* 0x000fc800078e001a */
[----:B------:R-:W-:-:S04]  /*1bc00*/  IMAD R3, R13, R4, R3 ;  /* 0x000000040d037224 */ /* 0x000fc800078e0203 */
[----:B------:R-:W-:Y:S02]  /*1bc10*/  IMAD.IADD R19, R27, 0x1, R3 ;  /* 0x000000011b137824 */ /* 0x000fe400078e0203 */
.L_x_5911:
[-C--:B------:R-:W-:Y:S02]  /*1bc20*/  IADD3 R3, P0, R31, R26.reuse, RZ ;  /* 0x0000001a1f037210 */ /* 0x080fe40007f1e0ff */
        /* <DEDUP_REMOVED lines=15> */
.L_x_5923:
        /* <DEDUP_REMOVED lines=26> */
.L_x_5922:
[----:B------:R-:W-:Y:S05]  /*1bec0*/  BSYNC B8 ;  /* 0x0000000000087941 */ /* 0x000fea0003800000 */
.L_x_5921:
[----:B------:R-:W-:-:S05]  /*1bed0*/  IADD3 R18, P0, R18, 0x4, RZ ;  /* 0x0000000412127810 */ /* 0x000fca0007f1e0ff */
[----:B------:R-:W-:Y:S01]  /*1bee0*/  IMAD.X R19, RZ, RZ, R19, P0 ;  /* 0x000000ffff137224 */ /* 0x000fe200000e0613 */
[----:B------:R-:W-:-:S04]  /*1bef0*/  ISETP.GE.U32.AND P0, PT, R18, R23, PT ;  /* 0x000000171200720c */ /* 0x000fc80003f06070 */
[----:B------:R-:W-:-:S13]  /*1bf00*/  ISETP.GE.U32.AND.EX P0, PT, R19, R24, PT, P0 ;  /* 0x000000181300720c */ /* 0x000fda0003f06100 */
[----:B------:R-:W-:Y:S05]  /*1bf10*/  @!P0 BRA `(.L_x_5923) ;  /* 0xfffffe0000008947 */ /* 0x000fea000383ffff */
.L_x_5890:
[----:B------:R-:W-:Y:S05]  /*1bf20*/  BSYNC B7 ;  /* 0x0000000000077941 */ /* 0x000fea0003800000 */
.L_x_5889:
        /* <DEDUP_REMOVED lines=29> */
.L_x_5927:
[----:B------:R-:W-:Y:S05]  /*1c100*/  BSYNC B8 ;  /* 0x0000000000087941 */ /* 0x000fea0003800000 */
.L_x_5926:
        /* <DEDUP_REMOVED lines=24> */
.L_x_5929:
[----:B------:R-:W-:Y:S05]  /*1c290*/  BSYNC B8 ;  /* 0x0000000000087941 */ /* 0x000fea0003800000 */
.L_x_5928:
        /* <DEDUP_REMOVED lines=26> */
.L_x_5931:
[----:B------:R-:W-:Y:S05]  /*1c440*/  BSYNC B8 ;  /* 0x0000000000087941 */ /* 0x000fea0003800000 */
.L_x_5930:
[----:B------:R-:W-:Y:S01]  /*1c450*/  IMAD.MOV.U32 R31, RZ, RZ, c[0x0][0x180] ;  /* 0x00006000ff1f7624 */ /* 0x000fe200078e00ff */
[----:B------:R-:W-:Y:S01]  /*1c460*/  SHF.R.S32.HI R0, RZ, 0x1f, R50 ;  /* 0x0000001fff007819 */ /* 0x000fe20000011432 */
[----:B------:R-:W-:Y:S01]  /*1c470*/  IMAD.WIDE.U32 R26, R50, c[0x0][0x178], RZ ;  /* 0x00005e00321a7a25 */ /* 0x000fe200078e00ff */
[----:B------:R-:W-:Y:S02]  /*1c480*/  CS2R R22, SRZ ;  /* 0x0000000000167805 */ /* 0x000fe4000001ff00 */
[C---:B------:R-:W-:Y:S01]  /*1c490*/  IADD3 R28, R31.reuse, -0x1, RZ ;  /* 0xffffffff1f1c7810 */ /* 0x040fe20007ffe0ff */
[----:B------:R-:W-:Y:S01]  /*1c4a0*/  IMAD R3, R0, c[0x0][0x178], RZ ;  /* 0x00005e0000037a24 */ /* 0x000fe200078e02ff */
[----:B------:R-:W-:Y:S02]  /*1c4b0*/  LOP3.LUT R31, R31, 0x3, RZ, 0xc0, !PT ;  /* 0x000000031f1f7812 */ /* 0x000fe400078ec0ff */
[----:B------:R-:W-:Y:S01]  /*1c4c0*/  ISETP.GE.U32.AND P0, PT, R28, 0x3, PT ;  /* 0x000000031c00780c */ /* 0x000fe20003f06070 */
[----:B------:R-:W-:-:S04]  /*1c4d0*/  IMAD R3, R50, c[0x0][0x17c], R3 ;  /* 0x00005f0032037a24 */ /* 0x000fc800078e0203 */
[----:B------:R-:W-:-:S08]  /*1c4e0*/  IMAD.IADD R5, R27, 0x1, R3 ;  /* 0x000000011b057824 */ /* 0x000fd000078e0203 */
[----:B------:R-:W-:Y:S05]  /*1c4f0*/  @!P0 BRA `(.L_x_5932) ;  /* 0x00000ca000008947 */ /* 0x000fea0003800000 */
[----:B------:R-:W-:Y:S01]  /*1c500*/  BSSY B0, `(.L_x_5932) ;  /* 0x00000c9000007945 */ /* 0x000fe20003800000 */
[----:B------:R-:W-:Y:S01]  /*1c510*/  IADD3 R29, -R31, c[0x0][0x180], RZ ;  /* 0x000060001f1d7a10 */ /* 0x000fe20007ffe1ff */
[----:B------:R-:W-:Y:S02]  /*1c520*/  CS2R R22, SRZ ;  /* 0x0000000000167805 */ /* 0x000fe4000001ff00 */
.L_x_5945:
        /* <DEDUP_REMOVED lines=16> */
.L_x_5934:
        /* <DEDUP_REMOVED lines=19> */
.L_x_5935:
[----:B------:R-:W-:Y:S05]  /*1c760*/  BSYNC B1 ;  /* 0x0000000000017941 */ /* 0x000fea0003800000 */
.L_x_5933:
        /* <DEDUP_REMOVED lines=28> */
.L_x_5937:
        /* <DEDUP_REMOVED lines=19> */
.L_x_5938:
[----:B------:R-:W-:Y:S05]  /*1ca60*/  BSYNC B1 ;  /* 0x0000000000017941 */ /* 0x000fea0003800000 */
.L_x_5936:
        /* <DEDUP_REMOVED lines=29> */
.L_x_5940:
        /* <DEDUP_REMOVED lines=19> */
.L_x_5941:
[----:B------:R-:W-:Y:S05]  /*1cd70*/  BSYNC B1 ;  /* 0x0000000000017941 */ /* 0x000fea0003800000 */
.L_x_5939:
        /* <DEDUP_REMOVED lines=28> */
.L_x_5943:
        /* <DEDUP_REMOVED lines=19> */
.L_x_5944:
[----:B------:R-:W-:Y:S05]  /*1d070*/  BSYNC B1 ;  /* 0x0000000000017941 */ /* 0x000fea0003800000 */
.L_x_5942:
[----:B------:R-:W2:Y:S01]  /*1d080*/  LDG.E.64 R18, [R18.64+-0x18] ;  /* 0xffffe82412127981 */ /* 0x000ea2000c1e1b00 */
[----:B------:R-:W-:Y:S01]  /*1d090*/  IADD3 R7, P0, RZ, -R26, RZ ;  /* 0x8000001aff077210 */ /* 0x000fe20007f1e0ff */
[----:B------:R-:W-:Y:S01]  /*1d0a0*/  IMAD.MOV.U32 R23, RZ, RZ, R22 ;  /* 0x000000ffff177224 */ /* 0x000fe200078e0016 */
[----:B------:R-:W-:Y:S01]  /*1d0b0*/  IADD3 R29, R29, -0x4, RZ ;  /* 0xfffffffc1d1d7810 */ /* 0x000fe20007ffe0ff */
[----:B------:R-:W-:Y:S01]  /*1d0c0*/  IMAD.MOV.U32 R22, RZ, RZ, R14 ;  /* 0x000000ffff167224 */ /* 0x000fe200078e000e */
[----:B------:R-:W-:Y:S01]  /*1d0d0*/  IADD3.X R3, RZ, ~R5, RZ, P0, !PT ;  /* 0x80000005ff037210 */ /* 0x000fe200007fe4ff */
[----:B------:R-:W-:Y:S01]  /*1d0e0*/  IMAD.WIDE.U32 R20, R12, R7, R20 ;  /* 0x000000070c147225 */ /* 0x000fe200078e0014 */
[----:B------:R-:W-:Y:S02]  /*1d0f0*/  ISETP.NE.AND P0, PT, R29, RZ, PT ;  /* 0x000000ff1d00720c */ /* 0x000fe40003f05270 */
[----:B------:R-:W-:Y:S01]  /*1d100*/  IADD3 R28, R28, -0x4, RZ ;  /* 0xfffffffc1c1c7810 */ /* 0x000fe20007ffe0ff */
        /* <DEDUP_REMOVED lines=9> */
.L_x_5932:
        /* <DEDUP_REMOVED lines=18> */
.L_x_5948:
        /* <DEDUP_REMOVED lines=19> */
.L_x_5949:
[----:B------:R-:W-:Y:S05]  /*1d3f0*/  BSYNC B0 ;  /* 0x0000000000007941 */ /* 0x000fea0003800000 */
.L_x_5947:
        /* <DEDUP_REMOVED lines=29> */
.L_x_5951:
        /* <DEDUP_REMOVED lines=19> */
.L_x_5952:
[----:B------:R-:W-:Y:S05]  /*1d700*/  BSYNC B0 ;  /* 0x0000000000007941 */ /* 0x000fea0003800000 */
.L_x_5950:
        /* <DEDUP_REMOVED lines=26> */
[----:B------:R-:W-:Y:S01]  /*1d8b0*/  IMAD.MOV.U32 R4, RZ, RZ, R3 ;  /* 0x000000ffff047224 */ /* 0x000fe200078e0003 */
[----:B------:R-:W-:Y:S01]  /*1d8c0*/  MOV R5, R0 ;  /* 0x0000000000057202 */ /* 0x000fe20000000f00 */
[----:B------:R-:W-:Y:S05]  /*1d8d0*/  BRA `(.L_x_5955) ;  /* 0x0000012000007947 */ /* 0x000fea0003800000 */
.L_x_5954:
        /* <DEDUP_REMOVED lines=18> */
.L_x_5955:
[----:B------:R-:W-:Y:S05]  /*1da00*/  BSYNC B0 ;  /* 0x0000000000007941 */ /* 0x000fea0003800000 */
.L_x_5953:
[----:B------:R-:W2:Y:S02]  /*1da10*/  LDG.E.64 R12, [R12.64+-0x10] ;  /* 0xfffff0240c0c7981 */ /* 0x000ea4000c1e1b00 */
[----:B--2---:R-:W-:Y:S02]  /*1da20*/  IMAD R3, R5, R12, RZ ;  /* 0x0000000c05037224 */ /* 0x004fe400078e02ff */
[----:B------:R-:W-:-:S04]  /*1da30*/  IMAD.WIDE.U32 R22, R12, R4, R22 ;  /* 0x000000040c167225 */ /* 0x000fc800078e0016 */
[----:B------:R-:W-:-:S04]  /*1da40*/  IMAD R3, R13, R4, R3 ;  /* 0x000000040d037224 */ /* 0x000fc800078e0203 */
[----:B------:R-:W-:Y:S02]  /*1da50*/  IMAD.IADD R23, R23, 0x1, R3 ;  /* 0x0000000117177824 */ /* 0x000fe400078e0203 */
.L_x_5946:
        /* <DEDUP_REMOVED lines=16> */
.L_x_5958:
        /* <DEDUP_REMOVED lines=26> */
.L_x_5957:
[----:B------:R-:W-:Y:S05]  /*1dd00*/  BSYNC B8 ;  /* 0x0000000000087941 */ /* 0x000fea0003800000 */
.L_x_5956:
[----:B------:R-:W-:-:S05]  /*1dd10*/  IADD3 R16, P0, R16, 0x4, RZ ;  /* 0x0000000410107810 */ /* 0x000fca0007f1e0ff */
[----:B------:R-:W-:Y:S01]  /*1dd20*/  IMAD.X R17, RZ, RZ, R17, P0 ;  /* 0x000000ffff117224 */ /* 0x000fe200000e0611 */
[----:B------:R-:W-:-:S04]  /*1dd30*/  ISETP.GE.U32.AND P0, PT, R16, R25, PT ;  /* 0x000000191000720c */ /* 0x000fc80003f06070 */
[----:B------:R-:W-:-:S13]  /*1dd40*/  ISETP.GE.U32.AND.EX P0, PT, R17, R22, PT, P0 ;  /* 0x000000161100720c */ /* 0x000fda0003f06100 */
[----:B------:R-:W-:Y:S05]  /*1dd50*/  @!P0 BRA `(.L_x_5958) ;  /* 0xfffffe0000008947 */ /* 0x000fea000383ffff */
.L_x_5925:
[----:B------:R-:W-:Y:S05]  /*1dd60*/  BSYNC B7 ;  /* 0x0000000000077941 */ /* 0x000fea0003800000 */
.L_x_5924:
        /* <DEDUP_REMOVED lines=29> */
.L_x_5962:
[----:B------:R-:W-:Y:S05]  /*1df40*/  BSYNC B8 ;  /* 0x0000000000087941 */ /* 0x000fea0003800000 */
.L_x_5961:
        /* <DEDUP_REMOVED lines=24> */
.L_x_5964:
[----:B------:R-:W-:Y:S05]  /*1e0d0*/  BSYNC B8 ;  /* 0x0000000000087941 */ /* 0x000fea0003800000 */
.L_x_5963:
        /* <DEDUP_REMOVED lines=26> */
.L_x_5966:
[----:B------:R-:W-:Y:S05]  /*1e280*/  BSYNC B8 ;  /* 0x0000000000087941 */ /* 0x000fea0003800000 */
.L_x_5965:
[----:B------:R-:W-:Y:S01]  /*1e290*/  IMAD.MOV.U32 R29, RZ, RZ, c[0x0][0x180] ;  /* 0x00006000ff1d7624 */ /* 0x000fe200078e00ff */
[----:B------:R-:W-:Y:S01]  /*1e2a0*/  SHF.R.S32.HI R0, RZ, 0x1f, R53 ;  /* 0x0000001fff007819 */ /* 0x000fe20000011435 */
[----:B------:R-:W-:-:S03]  /*1e2b0*/  IMAD.WIDE.U32 R4, R53, c[0x0][0x178], RZ ;  /* 0x00005e0035047a25 */ /* 0x000fc600078e00ff */
[C---:B------:R-:W-:Y:S01]  /*1e2c0*/  IADD3 R26, R29.reuse, -0x1, RZ ;  /* 0xffffffff1d1a7810 */ /* 0x040fe20007ffe0ff */
[----:B------:R-:W-:Y:S01]  /*1e2d0*/  IMAD R0, R0, c[0x0][0x178], RZ ;  /* 0x00005e0000007a24 */ /* 0x000fe200078e02ff */
[----:B------:R-:W-:Y:S01]  /*1e2e0*/  LOP3.LUT R29, R29, 0x3, RZ, 0xc0, !PT ;  /* 0x000000031d1d7812 */ /* 0x000fe200078ec0ff */
[----:B------:R-:W-:Y:S01]  /*1e2f0*/  IMAD.MOV.U32 R17, RZ, RZ, R4 ;  /* 0x000000ffff117224 */ /* 0x000fe200078e0004 */
[----:B------:R-:W-:Y:S01]  /*1e300*/  ISETP.GE.U32.AND P0, PT, R26, 0x3, PT ;  /* 0x000000031a00780c */ /* 0x000fe20003f06070 */
[----:B------:R-:W-:Y:S02]  /*1e310*/  IMAD R53, R53, c[0x0][0x17c], R0 ;  /* 0x00005f0035357a24 */ /* 0x000fe400078e0200 */
[----:B------:R-:W-:Y:S02]  /*1e320*/  IMAD.MOV.U32 R16, RZ, RZ, RZ ;  /* 0x000000ffff107224 */ /* 0x000fe400078e00ff */
[----:B------:R-:W-:Y:S01]  /*1e330*/  IMAD.MOV.U32 R15, RZ, RZ, RZ ;  /* 0x000000ffff0f7224 */ /* 0x000fe200078e00ff */
[----:B------:R-:W-:-:S07]  /*1e340*/  IADD3 R5, R5, R53, RZ ;  /* 0x0000003505057210 */ /* 0x000fce0007ffe0ff */
[----:B------:R-:W-:Y:S05]  /*1e350*/  @!P0 BRA `(.L_x_5967) ;  /* 0x00000cf000008947 */ /* 0x000fea0003800000 */
[----:B------:R-:W-:Y:S01]  /*1e360*/  BSSY B0, `(.L_x_5967) ;  /* 0x00000ce000007945 */ /* 0x000fe20003800000 */
[----:B------:R-:W-:Y:S01]  /*1e370*/  IADD3 R27, -R29, c[0x0][0x180], RZ ;  /* 0x000060001d1b7a10 */ /* 0x000fe20007ffe1ff */
[----:B------:R-:W-:Y:S02]  /*1e380*/  IMAD.MOV.U32 R16, RZ, RZ, RZ ;  /* 0x000000ffff107224 */ /* 0x000fe400078e00ff */
[----:B------:R-:W-:Y:S02]  /*1e390*/  IMAD.MOV.U32 R15, RZ, RZ, RZ ;  /* 0x000000ffff0f7224 */ /* 0x000fe400078e00ff */
.L_x_5980:
        /* <DEDUP_REMOVED lines=16> */
.L_x_5969:
        /* <DEDUP_REMOVED lines=19> */
.L_x_5970:
[----:B------:R-:W-:Y:S05]  /*1e5d0*/  BSYNC B1 ;  /* 0x0000000000017941 */ /* 0x000fea0003800000 */
.L_x_5968:
[----:B------:R-:W-:-:S04]  /*1e5e0*/  LEA R18, P0, R26, c[0x0][0x190], 0x3 ;  /* 0x000064001a127a11 */ /* 0x000fc800078018ff */
[----:B------:R-:W-:Y:S02]  /*1e5f0*/  LEA.HI.X R19, R26, c[0x0][0x194], R12, 0x3, P0 ;  /* 0x000065001a137a11 */ /* 0x000fe400000f1c0c */
[----:B------:R-:W2:Y:S04]  /*1e600*/  LDG.E.64 R12, [R22.64+-0x8] ;  /* 0xfffff824160c7981 */ /* 0x000ea8000c1e1b00 */
[----:B------:R-:W3:Y:S01]  /*1e610*/  LDG.E.64 R6, [R18.64] ;  /* 0x0000002412067981 */ /* 0x000ee2000c1e1b00 */
[----:B------:R-:W-:Y:S01]  /*1e620*/  IADD3 R9, P0, RZ, -R20, RZ ;  /* 0x80000014ff097210 */ /* 0x000fe20007f1e0ff */
[----:B------:R-:W-:Y:S01]  /*1e630*/  IMAD.MOV.U32 R4, RZ, RZ, R17 ;  /* 0x000000ffff047224 */ /* 0x000fe200078e0011 */
[----:B------:R-:W-:Y:S01]  /*1e640*/  BSSY B1, `(.L_x_5971) ;  /* 0x000002a000017945 */ /* 0x000fe20003800000 */
[----:B------:R-:W-:-:S02]  /*1e650*/  IMAD.MOV.U32 R14, RZ, RZ, R16 ;  /* 0x000000ffff0e7224 */ /* 0x000fc400078e0010 */
[----:B------:R-:W-:Y:S02]  /*1e660*/  IMAD.X R3, RZ, RZ, ~R21, P0 ;  /* 0x000000ffff037224 */ /* 0x000fe400000e0e15 */
        /* <DEDUP_REMOVED lines=20> */
.L_x_5972:
        /* <DEDUP_REMOVED lines=19> */
.L_x_5973:
[----:B------:R-:W-:Y:S05]  /*1e8e0*/  BSYNC B1 ;  /* 0x0000000000017941 */ /* 0x000fea0003800000 */
.L_x_5971:
        /* <DEDUP_REMOVED lines=29> */
.L_x_5975:
        /* <DEDUP_REMOVED lines=19> */
.L_x_5976:
[----:B------:R-:W-:Y:S05]  /*1ebf0*/  BSYNC B1 ;  /* 0x0000000000017941 */ /* 0x000fea0003800000 */
.L_x_5974:
        /* <DEDUP_REMOVED lines=28> */
.L_x_5978:
        /* <DEDUP_REMOVED lines=19> */
.L_x_5979:
[----:B------:R-:W-:Y:S05]  /*1eef0*/  BSYNC B1 ;  /* 0x0000000000017941 */ /* 0x000fea0003800000 */
.L_x_5977:
        /* <DEDUP_REMOVED lines=19> */
[----:B------:R-:W-:Y:S05]  /*1f030*/  @P0 BRA `(.L_x_5980) ;  /* 0xfffff36000000947 */ /* 0x000fea000383ffff */
[----:B------:R-:W-:Y:S05]  /*1f040*/  BSYNC B0 ;  /* 0x0000000000007941 */ /* 0x000fea0003800000 */
.L_x_5967:
        /* <DEDUP_REMOVED lines=18> */
.L_x_5983:
        /* <DEDUP_REMOVED lines=19> */
.L_x_5984:
[----:B------:R-:W-:Y:S05]  /*1f2a0*/  BSYNC B0 ;  /* 0x0000000000007941 */ /* 0x000fea0003800000 */
.L_x_5982:
        /* <DEDUP_REMOVED lines=29> */
[----:B------:R-:W-:Y:S05]  /*1f480*/  BRA `(.L_x_5987) ;  /* 0x0000013000007947 */ /* 0x000fea0003800000 */
.L_x_5986:
        /* <DEDUP_REMOVED lines=19> */
.L_x_5987:
[----:B------:R-:W-:Y:S05]  /*1f5c0*/  BSYNC B0 ;  /* 0x0000000000007941 */ /* 0x000fea0003800000 */
.L_x_5985:
        /* <DEDUP_REMOVED lines=30> */
.L_x_5989:
        /* <DEDUP_REMOVED lines=18> */
.L_x_5990:
[----:B------:R-:W-:Y:S05]  /*1f8d0*/  BSYNC B0 ;  /* 0x0000000000007941 */ /* 0x000fea0003800000 */
.L_x_5988:
[----:B------:R-:W2:Y:S01]  /*1f8e0*/  LDG.E.64 R12, [R12.64+-0x10] ;  /* 0xfffff0240c0c7981 */ /* 0x000ea2000c1e1b00 */
[----:B------:R-:W-:Y:S02]  /*1f8f0*/  IMAD.MOV.U32 R17, RZ, RZ, R15 ;  /* 0x000000ffff117224 */ /* 0x000fe400078e000f */
[----:B--2---:R-:W-:Y:S02]  /*1f900*/  IMAD R3, R5, R12, RZ ;  /* 0x0000000c05037224 */ /* 0x004fe400078e02ff */
[----:B------:R-:W-:-:S04]  /*1f910*/  IMAD.WIDE.U32 R16, R12, R4, R16 ;  /* 0x000000040c107225 */ /* 0x000fc800078e0010 */
[----:B------:R-:W-:-:S05]  /*1f920*/  IMAD R3, R13, R4, R3 ;  /* 0x000000040d037224 */ /* 0x000fca00078e0203 */
[----:B------:R-:W-:Y:S02]  /*1f930*/  IADD3 R15, R17, R3, RZ ;  /* 0x00000003110f7210 */ /* 0x000fe40007ffe0ff */
.L_x_5981:
        /* <DEDUP_REMOVED lines=16> */
.L_x_5993:
        /* <DEDUP_REMOVED lines=26> */
.L_x_5992:
[----:B------:R-:W-:Y:S05]  /*1fbe0*/  BSYNC B8 ;  /* 0x0000000000087941 */ /* 0x000fea0003800000 */
.L_x_5991:
[----:B------:R-:W-:-:S05]  /*1fbf0*/  IADD3 R16, P0, R16, 0x4, RZ ;  /* 0x0000000410107810 */ /* 0x000fca0007f1e0ff */
[----:B------:R-:W-:Y:S01]  /*1fc00*/  IMAD.X R17, RZ, RZ, R17, P0 ;  /* 0x000000ffff117224 */ /* 0x000fe200000e0611 */
[----:B------:R-:W-:-:S04]  /*1fc10*/  ISETP.GE.U32.AND P0, PT, R16, R19, PT ;  /* 0x000000131000720c */ /* 0x000fc80003f06070 */
[----:B------:R-:W-:-:S13]  /*1fc20*/  ISETP.GE.U32.AND.EX P0, PT, R17, R18, PT, P0 ;  /* 0x000000121100720c */ /* 0x000fda0003f06100 */
[----:B------:R-:W-:Y:S05]  /*1fc30*/  @!P0 BRA `(.L_x_5993) ;  /* 0xfffffe0000008947 */ /* 0x000fea000383ffff */
.L_x_5960:
[----:B------:R-:W-:Y:S05]  /*1fc40*/  BSYNC B7 ;  /* 0x0000000000077941 */ /* 0x000fea0003800000 */
.L_x_5959:
        /* <DEDUP_REMOVED lines=29> */
.L_x_5997:
[----:B------:R-:W-:Y:S05]  /*1fe20*/  BSYNC B8 ;  /* 0x0000000000087941 */ /* 0x000fea0003800000 */
.L_x_5996:
        /* <DEDUP_REMOVED lines=24> */
.L_x_5999:
[----:B------:R-:W-:Y:S05]  /*1ffb0*/  BSYNC B8 ;  /* 0x0000000000087941 */ /* 0x000fea0003800000 */
.L_x_5998:
        /* <DEDUP_REMOVED lines=26> */
.L_x_6001:
[----:B------:R-:W-:Y:S05]  /*20160*/  BSYNC B8 ;  /* 0x0000000000087941 */ /* 0x000fea0003800000 */
.L_x_6000:
[----:B------:R-:W-:Y:S01]  /*20170*/  IMAD.MOV.U32 R28, RZ, RZ, c[0x0][0x180] ;  /* 0x00006000ff1c7624 */ /* 0x000fe200078e00ff */
[----:B------:R-:W-:Y:S01]  /*20180*/  SHF.R.S32.HI R0, RZ, 0x1f, R56 ;  /* 0x0000001fff007819 */ /* 0x000fe20000011438 */
[----:B------:R-:W-:-:S03]  /*20190*/  IMAD.WIDE.U32 R24, R56, c[0x0][0x178], RZ ;  /* 0x00005e0038187a25 */ /* 0x000fc600078e00ff */
[----:B------:R-:W-:Y:S01]  /*201a0*/  IADD3 R26, R28, -0x1, RZ ;  /* 0xffffffff1c1a7810 */ /* 0x000fe20007ffe0ff */
[----:B------:R-:W-:Y:S01]  /*201b0*/  IMAD R3, R0, c[0x0][0x178], RZ ;  /* 0x00005e0000037a24 */ /* 0x000fe200078e02ff */
[----:B------:R-:W-:Y:S01]  /*201c0*/  LOP3.LUT R28, R28, 0x3, RZ, 0xc0, !PT ;  /* 0x000000031c1c7812 */ /* 0x000fe200078ec0ff */
[----:B------:R-:W-:Y:S01]  /*201d0*/  IMAD.MOV.U32 R15, RZ, RZ, RZ ;  /* 0x000000ffff0f7224 */ /* 0x000fe200078e00ff */
[----:B------:R-:W-:Y:S01]  /*201e0*/  ISETP.GE.U32.AND P0, PT, R26, 0x3, PT ;  /* 0x000000031a00780c */ /* 0x000fe20003f06070 */
[----:B------:R-:W-:Y:S02]  /*201f0*/  IMAD R3, R56, c[0x0][0x17c], R3 ;  /* 0x00005f0038037a24 */ /* 0x000fe400078e0203 */
[----:B------:R-:W-:Y:S02]  /*20200*/  IMAD.MOV.U32 R2, RZ, RZ, RZ ;  /* 0x000000ffff027224 */ /* 0x000fe400078e00ff */
[----:B------:R-:W-:-:S08]  /*20210*/  IMAD.IADD R5, R25, 0x1, R3 ;  /* 0x0000000119057824 */ /* 0x000fd000078e0203 */
[----:B------:R-:W-:Y:S05]  /*20220*/  @!P0 BRA `(.L_x_6002) ;  /* 0x00000d0000008947 */ /* 0x000fea0003800000 */
[----:B------:R-:W-:Y:S01]  /*20230*/  BSSY B0, `(.L_x_6002) ;  /* 0x00000cf000007945 */ /* 0x000fe20003800000 */
[----:B------:R-:W-:Y:S01]  /*20240*/  IADD3 R27, -R28, c[0x0][0x180], RZ ;  /* 0x000060001c1b7a10 */ /* 0x000fe20007ffe1ff */
[----:B------:R-:W-:Y:S01]  /*20250*/  IMAD.MOV.U32 R2, RZ, RZ, RZ ;  /* 0x000000ffff027224 */ /* 0x000fe200078e00ff */
[----:B------:R-:W-:Y:S02]  /*20260*/  MOV R15, RZ ;  /* 0x000000ff000f7202 */ /* 0x000fe40000000f00 */
.L_x_6015:
        /* <DEDUP_REMOVED lines=12> */
[----:B------:R-:W-:Y:S05]  /*20330*/  CALL.REL.NOINC `($__internal_16_$__cuda_sm20_div_s64) ;  /* 0x0000783000007944 */ /* 0x000fea0003c00000 */
[----:B------:R-:W-:Y:S02]  /*20340*/  IMAD.MOV.U32 R18, RZ, RZ, R4 ;  /* 0x000000ffff127224 */ /* 0x000fe400078e0004 */
[----:B------:R-:W-:Y:S01]  /*20350*/  IMAD.MOV.U32 R19, RZ, RZ, R3 ;  /* 0x000000ffff137224 */ /* 0x000fe200078e0003 */
[----:B------:R-:W-:Y:S05]  /*20360*/  BRA `(.L_x_6005) ;  /* 0x0000013000007947 */ /* 0x000fea0003800000 */
.L_x_6004:
        /* <DEDUP_REMOVED lines=19> */
.L_x_6005:
[----:B------:R-:W-:Y:S05]  /*204a0*/  BSYNC B1 ;  /* 0x0000000000017941 */ /* 0x000fea0003800000 */
.L_x_6003:
        /* <DEDUP_REMOVED lines=30> */
.L_x_6007:
        /* <DEDUP_REMOVED lines=19> */
.L_x_6008:
[----:B------:R-:W-:Y:S05]  /*207c0*/  BSYNC B1 ;  /* 0x0000000000017941 */ /* 0x000fea0003800000 */
.L_x_6006:
        /* <DEDUP_REMOVED lines=14> */
[----:B------:R-:W-:Y:S01]  /*208b0*/  IMAD.MOV.U32 R3, RZ, RZ, R2 ;  /* 0x000000ffff037224 */ /* 0x000fe200078e0002 */
[----:B------:R-:W-:Y:S01]  /*208c0*/  MOV R2, R14 ;  /* 0x0000000e00027202 */ /* 0x000fe20000000f00 */
[----:B------:R-:W-:-:S04]  /*208d0*/  IMAD R7, R5, R6, R7 ;  /* 0x0000000605077224 */ /* 0x000fc800078e0207 */
        /* <DEDUP_REMOVED lines=12> */
.L_x_6010:
        /* <DEDUP_REMOVED lines=19> */
.L_x_6011:
[----:B------:R-:W-:Y:S05]  /*20ad0*/  BSYNC B1 ;  /* 0x0000000000017941 */ /* 0x000fea0003800000 */
.L_x_6009:
        /* <DEDUP_REMOVED lines=28> */
.L_x_6013:
        /* <DEDUP_REMOVED lines=19> */
.L_x_6014:
[----:B------:R-:W-:Y:S05]  /*20dd0*/  BSYNC B1 ;  /* 0x0000000000017941 */ /* 0x000fea0003800000 */
.L_x_6012:
[----:B------:R-:W2:Y:S01]  /*20de0*/  LDG.E.64 R16, [R16.64+-0x18] ;  /* 0xffffe82410107981 */ /* 0x000ea2000c1e1b00 */
[----:B------:R-:W-:Y:S01]  /*20df0*/  IADD3 R9, P0, RZ, -R24, RZ ;  /* 0x80000018ff097210 */ /* 0x000fe20007f1e0ff */
[----:B------:R-:W-:Y:S01]  /*20e00*/  IMAD.MOV.U32 R6, RZ, RZ, R14 ;  /* 0x000000ffff067224 */ /* 0x000fe200078e000e */
[----:B------:R-:W-:Y:S01]  /*20e10*/  IADD3 R27, R27, -0x4, RZ ;  /* 0xfffffffc1b1b7810 */ /* 0x000fe20007ffe0ff */
[----:B------:R-:W-:Y:S01]  /*20e20*/  IMAD.MOV.U32 R7, RZ, RZ, R15 ;  /* 0x000000ffff077224 */ /* 0x000fe200078e000f */
[----:B------:R-:W-:Y:S02]  /*20e30*/  IADD3.X R3, RZ, ~R5, RZ, P0, !PT ;  /* 0x80000005ff037210 */ /* 0x000fe400007fe4ff */
[----:B------:R-:W-:Y:S01]  /*20e40*/  ISETP.NE.AND P0, PT, R27, RZ, PT ;  /* 0x000000ff1b00720c */ /* 0x000fe20003f05270 */
[----:B------:R-:W-:Y:S01]  /*20e50*/  IMAD.WIDE.U32 R6, R20, R9, R6 ;  /* 0x0000000914067225 */ /* 0x000fe200078e0006 */
[----:B------:R-:W-:-:S03]  /*20e60*/  IADD3 R26, R26, -0x4, RZ ;  /* 0xfffffffc1a1a7810 */ /* 0x000fc60007ffe0ff */
[----:B------:R-:W-:-:S04]  /*20e70*/  IMAD R3, R3, R20, RZ ;  /* 0x0000001403037224 */ /* 0x000fc800078e02ff */
[----:B------:R-:W-:-:S04]  /*20e80*/  IMAD R3, R21, R9, R3 ;  /* 0x0000000915037224 */ /* 0x000fc800078e0203 */
[----:B------:R-:W-:-:S04]  /*20e90*/  IMAD.IADD R3, R7, 0x1, R3 ;  /* 0x0000000107037824 */ /* 0x000fc800078e0203 */
[----:B--2---:R-:W-:Y:S02]  /*20ea0*/  IMAD R7, R3, R16, RZ ;  /* 0x0000001003077224 */ /* 0x004fe400078e02ff */
[----:B------:R-:W-:Y:S01]  /*20eb0*/  IMAD.MOV.U32 R3, RZ, RZ, R2 ;  /* 0x000000ffff037224 */ /* 0x000fe200078e0002 */
[----:B------:R-:W-:Y:S01]  /*20ec0*/  MOV R2, R12 ;  /* 0x0000000c00027202 */ /* 0x000fe20000000f00 */
[----:B------:R-:W-:-:S04]  /*20ed0*/  IMAD R7, R17, R6, R7 ;  /* 0x0000000611077224 */ /* 0x000fc800078e0207 */
[----:B------:R-:W-:-:S04]  /*20ee0*/  IMAD.WIDE.U32 R2, R16, R6, R2 ;  /* 0x0000000610027225 */ /* 0x000fc800078e0002 */
[----:B------:R-:W-:Y:S02]  /*20ef0*/  IMAD.MOV.U32 R15, RZ, RZ, R2 ;  /* 0x000000ffff0f7224 */ /* 0x000fe400078e0002 */
[----:B------:R-:W-:Y:S01]  /*20f00*/  IMAD.IADD R2, R3, 0x1, R7 ;  /* 0x0000000103027824 */ /* 0x000fe200078e0207 */
[----:B------:R-:W-:Y:S05]  /*20f10*/  @P0 BRA `(.L_x_6015) ;  /* 0xfffff35000000947 */ /* 0x000fea000383ffff */
[----:B------:R-:W-:Y:S05]  /*20f20*/  BSYNC B0 ;  /* 0x0000000000007941 */ /* 0x000fea0003800000 */
.L_x_6002:
        /* <DEDUP_REMOVED lines=18> */
.L_x_6018:
        /* <DEDUP_REMOVED lines=19> */
.L_x_6019:
[----:B------:R-:W-:Y:S05]  /*21180*/  BSYNC B0 ;  /* 0x0000000000007941 */ /* 0x000fea0003800000 */
.L_x_6017:
[----:B------:R-:W-:-:S04]  /*21190*/  LEA R12, P0, R26, c[0x0][0x190], 0x3 ;  /* 0x000064001a0c7a11 */ /* 0x000fc800078018ff */
[----:B------:R-:W-:-:S05]  /*211a0*/  LEA.HI.X R13, R26, c[0x0][0x194], R13, 0x3, P0 ;  /* 0x000065001a0d7a11 */ /* 0x000fca00000f1c0d */
[----:B------:R-:W2:Y:S01]  /*211b0*/  LDG.E.64 R6, [R12.64] ;  /* 0x000000240c067981 */ /* 0x000ea2000c1e1b00 */
        /* <DEDUP_REMOVED lines=29> */
.L_x_6021:
        /* <DEDUP_REMOVED lines=19> */
.L_x_6022:
[----:B------:R-:W-:Y:S05]  /*214c0*/  BSYNC B0 ;  /* 0x0000000000007941 */ /* 0x000fea0003800000 */
.L_x_6020:
        /* <DEDUP_REMOVED lines=11> */
[----:B------:R-:W-:Y:S01]  /*21580*/  MOV R3, R2 ;  /* 0x0000000200037202 */ /* 0x000fe20000000f00 */
        /* <DEDUP_REMOVED lines=20> */
.L_x_6024:
[----:B------:R-:W0:Y:S01]  /*216d0*/  I2F.U32.RP R0, R16 ;  /* 0x0000001000007306 */ /* 0x000e220000209000 */
[----:B------:R-:W-:Y:S01]  /*216e0*/  IADD3 R3, RZ, -R16, RZ ;  /* 0x80000010ff037210 */ /* 0x000fe20007ffe0ff */
[----:B------:R-:W-:Y:S01]  /*216f0*/  HFMA2.MMA R5, -RZ, RZ, 0, 0 ;  /* 0x00000000ff057435 */ /* 0x000fe200000001ff */
        /* <DEDUP_REMOVED lines=15> */
.L_x_6025:
[----:B------:R-:W-:Y:S05]  /*217f0*/  BSYNC B0 ;  /* 0x0000000000007941 */ /* 0x000fea0003800000 */
.L_x_6023:
        /* <DEDUP_REMOVED lines=8> */
.L_x_6016:
        /* <DEDUP_REMOVED lines=16> */
.L_x_6028:
        /* <DEDUP_REMOVED lines=26> */
.L_x_6027:
[----:B------:R-:W-:Y:S05]  /*21b20*/  BSYNC B8 ;  /* 0x0000000000087941 */ /* 0x000fea0003800000 */
.L_x_6026:
[----:B------:R-:W-:-:S05]  /*21b30*/  IADD3 R16, P0, R16, 0x4, RZ ;  /* 0x0000000410107810 */ /* 0x000fca0007f1e0ff */
[----:B------:R-:W-:Y:S01]  /*21b40*/  IMAD.X R17, RZ, RZ, R17, P0 ;  /* 0x000000ffff117224 */ /* 0x000fe200000e0611 */
[----:B------:R-:W-:-:S04]  /*21b50*/  ISETP.GE.U32.AND P0, PT, R16, R19, PT ;  /* 0x000000131000720c */ /* 0x000fc80003f06070 */
[----:B------:R-:W-:-:S13]  /*21b60*/  ISETP.GE.U32.AND.EX P0, PT, R17, R18, PT, P0 ;  /* 0x000000121100720c */ /* 0x000fda0003f06100 */
[----:B------:R-:W-:Y:S05]  /*21b70*/  @!P0 BRA `(.L_x_6028) ;  /* 0xfffffe0000008947 */ /* 0x000fea000383ffff */
.L_x_5995:
[----:B------:R-:W-:Y:S05]  /*21b80*/  BSYNC B7 ;  /* 0x0000000000077941 */ /* 0x000fea0003800000 */
.L_x_5994:
        /* <DEDUP_REMOVED lines=29> */
.L_x_6032:
[----:B------:R-:W-:Y:S05]  /*21d60*/  BSYNC B8 ;  /* 0x0000000000087941 */ /* 0x000fea0003800000 */
.L_x_6031:
        /* <DEDUP_REMOVED lines=24> */
.L_x_6034:
[----:B------:R-:W-:Y:S05]  /*21ef0*/  BSYNC B8 ;  /* 0x0000000000087941 */ /* 0x000fea0003800000 */
.L_x_6033:
        /* <DEDUP_REMOVED lines=26> */
.L_x_6036:
[----:B------:R-:W-:Y:S05]  /*220a0*/  BSYNC B8 ;  /* 0x0000000000087941 */ /* 0x000fea0003800000 */
.L_x_6035:
[----:B------:R-:W-:Y:S01]  /*220b0*/  MOV R28, c[0x0][0x180] ;  /* 0x00006000001c7a02 */ /* 0x000fe20000000f00 */
[----:B------:R-:W-:Y:S01]  /*220c0*/  IMAD.WIDE.U32 R24, R58, c[0x0][0x178], RZ ;  /* 0x00005e003a187a25 */ /* 0x000fe200078e00ff */
[----:B------:R-:W-:Y:S02]  /*220d0*/  SHF.R.S32.HI R0, RZ, 0x1f, R58 ;  /* 0x0000001fff007819 */ /* 0x000fe4000001143a */
[C---:B------:R-:W-:Y:S01]  /*220e0*/  IADD3 R26, R28.reuse, -0x1, RZ ;  /* 0xffffffff1c1a7810 */ /* 0x040fe20007ffe0ff */
[----:B------:R-:W-:Y:S01]  /*220f0*/  IMAD.MOV.U32 R2, RZ, RZ, RZ ;  /* 0x000000ffff027224 */ /* 0x000fe200078e00ff */
[----:B------:R-:W-:Y:S01]  /*22100*/  LOP3.LUT R28, R28, 0x3, RZ, 0xc0, !PT ;  /* 0x000000031c1c7812 */ /* 0x000fe200078ec0ff */
[----:B------:R-:W-:Y:S01]  /*22110*/  IMAD R3, R0, c[0x0][0x178], RZ ;  /* 0x00005e0000037a24 */ /* 0x000fe200078e02ff */
[----:B------:R-:W-:Y:S01]  /*22120*/  ISETP.GE.U32.AND P0, PT, R26, 0x3, PT ;  /* 0x000000031a00780c */ /* 0x000fe20003f06070 */
[----:B------:R-:W-:Y:S02]  /*22130*/  IMAD.MOV.U32 R15, RZ, RZ, RZ ;  /* 0x000000ffff0f7224 */ /* 0x000fe400078e00ff */
[----:B------:R-:W-:-:S04]  /*22140*/  IMAD R3, R58, c[0x0][0x17c], R3 ;  /* 0x00005f003a037a24 */ /* 0x000fc800078e0203 */
[----:B------:R-:W-:-:S06]  /*22150*/  IMAD.IADD R5, R25, 0x1, R3 ;  /* 0x0000000119057824 */ /* 0x000fcc00078e0203 */
[----:B------:R-:W-:Y:S05]  /*22160*/  @!P0 BRA `(.L_x_6037) ;  /* 0x00000ce000008947 */ /* 0x000fea0003800000 */
[----:B------:R-:W-:Y:S01]  /*22170*/  HFMA2.MMA R15, -RZ, RZ, 0, 0 ;  /* 0x00000000ff0f7435 */ /* 0x000fe200000001ff */
[----:B------:R-:W-:Y:S01]  /*22180*/  BSSY B0, `(.L_x_6037) ;  /* 0x00000cc000007945 */ /* 0x000fe20003800000 */
[----:B------:R-:W-:Y:S01]  /*22190*/  IADD3 R27, -R28, c[0x0][0x180], RZ ;  /* 0x000060001c1b7a10 */ /* 0x000fe20007ffe1ff */
[----:B------:R-:W-:Y:S02]  /*221a0*/  IMAD.MOV.U32 R2, RZ, RZ, RZ ;  /* 0x000000ffff027224 */ /* 0x000fe400078e00ff */
.L_x_6050:
        /* <DEDUP_REMOVED lines=13> */
[----:B------:R-:W-:Y:S01]  /*22280*/  MOV R18, R4 ;  /* 0x0000000400127202 */ /* 0x000fe20000000f00 */
[----:B------:R-:W-:Y:S01]  /*22290*/  IMAD.MOV.U32 R19, RZ, RZ, R3 ;  /* 0x000000ffff137224 */ /* 0x000fe200078e0003 */
[----:B------:R-:W-:Y:S05]  /*222a0*/  BRA `(.L_x_6040) ;  /* 0x0000013000007947 */ /* 0x000fea0003800000 */
.L_x_6039:
        /* <DEDUP_REMOVED lines=19> */
.L_x_6040:
[----:B------:R-:W-:Y:S05]  /*223e0*/  BSYNC B1 ;  /* 0x0000000000017941 */ /* 0x000fea0003800000 */
.L_x_6038:
[----:B------:R-:W-:-:S04]  /*223f0*/  LEA R16, P0, R26, c[0x0][0x190], 0x3 ;  /* 0x000064001a107a11 */ /* 0x000fc800078018ff */
[----:B------:R-:W-:Y:S02]  /*22400*/  LEA.HI.X R17, R26, c[0x0][0x194], R12, 0x3, P0 ;  /* 0x000065001a117a11 */ /* 0x000fe400000f1c0c */
[----:B------:R-:W2:Y:S04]  /*22410*/  LDG.E.64 R12, [R20.64+-0x8] ;  /* 0xfffff824140c7981 */ /* 0x000ea8000c1e1b00 */
[----:B------:R-:W3:Y:S01]  /*22420*/  LDG.E.64 R6, [R16.64] ;  /* 0x0000002410067981 */ /* 0x000ee2000c1e1b00 */
        /* <DEDUP_REMOVED lines=25> */
.L_x_6042:
        /* <DEDUP_REMOVED lines=19> */
.L_x_6043:
[----:B------:R-:W-:Y:S05]  /*226f0*/  BSYNC B1 ;  /* 0x0000000000017941 */ /* 0x000fea0003800000 */
.L_x_6041:
        /* <DEDUP_REMOVED lines=29> */
.L_x_6045:
        /* <DEDUP_REMOVED lines=19> */
.L_x_6046:
[----:B------:R-:W-:Y:S05]  /*22a00*/  BSYNC B1 ;  /* 0x0000000000017941 */ /* 0x000fea0003800000 */
.L_x_6044:
        /* <DEDUP_REMOVED lines=28> */
.L_x_6048:
        /* <DEDUP_REMOVED lines=19> */
.L_x_6049:
[----:B------:R-:W-:Y:S05]  /*22d00*/  BSYNC B1 ;  /* 0x0000000000017941 */ /* 0x000fea0003800000 */
.L_x_6047:
        /* <DEDUP_REMOVED lines=20> */
.L_x_6037:
        /* <DEDUP_REMOVED lines=18> */
.L_x_6053:
        /* <DEDUP_REMOVED lines=19> */
.L_x_6054:
[----:B------:R-:W-:Y:S05]  /*230a0*/  BSYNC B0 ;  /* 0x0000000000007941 */ /* 0x000fea0003800000 */
.L_x_6052:
        /* <DEDUP_REMOVED lines=14> */
[----:B------:R-:W-:-:S05]  /*23190*/  IMAD.WIDE.U32 R2, R6, R4, R2 ;  /* 0x0000000406027225 */ /* 0x000fca00078e0002 */
        /* <DEDUP_REMOVED lines=15> */
.L_x_6056:
        /* <DEDUP_REMOVED lines=19> */
.L_x_6057:
[----:B------:R-:W-:Y:S05]  /*233c0*/  BSYNC B0 ;  /* 0x0000000000007941 */ /* 0x000fea0003800000 */
.L_x_6055:
        /* <DEDUP_REMOVED lines=30> */
.L_x_6059:
        /* <DEDUP_REMOVED lines=18> */
.L_x_6060:
[----:B------:R-:W-:Y:S05]  /*236d0*/  BSYNC B0 ;  /* 0x0000000000007941 */ /* 0x000fea0003800000 */
.L_x_6058:
[----:B------:R-:W2:Y:S01]  /*236e0*/  LDG.E.64 R12, [R12.64+-0x10] ;  /* 0xfffff0240c0c7981 */ /* 0x000ea2000c1e1b00 */
[----:B------:R-:W-:Y:S02]  /*236f0*/  IMAD.MOV.U32 R3, RZ, RZ, R15 ;  /* 0x000000ffff037224 */ /* 0x000fe400078e000f */
[----:B--2---:R-:W-:Y:S02]  /*23700*/  IMAD R5, R5, R12, RZ ;  /* 0x0000000c05057224 */ /* 0x004fe400078e02ff */
[----:B------:R-:W-:-:S04]  /*23710*/  IMAD.WIDE.U32 R2, R12, R4, R2 ;  /* 0x000000040c027225 */ /* 0x000fc800078e0002 */
[----:B------:R-:W-:-:S05]  /*23720*/  IMAD R5, R13, R4, R5 ;  /* 0x000000040d057224 */ /* 0x000fca00078e0205 */
[----:B------:R-:W-:Y:S02]  /*23730*/  IADD3 R15, R3, R5, RZ ;  /* 0x00000005030f7210 */ /* 0x000fe40007ffe0ff */
.L_x_6051:
[CC--:B------:R-:W-:Y:S02]  /*23740*/  IADD3 R17, P0, R40.reuse, R2.reuse, RZ ;  /* 0x0000000228117210 */ /* 0x0c0fe40007f1e0ff */
        /* <DEDUP_REMOVED lines=15> */
.L_x_6063:
        /* <DEDUP_REMOVED lines=26> */
.L_x_6062:
[----:B------:R-:W-:Y:S05]  /*239e0*/  BSYNC B8 ;  /* 0x0000000000087941 */ /* 0x000fea0003800000 */
.L_x_6061:
[----:B------:R-:W-:-:S05]  /*239f0*/  IADD3 R16, P0, R16, 0x4, RZ ;  /* 0x0000000410107810 */ /* 0x000fca0007f1e0ff */
[----:B------:R-:W-:Y:S01]  /*23a00*/  IMAD.X R17, RZ, RZ, R17, P0 ;  /* 0x000000ffff117224 */ /* 0x000fe200000e0611 */
[----:B------:R-:W-:-:S04]  /*23a10*/  ISETP.GE.U32.AND P0, PT, R16, R19, PT ;  /* 0x000000131000720c */ /* 0x000fc80003f06070 */
[----:B------:R-:W-:-:S13]  /*23a20*/  ISETP.GE.U32.AND.EX P0, PT, R17, R18, PT, P0 ;  /* 0x000000121100720c */ /* 0x000fda0003f06100 */
[----:B------:R-:W-:Y:S05]  /*23a30*/  @!P0 BRA `(.L_x_6063) ;  /* 0xfffffe0000008947 */ /* 0x000fea000383ffff */
.L_x_6030:
[----:B------:R-:W-:Y:S05]  /*23a40*/  BSYNC B7 ;  /* 0x0000000000077941 */ /* 0x000fea0003800000 */
.L_x_6029:
        /* <DEDUP_REMOVED lines=29> */
.L_x_6067:
[----:B------:R-:W-:Y:S05]  /*23c20*/  BSYNC B8 ;  /* 0x0000000000087941 */ /* 0x000fea0003800000 */
.L_x_6066:
        /* <DEDUP_REMOVED lines=24> */
.L_x_6069:
[----:B------:R-:W-:Y:S05]  /*23db0*/  BSYNC B8 ;  /* 0x0000000000087941 */ /* 0x000fea0003800000 */
.L_x_6068:
        /* <DEDUP_REMOVED lines=26> */
.L_x_6071:
[----:B------:R-:W-:Y:S05]  /*23f60*/  BSYNC B8 ;  /* 0x0000000000087941 */ /* 0x000fea0003800000 */
.L_x_6070:
        /* <DEDUP_REMOVED lines=16> */
.L_x_6085:
        /* <DEDUP_REMOVED lines=16> */
.L_x_6074:
        /* <DEDUP_REMOVED lines=19> */
.L_x_6075:
[----:B------:R-:W-:Y:S05]  /*242a0*/  BSYNC B1 ;  /* 0x0000000000017941 */ /* 0x000fea0003800000 */
.L_x_6073:
        /* <DEDUP_REMOVED lines=29> */
.L_x_6077:
        /* <DEDUP_REMOVED lines=19> */
.L_x_6078:
[----:B------:R-:W-:Y:S05]  /*245b0*/  BSYNC B1 ;  /* 0x0000000000017941 */ /* 0x000fea0003800000 */
.L_x_6076:
        /* <DEDUP_REMOVED lines=29> */
.L_x_6080:
        /* <DEDUP_REMOVED lines=19> */
.L_x_6081:
[----:B------:R-:W-:Y:S05]  /*248c0*/  BSYNC B1 ;  /* 0x0000000000017941 */ /* 0x000fea0003800000 */
.L_x_6079:
        /* <DEDUP_REMOVED lines=28> */
.L_x_6083:
        /* <DEDUP_REMOVED lines=19> */
.L_x_6084:
[----:B------:R-:W-:Y:S05]  /*24bc0*/  BSYNC B1 ;  /* 0x0000000000017941 */ /* 0x000fea0003800000 */
.L_x_6082:
        /* <DEDUP_REMOVED lines=16> */
[----:B------:R-:W-:-:S05]  /*24cd0*/  IMAD.WIDE.U32 R2, R16, R6, R2 ;  /* 0x0000000610027225 */ /* 0x000fca00078e0002 */
[----:B------:R-:W-:Y:S01]  /*24ce0*/  IADD3 R15, R3, R7, RZ ;  /* 0x00000007030f7210 */ /* 0x000fe20007ffe0ff */
[----:B------:R-:W-:Y:S05]  /*24cf0*/  @P0 BRA `(.L_x_6085) ;  /* 0xfffff37000000947 */ /* 0x000fea000383ffff */
[----:B------:R-:W-:Y:S05]  /*24d00*/  BSYNC B0 ;  /* 0x0000000000007941 */ /* 0x000fea0003800000 */
.L_x_6072:
        /* <DEDUP_REMOVED lines=18> */
.L_x_6088:
        /* <DEDUP_REMOVED lines=19> */
.L_x_6089:
[----:B------:R-:W-:Y:S05]  /*24f60*/  BSYNC B0 ;  /* 0x0000000000007941 */ /* 0x000fea0003800000 */
.L_x_6087:
        /* <DEDUP_REMOVED lines=30> */
.L_x_6091:
        /* <DEDUP_REMOVED lines=19> */
.L_x_6092:
[----:B------:R-:W-:Y:S05]  /*25280*/  BSYNC B0 ;  /* 0x0000000000007941 */ /* 0x000fea0003800000 */
.L_x_6090:
        /* <DEDUP_REMOVED lines=30> */
.L_x_6094:
        /* <DEDUP_REMOVED lines=18> */
.L_x_6095:
[----:B------:R-:W-:Y:S05]  /*25590*/  BSYNC B0 ;  /* 0x0000000000007941 */ /* 0x000fea0003800000 */
.L_x_6093:
[----:B------:R-:W2:Y:S01]  /*255a0*/  LDG.E.64 R12, [R12.64+-0x10] ;  /* 0xfffff0240c0c7981 */ /* 0x000ea2000c1e1b00 */
[----:B------:R-:W-:Y:S01]  /*255b0*/  MOV R3, R15 ;  /* 0x0000000f00037202 */ /* 0x000fe20000000f00 */
[----:B--2---:R-:W-:-:S04]  /*255c0*/  IMAD R5, R5, R12, RZ ;  /* 0x0000000c05057224 */ /* 0x004fc800078e02ff */
[----:B------:R-:W-:-:S04]  /*255d0*/  IMAD.WIDE.U32 R2, R12, R4, R2 ;  /* 0x000000040c027225 */ /* 0x000fc800078e0002 */
[----:B------:R-:W-:-:S04]  /*255e0*/  IMAD R5, R13, R4, R5 ;  /* 0x000000040d057224 */ /* 0x000fc800078e0205 */
[----:B------:R-:W-:Y:S02]  /*255f0*/  IMAD.IADD R15, R3, 0x1, R5 ;  /* 0x00000001030f7824 */ /* 0x000fe400078e0205 */
.L_x_6086:
        /* <DEDUP_REMOVED lines=16> */
.L_x_6098:
        /* <DEDUP_REMOVED lines=26> */
.L_x_6097:
[----:B------:R-:W-:Y:S05]  /*258a0*/  BSYNC B8 ;  /* 0x0000000000087941 */ /* 0x000fea0003800000 */
.L_x_6096:
[----:B------:R-:W-:-:S05]  /*258b0*/  IADD3 R16, P0, R16, 0x4, RZ ;  /* 0x0000000410107810 */ /* 0x000fca0007f1e0ff */
[----:B------:R-:W-:Y:S01]  /*258c0*/  IMAD.X R17, RZ, RZ, R17, P0 ;  /* 0x000000ffff117224 */ /* 0x000fe200000e0611 */
[----:B------:R-:W-:-:S04]  /*258d0*/  ISETP.GE.U32.AND P0, PT, R16, R19, PT ;  /* 0x000000131000720c */ /* 0x000fc80003f06070 */
[----:B------:R-:W-:-:S13]  /*258e0*/  ISETP.GE.U32.AND.EX P0, PT, R17, R18, PT, P0 ;  /* 0x000000121100720c */ /* 0x000fda0003f06100 */
[----:B------:R-:W-:Y:S05]  /*258f0*/  @!P0 BRA `(.L_x_6098) ;  /* 0xfffffe0000008947 */ /* 0x000fea000383ffff */
.L_x_6065:
[----:B------:R-:W-:Y:S05]  /*25900*/  BSYNC B7 ;  /* 0x0000000000077941 */ /* 0x000fea0003800000 */
.L_x_6064:
[----:B------:R-:W0:Y:S02]  /*25910*/  S2R R0, SR_TID.X ;  /* 0x0000000000007919 */ /* 0x000e240000002100 */
        /* <DEDUP_REMOVED lines=27> */
.L_x_6100:
[----:B------:R-:W-:Y:S05]  /*25ad0*/  BSYNC B7 ;  /* 0x0000000000077941 */ /* 0x000fea0003800000 */
.L_x_6099:
        /* <DEDUP_REMOVED lines=24> */
.L_x_6102:
[----:B------:R-:W-:Y:S05]  /*25c60*/  BSYNC B7 ;  /* 0x0000000000077941 */ /* 0x000fea0003800000 */
.L_x_6101:
        /* <DEDUP_REMOVED lines=26> */
.L_x_6104:
[----:B------:R-:W-:Y:S05]  /*25e10*/  BSYNC B7 ;  /* 0x0000000000077941 */ /* 0x000fea0003800000 */
.L_x_6103:
[----:B------:R-:W-:Y:S01]  /*25e20*/  IMAD.MOV.U32 R28, RZ, RZ, c[0x0][0x180] ;  /* 0x00006000ff1c7624 */ /* 0x000fe200078e00ff */
[----:B------:R-:W-:Y:S01]  /*25e30*/  MOV R15, RZ ;  /* 0x000000ff000f7202 */ /* 0x000fe20000000f00 */
[----:B------:R-:W-:Y:S02]  /*25e40*/  IMAD R3, R47, c[0x0][0x178], RZ ;  /* 0x00005e002f037a24 */ /* 0x000fe400078e02ff */
[----:B------:R-:W-:Y:S01]  /*25e50*/  IMAD.WIDE.U32 R24, R46, c[0x0][0x178], RZ ;  /* 0x00005e002e187a25 */ /* 0x000fe200078e00ff */
[C---:B------:R-:W-:Y:S02]  /*25e60*/  IADD3 R26, R28.reuse, -0x1, RZ ;  /* 0xffffffff1c1a7810 */ /* 0x040fe40007ffe0ff */
[----:B------:R-:W-:Y:S01]  /*25e70*/  LOP3.LUT R28, R28, 0x3, RZ, 0xc0, !PT ;  /* 0x000000031c1c7812 */ /* 0x000fe200078ec0ff */
[----:B------:R-:W-:Y:S01]  /*25e80*/  IMAD R3, R46, c[0x0][0x17c], R3 ;  /* 0x00005f002e037a24 */ /* 0x000fe200078e0203 */
[----:B------:R-:W-:Y:S01]  /*25e90*/  ISETP.GE.U32.AND P0, PT, R26, 0x3, PT ;  /* 0x000000031a00780c */ /* 0x000fe20003f06070 */
[----:B------:R-:W-:-:S02]  /*25ea0*/  IMAD.MOV.U32 R2, RZ, RZ, RZ ;  /* 0x000000ffff027224 */ /* 0x000fc400078e00ff */
[----:B------:R-:W-:-:S10]  /*25eb0*/  IMAD.IADD R5, R25, 0x1, R3 ;  /* 0x0000000119057824 */ /* 0x000fd400078e0203 */
[----:B------:R-:W-:Y:S05]  /*25ec0*/  @!P0 BRA `(.L_x_6105) ;  /* 0x00000ce000008947 */ /* 0x000fea0003800000 */
[----:B------:R-:W-:Y:S01]  /*25ed0*/  BSSY B0, `(.L_x_6105) ;  /* 0x00000cd000007945 */ /* 0x000fe20003800000 */
[----:B------:R-:W-:Y:S01]  /*25ee0*/  IADD3 R27, -R28, c[0x0][0x180], RZ ;  /* 0x000060001c1b7a10 */ /* 0x000fe20007ffe1ff */
[----:B------:R-:W-:Y:S02]  /*25ef0*/  IMAD.MOV.U32 R2, RZ, RZ, RZ ;  /* 0x000000ffff027224 */ /* 0x000fe400078e00ff */
[----:B------:R-:W-:Y:S02]  /*25f00*/  IMAD.MOV.U32 R15, RZ, RZ, RZ ;  /* 0x000000ffff0f7224 */ /* 0x000fe400078e00ff */
.L_x_6118:
        /* <DEDUP_REMOVED lines=16> */
.L_x_6107:
        /* <DEDUP_REMOVED lines=19> */
.L_x_6108:
[----:B------:R-:W-:Y:S05]  /*26140*/  BSYNC B1 ;  /* 0x0000000000017941 */ /* 0x000fea0003800000 */
.L_x_6106:
        /* <DEDUP_REMOVED lines=29> */
.L_x_6110:
        /* <DEDUP_REMOVED lines=19> */
.L_x_6111:
[----:B------:R-:W-:Y:S05]  /*26450*/  BSYNC B1 ;  /* 0x0000000000017941 */ /* 0x000fea0003800000 */
.L_x_6109:
        /* <DEDUP_REMOVED lines=29> */
.L_x_6113:
        /* <DEDUP_REMOVED lines=19> */
.L_x_6114:
[----:B------:R-:W-:Y:S05]  /*26760*/  BSYNC B1 ;  /* 0x0000000000017941 */ /* 0x000fea0003800000 */
.L_x_6112:
        /* <DEDUP_REMOVED lines=28> */
.L_x_6116:
        /* <DEDUP_REMOVED lines=19> */
.L_x_6117:
[----:B------:R-:W-:Y:S05]  /*26a60*/  BSYNC B1 ;  /* 0x0000000000017941 */ /* 0x000fea0003800000 */
.L_x_6115:
        /* <DEDUP_REMOVED lines=17> */
[----:B------:R-:W-:Y:S01]  /*26b80*/  IMAD.IADD R15, R3, 0x1, R7 ;  /* 0x00000001030f7824 */ /* 0x000fe200078e0207 */
[----:B------:R-:W-:Y:S05]  /*26b90*/  @P0 BRA `(.L_x_6118) ;  /* 0xfffff37000000947 */ /* 0x000fea000383ffff */
[----:B------:R-:W-:Y:S05]  /*26ba0*/  BSYNC B0 ;  /* 0x0000000000007941 */ /* 0x000fea0003800000 */
.L_x_6105:
        /* <DEDUP_REMOVED lines=18> */
.L_x_6121:
        /* <DEDUP_REMOVED lines=19> */
.L_x_6122:
[----:B------:R-:W-:Y:S05]  /*26e00*/  BSYNC B0 ;  /* 0x0000000000007941 */ /* 0x000fea0003800000 */
.L_x_6120:
        /* <DEDUP_REMOVED lines=30> */
.L_x_6124:
        /* <DEDUP_REMOVED lines=19> */
.L_x_6125:
[----:B------:R-:W-:Y:S05]  /*27120*/  BSYNC B0 ;  /* 0x0000000000007941 */ /* 0x000fea0003800000 */
.L_x_6123:
        /* <DEDUP_REMOVED lines=30> */
.L_x_6127:
        /* <DEDUP_REMOVED lines=18> */
.L_x_6128:
[----:B------:R-:W-:Y:S05]  /*27430*/  BSYNC B0 ;  /* 0x0000000000007941 */ /* 0x000fea0003800000 */
.L_x_6126:
[----:B------:R-:W2:Y:S01]  /*27440*/  LDG.E.64 R12, [R12.64+-0x10] ;  /* 0xfffff0240c0c7981 */ /* 0x000ea2000c1e1b00 */
[----:B------:R-:W-:Y:S02]  /*27450*/  IMAD.MOV.U32 R3, RZ, RZ, R15 ;  /* 0x000000ffff037224 */ /* 0x000fe400078e000f */
[----:B--2---:R-:W-:Y:S02]  /*27460*/  IMAD R5, R5, R12, RZ ;  /* 0x0000000c05057224 */ /* 0x004fe400078e02ff */
[----:B------:R-:W-:-:S04]  /*27470*/  IMAD.WIDE.U32 R2, R12, R4, R2 ;  /* 0x000000040c027225 */ /* 0x000fc800078e0002 */
[----:B------:R-:W-:-:S04]  /*27480*/  IMAD R5, R13, R4, R5 ;  /* 0x000000040d057224 */ /* 0x000fc800078e0205 */
[----:B------:R-:W-:Y:S02]  /*27490*/  IMAD.IADD R15, R3, 0x1, R5 ;  /* 0x00000001030f7824 */ /* 0x000fe400078e0205 */
.L_x_6119:
        /* <DEDUP_REMOVED lines=16> */
.L_x_6131:
        /* <DEDUP_REMOVED lines=26> */
.L_x_6130:
[----:B------:R-:W-:Y:S05]  /*27740*/  BSYNC B7 ;  /* 0x0000000000077941 */ /* 0x000fea0003800000 */
.L_x_6129:
[----:B------:R-:W-:-:S05]  /*27750*/  IADD3 R16, P0, R16, 0x4, RZ ;  /* 0x0000000410107810 */ /* 0x000fca0007f1e0ff */
[----:B------:R-:W-:Y:S01]  /*27760*/  IMAD.X R17, RZ, RZ, R17, P0 ;  /* 0x000000ffff117224 */ /* 0x000fe200000e0611 */
[----:B------:R-:W-:-:S04]  /*27770*/  ISETP.GE.U32.AND P0, PT, R16, R19, PT ;  /* 0x000000131000720c */ /* 0x000fc80003f06070 */
[----:B------:R-:W-:-:S13]  /*27780*/  ISETP.GE.U32.AND.EX P0, PT, R17, R18, PT, P0 ;  /* 0x000000121100720c */ /* 0x000fda0003f06100 */
[----:B------:R-:W-:Y:S05]  /*27790*/  @!P0 BRA `(.L_x_6131) ;  /* 0xfffffe0000008947 */ /* 0x000fea000383ffff */
.L_x_5853:
[----:B------:R-:W-:Y:S05]  /*277a0*/  BSYNC B6 ;  /* 0x0000000000067941 */ /* 0x000fea0003800000 */
.L_x_5763:
[----:B------:R-:W0:Y:S01]  /*277b0*/  S2R R0, SR_TID.X ;  /* 0x0000000000007919 */ /* 0x000e220000002100 */
[----:B------:R-:W-:Y:S01]  /*277c0*/  BSSY B0, `(.L_x_6132) ;  /* 0x0000033000007945 */ /* 0x000fe20003800000 */
[----:B------:R-:W-:Y:S01]  /*277d0*/  BSSY B1, `(.L_x_6133) ;  /* 0x000002b000017945 */ /* 0x000fe20003800000 */
[----:B0-----:R-:W-:-:S13]  /*277e0*/  ISETP.GE.AND P0, PT, R0, R57, PT ;  /* 0x000000390000720c */ /* 0x001fda0003f06270 */
[----:B-----5:R-:W-:Y:S01]  /*277f0*/  @!P0 IADD3 R2, R72, R0, RZ ;  /* 0x0000000048028210 */ /* 0x020fe20007ffe0ff */
[----:B------:R-:W-:Y:S01]  /*27800*/  @!P0 IMAD.MOV.U32 R3, RZ, RZ, 0x4 ;  /* 0x00000004ff038424 */ /* 0x000fe200078e00ff */
[----:B------:R-:W-:-:S03]  /*27810*/  @!P0 IADD3 R0, R0, 0x80, RZ ;  /* 0x0000008000008810 */ /* 0x000fc60007ffe0ff */
[----:B------:R-:W-:-:S05]  /*27820*/  @!P0 IMAD.WIDE.U32 R2, R2, R3, c[0x0][0x1a8] ;  /* 0x00006a0002028625 */ /* 0x000fca00078e0003 */
[----:B------:R0:W-:Y:S01]  /*27830*/  @!P0 STG.E [R2.64], RZ ;  /* 0x000000ff02008986 */ /* 0x0001e2000c101924 */
[----:B------:R-:W-:-:S13]  /*27840*/  ISETP.GE.AND P0, PT, R0, R57, PT ;  /* 0x000000390000720c */ /* 0x000fda0003f06270 */
[----:B------:R-:W-:Y:S05]  /*27850*/  @P0 BRA `(.L_x_6134) ;  /* 0x000000c000000947 */ /* 0x000fea0003800000 */
[----:B0-----:R-:W-:Y:S01]  /*27860*/  IMAD.IADD R2, R72, 0x1, R0 ;  /* 0x0000000148027824 */ /* 0x001fe200078e0200 */
[----:B------:R-:W-:Y:S01]  /*27870*/  IADD3 R0, R0, 0x80, RZ ;  /* 0x0000008000007810 */ /* 0x000fe20007ffe0ff */
[----:B------:R-:W-:-:S03]  /*27880*/  IMAD.MOV.U32 R3, RZ, RZ, 0x4 ;  /* 0x00000004ff037424 */ /* 0x000fc600078e00ff */
[----:B------:R-:W-:Y:S01]  /*27890*/  ISETP.GE.AND P0, PT, R0, R57, PT ;  /* 0x000000390000720c */ /* 0x000fe20003f06270 */
[----:B------:R-:W-:-:S05]  /*278a0*/  IMAD.WIDE.U32 R2, R2, R3, c[0x0][0x1a8] ;  /* 0x00006a0002027625 */ /* 0x000fca00078e0003 */
[----:B------:R0:W-:Y:S07]  /*278b0*/  STG.E [R2.64], RZ ;  /* 0x000000ff02007986 */ /* 0x0001ee000c101924 */
[----:B------:R-:W-:Y:S05]  /*278c0*/  @P0 BRA `(.L_x_6135) ;  /* 0x000000c000000947 */ /* 0x000fea0003800000 */
[----:B0-----:R-:W-:Y:S01]  /*278d0*/  HFMA2.MMA R3, -RZ, RZ, 0, 2.384185791015625e-07 ;  /* 0x00000004ff037435 */ /* 0x001fe200000001ff */
[----:B------:R-:W-:Y:S01]  /*278e0*/  IMAD.IADD R2, R72, 0x1, R0 ;  /* 0x0000000148027824 */ /* 0x000fe200078e0200 */
[----:B------:R-:W-:-:S08]  /*278f0*/  IADD3 R0, R0, 0x80, RZ ;  /* 0x0000008000007810 */ /* 0x000fd00007ffe0ff */
[----:B------:R-:W-:-:S05]  /*27900*/  IMAD.WIDE.U32 R2, R2, R3, c[0x0][0x1a8] ;  /* 0x00006a0002027625 */ /* 0x000fca00078e0003 */
[----:B------:R0:W-:Y:S02]  /*27910*/  STG.E [R2.64], RZ ;  /* 0x000000ff02007986 */ /* 0x0001e4000c101924 */
.L_x_6134:
[----:B0-----:R-:W-:-:S13]  /*27920*/  ISETP.GE.AND P0, PT, R0, R57, PT ;  /* 0x000000390000720c */ /* 0x001fda0003f06270 */
[----:B------:R-:W-:Y:S05]  /*27930*/  @P0 BRA `(.L_x_6136) ;  /* 0x000000c000000947 */ /* 0x000fea0003800000 */
[----:B------:R-:W-:Y:S01]  /*27940*/  IMAD.IADD R2, R72, 0x1, R0 ;  /* 0x0000000148027824 */ /* 0x000fe200078e0200 */
[----:B------:R-:W-:Y:S01]  /*27950*/  IADD3 R0, R0, 0x80, RZ ;  /* 0x0000008000007810 */ /* 0x000fe20007ffe0ff */
[----:B------:R-:W-:-:S04]  /*27960*/  IMAD.MOV.U32 R3, RZ, RZ, 0x4 ;  /* 0x00000004ff037424 */ /* 0x000fc800078e00ff */
[----:B------:R-:W-:-:S05]  /*27970*/  IMAD.WIDE.U32 R2, R2, R3, c[0x0][0x1a8] ;  /* 0x00006a0002027625 */ /* 0x000fca00078e0003 */
[----:B------:R0:W-:Y:S02]  /*27980*/  STG.E [R2.64], RZ ;  /* 0x000000ff02007986 */ /* 0x0001e4000c101924 */
.L_x_6135:
[----:B------:R-:W-:-:S13]  /*27990*/  ISETP.GE.AND P0, PT, R0, R57, PT ;  /* 0x000000390000720c */ /* 0x000fda0003f06270 */
[----:B------:R-:W-:Y:S05]  /*279a0*/  @P0 BRA `(.L_x_6137) ;  /* 0x000000d000000947 */ /* 0x000fea0003800000 */
[----:B0-----:R-:W-:Y:S01]  /*279b0*/  IMAD.IADD R2, R72, 0x1, R0 ;  /* 0x0000000148027824 */ /* 0x001fe200078e0200 */
[----:B------:R-:W-:Y:S01]  /*279c0*/  IADD3 R0, R0, 0x80, RZ ;  /* 0x0000008000007810 */ /* 0x000fe20007ffe0ff */
[----:B------:R-:W-:-:S04]  /*279d0*/  IMAD.MOV.U32 R3, RZ, RZ, 0x4 ;  /* 0x00000004ff037424 */ /* 0x000fc800078e00ff */
[----:B------:R-:W-:-:S05]  /*279e0*/  IMAD.WIDE.U32 R2, R2, R3, c[0x0][0x1a8] ;  /* 0x00006a0002027625 */ /* 0x000fca00078e0003 */
[----:B------:R0:W-:Y:S02]  /*279f0*/  STG.E [R2.64], RZ ;  /* 0x000000ff02007986 */ /* 0x0001e4000c101924 */
.L_x_6136:
[----:B------:R-:W-:-:S13]  /*27a00*/  ISETP.GE.AND P0, PT, R0, R57, PT ;  /* 0x000000390000720c */ /* 0x000fda0003f06270 */
[----:B------:R-:W-:Y:S01]  /*27a10*/  @P0 BREAK B1 ;  /* 0x0000000000010942 */ /* 0x000fe20003800000 */
[----:B------:R-:W-:Y:S05]  /*27a20*/  @P0 BRA `(.L_x_6138) ;  /* 0x000000c000000947 */ /* 0x000fea0003800000 */
[----:B0-----:R-:W-:Y:S01]  /*27a30*/  IADD3 R2, R72, R0, RZ ;  /* 0x0000000048027210 */ /* 0x001fe20007ffe0ff */
[----:B------:R-:W-:Y:S01]  /*27a40*/  IMAD.MOV.U32 R3, RZ, RZ, 0x4 ;  /* 0x00000004ff037424 */ /* 0x000fe200078e00ff */
[----:B------:R-:W-:-:S03]  /*27a50*/  IADD3 R0, R0, 0x80, RZ ;  /* 0x0000008000007810 */ /* 0x000fc60007ffe0ff */
[----:B------:R-:W-:-:S05]  /*27a60*/  IMAD.WIDE.U32 R2, R2, R3, c[0x0][0x1a8] ;  /* 0x00006a0002027625 */ /* 0x000fca00078e0003 */
[----:B------:R0:W-:Y:S02]  /*27a70*/  STG.E [R2.64], RZ ;  /* 0x000000ff02007986 */ /* 0x0001e4000c101924 */
.L_x_6137:
[----:B------:R-:W-:Y:S05]  /*27a80*/  BSYNC B1 ;  /* 0x0000000000017941 */ /* 0x000fea0003800000 */
.L_x_6133:
[----:B------:R-:W-:-:S13]  /*27a90*/  ISETP.GE.AND P0, PT, R0, R57, PT ;  /* 0x000000390000720c */ /* 0x000fda0003f06270 */
[----:B0-----:R-:W-:Y:S01]  /*27aa0*/  @!P0 IMAD.IADD R2, R72, 0x1, R0 ;  /* 0x0000000148028824 */ /* 0x001fe200078e0200 */
[----:B------:R-:W-:Y:S01]  /*27ab0*/  @!P0 IADD3 R0, R0, 0x80, RZ ;  /* 0x0000008000008810 */ /* 0x000fe20007ffe0ff */
[----:B------:R-:W-:-:S04]  /*27ac0*/  @!P0 IMAD.MOV.U32 R3, RZ, RZ, 0x4 ;  /* 0x00000004ff038424 */ /* 0x000fc800078e00ff */
[----:B------:R-:W-:-:S05]  /*27ad0*/  @!P0 IMAD.WIDE.U32 R2, R2, R3, c[0x0][0x1a8] ;  /* 0x00006a0002028625 */ /* 0x000fca00078e0003 */
[----:B------:R0:W-:Y:S02]  /*27ae0*/  @!P0 STG.E [R2.64], RZ ;  /* 0x000000ff02008986 */ /* 0x0001e4000c101924 */
.L_x_6138:
[----:B------:R-:W-:Y:S05]  /*27af0*/  BSYNC B0 ;  /* 0x0000000000007941 */ /* 0x000fea0003800000 */
.L_x_6132:
[----:B------:R-:W-:-:S13]  /*27b00*/  ISETP.GE.AND P0, PT, R0, R57, PT ;  /* 0x000000390000720c */ /* 0x000fda0003f06270 */
[----:B------:R-:W-:Y:S05]  /*27b10*/  @P0 EXIT ;  /* 0x000000000000094d */ /* 0x000fea0003800000 */
[----:B0-----:R-:W-:Y:S01]  /*27b20*/  MOV R3, 0x4 ;  /* 0x0000000400037802 */ /* 0x001fe20000000f00 */
[----:B------:R-:W-:-:S04]  /*27b30*/  IMAD.IADD R2, R72, 0x1, R0 ;  /* 0x0000000148027824 */ /* 0x000fc800078e0200 */
[----:B------:R-:W-:-:S05]  /*27b40*/  IMAD.WIDE.U32 R2, R2, R3, c[0x0][0x1a8] ;  /* 0x00006a0002027625 */ /* 0x000fca00078e0003 */
[----:B------:R-:W-:Y:S01]  /*27b50*/  STG.E [R2.64], RZ ;  /* 0x000000ff02007986 */ /* 0x000fe2000c101924 */
[----:B------:R-:W-:Y:S05]  /*27b60*/  EXIT ;  /* 0x000000000000794d */ /* 0x000fea0003800000 */
        .weak           $__internal_16_$__cuda_sm20_div_s64
        .type           $__internal_16_$__cuda_sm20_div_s64,@function
        .size           $__internal_16_$__cuda_sm20_div_s64,($__internal_17_$__cuda_sm20_rem_s64 - $__internal_16_$__cuda_sm20_div_s64)
$__internal_16_$__cuda_sm20_div_s64:
        /* <DEDUP_REMOVED lines=19> */
[----:B------:R-:W-:Y:S02]  /*27ca0*/  IMAD R7, R9, R7, RZ ;  /* 0x0000000709077224 */ /* 0x000fe400078e02ff */
[----:B------:R-:W-:-:S03]  /*27cb0*/  IMAD.X R8, R8, 0x1, R9, P0 ;  /* 0x0000000108087824 */ /* 0x000fc600000e0609 */
        /* <DEDUP_REMOVED lines=9> */
[----:B------:R-:W-:-:S04]  /*27d50*/  IMAD.HI.U32 R37, P0, R7, R9, R36 ;  /* 0x0000000907257227 */ /* 0x000fc80007800024 */
[----:B------:R-:W-:-:S04]  /*27d60*/  IMAD.HI.U32 R9, R7, R8, RZ ;  /* 0x0000000807097227 */ /* 0x000fc800078e00ff */
[----:B------:R-:W-:Y:S01]  /*27d70*/  IMAD R36, R7, R8, RZ ;  /* 0x0000000807247224 */ /* 0x000fe200078e02ff */
[----:B------:R-:W-:Y:S01]  /*27d80*/  IADD3 R8, P2, RZ, -R6, RZ ;  /* 0x80000006ff087210 */ /* 0x000fe20007f5e0ff */
[----:B------:R-:W-:Y:S01]  /*27d90*/  IMAD.X R9, R9, 0x1, R7, P1 ;  /* 0x0000000109097824 */ /* 0x000fe200008e0607 */
[----:B------:R-:W-:-:S04]  /*27da0*/  ISETP.GE.AND P1, PT, R5, RZ, PT ;  /* 0x000000ff0500720c */ /* 0x000fc80003f26270 */
[----:B------:R-:W-:Y:S01]  /*27db0*/  SEL R8, R8, R6, !P1 ;  /* 0x0000000608087207 */ /* 0x000fe20004800000 */
        /* <DEDUP_REMOVED lines=11> */
[----:B------:R-:W-:Y:S02]  /*27e70*/  IMAD.X R9, RZ, RZ, R9, P0 ;  /* 0x000000ffff097224 */ /* 0x000fe400000e0609 */
[----:B------:R-:W-:-:S03]  /*27e80*/  IMAD.WIDE.U32 R36, R7, R10, RZ ;  /* 0x0000000a07247225 */ /* 0x000fc600078e00ff */
[----:B------:R-:W-:Y:S02]  /*27e90*/  IADD3.X R9, RZ, R9, RZ, P1, !PT ;  /* 0x00000009ff097210 */ /* 0x000fe40000ffe4ff */
[----:B------:R-:W-:Y:S01]  /*27ea0*/  IADD3 R8, P0, -R36, R8, RZ ;  /* 0x0000000824087210 */ /* 0x000fe20007f1e1ff */
[----:B------:R-:W-:-:S03]  /*27eb0*/  IMAD R36, R7, R11, R37 ;  /* 0x0000000b07247224 */ /* 0x000fc600078e0225 */
        /* <DEDUP_REMOVED lines=8> */
[----:B------:R-:W-:-:S04]  /*27f40*/  IADD3 R10, P2, R7, 0x1, RZ ;  /* 0x00000001070a7810 */ /* 0x000fc80007f5e0ff */
[----:B------:R-:W-:Y:S01]  /*27f50*/  SEL R8, R8, R6, P1 ;  /* 0x0000000608087207 */ /* 0x000fe20000800000 */
[----:B------:R-:W-:Y:S01]  /*27f60*/  IMAD.X R6, RZ, RZ, R9, P2 ;  /* 0x000000ffff067224 */ /* 0x000fe200010e0609 */
[----:B------:R-:W-:Y:S02]  /*27f70*/  SEL R7, R10, R7, P1 ;  /* 0x000000070a077207 */ /* 0x000fe40000800000 */
[----:B------:R-:W-:Y:S02]  /*27f80*/  ISETP.GE.U32.AND.EX P0, PT, R8, R11, PT, P0 ;  /* 0x0000000b0800720c */ /* 0x000fe40003f06100 */
[----:B------:R-:W-:Y:S02]  /*27f90*/  SEL R6, R6, R9, P1 ;  /* 0x0000000906067207 */ /* 0x000fe40000800000 */
[----:B------:R-:W-:-:S04]  /*27fa0*/  IADD3 R8, P1, R7, 0x1, RZ ;  /* 0x0000000107087810 */ /* 0x000fc80007f3e0ff */
[----:B------:R-:W-:Y:S01]  /*27fb0*/  SEL R7, R8, R7, P0 ;  /* 0x0000000708077207 */ /* 0x000fe20000000000 */
[----:B------:R-:W-:Y:S01]  /*27fc0*/  IMAD.X R9, RZ, RZ, R6, P1 ;  /* 0x000000ffff097224 */ /* 0x000fe200008e0606 */
[----:B------:R-:W-:-:S04]  /*27fd0*/  LOP3.LUT R8, R3, R5, RZ, 0x3c, !PT ;  /* 0x0000000503087212 */ /* 0x000fc800078e3cff */
[----:B------:R-:W-:Y:S02]  /*27fe0*/  SEL R6, R9, R6, P0 ;  /* 0x0000000609067207 */ /* 0x000fe40000000000 */
[----:B------:R-:W-:Y:S02]  /*27ff0*/  IADD3 R9, P2, RZ, -R7, RZ ;  /* 0x80000007ff097210 */ /* 0x000fe40007f5e0ff */
[----:B------:R-:W-:Y:S02]  /*28000*/  ISETP.NE.U32.AND P0, PT, R4, RZ, PT ;  /* 0x000000ff0400720c */ /* 0x000fe40003f05070 */
[----:B------:R-:W-:Y:S02]  /*28010*/  ISETP.GE.AND P1, PT, R8, RZ, PT ;  /* 0x000000ff0800720c */ /* 0x000fe40003f26270 */
[----:B------:R-:W-:Y:S02]  /*28020*/  IADD3.X R8, RZ, ~R6, RZ, P2, !PT ;  /* 0x80000006ff087210 */ /* 0x000fe400017fe4ff */
[----:B------:R-:W-:-:S02]  /*28030*/  ISETP.NE.AND.EX P0, PT, R3, RZ, PT, P0 ;  /* 0x000000ff0300720c */ /* 0x000fc40003f05300 */
[----:B------:R-:W-:Y:S01]  /*28040*/  SEL R4, R9, R7, !P1 ;  /* 0x0000000709047207 */ /* 0x000fe20004800000 */
[----:B------:R-:W-:Y:S01]  /*28050*/  IMAD.MOV.U32 R7, RZ, RZ, 0x0 ;  /* 0x00000000ff077424 */ /* 0x000fe200078e00ff */
[----:B------:R-:W-:Y:S01]  /*28060*/  SEL R3, R8, R6, !P1 ;  /* 0x0000000608037207 */ /* 0x000fe20004800000 */
[----:B------:R-:W-:Y:S01]  /*28070*/  IMAD.MOV.U32 R6, RZ, RZ, R0 ;  /* 0x000000ffff067224 */ /* 0x000fe200078e0000 */
[----:B------:R-:W-:Y:S02]  /*28080*/  SEL R4, R4, 0xffffffff, P0 ;  /* 0xffffffff04047807 */ /* 0x000fe40000000000 */
[----:B------:R-:W-:Y:S01]  /*28090*/  SEL R3, R3, 0xffffffff, P0 ;  /* 0xffffffff03037807 */ /* 0x000fe20000000000 */
[----:B------:R-:W-:Y:S06]  /*280a0*/  RET.REL.NODEC R6 `(_ZN2at6native29vectorized_elementwise_kernelILi2EZZZNS0_67_GLOBAL__N__bb565c37_34_ValidateCompressedIndicesKernel_cu_33a4b88b42_validate_compressed_sparse_indices_kernelILNS2_8CDimNameE1ENS2_18CUDAKernelLauncherENS2_14EmptyVecKernelENS2_8DummyVecELm0EEEvRKNS_6TensorESA_lllENKUlvE1_clEvENKUlvE_clEvEUliiiiiE_St5arrayIPcLm6EEEEviT0_T1_) ;  /* 0xfffd7f5006007950 */ /* 0x000fec0003c3ffff */
        .weak           $__internal_17_$__cuda_sm20_rem_s64
        .type           $__internal_17_$__cuda_sm20_rem_s64,@function
        .size           $__internal_17_$__cuda_sm20_rem_s64,(.L_x_27293 - $__internal_17_$__cuda_sm20_rem_s64)
$__internal_17_$__cuda_sm20_rem_s64:
        /* <DEDUP_REMOVED lines=11> */
[----:B------:R-:W-:Y:S02]  /*28160*/  IADD3 R33, P0, RZ, -R8, RZ ;  /* 0x80000008ff217210 */ /* 0x000fe40007f1e0ff */
[----:B------:R-:W-:Y:S01]  /*28170*/  MOV R9, R6 ;  /* 0x0000000600097202 */ /* 0x000fe20000000f00 */
        /* <DEDUP_REMOVED lines=21> */
[----:B------:R-:W-:Y:S02]  /*282d0*/  IMAD R37, R6, R7, RZ ;  /* 0x0000000706257224 */ /* 0x000fe400078e02ff */
[----:B------:R-:W-:Y:S02]  /*282e0*/  IMAD.X R28, R28, 0x1, R6, P2 ;  /* 0x000000011c1c7824 */ /* 0x000fe400010e0606 */
[----:B------:R-:W-:-:S04]  /*282f0*/  IMAD.HI.U32 R9, P2, R6, R36, R8 ;  /* 0x0000002406097227 */ /* 0x000fc80007840008 */
[----:B------:R-:W-:Y:S01]  /*28300*/  IMAD.X R7, RZ, RZ, ~R10, P0 ;  /* 0x000000ffff077224 */ /* 0x000fe200000e0e0a */
[----:B------:R-:W-:-:S04]  /*28310*/  IADD3 R9, P0, R37, R9, RZ ;  /* 0x0000000925097210 */ /* 0x000fc80007f1e0ff */
[----:B------:R-:W-:Y:S01]  /*28320*/  SEL R10, R7, R10, !P1 ;  /* 0x0000000a070a7207 */ /* 0x000fe20004800000 */
[----:B------:R-:W-:Y:S01]  /*28330*/  HFMA2.MMA R7, -RZ, RZ, 0, 0 ;  /* 0x00000000ff077435 */ /* 0x000fe200000001ff */
[----:B------:R-:W-:Y:S01]  /*28340*/  IMAD.HI.U32 R6, R9, R11, RZ ;  /* 0x0000000b09067227 */ /* 0x000fe200078e00ff */
[----:B------:R-:W-:-:S08]  /*28350*/  IADD3.X R8, RZ, RZ, R28, P0, P2 ;  /* 0x000000ffff087210 */ /* 0x000fd000007e441c */
        /* <DEDUP_REMOVED lines=34> */
[----:B------:R-:W-:Y:S06]  /*28580*/  RET.REL.NODEC R4 `(_ZN2at6native29vectorized_elementwise_kernelILi2EZZZNS0_67_GLOBAL__N__bb565c37_34_ValidateCompressedIndicesKernel_cu_33a4b88b42_validate_compressed_sparse_indices_kernelILNS2_8CDimNameE1ENS2_18CUDAKernelLauncherENS2_14EmptyVecKernelENS2_8DummyVecELm0EEEvRKNS_6TensorESA_lllENKUlvE1_clEvENKUlvE_clEvEUliiiiiE_St5arrayIPcLm6EEEEviT0_T1_) ;  /* 0xfffd7a7004007950 */ /* 0x000fec0003c3ffff */
.L_x_6139:
        /* <DEDUP_REMOVED lines=15> */
.L_x_27293:


//--------------------- .text._ZN2at6native29vectorized_elementwise_kernelILi4EZZZNS0_67_GLOBAL__N__bb565c37_34_ValidateCompressedIndicesKernel_cu_33a4b88b42_validate_compressed_sparse_indices_kernelILNS2_8CDimNameE1ENS2_18CUDAKernelLauncherENS2_14EmptyVecKernelENS2_8DummyVecELm0EEEvRKNS_6TensorESA_lllENKUlvE1_clEvENKUlvE_clEvEUliiiiiE_St5arrayIPcLm6EEEEviT0_T1_ --------------------------
	.section	.text._ZN2at6native29vectorized_elementwise_kernelILi4EZZZNS0_67_GLOBAL__N__bb565c37_34_ValidateCompressedIndicesKernel_cu_33a4b88b42_validate_compressed_sparse_indices_kernelILNS2_8CDimNameE1ENS2_18CUDAKernelLauncherENS2_14EmptyVecKernelENS2_8DummyVecELm0EEEvRKNS_6TensorESA_lllENKUlvE1_clEvENKUlvE_clEvEUliiiiiE_St5arrayIPcLm6EEEEviT0_T1_,"ax",@progbits
	.sectioninfo	@"SHI_REGISTERS=76"
	.align	128
        .global         _ZN2at6native29vectorized_elementwise_kernelILi4EZZZNS0_67_GLOBAL__N__bb565c37_34_ValidateCompressedIndicesKernel_cu_33a4b88b42_validate_compressed_sparse_indices_kernelILNS2_8CDimNameE1ENS2_18CUDAKernelLauncherENS2_14EmptyVecKernelENS2_8DummyVecELm0EEEvRKNS_6TensorESA_lllENKUlvE1_clEvENKUlvE_clEvEUliiiiiE_St5arrayIPcLm6EEEEviT0_T1_
        .type           _ZN2at6native29vectorized_elementwise_kernelILi4EZZZNS0_67_GLOBAL__N__bb565c37_34_ValidateCompressedIndicesKernel_cu_33a4b88b42_validate_compressed_sparse_indices_kernelILNS2_8CDimNameE1ENS2_18CUDAKernelLauncherENS2_14EmptyVecKernelENS2_8DummyVecELm0EEEvRKNS_6TensorESA_lllENKUlvE1_clEvENKUlvE_clEvEUliiiiiE_St5arrayIPcLm6EEEEviT0_T1_,@function
        .size           _ZN2at6native29vectorized_elementwise_kernelILi4EZZZNS0_67_GLOBAL__N__bb565c37_34_ValidateCompressedIndicesKernel_cu_33a4b88b42_validate_compressed_sparse_indices_kernelILNS2_8CDimNameE1ENS2_18CUDAKernelLauncherENS2_14EmptyVecKernelENS2_8DummyVecELm0EEEvRKNS_6TensorESA_lllENKUlvE1_clEvENKUlvE_clEvEUliiiiiE_St5arrayIPcLm6EEEEviT0_T1_,(.L_x_27295 - _ZN2at6native29vectorized_elementwise_kernelILi4EZZZNS0_67_GLOBAL__N__bb565c37_34_ValidateCompressedIndicesKernel_cu_33a4b88b42_validate_compressed_sparse_indices_kernelILNS2_8CDimNameE1ENS2_18CUDAKernelLauncherENS2_14EmptyVecKernelENS2_8DummyVecELm0EEEvRKNS_6TensorESA_lllENKUlvE1_clEvENKUlvE_clEvEUliiiiiE_St5arrayIPcLm6EEEEviT0_T1_)
        .other          _ZN2at6native29vectorized_elementwise_kernelILi4EZZZNS0_67_GLOBAL__N__bb565c37_34_ValidateCompressedIndicesKernel_cu_33a4b88b42_validate_compressed_sparse_indices_kernelILNS2_8CDimNameE1ENS2_18CUDAKernelLauncherENS2_14EmptyVecKernelENS2_8DummyVecELm0EEEvRKNS_6TensorESA_lllENKUlvE1_clEvENKUlvE_clEvEUliiiiiE_St5arrayIPcLm6EEEEviT0_T1_,@"STO_CUDA_ENTRY STV_DEFAULT"
_ZN2at6native29vectorized_elementwise_kernelILi4EZZZNS0_67_GLOBAL__N__bb565c37_34_ValidateCompressedIndicesKernel_cu_33a4b88b42_validate_compressed_sparse_indices_kernelILNS2_8CDimNameE1ENS2_18CUDAKernelLauncherENS2_14EmptyVecKernelENS2_8DummyVecELm0EEEvRKNS_6TensorESA_lllENKUlvE1_clEvENKUlvE_clEvEUliiiiiE_St5arrayIPcLm6EEEEviT0_T1_:
.text._ZN2at6native29vectorized_elementwise_kernelILi4EZZZNS0_67_GLOBAL__N__bb565c37_34_ValidateCompressedIndicesKernel_cu_33a4b88b42_validate_compressed_sparse_indices_kernelILNS2_8CDimNameE1ENS2_18CUDAKernelLauncherENS2_14EmptyVecKernelENS2_8DummyVecELm0EEEvRKNS_6TensorESA_lllENKUlvE1_clEvENKUlvE_clEvEUliiiiiE_St5arrayIPcLm6EEEEviT0_T1_:
        /* <DEDUP_REMOVED lines=15> */
[----:B------:R0:W2:Y:S03]  /*00f0*/  LDG.E.128 R56, [R2.64] ;  /* 0x0000002402387981 */ /* 0x0000a6000c1e1d00 */
[C---:B------:R-:W-:Y:S01]  /*0100*/  IMAD.WIDE.U32 R6, R11.reuse, 0x10, R6 ;  /* 0x000000100b067825 */ /* 0x040fe200078e0006 */
[----:B------:R1:W5:Y:S03]  /*0110*/  LDG.E.128 R52, [R4.64] ;  /* 0x0000002404347981 */ /* 0x000366000c1e1d00 */
[----:B------:R-:W-:Y:S01]  /*0120*/  IMAD.WIDE.U32 R8, R11, 0x10, R8 ;  /* 0x000000100b087825 */ /* 0x000fe200078e0008 */
[----:B------:R1:W5:Y:S04]  /*0130*/  LDG.E.128 R64, [R4.64+0x800] ;  /* 0x0008002404407981 */ /* 0x000368000c1e1d00 */
[----:B------:R1:W5:Y:S04]  /*0140*/  LDG.E.128 R28, [R6.64] ;  /* 0x00000024061c7981 */ /* 0x000368000c1e1d00 */
[----:B------:R1:W5:Y:S04]  /*0150*/  LDG.E.128 R24, [R6.64+0x800] ;  /* 0x0008002406187981 */ /* 0x000368000c1e1d00 */
[----:B------:R1:W5:Y:S04]  /*0160*/  LDG.E.128 R16, [R8.64] ;  /* 0x0000002408107981 */ /* 0x000368000c1e1d00 */
[----:B------:R1:W5:Y:S01]  /*0170*/  LDG.E.128 R44, [R8.64+0x800] ;  /* 0x00080024082c7981 */ /* 0x000362000c1e1d00 */
[----:B------:R-:W-:Y:S01]  /*0180*/  IMAD.MOV.U32 R0, RZ, RZ, c[0x0][0x180] ;  /* 0x00006000ff007624 */ /* 0x000fe200078e00ff */
[----:B------:R-:W-:-:S02]  /*0190*/  ULDC UR4, c[0x0][0x17c] ;  /* 0x00005f0000047ab9 */ /* 0x000fc40000000800 */
[----:B------:R0:W5:Y:S01]  /*01a0*/  LDG.E.128 R68, [R2.64+0x800] ;  /* 0x0008002402447981 */ /* 0x000162000c1e1d00 */
[----:B------:R-:W-:Y:S01]  /*01b0*/  ISETP.LT.U32.AND P1, PT, RZ, c[0x0][0x178], PT ;  /* 0x00005e00ff007a0c */ /* 0x000fe20003f21070 */
[----:B0-----:R-:W-:Y:S01]  /*01c0*/  IMAD.U32 R3, RZ, RZ, UR4 ;  /* 0x00000004ff037e24 */ /* 0x001fe2000f8e00ff */
[----:B------:R-:W-:-:S04]  /*01d0*/  IADD3 R2, R0, -0x1, RZ ;  /* 0xffffffff00027810 */ /* 0x000fc80007ffe0ff */
[----:B------:R-:W-:Y:S02]  /*01e0*/  ISETP.GT.AND.EX P1, PT, R3, RZ, PT, P1 ;  /* 0x000000ff0300720c */ /* 0x000fe40003f24310 */
        /* <DEDUP_REMOVED lines=29> */
.L_x_6144:
[----:B------:R-:W-:Y:S05]  /*03c0*/  BSYNC B7 ;  /* 0x0000000000077941 */ /* 0x000fea0003800000 */
.L_x_6143:
        /* <DEDUP_REMOVED lines=25> */
.L_x_6146:
[----:B------:R-:W-:Y:S05]  /*0560*/  BSYNC B7 ;  /* 0x0000000000077941 */ /* 0x000fea0003800000 */
.L_x_6145:
        /* <DEDUP_REMOVED lines=26> */
.L_x_6148:
[----:B------:R-:W-:Y:S05]  /*0710*/  BSYNC B7 ;  /* 0x0000000000077941 */ /* 0x000fea0003800000 */
.L_x_6147:
        /* <DEDUP_REMOVED lines=15> */
.L_x_6153:
        /* <DEDUP_REMOVED lines=26> */
.L_x_6152:
[----:B------:R-:W-:Y:S05]  /*09b0*/  BSYNC B8 ;  /* 0x0000000000087941 */ /* 0x000fea0003800000 */
.L_x_6151:
[----:B------:R-:W-:-:S05]  /*09c0*/  IADD3 R32, P0, R32, 0x4, RZ ;  /* 0x0000000420207810 */ /* 0x000fca0007f1e0ff */
[----:B------:R-:W-:Y:S01]  /*09d0*/  IMAD.X R33, RZ, RZ, R33, P0 ;  /* 0x000000ffff217224 */ /* 0x000fe200000e0621 */
[----:B------:R-:W-:-:S04]  /*09e0*/  ISETP.GE.U32.AND P0, PT, R32, R23, PT ;  /* 0x000000172000720c */ /* 0x000fc80003f06070 */
[----:B------:R-:W-:-:S13]  /*09f0*/  ISETP.GE.U32.AND.EX P0, PT, R33, R16, PT, P0 ;  /* 0x000000102100720c */ /* 0x000fda0003f06100 */
[----:B------:R-:W-:Y:S05]  /*0a00*/  @!P0 BRA `(.L_x_6153) ;  /* 0xfffffe0000008947 */ /* 0x000fea000383ffff */
.L_x_6150:
[----:B------:R-:W-:Y:S05]  /*0a10*/  BSYNC B7 ;  /* 0x0000000000077941 */ /* 0x000fea0003800000 */
.L_x_6149:
        /* <DEDUP_REMOVED lines=25> */
.L_x_6155:
[----:B------:R-:W-:Y:S05]  /*0bb0*/  BSYNC B7 ;  /* 0x0000000000077941 */ /* 0x000fea0003800000 */
.L_x_6154:
        /* <DEDUP_REMOVED lines=23> */
.L_x_6157:
[----:B------:R-:W-:Y:S05]  /*0d30*/  BSYNC B7 ;  /* 0x0000000000077941 */ /* 0x000fea0003800000 */
.L_x_6156:
        /* <DEDUP_REMOVED lines=26> */
.L_x_6159:
[----:B------:R-:W-:Y:S05]  /*0ee0*/  BSYNC B7 ;  /* 0x0000000000077941 */ /* 0x000fea0003800000 */
.L_x_6158:
        /* <DEDUP_REMOVED lines=15> */
.L_x_6164:
        /* <DEDUP_REMOVED lines=26> */
.L_x_6163:
[----:B------:R-:W-:Y:S05]  /*1180*/  BSYNC B8 ;  /* 0x0000000000087941 */ /* 0x000fea0003800000 */
.L_x_6162:
[----:B------:R-:W-:-:S05]  /*1190*/  IADD3 R28, P0, R28, 0x4, RZ ;  /* 0x000000041c1c7810 */ /* 0x000fca0007f1e0ff */
[----:B------:R-:W-:Y:S01]  /*11a0*/  IMAD.X R29, RZ, RZ, R29, P0 ;  /* 0x000000ffff1d7224 */ /* 0x000fe200000e061d */
[----:B------:R-:W-:-:S04]  /*11b0*/  ISETP.GE.U32.AND P0, PT, R28, R23, PT ;  /* 0x000000171c00720c */ /* 0x000fc80003f06070 */
[----:B------:R-:W-:-:S13]  /*11c0*/  ISETP.GE.U32.AND.EX P0, PT, R29, R32, PT, P0 ;  /* 0x000000201d00720c */ /* 0x000fda0003f06100 */
[----:B------:R-:W-:Y:S05]  /*11d0*/  @!P0 BRA `(.L_x_6164) ;  /* 0xfffffe0000008947 */ /* 0x000fea000383ffff */
.L_x_6161:
[----:B------:R-:W-:Y:S05]  /*11e0*/  BSYNC B7 ;  /* 0x0000000000077941 */ /* 0x000fea0003800000 */
.L_x_6160:
        /* <DEDUP_REMOVED lines=23> */
.L_x_6166:
[----:B------:R-:W-:Y:S05]  /*1360*/  BSYNC B7 ;  /* 0x0000000000077941 */ /* 0x000fea0003800000 */
.L_x_6165:
        /* <DEDUP_REMOVED lines=23> */
.L_x_6168:
[----:B------:R-:W-:Y:S05]  /*14e0*/  BSYNC B7 ;  /* 0x0000000000077941 */ /* 0x000fea0003800000 */
.L_x_6167:
        /* <DEDUP_REMOVED lines=26> */
.L_x_6170:
[----:B------:R-:W-:Y:S05]  /*1690*/  BSYNC B7 ;  /* 0x0000000000077941 */ /* 0x000fea0003800000 */
.L_x_6169:
        /* <DEDUP_REMOVED lines=15> */
.L_x_6175:
        /* <DEDUP_REMOVED lines=26> */
.L_x_6174:
[----:B------:R-:W-:Y:S05]  /*1930*/  BSYNC B8 ;  /* 0x0000000000087941 */ /* 0x000fea0003800000 */
.L_x_6173:
[----:B------:R-:W-:-:S05]  /*1940*/  IADD3 R28, P0, R28, 0x4, RZ ;  /* 0x000000041c1c7810 */ /* 0x000fca0007f1e0ff */
[----:B------:R-:W-:Y:S01]  /*1950*/  IMAD.X R29, RZ, RZ, R29, P0 ;  /* 0x000000ffff1d7224 */ /* 0x000fe200000e061d */
[----:B------:R-:W-:-:S04]  /*1960*/  ISETP.GE.U32.AND P0, PT, R28, R17, PT ;  /* 0x000000111c00720c */ /* 0x000fc80003f06070 */
[----:B------:R-:W-:-:S13]  /*1970*/  ISETP.GE.U32.AND.EX P0, PT, R29, R18, PT, P0 ;  /* 0x000000121d00720c */ /* 0x000fda0003f06100 */
[----:B------:R-:W-:Y:S05]  /*1980*/  @!P0 BRA `(.L_x_6175) ;  /* 0xfffffe0000008947 */ /* 0x000fea000383ffff */
.L_x_6172:
[----:B------:R-:W-:Y:S05]  /*1990*/  BSYNC B7 ;  /* 0x0000000000077941 */ /* 0x000fea0003800000 */
.L_x_6171:
        /* <DEDUP_REMOVED lines=23> */
.L_x_6177:
[----:B------:R-:W-:Y:S05]  /*1b10*/  BSYNC B7 ;  /* 0x0000000000077941 */ /* 0x000fea0003800000 */
.L_x_6176:
        /* <DEDUP_REMOVED lines=23> */
.L_x_6179:
[----:B------:R-:W-:Y:S05]  /*1c90*/  BSYNC B7 ;  /* 0x0000000000077941 */ /* 0x000fea0003800000 */
.L_x_6178:
        /* <DEDUP_REMOVED lines=26> */
.L_x_6181:
[----:B------:R-:W-:Y:S05]  /*1e40*/  BSYNC B7 ;  /* 0x0000000000077941 */ /* 0x000fea0003800000 */
.L_x_6180:
        /* <DEDUP_REMOVED lines=15> */
.L_x_6186:
        /* <DEDUP_REMOVED lines=26> */
.L_x_6185:
[----:B------:R-:W-:Y:S05]  /*20e0*/  BSYNC B8 ;  /* 0x0000000000087941 */ /* 0x000fea0003800000 */
.L_x_6184:
[----:B------:R-:W-:-:S05]  /*20f0*/  IADD3 R18, P0, R18, 0x4, RZ ;  /* 0x0000000412127810 */ /* 0x000fca0007f1e0ff */
[----:B------:R-:W-:Y:S01]  /*2100*/  IMAD.X R19, RZ, RZ, R19, P0 ;  /* 0x000000ffff137224 */ /* 0x000fe200000e0613 */
[----:B------:R-:W-:-:S04]  /*2110*/  ISETP.GE.U32.AND P0, PT, R18, R17, PT ;  /* 0x000000111200720c */ /* 0x000fc80003f06070 */
[----:B------:R-:W-:-:S13]  /*2120*/  ISETP.GE.U32.AND.EX P0, PT, R19, R28, PT, P0 ;  /* 0x0000001c1300720c */ /* 0x000fda0003f06100 */
[----:B------:R-:W-:Y:S05]  /*2130*/  @!P0 BRA `(.L_x_6186) ;  /* 0xfffffe0000008947 */ /* 0x000fea000383ffff */
.L_x_6183:
[----:B------:R-:W-:Y:S05]  /*2140*/  BSYNC B7 ;  /* 0x0000000000077941 */ /* 0x000fea0003800000 */
.L_x_6182:
        /* <DEDUP_REMOVED lines=23> */
.L_x_6188:
[----:B------:R-:W-:Y:S05]  /*22c0*/  BSYNC B7 ;  /* 0x0000000000077941 */ /* 0x000fea0003800000 */
.L_x_6187:
        /* <DEDUP_REMOVED lines=23> */
.L_x_6190:
[----:B------:R-:W-:Y:S05]  /*2440*/  BSYNC B7 ;  /* 0x0000000000077941 */ /* 0x000fea0003800000 */
.L_x_6189:
        /* <DEDUP_REMOVED lines=26> */
.L_x_6192:
[----:B------:R-:W-:Y:S05]  /*25f0*/  BSYNC B7 ;  /* 0x0000000000077941 */ /* 0x000fea0003800000 */
.L_x_6191:
        /* <DEDUP_REMOVED lines=15> */
.L_x_6197:
        /* <DEDUP_REMOVED lines=26> */
.L_x_6196:
[----:B------:R-:W-:Y:S05]  /*2890*/  BSYNC B8 ;  /* 0x0000000000087941 */ /* 0x000fea0003800000 */
.L_x_6195:
[----:B------:R-:W-:-:S05]  /*28a0*/  IADD3 R18, P0, R18, 0x4, RZ ;  /* 0x0000000412127810 */ /* 0x000fca0007f1e0ff */
[----:B------:R-:W-:Y:S01]  /*28b0*/  IMAD.X R19, RZ, RZ, R19, P0 ;  /* 0x000000ffff137224 */ /* 0x000fe200000e0613 */
[----:B------:R-:W-:-:S04]  /*28c0*/  ISETP.GE.U32.AND P0, PT, R18, R17, PT ;  /* 0x000000111200720c */ /* 0x000fc80003f06070 */
[----:B------:R-:W-:-:S13]  /*28d0*/  ISETP.GE.U32.AND.EX P0, PT, R19, R44, PT, P0 ;  /* 0x0000002c1300720c */ /* 0x000fda0003f06100 */
[----:B------:R-:W-:Y:S05]  /*28e0*/  @!P0 BRA `(.L_x_6197) ;  /* 0xfffffe0000008947 */ /* 0x000fea000383ffff */
.L_x_6194:
[----:B------:R-:W-:Y:S05]  /*28f0*/  BSYNC B7 ;  /* 0x0000000000077941 */ /* 0x000fea0003800000 */
.L_x_6193:
        /* <DEDUP_REMOVED lines=23> */
.L_x_6199:
[----:B------:R-:W-:Y:S05]  /*2a70*/  BSYNC B7 ;  /* 0x0000000000077941 */ /* 0x000fea0003800000 */
.L_x_6198:
        /* <DEDUP_REMOVED lines=23> */
.L_x_6201:
[----:B------:R-:W-:Y:S05]  /*2bf0*/  BSYNC B7 ;  /* 0x0000000000077941 */ /* 0x000fea0003800000 */
.L_x_6200:
        /* <DEDUP_REMOVED lines=26> */
.L_x_6203:
[----:B------:R-:W-:Y:S05]  /*2da0*/  BSYNC B7 ;  /* 0x0000000000077941 */ /* 0x000fea0003800000 */
.L_x_6202:
        /* <DEDUP_REMOVED lines=15> */
.L_x_6208:
        /* <DEDUP_REMOVED lines=26> */
.L_x_6207:
[----:B------:R-:W-:Y:S05]  /*3040*/  BSYNC B8 ;  /* 0x0000000000087941 */ /* 0x000fea0003800000 */
.L_x_6206:
[----:B------:R-:W-:-:S05]  /*3050*/  IADD3 R18, P0, R18, 0x4, RZ ;  /* 0x0000000412127810 */ /* 0x000fca0007f1e0ff */
[----:B------:R-:W-:Y:S01]  /*3060*/  IMAD.X R19, RZ, RZ, R19, P0 ;  /* 0x000000ffff137224 */ /* 0x000fe200000e0613 */
[----:B------:R-:W-:-:S04]  /*3070*/  ISETP.GE.U32.AND P0, PT, R18, R17, PT ;  /* 0x000000111200720c */ /* 0x000fc80003f06070 */
[----:B------:R-:W-:-:S13]  /*3080*/  ISETP.GE.U32.AND.EX P0, PT, R19, R24, PT, P0 ;  /* 0x000000181300720c */ /* 0x000fda0003f06100 */
[----:B------:R-:W-:Y:S05]  /*3090*/  @!P0 BRA `(.L_x_6208) ;  /* 0xfffffe0000008947 */ /* 0x000fea000383ffff */
.L_x_6205:
[----:B------:R-:W-:Y:S05]  /*30a0*/  BSYNC B7 ;  /* 0x0000000000077941 */ /* 0x000fea0003800000 */
.L_x_6204:
        /* <DEDUP_REMOVED lines=23> */
.L_x_6210:
[----:B------:R-:W-:Y:S05]  /*3220*/  BSYNC B7 ;  /* 0x0000000000077941 */ /* 0x000fea0003800000 */
.L_x_6209:
        /* <DEDUP_REMOVED lines=23> */
.L_x_6212:
[----:B------:R-:W-:Y:S05]  /*33a0*/  BSYNC B7 ;  /* 0x0000000000077941 */ /* 0x000fea0003800000 */
.L_x_6211:
        /* <DEDUP_REMOVED lines=26> */
.L_x_6214:
[----:B------:R-:W-:Y:S05]  /*3550*/  BSYNC B7 ;  /* 0x0000000000077941 */ /* 0x000fea0003800000 */
.L_x_6213:
        /* <DEDUP_REMOVED lines=15> */
.L_x_6219:
        /* <DEDUP_REMOVED lines=26> */
.L_x_6218:
[----:B------:R-:W-:Y:S05]  /*37f0*/  BSYNC B8 ;  /* 0x0000000000087941 */ /* 0x000fea0003800000 */
.L_x_6217:
[----:B------:R-:W-:-:S05]  /*3800*/  IADD3 R18, P0, R18, 0x4, RZ ;  /* 0x0000000412127810 */ /* 0x000fca0007f1e0ff */
[----:B------:R-:W-:Y:S01]  /*3810*/  IMAD.X R19, RZ, RZ, R19, P0 ;  /* 0x000000ffff137224 */ /* 0x000fe200000e0613 */
[----:B------:R-:W-:-:S04]  /*3820*/  ISETP.GE.U32.AND P0, PT, R18, R17, PT ;  /* 0x000000111200720c */ /* 0x000fc80003f06070 */
[----:B------:R-:W-:-:S13]  /*3830*/  ISETP.GE.U32.AND.EX P0, PT, R19, R46, PT, P0 ;  /* 0x0000002e1300720c */ /* 0x000fda0003f06100 */
[----:B------:R-:W-:Y:S05]  /*3840*/  @!P0 BRA `(.L_x_6219) ;  /* 0xfffffe0000008947 */ /* 0x000fea000383ffff */
.L_x_6216:
[----:B------:R-:W-:Y:S05]  /*3850*/  BSYNC B7 ;  /* 0x0000000000077941 */ /* 0x000fea0003800000 */
.L_x_6215:
        /* <DEDUP_REMOVED lines=23> */
.L_x_6221:
[----:B------:R-:W-:Y:S05]  /*39d0*/  BSYNC B7 ;  /* 0x0000000000077941 */ /* 0x000fea0003800000 */
.L_x_6220:
        /* <DEDUP_REMOVED lines=23> */
.L_x_6223:
[----:B------:R-:W-:Y:S05]  /*3b50*/  BSYNC B7 ;  /* 0x0000000000077941 */ /* 0x000fea0003800000 */
.L_x_6222:
        /* <DEDUP_REMOVED lines=26> */
.L_x_6225:
[----:B------:R-:W-:Y:S05]  /*3d00*/  BSYNC B7 ;  /* 0x0000000000077941 */ /* 0x000fea0003800000 */
.L_x_6224:
        /* <DEDUP_REMOVED lines=13> */
.L_x_6230:
        /* <DEDUP_REMOVED lines=26> */
.L_x_6229:
[----:B------:R-:W-:Y:S05]  /*3f80*/  BSYNC B8 ;  /* 0x0000000000087941 */ /* 0x000fea0003800000 */
.L_x_6228:
[----:B------:R-:W-:-:S05]  /*3f90*/  IADD3 R18, P0, R18, 0x4, RZ ;  /* 0x0000000412127810 */ /* 0x000fca0007f1e0ff */
[----:B------:R-:W-:Y:S01]  /*3fa0*/  IMAD.X R19, RZ, RZ, R19, P0 ;  /* 0x000000ffff137224 */ /* 0x000fe200000e0613 */
[----:B------:R-:W-:-:S04]  /*3fb0*/  ISETP.GE.U32.AND P0, PT, R18, R16, PT ;  /* 0x000000101200720c */ /* 0x000fc80003f06070 */
[----:B------:R-:W-:-:S13]  /*3fc0*/  ISETP.GE.U32.AND.EX P0, PT, R19, R17, PT, P0 ;  /* 0x000000111300720c */ /* 0x000fda0003f06100 */
[----:B------:R-:W-:Y:S05]  /*3fd0*/  @!P0 BRA `(.L_x_6230) ;  /* 0xfffffe0000008947 */ /* 0x000fea000383ffff */
.L_x_6227:
[----:B------:R-:W-:Y:S05]  /*3fe0*/  BSYNC B7 ;  /* 0x0000000000077941 */ /* 0x000fea0003800000 */
.L_x_6226:
[----:B------:R-:W-:Y:S05]  /*3ff0*/  BRA `(.L_x_6231) ;  /* 0x0000f42000007947 */ /* 0x000fea0003800000 */
.L_x_6142:
[----:B-1----:R0:W5:Y:S04]  /*4000*/  LDG.E.128 R48, [R72.64] ;  /* 0x0000002448307981 */ /* 0x002168000c1e1d00 */
[----:B------:R0:W5:Y:S01]  /*4010*/  LDG.E.128 R60, [R72.64+0x800] ;  /* 0x00080024483c7981 */ /* 0x000162000c1e1d00 */
[----:B------:R-:W-:Y:S01]  /*4020*/  BSSY B7, `(.L_x_6232) ;  /* 0x0000015000077945 */ /* 0x000fe20003800000 */
[----:B------:R-:W-:Y:S05]  /*4030*/  @!P0 BRA `(.L_x_6233) ;  /* 0x0000013000008947 */ /* 0x000fea0003800000 */
[----:B------:R-:W-:Y:S01]  /*4040*/  MOV R0, 0x0 ;  /* 0x0000000000007802 */ /* 0x000fe20000000f00 */
[----:B------:R-:W-:Y:S01]  /*4050*/  HFMA2.MMA R8, -RZ, RZ, 0, 2.6226043701171875e-06 ;  /* 0x0000002cff087435 */ /* 0x000fe200000001ff */
[----:B------:R-:W-:Y:S02]  /*4060*/  IMAD.MOV.U32 R4, RZ, RZ, c[0x4][0x128] ;  /* 0x01004a00ff047624 */ /* 0x000fe400078e00ff */
[----:B------:R1:W2:Y:S01]  /*4070*/  LDC.64 R14, c[0x4][R0] ;  /* 0x01000000000e7b82 */ /* 0x0002a20000000a00 */
[----:B------:R-:W-:-:S02]  /*4080*/  IMAD.MOV.U32 R5, RZ, RZ, c[0x4][0x12c] ;  /* 0x01004b00ff057624 */ /* 0x000fc400078e00ff */
[----:B------:R-:W-:Y:S02]  /*4090*/  IMAD.MOV.U32 R6, RZ, RZ, c[0x4][0x110] ;  /* 0x01004400ff067624 */ /* 0x000fe400078e00ff */
[----:B------:R-:W-:Y:S02]  /*40a0*/  IMAD.MOV.U32 R7, RZ, RZ, c[0x4][0x114] ;  /* 0x01004500ff077624 */ /* 0x000fe400078e00ff */
[----:B------:R-:W-:Y:S02]  /*40b0*/  IMAD.MOV.U32 R10, RZ, RZ, c[0x4][0x8] ;  /* 0x01000200ff0a7624 */ /* 0x000fe400078e00ff */
[----:B------:R-:W-:Y:S02]  /*40c0*/  IMAD.MOV.U32 R11, RZ, RZ, c[0x4][0xc] ;  /* 0x01000300ff0b7624 */ /* 0x000fe400078e00ff */
[----:B------:R-:W-:Y:S02]  /*40d0*/  IMAD.MOV.U32 R12, RZ, RZ, 0x1 ;  /* 0x00000001ff0c7424 */ /* 0x000fe400078e00ff */
[----:B------:R-:W-:-:S02]  /*40e0*/  IMAD.MOV.U32 R13, RZ, RZ, RZ ;  /* 0x000000ffff0d7224 */ /* 0x000fc400078e00ff */
[----:B-1----:R-:W-:Y:S01]  /*40f0*/  LEPC R20 ;  /* 0x000000000014734e */ /* 0x002fe20000000000 */
[----:B------:R-:W-:-:S02]  /*4100*/  MOV R3, 0x4170 ;  /* 0x0000417000037802 */ /* 0x000fc40000000f00 */
[----:B------:R-:W-:Y:S02]  /*4110*/  MOV R0, 0x40f0 ;  /* 0x000040f000007802 */ /* 0x000fe40000000f00 */
[----:B------:R-:W-:Y:S02]  /*4120*/  MOV R9, 0x0 ;  /* 0x0000000000097802 */ /* 0x000fe40000000f00 */
[----:B------:R-:W-:Y:S02]  /*4130*/  MOV R22, 0x0 ;  /* 0x0000000000167802 */ /* 0x000fe40000000f00 */
[----:B------:R-:W-:-:S04]  /*4140*/  IADD3 R20, P0, P1, -R0, R3, R20 ;  /* 0x0000000300147210 */ /* 0x000fc8000791e114 */
[----:B------:R-:W-:-:S04]  /*4150*/  IADD3.X R21, ~R22, R9, R21, P0, P1 ;  /* 0x0000000916157210 */ /* 0x000fc800007e2515 */
[----:B0-2--5:R-:W-:Y:S05]  /*4160*/  CALL.ABS.NOINC R14 ;  /* 0x000000000e007343 */ /* 0x025fea0003c00000 */
.L_x_6233:
[----:B------:R-:W-:Y:S05]  /*4170*/  BSYNC B7 ;  /* 0x0000000000077941 */ /* 0x000fea0003800000 */
.L_x_6232:
[----:B------:R-:W-:Y:S01]  /*4180*/  ISETP.NE.U32.AND P0, PT, RZ, c[0x4][0x158], PT ;  /* 0x01005600ff007a0c */ /* 0x000fe20003f05070 */
[----:B------:R-:W-:Y:S01]  /*4190*/  BSSY B7, `(.L_x_6234) ;  /* 0x0000018000077945 */ /* 0x000fe20003800000 */
[----:B-----5:R-:W-:Y:S02]  /*41a0*/  ISETP.EQ.AND P1, PT, R52, c[0x0][0x178], PT ;  /* 0x00005e0034007a0c */ /* 0x020fe40003f22270 */
[----:B------:R-:W-:-:S04]  /*41b0*/  ISETP.NE.AND.EX P2, PT, RZ, c[0x4][0x15c], PT, P0 ;  /* 0x01005700ff007a0c */ /* 0x000fc80003f45300 */
[----:B0-----:R-:W-:-:S09]  /*41c0*/  P2R R72, PR, RZ, 0x4 ;  /* 0x00000004ff487803 */ /* 0x001fd20000000000 */
        /* <DEDUP_REMOVED lines=20> */
.L_x_6235:
[----:B------:R-:W-:Y:S05]  /*4310*/  BSYNC B7 ;  /* 0x0000000000077941 */ /* 0x000fea0003800000 */
.L_x_6234:
        /* <DEDUP_REMOVED lines=26> */
.L_x_6237:
[----:B------:R-:W-:Y:S05]  /*44c0*/  BSYNC B7 ;  /* 0x0000000000077941 */ /* 0x000fea0003800000 */
.L_x_6236:
        /* <DEDUP_REMOVED lines=18> */
.L_x_6251:
        /* <DEDUP_REMOVED lines=11> */
[----:B------:R-:W-:Y:S05]  /*46a0*/  CALL.REL.NOINC `($__internal_18_$__cuda_sm20_div_s64) ;  /* 0x000232f000007944 */ /* 0x000fea0003c00000 */
[----:B------:R-:W-:Y:S01]  /*46b0*/  MOV R32, R4 ;  /* 0x0000000400207202 */ /* 0x000fe20000000f00 */
[----:B------:R-:W-:Y:S01]  /*46c0*/  IMAD.MOV.U32 R33, RZ, RZ, R3 ;  /* 0x000000ffff217224 */ /* 0x000fe200078e0003 */
[----:B------:R-:W-:Y:S05]  /*46d0*/  BRA `(.L_x_6241) ;  /* 0x0000013000007947 */ /* 0x000fea0003800000 */
.L_x_6240:
        /* <DEDUP_REMOVED lines=19> */
.L_x_6241:
[----:B------:R-:W-:Y:S05]  /*4810*/  BSYNC B1 ;  /* 0x0000000000017941 */ /* 0x000fea0003800000 */
.L_x_6239:
        /* <DEDUP_REMOVED lines=27> */
[----:B------:R-:W-:Y:S05]  /*49d0*/  CALL.REL.NOINC `($__internal_18_$__cuda_sm20_div_s64) ;  /* 0x00022fc000007944 */ /* 0x000fea0003c00000 */
[----:B------:R-:W-:Y:S01]  /*49e0*/  IMAD.MOV.U32 R20, RZ, RZ, R4 ;  /* 0x000000ffff147224 */ /* 0x000fe200078e0004 */
[----:B------:R-:W-:Y:S01]  /*49f0*/  MOV R21, R3 ;  /* 0x0000000300157202 */ /* 0x000fe20000000f00 */
[----:B------:R-:W-:Y:S05]  /*4a00*/  BRA `(.L_x_6244) ;  /* 0x0000013000007947 */ /* 0x000fea0003800000 */
.L_x_6243:
        /* <DEDUP_REMOVED lines=19> */
.L_x_6244:
[----:B------:R-:W-:Y:S05]  /*4b40*/  BSYNC B1 ;  /* 0x0000000000017941 */ /* 0x000fea0003800000 */
.L_x_6242:
        /* <DEDUP_REMOVED lines=29> */
.L_x_6246:
        /* <DEDUP_REMOVED lines=19> */
.L_x_6247:
[----:B------:R-:W-:Y:S05]  /*4e50*/  BSYNC B1 ;  /* 0x0000000000017941 */ /* 0x000fea0003800000 */
.L_x_6245:
        /* <DEDUP_REMOVED lines=29> */
.L_x_6249:
        /* <DEDUP_REMOVED lines=19> */
.L_x_6250:
[----:B------:R-:W-:Y:S05]  /*5160*/  BSYNC B1 ;  /* 0x0000000000017941 */ /* 0x000fea0003800000 */
.L_x_6248:
        /* <DEDUP_REMOVED lines=21> */
.L_x_6238:
        /* <DEDUP_REMOVED lines=18> */
.L_x_6254:
        /* <DEDUP_REMOVED lines=19> */
.L_x_6255:
[----:B------:R-:W-:Y:S05]  /*5510*/  BSYNC B0 ;  /* 0x0000000000007941 */ /* 0x000fea0003800000 */
.L_x_6253:
        /* <DEDUP_REMOVED lines=32> */
[----:B------:R-:W-:Y:S05]  /*5720*/  CALL.REL.NOINC `($__internal_18_$__cuda_sm20_div_s64) ;  /* 0x0002227000007944 */ /* 0x000fea0003c00000 */
[----:B------:R-:W-:Y:S01]  /*5730*/  IMAD.MOV.U32 R5, RZ, RZ, R3 ;  /* 0x000000ffff057224 */ /* 0x000fe200078e0003 */
[----:B------:R-:W-:Y:S05]  /*5740*/  BRA `(.L_x_6258) ;  /* 0x0000013000007947 */ /* 0x000fea0003800000 */
.L_x_6257:
        /* <DEDUP_REMOVED lines=19> */
.L_x_6258:
[----:B------:R-:W-:Y:S05]  /*5880*/  BSYNC B0 ;  /* 0x0000000000007941 */ /* 0x000fea0003800000 */
.L_x_6256:
[----:B------:R-:W-:Y:S02]  /*5890*/  SHF.R.S32.HI R3, RZ, 0x1f, R10 ;  /* 0x0000001fff037819 */ /* 0x000fe4000001140a */
[----:B------:R-:W-:-:S04]  /*58a0*/  LEA R6, P0, R10, c[0x0][0x190], 0x3 ;  /* 0x000064000a067a11 */ /* 0x000fc800078018ff */
[----:B------:R-:W-:-:S06]  /*58b0*/  LEA.HI.X R7, R10, c[0x0][0x194], R3, 0x3, P0 ;  /* 0x000065000a077a11 */ /* 0x000fcc00000f1c03 */
[----:B------:R-:W2:Y:S01]  /*58c0*/  LDG.E.64 R6, [R6.64+-0x8] ;  /* 0xfffff82406067981 */ /* 0x000ea2000c1e1b00 */
[----:B------:R-:W-:Y:S01]  /*58d0*/  IADD3 R11, P0, RZ, -R4, RZ ;  /* 0x80000004ff0b7210 */ /* 0x000fe20007f1e0ff */
[----:B------:R-:W-:Y:S02]  /*58e0*/  IMAD.MOV.U32 R8, RZ, RZ, R12 ;  /* 0x000000ffff087224 */ /* 0x000fe400078e000c */
[----:B------:R-:W-:Y:S01]  /*58f0*/  IMAD.MOV.U32 R9, RZ, RZ, R13 ;  /* 0x000000ffff097224 */ /* 0x000fe200078e000d */
[----:B------:R-:W-:Y:S01]  /*5900*/  MOV R13, R36 ;  /* 0x00000024000d7202 */ /* 0x000fe20000000f00 */
        /* <DEDUP_REMOVED lines=25> */
[----:B------:R-:W-:Y:S05]  /*5aa0*/  CALL.REL.NOINC `($__internal_19_$__cuda_sm20_rem_s64) ;  /* 0x0002243000007944 */ /* 0x000fea0003c00000 */
[----:B------:R-:W-:Y:S02]  /*5ab0*/  IMAD.MOV.U32 R4, RZ, RZ, R3 ;  /* 0x000000ffff047224 */ /* 0x000fe400078e0003 */
[----:B------:R-:W-:Y:S01]  /*5ac0*/  IMAD.MOV.U32 R5, RZ, RZ, R0 ;  /* 0x000000ffff057224 */ /* 0x000fe200078e0000 */
[----:B------:R-:W-:Y:S05]  /*5ad0*/  BRA `(.L_x_6261) ;  /* 0x0000012000007947 */ /* 0x000fea0003800000 */
.L_x_6260:
        /* <DEDUP_REMOVED lines=18> */
.L_x_6261:
[----:B------:R-:W-:Y:S05]  /*5c00*/  BSYNC B0 ;  /* 0x0000000000007941 */ /* 0x000fea0003800000 */
.L_x_6259:
        /* <DEDUP_REMOVED lines=11> */
.L_x_6252:
        /* <DEDUP_REMOVED lines=17> */
.L_x_6266:
        /* <DEDUP_REMOVED lines=26> */
.L_x_6265:
[----:B------:R-:W-:Y:S05]  /*5f70*/  BSYNC B8 ;  /* 0x0000000000087941 */ /* 0x000fea0003800000 */
.L_x_6264:
[----:B------:R-:W-:-:S05]  /*5f80*/  IADD3 R22, P0, R22, 0x4, RZ ;  /* 0x0000000416167810 */ /* 0x000fca0007f1e0ff */
[----:B------:R-:W-:Y:S01]  /*5f90*/  IMAD.X R23, RZ, RZ, R23, P0 ;  /* 0x000000ffff177224 */ /* 0x000fe200000e0617 */
[----:B------:R-:W-:-:S04]  /*5fa0*/  ISETP.GE.U32.AND P0, PT, R22, R28, PT ;  /* 0x0000001c1600720c */ /* 0x000fc80003f06070 */
[----:B------:R-:W-:-:S13]  /*5fb0*/  ISETP.GE.U32.AND.EX P0, PT, R23, R36, PT, P0 ;  /* 0x000000241700720c */ /* 0x000fda0003f06100 */
[----:B------:R-:W-:Y:S05]  /*5fc0*/  @!P0 BRA `(.L_x_6266) ;  /* 0xfffffe0000008947 */ /* 0x000fea000383ffff */
.L_x_6263:
[----:B------:R-:W-:Y:S05]  /*5fd0*/  BSYNC B7 ;  /* 0x0000000000077941 */ /* 0x000fea0003800000 */
.L_x_6262:
        /* <DEDUP_REMOVED lines=25> */
.L_x_6268:
[----:B------:R-:W-:Y:S05]  /*6170*/  BSYNC B7 ;  /* 0x0000000000077941 */ /* 0x000fea0003800000 */
.L_x_6267:
        /* <DEDUP_REMOVED lines=23> */
.L_x_6270:
[----:B------:R-:W-:Y:S05]  /*62f0*/  BSYNC B7 ;  /* 0x0000000000077941 */ /* 0x000fea0003800000 */
.L_x_6269:
        /* <DEDUP_REMOVED lines=26> */
.L_x_6272:
[----:B------:R-:W-:Y:S05]  /*64a0*/  BSYNC B7 ;  /* 0x0000000000077941 */ /* 0x000fea0003800000 */
.L_x_6271:
        /* <DEDUP_REMOVED lines=15> */
.L_x_6286:
        /* <DEDUP_REMOVED lines=12> */
[----:B------:R-:W-:Y:S01]  /*6660*/  IMAD.MOV.U32 R22, RZ, RZ, R4 ;  /* 0x000000ffff167224 */ /* 0x000fe200078e0004 */
[----:B------:R-:W-:Y:S01]  /*6670*/  MOV R23, R3 ;  /* 0x0000000300177202 */ /* 0x000fe20000000f00 */
[----:B------:R-:W-:Y:S05]  /*6680*/  BRA `(.L_x_6276) ;  /* 0x0000013000007947 */ /* 0x000fea0003800000 */
.L_x_6275:
        /* <DEDUP_REMOVED lines=19> */
.L_x_6276:
[----:B------:R-:W-:Y:S05]  /*67c0*/  BSYNC B1 ;  /* 0x0000000000017941 */ /* 0x000fea0003800000 */
.L_x_6274:
        /* <DEDUP_REMOVED lines=26> */
[----:B------:R-:W-:Y:S05]  /*6970*/  CALL.REL.NOINC `($__internal_18_$__cuda_sm20_div_s64) ;  /* 0x0002102000007944 */ /* 0x000fea0003c00000 */
[----:B------:R-:W-:Y:S02]  /*6980*/  IMAD.MOV.U32 R12, RZ, RZ, R4 ;  /* 0x000000ffff0c7224 */ /* 0x000fe400078e0004 */
[----:B------:R-:W-:Y:S01]  /*6990*/  IMAD.MOV.U32 R13, RZ, RZ, R3 ;  /* 0x000000ffff0d7224 */ /* 0x000fe200078e0003 */
[----:B------:R-:W-:Y:S05]  /*69a0*/  BRA `(.L_x_6279) ;  /* 0x0000013000007947 */ /* 0x000fea0003800000 */
.L_x_6278:
        /* <DEDUP_REMOVED lines=19> */
.L_x_6279:
[----:B------:R-:W-:Y:S05]  /*6ae0*/  BSYNC B1 ;  /* 0x0000000000017941 */ /* 0x000fea0003800000 */
.L_x_6277:
        /* <DEDUP_REMOVED lines=29> */
.L_x_6281:
        /* <DEDUP_REMOVED lines=19> */
.L_x_6282:
[----:B------:R-:W-:Y:S05]  /*6df0*/  BSYNC B1 ;  /* 0x0000000000017941 */ /* 0x000fea0003800000 */
.L_x_6280:
        /* <DEDUP_REMOVED lines=29> */
.L_x_6284:
        /* <DEDUP_REMOVED lines=19> */
.L_x_6285:
[----:B------:R-:W-:Y:S05]  /*7100*/  BSYNC B1 ;  /* 0x0000000000017941 */ /* 0x000fea0003800000 */
.L_x_6283:
        /* <DEDUP_REMOVED lines=20> */
.L_x_6273:
[----:B------:R-:W-:-:S13]  /*7250*/  ISETP.NE.AND P0, PT, R73, RZ, PT ;  /* 0x000000ff4900720c */ /* 0x000fda0003f05270 */
        /* <DEDUP_REMOVED lines=16> */
.L_x_6289:
        /* <DEDUP_REMOVED lines=19> */
.L_x_6290:
[----:B------:R-:W-:Y:S05]  /*7490*/  BSYNC B0 ;  /* 0x0000000000007941 */ /* 0x000fea0003800000 */
.L_x_6288:
[----:B------:R-:W-:Y:S02]  /*74a0*/  SHF.R.S32.HI R3, RZ, 0x1f, R16 ;  /* 0x0000001fff037819 */ /* 0x000fe40000011410 */
        /* <DEDUP_REMOVED lines=32> */
.L_x_6292:
        /* <DEDUP_REMOVED lines=19> */
.L_x_6293:
[----:B------:R-:W-:Y:S05]  /*77e0*/  BSYNC B0 ;  /* 0x0000000000007941 */ /* 0x000fea0003800000 */
.L_x_6291:
        /* <DEDUP_REMOVED lines=32> */
.L_x_6295:
        /* <DEDUP_REMOVED lines=18> */
.L_x_6296:
[----:B------:R-:W-:Y:S05]  /*7b10*/  BSYNC B0 ;  /* 0x0000000000007941 */ /* 0x000fea0003800000 */
.L_x_6294:
[----:B------:R-:W2:Y:S01]  /*7b20*/  LDG.E.64 R14, [R14.64+-0x10] ;  /* 0xfffff0240e0e7981 */ /* 0x000ea2000c1e1b00 */
[----:B------:R-:W-:Y:S02]  /*7b30*/  IMAD.MOV.U32 R37, RZ, RZ, R35 ;  /* 0x000000ffff257224 */ /* 0x000fe400078e0023 */
[----:B--2---:R-:W-:Y:S02]  /*7b40*/  IMAD R3, R5, R14, RZ ;  /* 0x0000000e05037224 */ /* 0x004fe400078e02ff */
[----:B------:R-:W-:-:S04]  /*7b50*/  IMAD.WIDE.U32 R36, R14, R4, R36 ;  /* 0x000000040e247225 */ /* 0x000fc800078e0024 */
[----:B------:R-:W-:-:S04]  /*7b60*/  IMAD R3, R15, R4, R3 ;  /* 0x000000040f037224 */ /* 0x000fc800078e0203 */
[----:B------:R-:W-:Y:S02]  /*7b70*/  IMAD.IADD R35, R37, 0x1, R3 ;  /* 0x0000000125237824 */ /* 0x000fe400078e0203 */
.L_x_6287:
        /* <DEDUP_REMOVED lines=17> */
.L_x_6301:
        /* <DEDUP_REMOVED lines=26> */
.L_x_6300:
[----:B------:R-:W-:Y:S05]  /*7e30*/  BSYNC B8 ;  /* 0x0000000000087941 */ /* 0x000fea0003800000 */
.L_x_6299:
[----:B------:R-:W-:-:S05]  /*7e40*/  IADD3 R16, P0, R16, 0x4, RZ ;  /* 0x0000000410107810 */ /* 0x000fca0007f1e0ff */
[----:B------:R-:W-:Y:S01]  /*7e50*/  IMAD.X R17, RZ, RZ, R17, P0 ;  /* 0x000000ffff117224 */ /* 0x000fe200000e0611 */
[----:B------:R-:W-:-:S04]  /*7e60*/  ISETP.GE.U32.AND P0, PT, R16, R23, PT ;  /* 0x000000171000720c */ /* 0x000fc80003f06070 */
[----:B------:R-:W-:-:S13]  /*7e70*/  ISETP.GE.U32.AND.EX P0, PT, R17, R28, PT, P0 ;  /* 0x0000001c1100720c */ /* 0x000fda0003f06100 */
[----:B------:R-:W-:Y:S05]  /*7e80*/  @!P0 BRA `(.L_x_6301) ;  /* 0xfffffe0000008947 */ /* 0x000fea000383ffff */
.L_x_6298:
[----:B------:R-:W-:Y:S05]  /*7e90*/  BSYNC B7 ;  /* 0x0000000000077941 */ /* 0x000fea0003800000 */
.L_x_6297:
        /* <DEDUP_REMOVED lines=23> */
.L_x_6303:
[----:B------:R-:W-:Y:S05]  /*8010*/  BSYNC B7 ;  /* 0x0000000000077941 */ /* 0x000fea0003800000 */
.L_x_6302:
        /* <DEDUP_REMOVED lines=23> */
.L_x_6305:
[----:B------:R-:W-:Y:S05]  /*8190*/  BSYNC B7 ;  /* 0x0000000000077941 */ /* 0x000fea0003800000 */
.L_x_6304:
        /* <DEDUP_REMOVED lines=26> */
.L_x_6307:
[----:B------:R-:W-:Y:S05]  /*8340*/  BSYNC B7 ;  /* 0x0000000000077941 */ /* 0x000fea0003800000 */
.L_x_6306:
[----:B------:R-:W-:Y:S01]  /*8350*/  ISETP.NE.AND P6, PT, R56, RZ, PT ;  /* 0x000000ff3800720c */ /* 0x000fe20003fc5270 */
[----:B------:R-:W-:Y:S01]  /*8360*/  IMAD.WIDE.U32 R22, R50, c[0x0][0x178], RZ ;  /* 0x00005e0032167a25 */ /* 0x000fe200078e00ff */
[----:B------:R-:W-:Y:S02]  /*8370*/  SHF.R.S32.HI R0, RZ, 0x1f, R50 ;  /* 0x0000001fff007819 */ /* 0x000fe40000011432 */
[----:B------:R-:W-:Y:S01]  /*8380*/  MOV R32, R2 ;  /* 0x0000000200207202 */ /* 0x000fe20000000f00 */
[----:B------:R-:W-:Y:S02]  /*8390*/  IMAD.MOV.U32 R28, RZ, RZ, RZ ;  /* 0x000000ffff1c7224 */ /* 0x000fe400078e00ff */
[----:B------:R-:W-:-:S04]  /*83a0*/  IMAD R3, R0, c[0x0][0x178], RZ ;  /* 0x00005e0000037a24 */ /* 0x000fc800078e02ff */
        /* <DEDUP_REMOVED lines=8> */
[----:B------:R-:W-:Y:S02]  /*8430*/  IMAD.MOV.U32 R32, RZ, RZ, R2 ;  /* 0x000000ffff207224 */ /* 0x000fe400078e0002 */
.L_x_6321:
        /* <DEDUP_REMOVED lines=12> */
[----:B------:R-:W-:Y:S05]  /*8500*/  CALL.REL.NOINC `($__internal_18_$__cuda_sm20_div_s64) ;  /* 0x0001f49000007944 */ /* 0x000fea0003c00000 */
[----:B------:R-:W-:Y:S02]  /*8510*/  IMAD.MOV.U32 R12, RZ, RZ, R4 ;  /* 0x000000ffff0c7224 */ /* 0x000fe400078e0004 */
[----:B------:R-:W-:Y:S01]  /*8520*/  IMAD.MOV.U32 R13, RZ, RZ, R3 ;  /* 0x000000ffff0d7224 */ /* 0x000fe200078e0003 */
[----:B------:R-:W-:Y:S05]  /*8530*/  BRA `(.L_x_6311) ;  /* 0x0000013000007947 */ /* 0x000fea0003800000 */
.L_x_6310:
        /* <DEDUP_REMOVED lines=19> */
.L_x_6311:
[----:B------:R-:W-:Y:S05]  /*8670*/  BSYNC B1 ;  /* 0x0000000000017941 */ /* 0x000fea0003800000 */
.L_x_6309:
        /* <DEDUP_REMOVED lines=25> */
[----:B------:R-:W-:Y:S05]  /*8810*/  CALL.REL.NOINC `($__internal_18_$__cuda_sm20_div_s64) ;  /* 0x0001f18000007944 */ /* 0x000fea0003c00000 */
[----:B------:R-:W-:Y:S01]  /*8820*/  MOV R22, R4 ;  /* 0x0000000400167202 */ /* 0x000fe20000000f00 */
[----:B------:R-:W-:Y:S01]  /*8830*/  IMAD.MOV.U32 R23, RZ, RZ, R3 ;  /* 0x000000ffff177224 */ /* 0x000fe200078e0003 */
[----:B------:R-:W-:Y:S05]  /*8840*/  BRA `(.L_x_6314) ;  /* 0x0000013000007947 */ /* 0x000fea0003800000 */
.L_x_6313:
        /* <DEDUP_REMOVED lines=19> */
.L_x_6314:
[----:B------:R-:W-:Y:S05]  /*8980*/  BSYNC B1 ;  /* 0x0000000000017941 */ /* 0x000fea0003800000 */
.L_x_6312:
        /* <DEDUP_REMOVED lines=29> */
.L_x_6316:
        /* <DEDUP_REMOVED lines=19> */
.L_x_6317:
[----:B------:R-:W-:Y:S05]  /*8c90*/  BSYNC B1 ;  /* 0x0000000000017941 */ /* 0x000fea0003800000 */
.L_x_6315:
        /* <DEDUP_REMOVED lines=28> */
.L_x_6319:
        /* <DEDUP_REMOVED lines=19> */
.L_x_6320:
[----:B------:R-:W-:Y:S05]  /*8f90*/  BSYNC B1 ;  /* 0x0000000000017941 */ /* 0x000fea0003800000 */
.L_x_6318:
        /* <DEDUP_REMOVED lines=20> */
.L_x_6308:
        /* <DEDUP_REMOVED lines=18> */
.L_x_6324:
        /* <DEDUP_REMOVED lines=19> */
.L_x_6325:
[----:B------:R-:W-:Y:S05]  /*9330*/  BSYNC B0 ;  /* 0x0000000000007941 */ /* 0x000fea0003800000 */
.L_x_6323:
        /* <DEDUP_REMOVED lines=30> */
.L_x_6327:
        /* <DEDUP_REMOVED lines=19> */
.L_x_6328:
[----:B------:R-:W-:Y:S05]  /*9650*/  BSYNC B0 ;  /* 0x0000000000007941 */ /* 0x000fea0003800000 */
.L_x_6326:
        /* <DEDUP_REMOVED lines=30> */
.L_x_6330:
        /* <DEDUP_REMOVED lines=18> */
.L_x_6331:
[----:B------:R-:W-:Y:S05]  /*9960*/  BSYNC B0 ;  /* 0x0000000000007941 */ /* 0x000fea0003800000 */
.L_x_6329:
[----:B------:R-:W2:Y:S01]  /*9970*/  LDG.E.64 R14, [R14.64+-0x10] ;  /* 0xfffff0240e0e7981 */ /* 0x000ea2000c1e1b00 */
[----:B------:R-:W-:Y:S02]  /*9980*/  IMAD.MOV.U32 R29, RZ, RZ, R23 ;  /* 0x000000ffff1d7224 */ /* 0x000fe400078e0017 */
[----:B--2---:R-:W-:Y:S02]  /*9990*/  IMAD R3, R5, R14, RZ ;  /* 0x0000000e05037224 */ /* 0x004fe400078e02ff */
[----:B------:R-:W-:-:S04]  /*99a0*/  IMAD.WIDE.U32 R28, R14, R4, R28 ;  /* 0x000000040e1c7225 */ /* 0x000fc800078e001c */
[----:B------:R-:W-:-:S04]  /*99b0*/  IMAD R3, R15, R4, R3 ;  /* 0x000000040f037224 */ /* 0x000fc800078e0203 */
[----:B------:R-:W-:Y:S02]  /*99c0*/  IMAD.IADD R23, R29, 0x1, R3 ;  /* 0x000000011d177824 */ /* 0x000fe400078e0203 */
.L_x_6322:
        /* <DEDUP_REMOVED lines=17> */
.L_x_6336:
        /* <DEDUP_REMOVED lines=26> */
.L_x_6335:
[----:B------:R-:W-:Y:S05]  /*9c80*/  BSYNC B8 ;  /* 0x0000000000087941 */ /* 0x000fea0003800000 */
.L_x_6334:
[----:B------:R-:W-:-:S05]  /*9c90*/  IADD3 R16, P0, R16, 0x4, RZ ;  /* 0x0000000410107810 */ /* 0x000fca0007f1e0ff */
[----:B------:R-:W-:Y:S01]  /*9ca0*/  IMAD.X R17, RZ, RZ, R17, P0 ;  /* 0x000000ffff117224 */ /* 0x000fe200000e0611 */
[----:B------:R-:W-:-:S04]  /*9cb0*/  ISETP.GE.U32.AND P0, PT, R16, R29, PT ;  /* 0x0000001d1000720c */ /* 0x000fc80003f06070 */
[----:B------:R-:W-:-:S13]  /*9cc0*/  ISETP.GE.U32.AND.EX P0, PT, R17, R22, PT, P0 ;  /* 0x000000161100720c */ /* 0x000fda0003f06100 */
[----:B------:R-:W-:Y:S05]  /*9cd0*/  @!P0 BRA `(.L_x_6336) ;  /* 0xfffffe0000008947 */ /* 0x000fea000383ffff */
.L_x_6333:
[----:B------:R-:W-:Y:S05]  /*9ce0*/  BSYNC B7 ;  /* 0x0000000000077941 */ /* 0x000fea0003800000 */
.L_x_6332:
        /* <DEDUP_REMOVED lines=23> */
.L_x_6338:
[----:B------:R-:W-:Y:S05]  /*9e60*/  BSYNC B7 ;  /* 0x0000000000077941 */ /* 0x000fea0003800000 */
.L_x_6337:
        /* <DEDUP_REMOVED lines=23> */
.L_x_6340:
[----:B------:R-:W-:Y:S05]  /*9fe0*/  BSYNC B7 ;  /* 0x0000000000077941 */ /* 0x000fea0003800000 */
.L_x_6339:
        /* <DEDUP_REMOVED lines=26> */
.L_x_6342:
[----:B------:R-:W-:Y:S05]  /*a190*/  BSYNC B7 ;  /* 0x0000000000077941 */ /* 0x000fea0003800000 */
.L_x_6341:
[----:B------:R-:W-:Y:S01]  /*a1a0*/  ISETP.NE.AND P6, PT, R56, RZ, PT ;  /* 0x000000ff3800720c */ /* 0x000fe20003fc5270 */
[C---:B------:R-:W-:Y:S01]  /*a1b0*/  IMAD.WIDE.U32 R4, R51.reuse, c[0x0][0x178], RZ ;  /* 0x00005e0033047a25 */ /* 0x040fe200078e00ff */
[----:B------:R-:W-:Y:S01]  /*a1c0*/  SHF.R.S32.HI R0, RZ, 0x1f, R51 ;  /* 0x0000001fff007819 */ /* 0x000fe20000011433 */
[----:B------:R-:W-:Y:S02]  /*a1d0*/  HFMA2.MMA R28, -RZ, RZ, 0, 0 ;  /* 0x00000000ff1c7435 */ /* 0x000fe400000001ff */
[----:B------:R-:W-:Y:S02]  /*a1e0*/  IMAD.MOV.U32 R23, RZ, RZ, RZ ;  /* 0x000000ffff177224 */ /* 0x000fe400078e00ff */
[----:B------:R-:W-:Y:S02]  /*a1f0*/  IMAD R0, R0, c[0x0][0x178], RZ ;  /* 0x00005e0000007a24 */ /* 0x000fe400078e02ff */
[----:B------:R-:W-:Y:S02]  /*a200*/  IMAD.MOV.U32 R22, RZ, RZ, R4 ;  /* 0x000000ffff167224 */ /* 0x000fe400078e0004 */
[----:B------:R-:W-:-:S02]  /*a210*/  IMAD R51, R51, c[0x0][0x17c], R0 ;  /* 0x00005f0033337a24 */ /* 0x000fc400078e0200 */
[----:B------:R-:W-:Y:S02]  /*a220*/  IMAD.MOV.U32 R18, RZ, RZ, R2 ;  /* 0x000000ffff127224 */ /* 0x000fe400078e0002 */
[----:B------:R-:W-:Y:S01]  /*a230*/  IMAD.IADD R5, R5, 0x1, R51 ;  /* 0x0000000105057824 */ /* 0x000fe200078e0233 */
[----:B------:R-:W-:Y:S05]  /*a240*/  @!P6 BRA `(.L_x_6343) ;  /* 0x00000d100000e947 */ /* 0x000fea0003800000 */
[----:B------:R-:W-:Y:S01]  /*a250*/  BSSY B0, `(.L_x_6343) ;  /* 0x00000d0000007945 */ /* 0x000fe20003800000 */
[----:B------:R-:W-:Y:S01]  /*a260*/  IADD3 R30, -R73, c[0x0][0x180], RZ ;  /* 0x00006000491e7a10 */ /* 0x000fe20007ffe1ff */
[----:B------:R-:W-:Y:S02]  /*a270*/  IMAD.MOV.U32 R23, RZ, RZ, RZ ;  /* 0x000000ffff177224 */ /* 0x000fe400078e00ff */
[----:B------:R-:W-:Y:S02]  /*a280*/  IMAD.MOV.U32 R28, RZ, RZ, RZ ;  /* 0x000000ffff1c7224 */ /* 0x000fe400078e00ff */
[----:B------:R-:W-:Y:S02]  /*a290*/  IMAD.MOV.U32 R18, RZ, RZ, R2 ;  /* 0x000000ffff127224 */ /* 0x000fe400078e0002 */
.L_x_6356:
        /* <DEDUP_REMOVED lines=16> */
.L_x_6345:
        /* <DEDUP_REMOVED lines=19> */
.L_x_6346:
[----:B------:R-:W-:Y:S05]  /*a4d0*/  BSYNC B1 ;  /* 0x0000000000017941 */ /* 0x000fea0003800000 */
.L_x_6344:
        /* <DEDUP_REMOVED lines=9> */
[----:B------:R-:W-:-:S05]  /*a570*/  IMAD R3, R21, R9, R3 ;  /* 0x0000000915037224 */ /* 0x000fca00078e0203 */
[----:B------:R-:W-:Y:S01]  /*a580*/  IADD3 R3, R5, R3, RZ ;  /* 0x0000000305037210 */ /* 0x000fe20007ffe0ff */
        /* <DEDUP_REMOVED lines=19> */
.L_x_6348:
        /* <DEDUP_REMOVED lines=19> */
.L_x_6349:
[----:B------:R-:W-:Y:S05]  /*a7f0*/  BSYNC B1 ;  /* 0x0000000000017941 */ /* 0x000fea0003800000 */
.L_x_6347:
        /* <DEDUP_REMOVED lines=29> */
.L_x_6351:
        /* <DEDUP_REMOVED lines=19> */
.L_x_6352:
[----:B------:R-:W-:Y:S05]  /*ab00*/  BSYNC B1 ;  /* 0x0000000000017941 */ /* 0x000fea0003800000 */
.L_x_6350:
        /* <DEDUP_REMOVED lines=28> */
.L_x_6354:
        /* <DEDUP_REMOVED lines=19> */
.L_x_6355:
[----:B------:R-:W-:Y:S05]  /*ae00*/  BSYNC B1 ;  /* 0x0000000000017941 */ /* 0x000fea0003800000 */
.L_x_6353:
        /* <DEDUP_REMOVED lines=21> */
.L_x_6343:
        /* <DEDUP_REMOVED lines=18> */
.L_x_6359:
        /* <DEDUP_REMOVED lines=19> */
.L_x_6360:
[----:B------:R-:W-:Y:S05]  /*b1b0*/  BSYNC B0 ;  /* 0x0000000000007941 */ /* 0x000fea0003800000 */
.L_x_6358:
        /* <DEDUP_REMOVED lines=32> */
.L_x_6362:
        /* <DEDUP_REMOVED lines=19> */
.L_x_6363:
[----:B------:R-:W-:Y:S05]  /*b4f0*/  BSYNC B0 ;  /* 0x0000000000007941 */ /* 0x000fea0003800000 */
.L_x_6361:
[----:B------:R-:W2:Y:S01]  /*b500*/  LDG.E.64 R6, [R14.64+-0x8] ;  /* 0xfffff8240e067981 */ /* 0x000ea2000c1e1b00 */
[----:B------:R-:W-:Y:S01]  /*b510*/  IADD3 R21, P0, RZ, -R4, RZ ;  /* 0x80000004ff157210 */ /* 0x000fe20007f1e0ff */
[----:B------:R-:W-:Y:S02]  /*b520*/  IMAD.MOV.U32 R8, RZ, RZ, R12 ;  /* 0x000000ffff087224 */ /* 0x000fe400078e000c */
[----:B------:R-:W-:Y:S02]  /*b530*/  IMAD.MOV.U32 R9, RZ, RZ, R13 ;  /* 0x000000ffff097224 */ /* 0x000fe400078e000d */
[----:B------:R-:W-:Y:S01]  /*b540*/  IMAD.X R3, RZ, RZ, ~R5, P0 ;  /* 0x000000ffff037224 */ /* 0x000fe200000e0e05 */
[----:B------:R-:W-:Y:S01]  /*b550*/  ISETP.NE.AND P0, PT, R73, 0x2, PT ;  /* 0x000000024900780c */ /* 0x000fe20003f05270 */
        /* <DEDUP_REMOVED lines=26> */
.L_x_6365:
        /* <DEDUP_REMOVED lines=18> */
.L_x_6366:
[----:B------:R-:W-:Y:S05]  /*b820*/  BSYNC B0 ;  /* 0x0000000000007941 */ /* 0x000fea0003800000 */
.L_x_6364:
        /* <DEDUP_REMOVED lines=8> */
.L_x_6357:
        /* <DEDUP_REMOVED lines=17> */
.L_x_6371:
        /* <DEDUP_REMOVED lines=26> */
.L_x_6370:
[----:B------:R-:W-:Y:S05]  /*bb60*/  BSYNC B8 ;  /* 0x0000000000087941 */ /* 0x000fea0003800000 */
.L_x_6369:
[----:B------:R-:W-:-:S05]  /*bb70*/  IADD3 R18, P0, R18, 0x4, RZ ;  /* 0x0000000412127810 */ /* 0x000fca0007f1e0ff */
[----:B------:R-:W-:Y:S01]  /*bb80*/  IMAD.X R19, RZ, RZ, R19, P0 ;  /* 0x000000ffff137224 */ /* 0x000fe200000e0613 */
[----:B------:R-:W-:-:S04]  /*bb90*/  ISETP.GE.U32.AND P0, PT, R18, R29, PT ;  /* 0x0000001d1200720c */ /* 0x000fc80003f06070 */
[----:B------:R-:W-:-:S13]  /*bba0*/  ISETP.GE.U32.AND.EX P0, PT, R19, R28, PT, P0 ;  /* 0x0000001c1300720c */ /* 0x000fda0003f06100 */
[----:B------:R-:W-:Y:S05]  /*bbb0*/  @!P0 BRA `(.L_x_6371) ;  /* 0xfffffe0000008947 */ /* 0x000fea000383ffff */
.L_x_6368:
[----:B------:R-:W-:Y:S05]  /*bbc0*/  BSYNC B7 ;  /* 0x0000000000077941 */ /* 0x000fea0003800000 */
.L_x_6367:
        /* <DEDUP_REMOVED lines=23> */
.L_x_6373:
[----:B------:R-:W-:Y:S05]  /*bd40*/  BSYNC B7 ;  /* 0x0000000000077941 */ /* 0x000fea0003800000 */
.L_x_6372:
        /* <DEDUP_REMOVED lines=23> */
.L_x_6375:
[----:B------:R-:W-:Y:S05]  /*bec0*/  BSYNC B7 ;  /* 0x0000000000077941 */ /* 0x000fea0003800000 */
.L_x_6374:
        /* <DEDUP_REMOVED lines=26> */
.L_x_6377:
[----:B------:R-:W-:Y:S05]  /*c070*/  BSYNC B7 ;  /* 0x0000000000077941 */ /* 0x000fea0003800000 */
.L_x_6376:
[----:B------:R-:W-:Y:S01]  /*c080*/  ISETP.NE.AND P6, PT, R56, RZ, PT ;  /* 0x000000ff3800720c */ /* 0x000fe20003fc5270 */
[----:B------:R-:W-:Y:S01]  /*c090*/  IMAD.WIDE.U32 R22, R60, c[0x0][0x178], RZ ;  /* 0x00005e003c167a25 */ /* 0x000fe200078e00ff */
[----:B------:R-:W-:Y:S01]  /*c0a0*/  SHF.R.S32.HI R0, RZ, 0x1f, R60 ;  /* 0x0000001fff007819 */ /* 0x000fe2000001143c */
[----:B------:R-:W-:Y:S02]  /*c0b0*/  CS2R R20, SRZ ;  /* 0x0000000000147805 */ /* 0x000fe4000001ff00 */
[----:B------:R-:W-:Y:S02]  /*c0c0*/  IMAD.MOV.U32 R28, RZ, RZ, R2 ;  /* 0x000000ffff1c7224 */ /* 0x000fe400078e0002 */
[----:B------:R-:W-:-:S04]  /*c0d0*/  IMAD R3, R0, c[0x0][0x178], RZ ;  /* 0x00005e0000037a24 */ /* 0x000fc800078e02ff */
[----:B------:R-:W-:-:S05]  /*c0e0*/  IMAD R3, R60, c[0x0][0x17c], R3 ;  /* 0x00005f003c037a24 */ /* 0x000fca00078e0203 */
[----:B------:R-:W-:Y:S01]  /*c0f0*/  IADD3 R5, R23, R3, RZ ;  /* 0x0000000317057210 */ /* 0x000fe20007ffe0ff */
[----:B------:R-:W-:Y:S05]  /*c100*/  @!P6 BRA `(.L_x_6378) ;  /* 0x00000cd00000e947 */ /* 0x000fea0003800000 */
[----:B------:R-:W-:Y:S01]  /*c110*/  BSSY B0, `(.L_x_6378) ;  /* 0x00000cc000007945 */ /* 0x000fe20003800000 */
[----:B------:R-:W-:Y:S01]  /*c120*/  IADD3 R29, -R73, c[0x0][0x180], RZ ;  /* 0x00006000491d7a10 */ /* 0x000fe20007ffe1ff */
[----:B------:R-:W-:Y:S01]  /*c130*/  CS2R R20, SRZ ;  /* 0x0000000000147805 */ /* 0x000fe2000001ff00 */
[----:B------:R-:W-:Y:S02]  /*c140*/  IMAD.MOV.U32 R28, RZ, RZ, R2 ;  /* 0x000000ffff1c7224 */ /* 0x000fe400078e0002 */
.L_x_6391:
        /* <DEDUP_REMOVED lines=16> */
.L_x_6380:
        /* <DEDUP_REMOVED lines=19> */
.L_x_6381:
[----:B------:R-:W-:Y:S05]  /*c380*/  BSYNC B1 ;  /* 0x0000000000017941 */ /* 0x000fea0003800000 */
.L_x_6379:
        /* <DEDUP_REMOVED lines=24> */
[----:B------:R-:W-:Y:S05]  /*c510*/  CALL.REL.NOINC `($__internal_18_$__cuda_sm20_div_s64) ;  /* 0x0001b48000007944 */ /* 0x000fea0003c00000 */
[----:B------:R-:W-:Y:S02]  /*c520*/  IMAD.MOV.U32 R20, RZ, RZ, R4 ;  /* 0x000000ffff147224 */ /* 0x000fe400078e0004 */
[----:B------:R-:W-:Y:S01]  /*c530*/  IMAD.MOV.U32 R21, RZ, RZ, R3 ;  /* 0x000000ffff157224 */ /* 0x000fe200078e0003 */
[----:B------:R-:W-:Y:S05]  /*c540*/  BRA `(.L_x_6384) ;  /* 0x0000013000007947 */ /* 0x000fea0003800000 */
.L_x_6383:
        /* <DEDUP_REMOVED lines=19> */
.L_x_6384:
[----:B------:R-:W-:Y:S05]  /*c680*/  BSYNC B1 ;  /* 0x0000000000017941 */ /* 0x000fea0003800000 */
.L_x_6382:
        /* <DEDUP_REMOVED lines=29> */
.L_x_6386:
        /* <DEDUP_REMOVED lines=19> */
.L_x_6387:
[----:B------:R-:W-:Y:S05]  /*c990*/  BSYNC B1 ;  /* 0x0000000000017941 */ /* 0x000fea0003800000 */
.L_x_6385:
        /* <DEDUP_REMOVED lines=28> */
.L_x_6389:
        /* <DEDUP_REMOVED lines=19> */
.L_x_6390:
[----:B------:R-:W-:Y:S05]  /*cc90*/  BSYNC B1 ;  /* 0x0000000000017941 */ /* 0x000fea0003800000 */
.L_x_6388:
        /* <DEDUP_REMOVED lines=20> */
.L_x_6378:
        /* <DEDUP_REMOVED lines=18> */
.L_x_6394:
        /* <DEDUP_REMOVED lines=19> */
.L_x_6395:
[----:B------:R-:W-:Y:S05]  /*d030*/  BSYNC B0 ;  /* 0x0000000000007941 */ /* 0x000fea0003800000 */
.L_x_6393:
        /* <DEDUP_REMOVED lines=28> */
[----:B------:R-:W-:Y:S05]  /*d200*/  BRA `(.L_x_6398) ;  /* 0x0000013000007947 */ /* 0x000fea0003800000 */
.L_x_6397:
        /* <DEDUP_REMOVED lines=19> */
.L_x_6398:
[----:B------:R-:W-:Y:S05]  /*d340*/  BSYNC B0 ;  /* 0x0000000000007941 */ /* 0x000fea0003800000 */
.L_x_6396:
        /* <DEDUP_REMOVED lines=29> */
.L_x_6400:
        /* <DEDUP_REMOVED lines=18> */
.L_x_6401:
[----:B------:R-:W-:Y:S05]  /*d640*/  BSYNC B0 ;  /* 0x0000000000007941 */ /* 0x000fea0003800000 */
.L_x_6399:
[----:B------:R-:W2:Y:S02]  /*d650*/  LDG.E.64 R16, [R16.64+-0x10] ;  /* 0xfffff02410107981 */ /* 0x000ea4000c1e1b00 */
[----:B--2---:R-:W-:Y:S02]  /*d660*/  IMAD R3, R5, R16, RZ ;  /* 0x0000001005037224 */ /* 0x004fe400078e02ff */
[----:B------:R-:W-:-:S04]  /*d670*/  IMAD.WIDE.U32 R20, R16, R4, R20 ;  /* 0x0000000410147225 */ /* 0x000fc800078e0014 */
[----:B------:R-:W-:-:S04]  /*d680*/  IMAD R3, R17, R4, R3 ;  /* 0x0000000411037224 */ /* 0x000fc800078e0203 */
[----:B------:R-:W-:Y:S02]  /*d690*/  IMAD.IADD R21, R21, 0x1, R3 ;  /* 0x0000000115157824 */ /* 0x000fe400078e0203 */
.L_x_6392:
        /* <DEDUP_REMOVED lines=17> */
.L_x_6406:
        /* <DEDUP_REMOVED lines=26> */
.L_x_6405:
[----:B------:R-:W-:Y:S05]  /*d950*/  BSYNC B8 ;  /* 0x0000000000087941 */ /* 0x000fea0003800000 */
.L_x_6404:
[----:B------:R-:W-:-:S05]  /*d960*/  IADD3 R18, P0, R18, 0x4, RZ ;  /* 0x0000000412127810 */ /* 0x000fca0007f1e0ff */
[----:B------:R-:W-:Y:S01]  /*d970*/  IMAD.X R19, RZ, RZ, R19, P0 ;  /* 0x000000ffff137224 */ /* 0x000fe200000e0613 */
[----:B------:R-:W-:-:S04]  /*d980*/  ISETP.GE.U32.AND P0, PT, R18, R23, PT ;  /* 0x000000171200720c */ /* 0x000fc80003f06070 */
[----:B------:R-:W-:-:S13]  /*d990*/  ISETP.GE.U32.AND.EX P0, PT, R19, R22, PT, P0 ;  /* 0x000000161300720c */ /* 0x000fda0003f06100 */
[----:B------:R-:W-:Y:S05]  /*d9a0*/  @!P0 BRA `(.L_x_6406) ;  /* 0xfffffe0000008947 */ /* 0x000fea000383ffff */
.L_x_6403:
[----:B------:R-:W-:Y:S05]  /*d9b0*/  BSYNC B7 ;  /* 0x0000000000077941 */ /* 0x000fea0003800000 */
.L_x_6402:
        /* <DEDUP_REMOVED lines=23> */
.L_x_6408:
[----:B------:R-:W-:Y:S05]  /*db30*/  BSYNC B7 ;  /* 0x0000000000077941 */ /* 0x000fea0003800000 */
.L_x_6407:
        /* <DEDUP_REMOVED lines=23> */
.L_x_6410:
[----:B------:R-:W-:Y:S05]  /*dcb0*/  BSYNC B7 ;  /* 0x0000000000077941 */ /* 0x000fea0003800000 */
.L_x_6409:
        /* <DEDUP_REMOVED lines=26> */
.L_x_6412:
[----:B------:R-:W-:Y:S05]  /*de60*/  BSYNC B7 ;  /* 0x0000000000077941 */ /* 0x000fea0003800000 */
.L_x_6411:
        /* <DEDUP_REMOVED lines=13> */
.L_x_6426:
        /* <DEDUP_REMOVED lines=16> */
.L_x_6415:
        /* <DEDUP_REMOVED lines=19> */
.L_x_6416:
[----:B------:R-:W-:Y:S05]  /*e170*/  BSYNC B1 ;  /* 0x0000000000017941 */ /* 0x000fea0003800000 */
.L_x_6414:
        /* <DEDUP_REMOVED lines=28> */
.L_x_6418:
        /* <DEDUP_REMOVED lines=19> */
.L_x_6419:
[----:B------:R-:W-:Y:S05]  /*e470*/  BSYNC B1 ;  /* 0x0000000000017941 */ /* 0x000fea0003800000 */
.L_x_6417:
        /* <DEDUP_REMOVED lines=29> */
.L_x_6421:
        /* <DEDUP_REMOVED lines=19> */
.L_x_6422:
[----:B------:R-:W-:Y:S05]  /*e780*/  BSYNC B1 ;  /* 0x0000000000017941 */ /* 0x000fea0003800000 */
.L_x_6420:
        /* <DEDUP_REMOVED lines=28> */
.L_x_6424:
        /* <DEDUP_REMOVED lines=19> */
.L_x_6425:
[----:B------:R-:W-:Y:S05]  /*ea80*/  BSYNC B1 ;  /* 0x0000000000017941 */ /* 0x000fea0003800000 */
.L_x_6423:
        /* <DEDUP_REMOVED lines=20> */
.L_x_6413:
        /* <DEDUP_REMOVED lines=18> */
.L_x_6429:
        /* <DEDUP_REMOVED lines=19> */
.L_x_6430:
[----:B------:R-:W-:Y:S05]  /*ee20*/  BSYNC B0 ;  /* 0x0000000000007941 */ /* 0x000fea0003800000 */
.L_x_6428:
        /* <DEDUP_REMOVED lines=26> */
[----:B------:R-:W-:Y:S05]  /*efd0*/  CALL.REL.NOINC `($__internal_18_$__cuda_sm20_div_s64) ;  /* 0x000189c000007944 */ /* 0x000fea0003c00000 */
[----:B------:R-:W-:Y:S01]  /*efe0*/  IMAD.MOV.U32 R5, RZ, RZ, R3 ;  /* 0x000000ffff057224 */ /* 0x000fe200078e0003 */
[----:B------:R-:W-:Y:S05]  /*eff0*/  BRA `(.L_x_6433) ;  /* 0x0000013000007947 */ /* 0x000fea0003800000 */
.L_x_6432:
        /* <DEDUP_REMOVED lines=19> */
.L_x_6433:
[----:B------:R-:W-:Y:S05]  /*f130*/  BSYNC B0 ;  /* 0x0000000000007941 */ /* 0x000fea0003800000 */
.L_x_6431:
        /* <DEDUP_REMOVED lines=29> */
.L_x_6435:
        /* <DEDUP_REMOVED lines=18> */
.L_x_6436:
[----:B------:R-:W-:Y:S05]  /*f430*/  BSYNC B0 ;  /* 0x0000000000007941 */ /* 0x000fea0003800000 */
.L_x_6434:
[----:B------:R-:W2:Y:S02]  /*f440*/  LDG.E.64 R16, [R16.64+-0x10] ;  /* 0xfffff02410107981 */ /* 0x000ea4000c1e1b00 */
[----:B--2---:R-:W-:Y:S02]  /*f450*/  IMAD R3, R5, R16, RZ ;  /* 0x0000001005037224 */ /* 0x004fe400078e02ff */
[----:B------:R-:W-:-:S04]  /*f460*/  IMAD.WIDE.U32 R20, R16, R4, R20 ;  /* 0x0000000410147225 */ /* 0x000fc800078e0014 */
[----:B------:R-:W-:-:S04]  /*f470*/  IMAD R3, R17, R4, R3 ;  /* 0x0000000411037224 */ /* 0x000fc800078e0203 */
[----:B------:R-:W-:Y:S02]  /*f480*/  IMAD.IADD R21, R21, 0x1, R3 ;  /* 0x0000000115157824 */ /* 0x000fe400078e0203 */
.L_x_6427:
        /* <DEDUP_REMOVED lines=17> */
.L_x_6441:
        /* <DEDUP_REMOVED lines=26> */
.L_x_6440:
[----:B------:R-:W-:Y:S05]  /*f740*/  BSYNC B8 ;  /* 0x0000000000087941 */ /* 0x000fea0003800000 */
.L_x_6439:
[----:B------:R-:W-:-:S05]  /*f750*/  IADD3 R18, P0, R18, 0x4, RZ ;  /* 0x0000000412127810 */ /* 0x000fca0007f1e0ff */
[----:B------:R-:W-:Y:S01]  /*f760*/  IMAD.X R19, RZ, RZ, R19, P0 ;  /* 0x000000ffff137224 */ /* 0x000fe200000e0613 */
[----:B------:R-:W-:-:S04]  /*f770*/  ISETP.GE.U32.AND P0, PT, R18, R23, PT ;  /* 0x000000171200720c */ /* 0x000fc80003f06070 */
[----:B------:R-:W-:-:S13]  /*f780*/  ISETP.GE.U32.AND.EX P0, PT, R19, R22, PT, P0 ;  /* 0x000000161300720c */ /* 0x000fda0003f06100 */
[----:B------:R-:W-:Y:S05]  /*f790*/  @!P0 BRA `(.L_x_6441) ;  /* 0xfffffe0000008947 */ /* 0x000fea000383ffff */
.L_x_6438:
[----:B------:R-:W-:Y:S05]  /*f7a0*/  BSYNC B7 ;  /* 0x0000000000077941 */ /* 0x000fea0003800000 */
.L_x_6437:
        /* <DEDUP_REMOVED lines=23> */
.L_x_6443:
[----:B------:R-:W-:Y:S05]  /*f920*/  BSYNC B7 ;  /* 0x0000000000077941 */ /* 0x000fea0003800000 */
.L_x_6442:
        /* <DEDUP_REMOVED lines=23> */
.L_x_6445:
[----:B------:R-:W-:Y:S05]  /*faa0*/  BSYNC B7 ;  /* 0x0000000000077941 */ /* 0x000fea0003800000 */
.L_x_6444:
        /* <DEDUP_REMOVED lines=26> */
.L_x_6447:
[----:B------:R-:W-:Y:S05]  /*fc50*/  BSYNC B7 ;  /* 0x0000000000077941 */ /* 0x000fea0003800000 */
.L_x_6446:
        /* <DEDUP_REMOVED lines=12> */
[----:B------:R-:W-:Y:S02]  /*fd20*/  IMAD.MOV.U32 R24, RZ, RZ, R2 ;  /* 0x000000ffff187224 */ /* 0x000fe400078e0002 */
.L_x_6461:
        /* <DEDUP_REMOVED lines=16> */
.L_x_6450:
        /* <DEDUP_REMOVED lines=19> */
.L_x_6451:
[----:B------:R-:W-:Y:S05]  /*ff60*/  BSYNC B1 ;  /* 0x0000000000017941 */ /* 0x000fea0003800000 */
.L_x_6449:
[----:B------:R-:W-:-:S04]  /*ff70*/  LEA R12, P0, R24, c[0x0][0x190], 0x3 ;  /* 0x00006400180c7a11 */ /* 0x000fc800078018ff */
[----:B------:R-:W-:Y:S02]  /*ff80*/  LEA.HI.X R13, R24, c[0x0][0x194], R10, 0x3, P0 ;  /* 0x00006500180d7a11 */ /* 0x000fe400000f1c0a */
[----:B------:R-:W2:Y:S04]  /*ff90*/  LDG.E.64 R10, [R18.64+-0x8] ;  /* 0xfffff824120a7981 */ /* 0x000ea8000c1e1b00 */
[----:B------:R-:W3:Y:S01]  /*ffa0*/  LDG.E.64 R6, [R12.64] ;  /* 0x000000240c067981 */ /* 0x000ee2000c1e1b00 */
[----:B------:R-:W-:Y:S01]  /*ffb0*/  IADD3 R9, P0, RZ, -R16, RZ ;  /* 0x80000010ff097210 */ /* 0x000fe20007f1e0ff */
[----:B------:R-:W-:Y:S01]  /*ffc0*/  IMAD.MOV.U32 R4, RZ, RZ, R22 ;  /* 0x000000ffff047224 */ /* 0x000fe200078e0016 */
[-C--:B------:R-:W-:Y:S01]  /*ffd0*/  LOP3.LUT R15, R15, R14.reuse, RZ, 0x3c, !PT ;  /* 0x0000000e0f0f7212 */ /* 0x080fe200078e3cff */
[----:B------:R-:W-:Y:S02]  /*ffe0*/  BSSY B1, `(.L_x_6452) ;  /* 0x000002b000017945 */ /* 0x000fe40003800000 */
[----:B------:R-:W-:Y:S01]  /*fff0*/  IMAD.X R3, RZ, RZ, ~R17, P0 ;  /* 0x000000ffff037224 */ /* 0x000fe200000e0e11 */
[----:B------:R-:W-:Y:S01]  /*10000*/  LOP3.LUT R14, R15, R14, RZ, 0x3c, !PT ;  /* 0x0000000e0f0e7212 */ /* 0x000fe200078e3cff */
[----:B------:R-:W-:-:S03]  /*10010*/  IMAD.WIDE.U32 R4, R20, R9, R4 ;  /* 0x0000000914047225 */ /* 0x000fc600078e0004 */
[----:B------:R-:W-:Y:S01]  /*10020*/  LOP3.LUT R15, R15, R14, RZ, 0x3c, !PT ;  /* 0x0000000e0f0f7212 */ /* 0x000fe200078e3cff */
        /* <DEDUP_REMOVED lines=19> */
.L_x_6453:
        /* <DEDUP_REMOVED lines=19> */
.L_x_6454:
[----:B------:R-:W-:Y:S05]  /*10290*/  BSYNC B1 ;  /* 0x0000000000017941 */ /* 0x000fea0003800000 */
.L_x_6452:
        /* <DEDUP_REMOVED lines=29> */
.L_x_6456:
        /* <DEDUP_REMOVED lines=19> */
.L_x_6457:
[----:B------:R-:W-:Y:S05]  /*105a0*/  BSYNC B1 ;  /* 0x0000000000017941 */ /* 0x000fea0003800000 */
.L_x_6455:
        /* <DEDUP_REMOVED lines=28> */
.L_x_6459:
        /* <DEDUP_REMOVED lines=19> */
.L_x_6460:
[----:B------:R-:W-:Y:S05]  /*108a0*/  BSYNC B1 ;  /* 0x0000000000017941 */ /* 0x000fea0003800000 */
.L_x_6458:
        /* <DEDUP_REMOVED lines=21> */
.L_x_6448:
        /* <DEDUP_REMOVED lines=18> */
.L_x_6464:
        /* <DEDUP_REMOVED lines=19> */
.L_x_6465:
[----:B------:R-:W-:Y:S05]  /*10c50*/  BSYNC B0 ;  /* 0x0000000000007941 */ /* 0x000fea0003800000 */
.L_x_6463:
        /* <DEDUP_REMOVED lines=32> */
.L_x_6467:
        /* <DEDUP_REMOVED lines=19> */
.L_x_6468:
[----:B------:R-:W-:Y:S05]  /*10f90*/  BSYNC B0 ;  /* 0x0000000000007941 */ /* 0x000fea0003800000 */
.L_x_6466:
        /* <DEDUP_REMOVED lines=28> */
[----:B------:R-:W-:Y:S05]  /*11160*/  CALL.REL.NOINC `($__internal_19_$__cuda_sm20_rem_s64) ;  /* 0x00016d7000007944 */ /* 0x000fea0003c00000 */
[----:B------:R-:W-:Y:S01]  /*11170*/  MOV R4, R3 ;  /* 0x0000000300047202 */ /* 0x000fe20000000f00 */
[----:B------:R-:W-:Y:S01]  /*11180*/  IMAD.MOV.U32 R5, RZ, RZ, R0 ;  /* 0x000000ffff057224 */ /* 0x000fe200078e0000 */
[----:B------:R-:W-:Y:S05]  /*11190*/  BRA `(.L_x_6471) ;  /* 0x0000012000007947 */ /* 0x000fea0003800000 */
.L_x_6470:
        /* <DEDUP_REMOVED lines=18> */
.L_x_6471:
[----:B------:R-:W-:Y:S05]  /*112c0*/  BSYNC B0 ;  /* 0x0000000000007941 */ /* 0x000fea0003800000 */
.L_x_6469:
        /* <DEDUP_REMOVED lines=8> */
.L_x_6462:
        /* <DEDUP_REMOVED lines=17> */
.L_x_6476:
        /* <DEDUP_REMOVED lines=26> */
.L_x_6475:
[----:B------:R-:W-:Y:S05]  /*11600*/  BSYNC B8 ;  /* 0x0000000000087941 */ /* 0x000fea0003800000 */
.L_x_6474:
[----:B------:R-:W-:-:S05]  /*11610*/  IADD3 R18, P0, R18, 0x4, RZ ;  /* 0x0000000412127810 */ /* 0x000fca0007f1e0ff */
[----:B------:R-:W-:Y:S01]  /*11620*/  IMAD.X R19, RZ, RZ, R19, P0 ;  /* 0x000000ffff137224 */ /* 0x000fe200000e0613 */
[----:B------:R-:W-:-:S04]  /*11630*/  ISETP.GE.U32.AND P0, PT, R18, R23, PT ;  /* 0x000000171200720c */ /* 0x000fc80003f06070 */
[----:B------:R-:W-:-:S13]  /*11640*/  ISETP.GE.U32.AND.EX P0, PT, R19, R22, PT, P0 ;  /* 0x000000161300720c */ /* 0x000fda0003f06100 */
[----:B------:R-:W-:Y:S05]  /*11650*/  @!P0 BRA `(.L_x_6476) ;  /* 0xfffffe0000008947 */ /* 0x000fea000383ffff */
.L_x_6473:
[----:B------:R-:W-:Y:S05]  /*11660*/  BSYNC B7 ;  /* 0x0000000000077941 */ /* 0x000fea0003800000 */
.L_x_6472:
        /* <DEDUP_REMOVED lines=23> */
.L_x_6478:
[----:B------:R-:W-:Y:S05]  /*117e0*/  BSYNC B7 ;  /* 0x0000000000077941 */ /* 0x000fea0003800000 */
.L_x_6477:
        /* <DEDUP_REMOVED lines=23> */
.L_x_6480:
[----:B------:R-:W-:Y:S05]  /*11960*/  BSYNC B7 ;  /* 0x0000000000077941 */ /* 0x000fea0003800000 */
.L_x_6479:
        /* <DEDUP_REMOVED lines=26> */
.L_x_6482:
[----:B------:R-:W-:Y:S05]  /*11b10*/  BSYNC B7 ;  /* 0x0000000000077941 */ /* 0x000fea0003800000 */
.L_x_6481:
[----:B------:R-:W-:Y:S01]  /*11b20*/  ISETP.NE.AND P6, PT, R56, RZ, PT ;  /* 0x000000ff3800720c */ /* 0x000fe20003fc5270 */
[----:B------:R-:W-:Y:S01]  /*11b30*/  IMAD.WIDE.U32 R22, R63, c[0x0][0x178], RZ ;  /* 0x00005e003f167a25 */ /* 0x000fe200078e00ff */
[----:B------:R-:W-:Y:S01]  /*11b40*/  SHF.R.S32.HI R0, RZ, 0x1f, R63 ;  /* 0x0000001fff007819 */ /* 0x000fe2000001143f */
[----:B------:R-:W-:-:S04]  /*11b50*/  CS2R R18, SRZ ;  /* 0x0000000000127805 */ /* 0x000fc8000001ff00 */
[----:B------:R-:W-:-:S04]  /*11b60*/  IMAD R0, R0, c[0x0][0x178], RZ ;  /* 0x00005e0000007a24 */ /* 0x000fc800078e02ff */
[----:B------:R-:W-:-:S04]  /*11b70*/  IMAD R5, R63, c[0x0][0x17c], R0 ;  /* 0x00005f003f057a24 */ /* 0x000fc800078e0200 */
[----:B------:R-:W-:Y:S01]  /*11b80*/  IMAD.IADD R5, R23, 0x1, R5 ;  /* 0x0000000117057824 */ /* 0x000fe200078e0205 */
[----:B------:R-:W-:Y:S05]  /*11b90*/  @!P6 BRA `(.L_x_6483) ;  /* 0x00000cc00000e947 */ /* 0x000fea0003800000 */
[----:B------:R-:W-:Y:S01]  /*11ba0*/  BSSY B0, `(.L_x_6483) ;  /* 0x00000cb000007945 */ /* 0x000fe20003800000 */
[----:B------:R-:W-:Y:S01]  /*11bb0*/  IADD3 R24, -R73, c[0x0][0x180], RZ ;  /* 0x0000600049187a10 */ /* 0x000fe20007ffe1ff */
[----:B------:R-:W-:Y:S02]  /*11bc0*/  CS2R R18, SRZ ;  /* 0x0000000000127805 */ /* 0x000fe4000001ff00 */
.L_x_6496:
        /* <DEDUP_REMOVED lines=16> */
.L_x_6485:
        /* <DEDUP_REMOVED lines=19> */
.L_x_6486:
[----:B------:R-:W-:Y:S05]  /*11e00*/  BSYNC B1 ;  /* 0x0000000000017941 */ /* 0x000fea0003800000 */
.L_x_6484:
        /* <DEDUP_REMOVED lines=28> */
.L_x_6488:
        /* <DEDUP_REMOVED lines=19> */
.L_x_6489:
[----:B------:R-:W-:Y:S05]  /*12100*/  BSYNC B1 ;  /* 0x0000000000017941 */ /* 0x000fea0003800000 */
.L_x_6487:
        /* <DEDUP_REMOVED lines=29> */
.L_x_6491:
        /* <DEDUP_REMOVED lines=19> */
.L_x_6492:
[----:B------:R-:W-:Y:S05]  /*12410*/  BSYNC B1 ;  /* 0x0000000000017941 */ /* 0x000fea0003800000 */
.L_x_6490:
        /* <DEDUP_REMOVED lines=28> */
.L_x_6494:
        /* <DEDUP_REMOVED lines=19> */
.L_x_6495:
[----:B------:R-:W-:Y:S05]  /*12710*/  BSYNC B1 ;  /* 0x0000000000017941 */ /* 0x000fea0003800000 */
.L_x_6493:
        /* <DEDUP_REMOVED lines=9> */
[----:B------:R-:W-:-:S02]  /*127b0*/  MOV R18, R12 ;  /* 0x0000000c00127202 */ /* 0x000fc40000000f00 */
        /* <DEDUP_REMOVED lines=10> */
.L_x_6483:
        /* <DEDUP_REMOVED lines=18> */
.L_x_6499:
        /* <DEDUP_REMOVED lines=19> */
.L_x_6500:
[----:B------:R-:W-:Y:S05]  /*12ab0*/  BSYNC B0 ;  /* 0x0000000000007941 */ /* 0x000fea0003800000 */
.L_x_6498:
        /* <DEDUP_REMOVED lines=29> */
.L_x_6502:
        /* <DEDUP_REMOVED lines=19> */
.L_x_6503:
[----:B------:R-:W-:Y:S05]  /*12dc0*/  BSYNC B0 ;  /* 0x0000000000007941 */ /* 0x000fea0003800000 */
.L_x_6501:
        /* <DEDUP_REMOVED lines=29> */
.L_x_6505:
        /* <DEDUP_REMOVED lines=18> */
.L_x_6506:
[----:B------:R-:W-:Y:S05]  /*130c0*/  BSYNC B0 ;  /* 0x0000000000007941 */ /* 0x000fea0003800000 */
.L_x_6504:
[----:B------:R-:W2:Y:S02]  /*130d0*/  LDG.E.64 R10, [R10.64+-0x10] ;  /* 0xfffff0240a0a7981 */ /* 0x000ea4000c1e1b00 */
[----:B--2---:R-:W-:Y:S02]  /*130e0*/  IMAD R3, R3, R10, RZ ;  /* 0x0000000a03037224 */ /* 0x004fe400078e02ff */
[----:B------:R-:W-:-:S04]  /*130f0*/  IMAD.WIDE.U32 R18, R10, R2, R18 ;  /* 0x000000020a127225 */ /* 0x000fc800078e0012 */
[----:B------:R-:W-:-:S04]  /*13100*/  IMAD R3, R11, R2, R3 ;  /* 0x000000020b037224 */ /* 0x000fc800078e0203 */
[----:B------:R-:W-:Y:S02]  /*13110*/  IMAD.IADD R19, R19, 0x1, R3 ;  /* 0x0000000113137824 */ /* 0x000fe400078e0203 */
.L_x_6497:
[-C--:B------:R-:W-:Y:S02]  /*13120*/  IADD3 R2, P0, R27, R18.reuse, RZ ;  /* 0x000000121b027210 */ /* 0x080fe40007f1e0ff */
[----:B------:R-:W-:Y:S02]  /*13130*/  IADD3 R3, P1, R47, R18, RZ ;  /* 0x000000122f037210 */ /* 0x000fe40007f3e0ff */
[----:B------:R-:W-:Y:S02]  /*13140*/  IADD3 R0, P2, R2, 0x1, RZ ;  /* 0x0000000102007810 */ /* 0x000fe40007f5e0ff */
[----:B------:R-:W-:Y:S02]  /*13150*/  LEA.HI.X.SX32 R5, R27, R19, 0x1, P0 ;  /* 0x000000131b057211 */ /* 0x000fe400000f0eff */
[----:B------:R-:W-:Y:S02]  /*13160*/  ISETP.GE.U32.AND P0, PT, R0, R3, PT ;  /* 0x000000030000720c */ /* 0x000fe40003f06070 */
[----:B------:R-:W-:-:S02]  /*13170*/  LEA.HI.X.SX32 R19, R47, R19, 0x1, P1 ;  /* 0x000000132f137211 */ /* 0x000fc400008f0eff */
[----:B------:R-:W-:Y:S02]  /*13180*/  IADD3.X R0, RZ, R5, RZ, P2, !PT ;  /* 0x00000005ff007210 */ /* 0x000fe400017fe4ff */
[----:B------:R-:W-:Y:S02]  /*13190*/  LEA R16, P1, R2, c[0x0][0x198], 0x2 ;  /* 0x0000660002107a11 */ /* 0x000fe400078210ff */
[----:B------:R-:W-:Y:S02]  /*131a0*/  ISETP.GE.AND.EX P0, PT, R0, R19, PT, P0 ;  /* 0x000000130000720c */ /* 0x000fe40003f06300 */
[----:B------:R-:W-:Y:S02]  /*131b0*/  LEA R23, P2, R3, c[0x0][0x198], 0x2 ;  /* 0x0000660003177a11 */ /* 0x000fe400078410ff */
[----:B------:R-:W-:Y:S02]  /*131c0*/  ISETP.LE.OR P0, PT, R47, R27, P0 ;  /* 0x0000001b2f00720c */ /* 0x000fe40000703670 */
[----:B------:R-:W-:-:S02]  /*131d0*/  LEA.HI.X R2, R2, c[0x0][0x19c], R5, 0x2, P1 ;  /* 0x0000670002027a11 */ /* 0x000fc400008f1405 */
[----:B------:R-:W-:-:S09]  /*131e0*/  LEA.HI.X R18, R3, c[0x0][0x19c], R19, 0x2, P2 ;  /* 0x0000670003127a11 */ /* 0x000fd200010f1413 */
[----:B------:R-:W-:Y:S05]  /*131f0*/  @P0 BRA `(.L_x_6231) ;  /* 0x0000022000000947 */ /* 0x000fea0003800000 */
[----:B------:R-:W-:-:S05]  /*13200*/  IADD3 R16, P0, R16, 0x4, RZ ;  /* 0x0000000410107810 */ /* 0x000fca0007f1e0ff */
[----:B------:R-:W-:-:S05]  /*13210*/  IMAD.X R17, RZ, RZ, R2, P0 ;  /* 0x000000ffff117224 */ /* 0x000fca00000e0602 */
.L_x_6509:
        /* <DEDUP_REMOVED lines=26> */
.L_x_6508:
[----:B------:R-:W-:Y:S05]  /*133c0*/  BSYNC B7 ;  /* 0x0000000000077941 */ /* 0x000fea0003800000 */
.L_x_6507:
[----:B------:R-:W-:-:S05]  /*133d0*/  IADD3 R16, P0, R16, 0x4, RZ ;  /* 0x0000000410107810 */ /* 0x000fca0007f1e0ff */
[----:B------:R-:W-:Y:S01]  /*133e0*/  IMAD.X R17, RZ, RZ, R17, P0 ;  /* 0x000000ffff117224 */ /* 0x000fe200000e0611 */
[----:B------:R-:W-:-:S04]  /*133f0*/  ISETP.GE.U32.AND P0, PT, R16, R23, PT ;  /* 0x000000171000720c */ /* 0x000fc80003f06070 */
[----:B------:R-:W-:-:S13]  /*13400*/  ISETP.GE.U32.AND.EX P0, PT, R17, R18, PT, P0 ;  /* 0x000000121100720c */ /* 0x000fda0003f06100 */
[----:B------:R-:W-:Y:S05]  /*13410*/  @!P0 BRA `(.L_x_6509) ;  /* 0xfffffe0000008947 */ /* 0x000fea000383ffff */
.L_x_6231:
[----:B------:R-:W-:Y:S05]  /*13420*/  BSYNC B6 ;  /* 0x0000000000067941 */ /* 0x000fea0003800000 */
.L_x_6141:
[----:B------:R-:W0:Y:S01]  /*13430*/  S2R R0, SR_CTAID.X ;  /* 0x0000000000007919 */ /* 0x000e220000002500 */
[----:B------:R-:W-:-:S03]  /*13440*/  IMAD.MOV.U32 R3, RZ, RZ, 0x4 ;  /* 0x00000004ff037424 */ /* 0x000fc600078e00ff */
[----:B------:R-:W1:Y:S01]  /*13450*/  S2R R5, SR_TID.X ;  /* 0x0000000000057919 */ /* 0x000e620000002100 */
[----:B0-----:R-:W-:-:S04]  /*13460*/  IMAD.SHL.U32 R0, R0, 0x400, RZ ;  /* 0x0000040000007824 */ /* 0x001fc800078e00ff */
[----:B------:R-:W-:-:S06]  /*13470*/  IMAD.WIDE.U32 R2, R0, R3, c[0x0][0x1a8] ;  /* 0x00006a0000027625 */ /* 0x000fcc00078e0003 */
[----:B-1----:R-:W-:-:S05]  /*13480*/  IMAD.WIDE R2, R5, 0x10, R2 ;  /* 0x0000001005027825 */ /* 0x002fca00078e0202 */
[----:B------:R-:W-:Y:S04]  /*13490*/  STG.E.128 [R2.64], RZ ;  /* 0x000000ff02007986 */ /* 0x000fe8000c101d24 */
[----:B------:R-:W-:Y:S01]  /*134a0*/  STG.E.128 [R2.64+0x800], RZ ;  /* 0x000800ff02007986 */ /* 0x000fe2000c101d24 */
[----:B------:R-:W-:Y:S05]  /*134b0*/  EXIT ;  /* 0x000000000000794d */ /* 0x000fea0003800000 */
.L_x_6140:
[----:B------:R-:W0:Y:S01]  /*134c0*/  S2R R0, SR_TID.X ;  /* 0x0000000000007919 */ /* 0x000e220000002100 */
[----:B------:R-:W-:Y:S01]  /*134d0*/  IMAD.MOV.U32 R14, RZ, RZ, RZ ;  /* 0x000000ffff0e7224 */ /* 0x000fe200078e00ff */
[----:B------:R-:W-:Y:S01]  /*134e0*/  CS2R R22, SRZ ;  /* 0x0000000000167805 */ /* 0x000fe2000001ff00 */
[----:B0-----:R-:W-:-:S13]  /*134f0*/  ISETP.GE.AND P1, PT, R0, R59, PT ;  /* 0x0000003b0000720c */ /* 0x001fda0003f26270 */
[----:B------:R-:W-:Y:S01]  /*13500*/  @!P1 IMAD.IADD R10, R72, 0x1, R0 ;  /* 0x00000001480a9824 */ /* 0x000fe200078e0200 */
[----:B------:R-:W-:Y:S02]  /*13510*/  @!P1 IADD3 R0, R0, 0x80, RZ ;  /* 0x0000008000009810 */ /* 0x000fe40007ffe0ff */
[----:B------:R-:W-:Y:S02]  /*13520*/  @!P1 MOV R11, 0x4 ;  /* 0x00000004000b9802 */ /* 0x000fe40000000f00 */
[----:B------:R-:W-:-:S03]  /*13530*/  ISETP.GE.AND P0, PT, R0, R59, PT ;  /* 0x0000003b0000720c */ /* 0x000fc60003f06270 */
        /* <DEDUP_REMOVED lines=10> */
[----:B------:R-:W-:Y:S01]  /*135e0*/  @!P0 IMAD.MOV.U32 R16, RZ, RZ, 0x4 ;  /* 0x00000004ff108424 */ /* 0x000fe200078e00ff */
[----:B------:R2:W5:Y:S01]  /*135f0*/  @!P1 LDG.E R28, [R6.64] ;  /* 0x00000024061c9981 */ /* 0x000562000c1e1900 */
[----:B0-----:R-:W-:Y:S01]  /*13600*/  @!P1 IMAD.WIDE.U32 R2, R10, R11, c[0x0][0x1d0] ;  /* 0x000074000a029625 */ /* 0x001fe200078e000b */
[----:B------:R-:W-:Y:S01]  /*13610*/  ISETP.GE.AND P2, PT, R0, R59, PT ;  /* 0x0000003b0000720c */ /* 0x000fe20003f46270 */
[----:B------:R-:W-:-:S02]  /*13620*/  CS2R R44, SRZ ;  /* 0x00000000002c7805 */ /* 0x000fc4000001ff00 */
[----:B------:R-:W-:Y:S01]  /*13630*/  @!P1 IMAD.WIDE.U32 R8, R10, R11, c[0x0][0x1c8] ;  /* 0x000072000a089625 */ /* 0x000fe200078e000b */
[----:B------:R0:W5:Y:S03]  /*13640*/  @!P1 LDG.E R22, [R2.64] ;  /* 0x0000002402169981 */ /* 0x000166000c1e1900 */
[----:B------:R-:W-:Y:S01]  /*13650*/  IMAD.MOV.U32 R53, RZ, RZ, RZ ;  /* 0x000000ffff357224 */ /* 0x000fe200078e00ff */
[----:B------:R3:W5:Y:S01]  /*13660*/  @!P1 LDG.E R19, [R8.64] ;  /* 0x0000002408139981 */ /* 0x000762000c1e1900 */
[----:B------:R-:W-:-:S04]  /*13670*/  @!P0 IMAD.WIDE.U32 R10, R15, R16, c[0x0][0x1b0] ;  /* 0x00006c000f0a8625 */ /* 0x000fc800078e0010 */
[----:B------:R-:W-:Y:S01]  /*13680*/  @!P2 IADD3 R20, R72, R0, RZ ;  /* 0x000000004814a210 */ /* 0x000fe20007ffe0ff */
[CC--:B------:R-:W-:Y:S01]  /*13690*/  @!P0 IMAD.WIDE.U32 R12, R15.reuse, R16.reuse, c[0x0][0x1b8] ;  /* 0x00006e000f0c8625 */ /* 0x0c0fe200078e0010 */
[----:B------:R-:W-:Y:S01]  /*136a0*/  @!P2 IADD3 R0, R0, 0x80, RZ ;  /* 0x000000800000a810 */ /* 0x000fe20007ffe0ff */
[----:B------:R4:W5:Y:S03]  /*136b0*/  @!P0 LDG.E R54, [R10.64] ;  /* 0x000000240a368981 */ /* 0x000966000c1e1900 */
[-C--:B------:R-:W-:Y:S01]  /*136c0*/  ISETP.GE.AND P3, PT, R0, R59.reuse, PT ;  /* 0x0000003b0000720c */ /* 0x080fe20003f66270 */
[CC--:B0-----:R-:W-:Y:S01]  /*136d0*/  @!P0 IMAD.WIDE.U32 R2, R15.reuse, R16.reuse, c[0x0][0x1c0] ;  /* 0x000070000f028625 */ /* 0x0c1fe200078e0010 */
[----:B------:R0:W5:Y:S03]  /*136e0*/  @!P0 LDG.E R53, [R12.64] ;  /* 0x000000240c358981 */ /* 0x000166000c1e1900 */
[CC--:B-1----:R-:W-:Y:S01]  /*136f0*/  @!P0 IMAD.WIDE.U32 R4, R15.reuse, R16.reuse, c[0x0][0x1c8] ;  /* 0x000072000f048625 */ /* 0x0c2fe200078e0010 */
[----:B------:R1:W5:Y:S03]  /*13700*/  @!P0 LDG.E R29, [R2.64] ;  /* 0x00000024021d8981 */ /* 0x000366000c1e1900 */
[----:B--2---:R-:W-:Y:S01]  /*13710*/  @!P0 IMAD.WIDE.U32 R6, R15, R16, c[0x0][0x1d0] ;  /* 0x000074000f068625 */ /* 0x004fe200078e0010 */
[----:B------:R2:W5:Y:S03]  /*13720*/  @!P0 LDG.E R18, [R4.64] ;  /* 0x0000002404128981 */ /* 0x000566000c1e1900 */
[----:B------:R-:W-:Y:S01]  /*13730*/  @!P3 IMAD.IADD R15, R72, 0x1, R0 ;  /* 0x00000001480fb824 */ /* 0x000fe200078e0200 */
[----:B------:R-:W-:Y:S01]  /*13740*/  @!P3 IADD3 R0, R0, 0x80, RZ ;  /* 0x000000800000b810 */ /* 0x000fe20007ffe0ff */
[----:B------:R0:W5:Y:S03]  /*13750*/  @!P0 LDG.E R44, [R6.64] ;  /* 0x00000024062c8981 */ /* 0x000166000c1e1900 */
[----:B------:R-:W-:Y:S01]  /*13760*/  ISETP.GE.AND P0, PT, R0, R59, PT ;  /* 0x0000003b0000720c */ /* 0x000fe20003f06270 */
[----:B------:R-:W-:Y:S01]  /*13770*/  @!P2 IMAD.MOV.U32 R21, RZ, RZ, 0x4 ;  /* 0x00000004ff15a424 */ /* 0x000fe200078e00ff */
[----:B------:R-:W-:Y:S01]  /*13780*/  CS2R R56, SRZ ;  /* 0x0000000000387805 */ /* 0x000fe2000001ff00 */
[----:B------:R-:W-:Y:S01]  /*13790*/  CS2R R16, SRZ ;  /* 0x0000000000107805 */ /* 0x000fe2000001ff00 */
[----:B------:R-:W-:Y:S01]  /*137a0*/  CS2R R50, SRZ ;  /* 0x0000000000327805 */ /* 0x000fe2000001ff00 */
[----:B---3--:R-:W-:-:S04]  /*137b0*/  @!P2 IMAD.WIDE.U32 R8, R20, R21, c[0x0][0x1b0] ;  /* 0x00006c001408a625 */ /* 0x008fc800078e0015 */
[CC--:B----4-:R-:W-:Y:S01]  /*137c0*/  @!P2 IMAD.WIDE.U32 R10, R20.reuse, R21.reuse, c[0x0][0x1b8] ;  /* 0x00006e00140aa625 */ /* 0x0d0fe200078e0015 */
[----:B------:R3:W5:Y:S03]  /*137d0*/  @!P2 LDG.E R57, [R8.64] ;  /* 0x000000240839a981 */ /* 0x000766000c1e1900 */
[-C--:B0-----:R-:W-:Y:S01]  /*137e0*/  @!P2 IMAD.WIDE.U32 R12, R20, R21.reuse, c[0x0][0x1c0] ;  /* 0x00007000140ca625 */ /* 0x081fe200078e0015 */
[----:B-1----:R-:W-:Y:S01]  /*137f0*/  @!P0 IADD3 R3, R72, R0, RZ ;  /* 0x0000000048038210 */ /* 0x002fe20007ffe0ff */
[----:B------:R0:W5:Y:S02]  /*13800*/  @!P2 LDG.E R56, [R10.64] ;  /* 0x000000240a38a981 */ /* 0x000164000c1e1900 */
[-C--:B--2---:R-:W-:Y:S01]  /*13810*/  @!P2 IMAD.WIDE.U32 R4, R20, R21.reuse, c[0x0][0x1c8] ;  /* 0x000072001404a625 */ /* 0x084fe200078e0015 */
[----:B------:R-:W-:Y:S01]  /*13820*/  @!P0 IADD3 R0, R0, 0x80, RZ ;  /* 0x0000008000008810 */ /* 0x000fe20007ffe0ff */
[----:B------:R1:W5:Y:S02]  /*13830*/  @!P2 LDG.E R17, [R12.64] ;  /* 0x000000240c11a981 */ /* 0x000364000c1e1900 */
[----:B------:R-:W-:-:S02]  /*13840*/  @!P2 IMAD.WIDE.U32 R6, R20, R21, c[0x0][0x1d0] ;  /* 0x000074001406a625 */ /* 0x000fc400078e0015 */
[----:B------:R2:W5:Y:S04]  /*13850*/  @!P2 LDG.E R16, [R4.64] ;  /* 0x000000240410a981 */ /* 0x000568000c1e1900 */
[----:B------:R4:W5:Y:S01]  /*13860*/  @!P2 LDG.E R51, [R6.64] ;  /* 0x000000240633a981 */ /* 0x000962000c1e1900 */
[----:B------:R-:W-:Y:S01]  /*13870*/  ISETP.GE.AND P2, PT, R0, R59, PT ;  /* 0x0000003b0000720c */ /* 0x000fe20003f46270 */
[----:B------:R-:W-:-:S04]  /*13880*/  @!P3 IMAD.MOV.U32 R20, RZ, RZ, 0x4 ;  /* 0x00000004ff14b424 */ /* 0x000fc800078e00ff */
[----:B---3--:R-:W-:-:S04]  /*13890*/  @!P3 IMAD.WIDE.U32 R8, R15, R20, c[0x0][0x1b0] ;  /* 0x00006c000f08b625 */ /* 0x008fc800078e0014 */
[----:B0-----:R-:W-:-:S04]  /*138a0*/  @!P3 IMAD.WIDE.U32 R10, R15, R20, c[0x0][0x1b8] ;  /* 0x00006e000f0ab625 */ /* 0x001fc800078e0014 */
[----:B--2---:R-:W-:-:S04]  /*138b0*/  @!P3 IMAD.WIDE.U32 R4, R15, R20, c[0x0][0x1c0] ;  /* 0x000070000f04b625 */ /* 0x004fc800078e0014 */
[----:B----4-:R-:W-:-:S04]  /*138c0*/  @!P3 IMAD.WIDE.U32 R6, R15, R20, c[0x0][0x1c8] ;  /* 0x000072000f06b625 */ /* 0x010fc800078e0014 */
[----:B-1----:R-:W-:-:S04]  /*138d0*/  @!P3 IMAD.WIDE.U32 R12, R15, R20, c[0x0][0x1d0] ;  /* 0x000074000f0cb625 */ /* 0x002fc800078e0014 */
[----:B------:R-:W-:Y:S01]  /*138e0*/  @!P2 IMAD.IADD R15, R72, 0x1, R0 ;  /* 0x00000001480fa824 */ /* 0x000fe200078e0200 */
[----:B------:R-:W-:Y:S01]  /*138f0*/  @!P2 IADD3 R0, R0, 0x80, RZ ;  /* 0x000000800000a810 */ /* 0x000fe20007ffe0ff */
[----:B------:R-:W-:Y:S01]  /*13900*/  CS2R R62, SRZ ;  /* 0x00000000003e7805 */ /* 0x000fe2000001ff00 */
[----:B------:R-:W-:Y:S01]  /*13910*/  CS2R R60, SRZ ;  /* 0x00000000003c7805 */ /* 0x000fe2000001ff00 */
[----:B------:R-:W-:Y:S01]  /*13920*/  CS2R R32, SRZ ;  /* 0x0000000000207805 */ /* 0x000fe2000001ff00 */
[----:B------:R-:W-:Y:S01]  /*13930*/  ISETP.GE.AND P4, PT, R0, R59, PT ;  /* 0x0000003b0000720c */ /* 0x000fe20003f86270 */
[----:B------:R-:W-:Y:S01]  /*13940*/  IMAD.MOV.U32 R2, RZ, RZ, RZ ;  /* 0x000000ffff027224 */ /* 0x000fe200078e00ff */
        /* <DEDUP_REMOVED lines=20> */
[----:B------:R-:W-:Y:S01]  /*13a90*/  @!P2 MOV R20, 0x4 ;  /* 0x000000040014a802 */ /* 0x000fe20000000f00 */
[----:B------:R0:W5:Y:S01]  /*13aa0*/  @!P0 LDG.E R33, [R10.64] ;  /* 0x000000240a218981 */ /* 0x000162000c1e1900 */
[----:B------:R-:W-:Y:S01]  /*13ab0*/  CS2R R66, SRZ ;  /* 0x0000000000427805 */ /* 0x000fe2000001ff00 */
[----:B------:R-:W-:-:S02]  /*13ac0*/  IMAD.MOV.U32 R36, RZ, RZ, RZ ;  /* 0x000000ffff247224 */ /* 0x000fc400078e00ff */
[----:B------:R4:W5:Y:S01]  /*13ad0*/  @!P0 LDG.E R58, [R12.64] ;  /* 0x000000240c3a8981 */ /* 0x000962000c1e1900 */
        /* <DEDUP_REMOVED lines=8> */
[----:B------:R3:W5:Y:S03]  /*13b60*/  @!P2 LDG.E R35, [R10.64] ;  /* 0x000000240a23a981 */ /* 0x000766000c1e1900 */
[----:B------:R-:W-:Y:S01]  /*13b70*/  @!P4 IMAD.MOV.U32 R20, RZ, RZ, 0x4 ;  /* 0x00000004ff14c424 */ /* 0x000fe200078e00ff */
[----:B------:R4:W5:Y:S01]  /*13b80*/  @!P2 LDG.E R60, [R12.64] ;  /* 0x000000240c3ca981 */ /* 0x000962000c1e1900 */
[----:B------:R-:W-:-:S02]  /*13b90*/  @!P3 IMAD.IADD R0, R72, 0x1, R0 ;  /* 0x000000014800b824 */ /* 0x000fc400078e0200 */
[----:B------:R-:W-:Y:S01]  /*13ba0*/  @!P3 IMAD.MOV.U32 R15, RZ, RZ, 0x4 ;  /* 0x00000004ff0fb424 */ /* 0x000fe200078e00ff */
        /* <DEDUP_REMOVED lines=12> */
[----:B-1----:R-:W-:Y:S01]  /*13c70*/  @!P4 IMAD.WIDE.U32 R4, R21, R20, c[0x0][0x1d0] ;  /* 0x000074001504c625 */ /* 0x002fe200078e0014 */
[----:B------:R1:W4:Y:S03]  /*13c80*/  @!P3 LDG.E R3, [R12.64] ;  /* 0x000000240c03b981 */ /* 0x000326000c1e1900 */
[CC--:B0-----:R-:W-:Y:S01]  /*13c90*/  @!P3 IMAD.WIDE.U32 R6, R0.reuse, R15.reuse, c[0x0][0x1b0] ;  /* 0x00006c000006b625 */ /* 0x0c1fe200078e000f */
[----:B------:R0:W5:Y:S03]  /*13ca0*/  @!P4 LDG.E R63, [R4.64] ;  /* 0x00000024043fc981 */ /* 0x000166000c1e1900 */
[CC--:B--2---:R-:W-:Y:S01]  /*13cb0*/  @!P3 IMAD.WIDE.U32 R8, R0.reuse, R15.reuse, c[0x0][0x1b8] ;  /* 0x00006e000008b625 */ /* 0x0c4fe200078e000f */
[----:B------:R0:W5:Y:S03]  /*13cc0*/  @!P3 LDG.E R71, [R6.64] ;  /* 0x000000240647b981 */ /* 0x000166000c1e1900 */
[CC--:B---3--:R-:W-:Y:S01]  /*13cd0*/  @!P3 IMAD.WIDE.U32 R10, R0.reuse, R15.reuse, c[0x0][0x1c0] ;  /* 0x00007000000ab625 */ /* 0x0c8fe200078e000f */
[----:B------:R0:W5:Y:S03]  /*13ce0*/  @!P3 LDG.E R70, [R8.64] ;  /* 0x000000240846b981 */ /* 0x000166000c1e1900 */
[----:B-1----:R-:W-:Y:S01]  /*13cf0*/  @!P3 IMAD.WIDE.U32 R12, R0, R15, c[0x0][0x1c8] ;  /* 0x00007200000cb625 */ /* 0x002fe200078e000f */
[----:B------:R0:W5:Y:S04]  /*13d00*/  @!P3 LDG.E R50, [R10.64] ;  /* 0x000000240a32b981 */ /* 0x000168000c1e1900 */
[----:B------:R0:W5:Y:S01]  /*13d10*/  @!P3 LDG.E R47, [R12.64] ;  /* 0x000000240c2fb981 */ /* 0x000162000c1e1900 */
[----:B------:R-:W-:Y:S01]  /*13d20*/  HFMA2.MMA R0, -RZ, RZ, 0, 5.9604644775390625e-08 ;  /* 0x00000001ff007435 */ /* 0x000fe200000001ff */
[----:B------:R-:W-:Y:S01]  /*13d30*/  ULDC UR4, c[0x0][0x17c] ;  /* 0x00005f0000047ab9 */ /* 0x000fe20000000800 */
[----:B------:R-:W-:Y:S01]  /*13d40*/  ISETP.LT.U32.AND P0, PT, RZ, c[0x0][0x178], PT ;  /* 0x00005e00ff007a0c */ /* 0x000fe20003f01070 */
[----:B------:R-:W-:-:S07]  /*13d50*/  IMAD.U32 R15, RZ, RZ, UR4 ;  /* 0x00000004ff0f7e24 */ /* 0x000fce000f8e00ff */
[----:B------:R-:W-:Y:S02]  /*13d60*/  IADD3 R0, -R0, c[0x0][0x180], RZ ;  /* 0x0000600000007a10 */ /* 0x000fe40007ffe1ff */
        /* <DEDUP_REMOVED lines=33> */
.L_x_6515:
[----:B------:R-:W-:Y:S05]  /*13f80*/  BSYNC B8 ;  /* 0x0000000000087941 */ /* 0x000fea0003800000 */
.L_x_6514:
        /* <DEDUP_REMOVED lines=24> */
.L_x_6517:
[----:B------:R-:W-:Y:S05]  /*14110*/  BSYNC B8 ;  /* 0x0000000000087941 */ /* 0x000fea0003800000 */
.L_x_6516:
        /* <DEDUP_REMOVED lines=26> */
.L_x_6519:
[----:B------:R-:W-:Y:S05]  /*142c0*/  BSYNC B8 ;  /* 0x0000000000087941 */ /* 0x000fea0003800000 */
.L_x_6518:
        /* <DEDUP_REMOVED lines=14> */
.L_x_6522:
        /* <DEDUP_REMOVED lines=26> */
.L_x_6521:
[----:B------:R-:W-:Y:S05]  /*14550*/  BSYNC B8 ;  /* 0x0000000000087941 */ /* 0x000fea0003800000 */
.L_x_6520:
[----:B------:R-:W-:-:S05]  /*14560*/  IADD3 R22, P0, R22, 0x4, RZ ;  /* 0x0000000416167810 */ /* 0x000fca0007f1e0ff */
[----:B------:R-:W-:Y:S01]  /*14570*/  IMAD.X R23, RZ, RZ, R23, P0 ;  /* 0x000000ffff177224 */ /* 0x000fe200000e0617 */
[----:B------:R-:W-:-:S04]  /*14580*/  ISETP.GE.U32.AND P0, PT, R22, R25, PT ;  /* 0x000000191600720c */ /* 0x000fc80003f06070 */
[----:B------:R-:W-:-:S13]  /*14590*/  ISETP.GE.U32.AND.EX P0, PT, R23, R24, PT, P0 ;  /* 0x000000181700720c */ /* 0x000fda0003f06100 */
[----:B------:R-:W-:Y:S05]  /*145a0*/  @!P0 BRA `(.L_x_6522) ;  /* 0xfffffe0000008947 */ /* 0x000fea000383ffff */
.L_x_6513:
[----:B------:R-:W-:Y:S05]  /*145b0*/  BSYNC B7 ;  /* 0x0000000000077941 */ /* 0x000fea0003800000 */
.L_x_6512:
        /* <DEDUP_REMOVED lines=29> */
.L_x_6526:
[----:B------:R-:W-:Y:S05]  /*14790*/  BSYNC B8 ;  /* 0x0000000000087941 */ /* 0x000fea0003800000 */
.L_x_6525:
        /* <DEDUP_REMOVED lines=24> */
.L_x_6528:
[----:B------:R-:W-:Y:S05]  /*14920*/  BSYNC B8 ;  /* 0x0000000000087941 */ /* 0x000fea0003800000 */
.L_x_6527:
        /* <DEDUP_REMOVED lines=26> */
.L_x_6530:
[----:B------:R-:W-:Y:S05]  /*14ad0*/  BSYNC B8 ;  /* 0x0000000000087941 */ /* 0x000fea0003800000 */
.L_x_6529:
        /* <DEDUP_REMOVED lines=14> */
.L_x_6533:
        /* <DEDUP_REMOVED lines=27> */
.L_x_6532:
[----:B------:R-:W-:Y:S05]  /*14d70*/  BSYNC B8 ;  /* 0x0000000000087941 */ /* 0x000fea0003800000 */
.L_x_6531:
[----:B------:R-:W-:-:S05]  /*14d80*/  IADD3 R0, P0, R18, 0x4, RZ ;  /* 0x0000000412007810 */ /* 0x000fca0007f1e0ff */
[----:B------:R-:W-:Y:S01]  /*14d90*/  IMAD.X R19, RZ, RZ, R19, P0 ;  /* 0x000000ffff137224 */ /* 0x000fe200000e0613 */
[----:B------:R-:W-:-:S04]  /*14da0*/  ISETP.GE.U32.AND P0, PT, R0, R23, PT ;  /* 0x000000170000720c */ /* 0x000fc80003f06070 */
[----:B------:R-:W-:-:S13]  /*14db0*/  ISETP.GE.U32.AND.EX P0, PT, R19, R24, PT, P0 ;  /* 0x000000181300720c */ /* 0x000fda0003f06100 */
[----:B------:R-:W-:Y:S05]  /*14dc0*/  @!P0 BRA `(.L_x_6533) ;  /* 0xfffffdf000008947 */ /* 0x000fea000383ffff */
.L_x_6524:
[----:B------:R-:W-:Y:S05]  /*14dd0*/  BSYNC B7 ;  /* 0x0000000000077941 */ /* 0x000fea0003800000 */
.L_x_6523:
        /* <DEDUP_REMOVED lines=29> */
.L_x_6537:
[----:B------:R-:W-:Y:S05]  /*14fb0*/  BSYNC B8 ;  /* 0x0000000000087941 */ /* 0x000fea0003800000 */
.L_x_6536:
        /* <DEDUP_REMOVED lines=24> */
.L_x_6539:
[----:B------:R-:W-:Y:S05]  /*15140*/  BSYNC B8 ;  /* 0x0000000000087941 */ /* 0x000fea0003800000 */
.L_x_6538:
        /* <DEDUP_REMOVED lines=26> */
.L_x_6541:
[----:B------:R-:W-:Y:S05]  /*152f0*/  BSYNC B8 ;  /* 0x0000000000087941 */ /* 0x000fea0003800000 */
.L_x_6540:
        /* <DEDUP_REMOVED lines=14> */
.L_x_6544:
        /* <DEDUP_REMOVED lines=27> */
.L_x_6543:
[----:B------:R-:W-:Y:S05]  /*15590*/  BSYNC B8 ;  /* 0x0000000000087941 */ /* 0x000fea0003800000 */
.L_x_6542:
[----:B------:R-:W-:-:S05]  /*155a0*/  IADD3 R0, P0, R16, 0x4, RZ ;  /* 0x0000000410007810 */ /* 0x000fca0007f1e0ff */
[----:B------:R-:W-:Y:S01]  /*155b0*/  IMAD.X R17, RZ, RZ, R17, P0 ;  /* 0x000000ffff117224 */ /* 0x000fe200000e0611 */
[----:B------:R-:W-:-:S04]  /*155c0*/  ISETP.GE.U32.AND P0, PT, R0, R23, PT ;  /* 0x000000170000720c */ /* 0x000fc80003f06070 */
[----:B------:R-:W-:-:S13]  /*155d0*/  ISETP.GE.U32.AND.EX P0, PT, R17, R22, PT, P0 ;  /* 0x000000161100720c */ /* 0x000fda0003f06100 */
[----:B------:R-:W-:Y:S05]  /*155e0*/  @!P0 BRA `(.L_x_6544) ;  /* 0xfffffdf000008947 */ /* 0x000fea000383ffff */
.L_x_6535:
[----:B------:R-:W-:Y:S05]  /*155f0*/  BSYNC B7 ;  /* 0x0000000000077941 */ /* 0x000fea0003800000 */
.L_x_6534:
        /* <DEDUP_REMOVED lines=29> */
.L_x_6548:
[----:B------:R-:W-:Y:S05]  /*157d0*/  BSYNC B8 ;  /* 0x0000000000087941 */ /* 0x000fea0003800000 */
.L_x_6547:
        /* <DEDUP_REMOVED lines=24> */
.L_x_6550:
[----:B------:R-:W-:Y:S05]  /*15960*/  BSYNC B8 ;  /* 0x0000000000087941 */ /* 0x000fea0003800000 */
.L_x_6549:
        /* <DEDUP_REMOVED lines=26> */
.L_x_6552:
[----:B------:R-:W-:Y:S05]  /*15b10*/  BSYNC B8 ;  /* 0x0000000000087941 */ /* 0x000fea0003800000 */
.L_x_6551:
        /* <DEDUP_REMOVED lines=14> */
.L_x_6555:
        /* <DEDUP_REMOVED lines=26> */
.L_x_6554:
[----:B------:R-:W-:Y:S05]  /*15da0*/  BSYNC B8 ;  /* 0x0000000000087941 */ /* 0x000fea0003800000 */
.L_x_6553:
[----:B------:R-:W-:-:S05]  /*15db0*/  IADD3 R16, P0, R16, 0x4, RZ ;  /* 0x0000000410107810 */ /* 0x000fca0007f1e0ff */
[----:B------:R-:W-:Y:S01]  /*15dc0*/  IMAD.X R17, RZ, RZ, R17, P0 ;  /* 0x000000ffff117224 */ /* 0x000fe200000e0611 */
[----:B------:R-:W-:-:S04]  /*15dd0*/  ISETP.GE.U32.AND P0, PT, R16, R19, PT ;  /* 0x000000131000720c */ /* 0x000fc80003f06070 */
[----:B------:R-:W-:-:S13]  /*15de0*/  ISETP.GE.U32.AND.EX P0, PT, R17, R18, PT, P0 ;  /* 0x000000121100720c */ /* 0x000fda0003f06100 */
[----:B------:R-:W-:Y:S05]  /*15df0*/  @!P0 BRA `(.L_x_6555) ;  /* 0xfffffe0000008947 */ /* 0x000fea000383ffff */
.L_x_6546:
[----:B------:R-:W-:Y:S05]  /*15e00*/  BSYNC B7 ;  /* 0x0000000000077941 */ /* 0x000fea0003800000 */
.L_x_6545:
        /* <DEDUP_REMOVED lines=29> */
.L_x_6559:
[----:B------:R-:W-:Y:S05]  /*15fe0*/  BSYNC B8 ;  /* 0x0000000000087941 */ /* 0x000fea0003800000 */
.L_x_6558:
        /* <DEDUP_REMOVED lines=24> */
.L_x_6561:
[----:B------:R-:W-:Y:S05]  /*16170*/  BSYNC B8 ;  /* 0x0000000000087941 */ /* 0x000fea0003800000 */
.L_x_6560:
        /* <DEDUP_REMOVED lines=26> */
.L_x_6563:
[----:B------:R-:W-:Y:S05]  /*16320*/  BSYNC B8 ;  /* 0x0000000000087941 */ /* 0x000fea0003800000 */
.L_x_6562:
        /* <DEDUP_REMOVED lines=14> */
.L_x_6566:
        /* <DEDUP_REMOVED lines=26> */
.L_x_6565:
[----:B------:R-:W-:Y:S05]  /*165b0*/  BSYNC B8 ;  /* 0x0000000000087941 */ /* 0x000fea0003800000 */
.L_x_6564:
[----:B------:R-:W-:-:S05]  /*165c0*/  IADD3 R16, P0, R16, 0x4, RZ ;  /* 0x0000000410107810 */ /* 0x000fca0007f1e0ff */
[----:B------:R-:W-:Y:S01]  /*165d0*/  IMAD.X R17, RZ, RZ, R17, P0 ;  /* 0x000000ffff117224 */ /* 0x000fe200000e0611 */
[----:B------:R-:W-:-:S04]  /*165e0*/  ISETP.GE.U32.AND P0, PT, R16, R19, PT ;  /* 0x000000131000720c */ /* 0x000fc80003f06070 */
[----:B------:R-:W-:-:S13]  /*165f0*/  ISETP.GE.U32.AND.EX P0, PT, R17, R18, PT, P0 ;  /* 0x000000121100720c */ /* 0x000fda0003f06100 */
[----:B------:R-:W-:Y:S05]  /*16600*/  @!P0 BRA `(.L_x_6566) ;  /* 0xfffffe0000008947 */ /* 0x000fea000383ffff */
.L_x_6557:
[----:B------:R-:W-:Y:S05]  /*16610*/  BSYNC B7 ;  /* 0x0000000000077941 */ /* 0x000fea0003800000 */
.L_x_6556:
        /* <DEDUP_REMOVED lines=29> */
.L_x_6570:
[----:B------:R-:W-:Y:S05]  /*167f0*/  BSYNC B8 ;  /* 0x0000000000087941 */ /* 0x000fea0003800000 */
.L_x_6569:
        /* <DEDUP_REMOVED lines=24> */
.L_x_6572:
[----:B------:R-:W-:Y:S05]  /*16980*/  BSYNC B8 ;  /* 0x0000000000087941 */ /* 0x000fea0003800000 */
.L_x_6571:
        /* <DEDUP_REMOVED lines=26> */
.L_x_6574:
[----:B------:R-:W-:Y:S05]  /*16b30*/  BSYNC B8 ;  /* 0x0000000000087941 */ /* 0x000fea0003800000 */
.L_x_6573:
        /* <DEDUP_REMOVED lines=14> */
.L_x_6577:
        /* <DEDUP_REMOVED lines=26> */
.L_x_6576:
[----:B------:R-:W-:Y:S05]  /*16dc0*/  BSYNC B8 ;  /* 0x0000000000087941 */ /* 0x000fea0003800000 */
.L_x_6575:
[----:B------:R-:W-:-:S05]  /*16dd0*/  IADD3 R16, P0, R16, 0x4, RZ ;  /* 0x0000000410107810 */ /* 0x000fca0007f1e0ff */
[----:B------:R-:W-:Y:S01]  /*16de0*/  IMAD.X R17, RZ, RZ, R17, P0 ;  /* 0x000000ffff117224 */ /* 0x000fe200000e0611 */
[----:B------:R-:W-:-:S04]  /*16df0*/  ISETP.GE.U32.AND P0, PT, R16, R19, PT ;  /* 0x000000131000720c */ /* 0x000fc80003f06070 */
[----:B------:R-:W-:-:S13]  /*16e00*/  ISETP.GE.U32.AND.EX P0, PT, R17, R18, PT, P0 ;  /* 0x000000121100720c */ /* 0x000fda0003f06100 */
[----:B------:R-:W-:Y:S05]  /*16e10*/  @!P0 BRA `(.L_x_6577) ;  /* 0xfffffe0000008947 */ /* 0x000fea000383ffff */
.L_x_6568:
[----:B------:R-:W-:Y:S05]  /*16e20*/  BSYNC B7 ;  /* 0x0000000000077941 */ /* 0x000fea0003800000 */
.L_x_6567:
        /* <DEDUP_REMOVED lines=29> */
.L_x_6581:
[----:B------:R-:W-:Y:S05]  /*17000*/  BSYNC B8 ;  /* 0x0000000000087941 */ /* 0x000fea0003800000 */
.L_x_6580:
        /* <DEDUP_REMOVED lines=24> */
.L_x_6583:
[----:B------:R-:W-:Y:S05]  /*17190*/  BSYNC B8 ;  /* 0x0000000000087941 */ /* 0x000fea0003800000 */
.L_x_6582:
        /* <DEDUP_REMOVED lines=26> */
.L_x_6585:
[----:B------:R-:W-:Y:S05]  /*17340*/  BSYNC B8 ;  /* 0x0000000000087941 */ /* 0x000fea0003800000 */
.L_x_6584:
        /* <DEDUP_REMOVED lines=14> */
.L_x_6588:
        /* <DEDUP_REMOVED lines=26> */
.L_x_6587:
[----:B------:R-:W-:Y:S05]  /*175d0*/  BSYNC B8 ;  /* 0x0000000000087941 */ /* 0x000fea0003800000 */
.L_x_6586:
[----:B------:R-:W-:-:S05]  /*175e0*/  IADD3 R16, P0, R16, 0x4, RZ ;  /* 0x0000000410107810 */ /* 0x000fca0007f1e0ff */
[----:B------:R-:W-:Y:S01]  /*175f0*/  IMAD.X R17, RZ, RZ, R17, P0 ;  /* 0x000000ffff117224 */ /* 0x000fe200000e0611 */
[----:B------:R-:W-:-:S04]  /*17600*/  ISETP.GE.U32.AND P0, PT, R16, R19, PT ;  /* 0x000000131000720c */ /* 0x000fc80003f06070 */
[----:B------:R-:W-:-:S13]  /*17610*/  ISETP.GE.U32.AND.EX P0, PT, R17, R18, PT, P0 ;  /* 0x000000121100720c */ /* 0x000fda0003f06100 */
[----:B------:R-:W-:Y:S05]  /*17620*/  @!P0 BRA `(.L_x_6588) ;  /* 0xfffffe0000008947 */ /* 0x000fea000383ffff */
.L_x_6579:
[----:B------:R-:W-:Y:S05]  /*17630*/  BSYNC B7 ;  /* 0x0000000000077941 */ /* 0x000fea0003800000 */
.L_x_6578:
        /* <DEDUP_REMOVED lines=29> */
.L_x_6592:
[----:B------:R-:W-:Y:S05]  /*17810*/  BSYNC B8 ;  /* 0x0000000000087941 */ /* 0x000fea0003800000 */
.L_x_6591:
        /* <DEDUP_REMOVED lines=24> */
.L_x_6594:
[----:B------:R-:W-:Y:S05]  /*179a0*/  BSYNC B8 ;  /* 0x0000000000087941 */ /* 0x000fea0003800000 */
.L_x_6593:
        /* <DEDUP_REMOVED lines=26> */
.L_x_6596:
[----:B------:R-:W-:Y:S05]  /*17b50*/  BSYNC B8 ;  /* 0x0000000000087941 */ /* 0x000fea0003800000 */
.L_x_6595:
        /* <DEDUP_REMOVED lines=12> */
.L_x_6599:
        /* <DEDUP_REMOVED lines=26> */
.L_x_6598:
[----:B------:R-:W-:Y:S05]  /*17dc0*/  BSYNC B8 ;  /* 0x0000000000087941 */ /* 0x000fea0003800000 */
.L_x_6597:
[----:B------:R-:W-:-:S05]  /*17dd0*/  IADD3 R16, P0, R16, 0x4, RZ ;  /* 0x0000000410107810 */ /* 0x000fca0007f1e0ff */
[----:B------:R-:W-:Y:S01]  /*17de0*/  IMAD.X R17, RZ, RZ, R17, P0 ;  /* 0x000000ffff117224 */ /* 0x000fe200000e0611 */
[----:B------:R-:W-:-:S04]  /*17df0*/  ISETP.GE.U32.AND P0, PT, R16, R18, PT ;  /* 0x000000121000720c */ /* 0x000fc80003f06070 */
[----:B------:R-:W-:-:S13]  /*17e00*/  ISETP.GE.U32.AND.EX P0, PT, R17, R19, PT, P0 ;  /* 0x000000131100720c */ /* 0x000fda0003f06100 */
[----:B------:R-:W-:Y:S05]  /*17e10*/  @!P0 BRA `(.L_x_6599) ;  /* 0xfffffe0000008947 */ /* 0x000fea000383ffff */
.L_x_6590:
[----:B------:R-:W-:Y:S05]  /*17e20*/  BSYNC B7 ;  /* 0x0000000000077941 */ /* 0x000fea0003800000 */
.L_x_6589:
[----:B------:R-:W-:Y:S05]  /*17e30*/  BRA `(.L_x_6600) ;  /* 0x0000f79000007947 */ /* 0x000fea0003800000 */
.L_x_6511:
        /* <DEDUP_REMOVED lines=26> */
.L_x_6604:
[----:B------:R-:W-:Y:S05]  /*17fe0*/  BSYNC B8 ;  /* 0x0000000000087941 */ /* 0x000fea0003800000 */
.L_x_6603:
        /* <DEDUP_REMOVED lines=24> */
.L_x_6606:
[----:B------:R-:W-:Y:S05]  /*18170*/  BSYNC B8 ;  /* 0x0000000000087941 */ /* 0x000fea0003800000 */
.L_x_6605:
        /* <DEDUP_REMOVED lines=26> */
.L_x_6608:
[----:B------:R-:W-:Y:S05]  /*18320*/  BSYNC B8 ;  /* 0x0000000000087941 */ /* 0x000fea0003800000 */
.L_x_6607:
[----:B------:R-:W-:Y:S01]  /*18330*/  IMAD.MOV.U32 R4, RZ, RZ, 0x1 ;  /* 0x00000001ff047424 */ /* 0x000fe200078e00ff */
[----:B------:R-:W-:Y:S01]  /*18340*/  SHF.R.S32.HI R0, RZ, 0x1f, R22 ;  /* 0x0000001fff007819 */ /* 0x000fe20000011416 */
[----:B------:R-:W-:-:S03]  /*18350*/  CS2R R24, SRZ ;  /* 0x0000000000187805 */ /* 0x000fc6000001ff00 */
[----:B------:R-:W-:Y:S01]  /*18360*/  IADD3 R30, -R4, c[0x0][0x180], RZ ;  /* 0x00006000041e7a10 */ /* 0x000fe20007ffe1ff */
[----:B------:R-:W-:Y:S02]  /*18370*/  IMAD R3, R0, c[0x0][0x178], RZ ;  /* 0x00005e0000037a24 */ /* 0x000fe400078e02ff */
[----:B------:R-:W-:Y:S01]  /*18380*/  IMAD.WIDE.U32 R4, R22, c[0x0][0x178], RZ ;  /* 0x00005e0016047a25 */ /* 0x000fe200078e00ff */
[----:B------:R-:W-:-:S03]  /*18390*/  ISETP.GE.U32.AND P0, PT, R30, 0x3, PT ;  /* 0x000000031e00780c */ /* 0x000fc60003f06070 */
[----:B------:R-:W-:Y:S02]  /*183a0*/  IMAD R3, R22, c[0x0][0x17c], R3 ;  /* 0x00005f0016037a24 */ /* 0x000fe400078e0203 */
[----:B------:R-:W-:-:S03]  /*183b0*/  IMAD.MOV.U32 R26, RZ, RZ, R4 ;  /* 0x000000ffff1a7224 */ /* 0x000fc600078e0004 */
[----:B------:R-:W-:-:S05]  /*183c0*/  IADD3 R5, R5, R3, RZ ;  /* 0x0000000305057210 */ /* 0x000fca0007ffe0ff */
[----:B------:R-:W-:Y:S05]  /*183d0*/  @!P0 BRA `(.L_x_6609) ;  /* 0x00000d0000008947 */ /* 0x000fea0003800000 */
[----:B------:R-:W-:Y:S01]  /*183e0*/  ULDC UR5, c[0x0][0x180] ;  /* 0x0000600000057ab9 */ /* 0x000fe20000000800 */
[----:B------:R-:W-:Y:S01]  /*183f0*/  BSSY B0, `(.L_x_6609) ;  /* 0x00000ce000007945 */ /* 0x000fe20003800000 */
[----:B------:R-:W-:Y:S01]  /*18400*/  ULOP3.LUT UR4, UR5, 0x3, URZ, 0xc0, !UPT ;  /* 0x0000000305047892 */ /* 0x000fe2000f8ec03f */
[----:B------:R-:W-:-:S03]  /*18410*/  CS2R R24, SRZ ;  /* 0x0000000000187805 */ /* 0x000fc6000001ff00 */
[----:B------:R-:W-:-:S06]  /*18420*/  UIADD3 UR4, -UR4, UR5, URZ ;  /* 0x0000000504047290 */ /* 0x000fcc000fffe13f */
[----:B------:R-:W-:Y:S02]  /*18430*/  IMAD.U32 R31, RZ, RZ, UR4 ;  /* 0x00000004ff1f7e24 */ /* 0x000fe4000f8e00ff */
.L_x_6622:
        /* <DEDUP_REMOVED lines=15> */
.L_x_6611:
        /* <DEDUP_REMOVED lines=19> */
.L_x_6612:
[----:B------:R-:W-:Y:S05]  /*18660*/  BSYNC B1 ;  /* 0x0000000000017941 */ /* 0x000fea0003800000 */
.L_x_6610:
        /* <DEDUP_REMOVED lines=31> */
.L_x_6614:
        /* <DEDUP_REMOVED lines=19> */
.L_x_6615:
[----:B------:R-:W-:Y:S05]  /*18990*/  BSYNC B1 ;  /* 0x0000000000017941 */ /* 0x000fea0003800000 */
.L_x_6613:
        /* <DEDUP_REMOVED lines=29> */
.L_x_6617:
        /* <DEDUP_REMOVED lines=19> */
.L_x_6618:
[----:B------:R-:W-:Y:S05]  /*18ca0*/  BSYNC B1 ;  /* 0x0000000000017941 */ /* 0x000fea0003800000 */
.L_x_6616:
        /* <DEDUP_REMOVED lines=28> */
.L_x_6620:
        /* <DEDUP_REMOVED lines=19> */
.L_x_6621:
[----:B------:R-:W-:Y:S05]  /*18fa0*/  BSYNC B1 ;  /* 0x0000000000017941 */ /* 0x000fea0003800000 */
.L_x_6619:
[----:B------:R-:W2:Y:S01]  /*18fb0*/  LDG.E.64 R14, [R14.64+-0x18] ;  /* 0xffffe8240e0e7981 */ /* 0x000ea2000c1e1b00 */
[----:B------:R-:W-:Y:S01]  /*18fc0*/  IADD3 R7, P0, RZ, -R26, RZ ;  /* 0x8000001aff077210 */ /* 0x000fe20007f1e0ff */
[----:B------:R-:W-:Y:S01]  /*18fd0*/  IMAD.MOV.U32 R6, RZ, RZ, R12 ;  /* 0x000000ffff067224 */ /* 0x000fe200078e000c */
[----:B------:R-:W-:Y:S02]  /*18fe0*/  IADD3 R31, R31, -0x4, RZ ;  /* 0xfffffffc1f1f7810 */ /* 0x000fe40007ffe0ff */
[----:B------:R-:W-:Y:S01]  /*18ff0*/  IADD3.X R3, RZ, ~R5, RZ, P0, !PT ;  /* 0x80000005ff037210 */ /* 0x000fe200007fe4ff */
[----:B------:R-:W-:Y:S01]  /*19000*/  IMAD.WIDE.U32 R20, R10, R7, R20 ;  /* 0x000000070a147225 */ /* 0x000fe200078e0014 */
[----:B------:R-:W-:Y:S02]  /*19010*/  ISETP.NE.AND P0, PT, R31, RZ, PT ;  /* 0x000000ff1f00720c */ /* 0x000fe40003f05270 */
[----:B------:R-:W-:Y:S01]  /*19020*/  IADD3 R30, R30, -0x4, RZ ;  /* 0xfffffffc1e1e7810 */ /* 0x000fe20007ffe0ff */
        /* <DEDUP_REMOVED lines=11> */
.L_x_6609:
        /* <DEDUP_REMOVED lines=18> */
.L_x_6625:
        /* <DEDUP_REMOVED lines=19> */
.L_x_6626:
[----:B------:R-:W-:Y:S05]  /*19330*/  BSYNC B0 ;  /* 0x0000000000007941 */ /* 0x000fea0003800000 */
.L_x_6624:
[----:B------:R-:W-:Y:S02]  /*19340*/  SHF.R.S32.HI R3, RZ, 0x1f, R30 ;  /* 0x0000001fff037819 */ /* 0x000fe4000001141e */
[----:B------:R-:W-:-:S04]  /*19350*/  LEA R6, P0, R30, c[0x0][0x190], 0x3 ;  /* 0x000064001e067a11 */ /* 0x000fc800078018ff */
[----:B------:R-:W-:-:S06]  /*19360*/  LEA.HI.X R7, R30, c[0x0][0x194], R3, 0x3, P0 ;  /* 0x000065001e077a11 */ /* 0x000fcc00000f1c03 */
[----:B------:R-:W2:Y:S01]  /*19370*/  LDG.E.64 R6, [R6.64] ;  /* 0x0000002406067981 */ /* 0x000ea2000c1e1b00 */
        /* <DEDUP_REMOVED lines=8> */
[----:B------:R-:W-:Y:S02]  /*19400*/  IMAD R3, R3, R12, RZ ;  /* 0x0000000c03037224 */ /* 0x000fe400078e02ff */
[----:B------:R-:W-:Y:S02]  /*19410*/  IMAD.MOV.U32 R5, RZ, RZ, R25 ;  /* 0x000000ffff057224 */ /* 0x000fe400078e0019 */
[----:B------:R-:W-:-:S04]  /*19420*/  IMAD R3, R13, R9, R3 ;  /* 0x000000090d037224 */ /* 0x000fc800078e0203 */
        /* <DEDUP_REMOVED lines=22> */
.L_x_6628:
        /* <DEDUP_REMOVED lines=19> */
.L_x_6629:
[----:B------:R-:W-:Y:S05]  /*196c0*/  BSYNC B0 ;  /* 0x0000000000007941 */ /* 0x000fea0003800000 */
.L_x_6627:
[----:B------:R-:W-:Y:S02]  /*196d0*/  SHF.R.S32.HI R3, RZ, 0x1f, R30 ;  /* 0x0000001fff037819 */ /* 0x000fe4000001141e */
[----:B------:R-:W-:-:S04]  /*196e0*/  LEA R6, P0, R30, c[0x0][0x190], 0x3 ;  /* 0x000064001e067a11 */ /* 0x000fc800078018ff */
[----:B------:R-:W-:-:S06]  /*196f0*/  LEA.HI.X R7, R30, c[0x0][0x194], R3, 0x3, P0 ;  /* 0x000065001e077a11 */ /* 0x000fcc00000f1c03 */
[----:B------:R-:W2:Y:S01]  /*19700*/  LDG.E.64 R6, [R6.64+-0x8] ;  /* 0xfffff82406067981 */ /* 0x000ea2000c1e1b00 */
[----:B------:R-:W-:Y:S01]  /*19710*/  IADD3 R9, P0, RZ, -R4, RZ ;  /* 0x80000004ff097210 */ /* 0x000fe20007f1e0ff */
[----:B------:R-:W-:Y:S01]  /*19720*/  IMAD.MOV.U32 R0, RZ, RZ, c[0x0][0x180] ;  /* 0x00006000ff007624 */ /* 0x000fe200078e00ff */
[----:B------:R-:W-:-:S03]  /*19730*/  MOV R8, R24 ;  /* 0x0000001800087202 */ /* 0x000fc60000000f00 */
        /* <DEDUP_REMOVED lines=26> */
[----:B------:R-:W-:Y:S05]  /*198e0*/  CALL.REL.NOINC `($__internal_19_$__cuda_sm20_rem_s64) ;  /* 0x0000e5f000007944 */ /* 0x000fea0003c00000 */
[----:B------:R-:W-:Y:S01]  /*198f0*/  IMAD.MOV.U32 R4, RZ, RZ, R3 ;  /* 0x000000ffff047224 */ /* 0x000fe200078e0003 */
[----:B------:R-:W-:Y:S01]  /*19900*/  MOV R5, R0 ;  /* 0x0000000000057202 */ /* 0x000fe20000000f00 */
[----:B------:R-:W-:Y:S05]  /*19910*/  BRA `(.L_x_6632) ;  /* 0x0000012000007947 */ /* 0x000fea0003800000 */
.L_x_6631:
        /* <DEDUP_REMOVED lines=18> */
.L_x_6632:
[----:B------:R-:W-:Y:S05]  /*19a40*/  BSYNC B0 ;  /* 0x0000000000007941 */ /* 0x000fea0003800000 */
.L_x_6630:
        /* <DEDUP_REMOVED lines=11> */
.L_x_6623:
        /* <DEDUP_REMOVED lines=16> */
.L_x_6635:
        /* <DEDUP_REMOVED lines=26> */
.L_x_6634:
[----:B------:R-:W-:Y:S05]  /*19da0*/  BSYNC B8 ;  /* 0x0000000000087941 */ /* 0x000fea0003800000 */
.L_x_6633:
[----:B------:R-:W-:-:S05]  /*19db0*/  IADD3 R22, P0, R22, 0x4, RZ ;  /* 0x0000000416167810 */ /* 0x000fca0007f1e0ff */
[----:B------:R-:W-:Y:S01]  /*19dc0*/  IMAD.X R23, RZ, RZ, R23, P0 ;  /* 0x000000ffff177224 */ /* 0x000fe200000e0617 */
[----:B------:R-:W-:-:S04]  /*19dd0*/  ISETP.GE.U32.AND P0, PT, R22, R24, PT ;  /* 0x000000181600720c */ /* 0x000fc80003f06070 */
[----:B------:R-:W-:-:S13]  /*19de0*/  ISETP.GE.U32.AND.EX P0, PT, R23, R26, PT, P0 ;  /* 0x0000001a1700720c */ /* 0x000fda0003f06100 */
[----:B------:R-:W-:Y:S05]  /*19df0*/  @!P0 BRA `(.L_x_6635) ;  /* 0xfffffe0000008947 */ /* 0x000fea000383ffff */
.L_x_6602:
[----:B------:R-:W-:Y:S05]  /*19e00*/  BSYNC B7 ;  /* 0x0000000000077941 */ /* 0x000fea0003800000 */
.L_x_6601:
        /* <DEDUP_REMOVED lines=29> */
.L_x_6639:
[----:B------:R-:W-:Y:S05]  /*19fe0*/  BSYNC B8 ;  /* 0x0000000000087941 */ /* 0x000fea0003800000 */
.L_x_6638:
        /* <DEDUP_REMOVED lines=24> */
.L_x_6641:
[----:B------:R-:W-:Y:S05]  /*1a170*/  BSYNC B8 ;  /* 0x0000000000087941 */ /* 0x000fea0003800000 */
.L_x_6640:
        /* <DEDUP_REMOVED lines=26> */
.L_x_6643:
[----:B------:R-:W-:Y:S05]  /*1a320*/  BSYNC B8 ;  /* 0x0000000000087941 */ /* 0x000fea0003800000 */
.L_x_6642:
[----:B------:R-:W-:Y:S01]  /*1a330*/  IMAD.MOV.U32 R6, RZ, RZ, c[0x0][0x180] ;  /* 0x00006000ff067624 */ /* 0x000fe200078e00ff */
[----:B------:R-:W-:Y:S01]  /*1a340*/  SHF.R.S32.HI R0, RZ, 0x1f, R44 ;  /* 0x0000001fff007819 */ /* 0x000fe2000001142c */
[----:B------:R-:W-:Y:S01]  /*1a350*/  IMAD.WIDE.U32 R4, R44, c[0x0][0x178], RZ ;  /* 0x00005e002c047a25 */ /* 0x000fe200078e00ff */
[----:B------:R-:W-:Y:S02]  /*1a360*/  MOV R19, RZ ;  /* 0x000000ff00137202 */ /* 0x000fe40000000f00 */
[----:B------:R-:W-:Y:S01]  /*1a370*/  IADD3 R28, R6, -0x1, RZ ;  /* 0xffffffff061c7810 */ /* 0x000fe20007ffe0ff */
[----:B------:R-:W-:Y:S02]  /*1a380*/  IMAD R3, R0, c[0x0][0x178], RZ ;  /* 0x00005e0000037a24 */ /* 0x000fe400078e02ff */
[----:B------:R-:W-:Y:S01]  /*1a390*/  IMAD.MOV.U32 R25, RZ, RZ, R4 ;  /* 0x000000ffff197224 */ /* 0x000fe200078e0004 */
[----:B------:R-:W-:Y:S01]  /*1a3a0*/  ISETP.GE.U32.AND P0, PT, R28, 0x3, PT ;  /* 0x000000031c00780c */ /* 0x000fe20003f06070 */
[----:B------:R-:W-:-:S02]  /*1a3b0*/  IMAD R3, R44, c[0x0][0x17c], R3 ;  /* 0x00005f002c037a24 */ /* 0x000fc400078e0203 */
[----:B------:R-:W-:Y:S02]  /*1a3c0*/  IMAD.MOV.U32 R24, RZ, RZ, RZ ;  /* 0x000000ffff187224 */ /* 0x000fe400078e00ff */
[----:B------:R-:W-:-:S08]  /*1a3d0*/  IMAD.IADD R5, R5, 0x1, R3 ;  /* 0x0000000105057824 */ /* 0x000fd000078e0203 */
[----:B------:R-:W-:Y:S05]  /*1a3e0*/  @!P0 BRA `(.L_x_6644) ;  /* 0x00000cf000008947 */ /* 0x000fea0003800000 */
[----:B------:R-:W-:Y:S01]  /*1a3f0*/  LOP3.LUT R6, R6, 0x3, RZ, 0xc0, !PT ;  /* 0x0000000306067812 */ /* 0x000fe200078ec0ff */
[----:B------:R-:W-:Y:S01]  /*1a400*/  BSSY B0, `(.L_x_6644) ;  /* 0x00000cd000007945 */ /* 0x000fe20003800000 */
[----:B------:R-:W-:Y:S02]  /*1a410*/  IMAD.MOV.U32 R24, RZ, RZ, RZ ;  /* 0x000000ffff187224 */ /* 0x000fe400078e00ff */
[----:B------:R-:W-:Y:S01]  /*1a420*/  IMAD.MOV.U32 R19, RZ, RZ, RZ ;  /* 0x000000ffff137224 */ /* 0x000fe200078e00ff */
[----:B------:R-:W-:Y:S02]  /*1a430*/  IADD3 R30, -R6, c[0x0][0x180], RZ ;  /* 0x00006000061e7a10 */ /* 0x000fe40007ffe1ff */
.L_x_6657:
        /* <DEDUP_REMOVED lines=15> */
.L_x_6646:
        /* <DEDUP_REMOVED lines=19> */
.L_x_6647:
[----:B------:R-:W-:Y:S05]  /*1a660*/  BSYNC B1 ;  /* 0x0000000000017941 */ /* 0x000fea0003800000 */
.L_x_6645:
[----:B------:R-:W2:Y:S01]  /*1a670*/  LDG.E.64 R20, [R10.64+-0x8] ;  /* 0xfffff8240a147981 */ /* 0x000ea2000c1e1b00 */
[----:B------:R-:W-:Y:S02]  /*1a680*/  SHF.R.S32.HI R3, RZ, 0x1f, R28 ;  /* 0x0000001fff037819 */ /* 0x000fe4000001141c */
        /* <DEDUP_REMOVED lines=29> */
.L_x_6649:
        /* <DEDUP_REMOVED lines=19> */
.L_x_6650:
[----:B------:R-:W-:Y:S05]  /*1a990*/  BSYNC B1 ;  /* 0x0000000000017941 */ /* 0x000fea0003800000 */
.L_x_6648:
        /* <DEDUP_REMOVED lines=29> */
.L_x_6652:
        /* <DEDUP_REMOVED lines=19> */
.L_x_6653:
[----:B------:R-:W-:Y:S05]  /*1aca0*/  BSYNC B1 ;  /* 0x0000000000017941 */ /* 0x000fea0003800000 */
.L_x_6651:
        /* <DEDUP_REMOVED lines=28> */
.L_x_6655:
        /* <DEDUP_REMOVED lines=19> */
.L_x_6656:
[----:B------:R-:W-:Y:S05]  /*1afa0*/  BSYNC B1 ;  /* 0x0000000000017941 */ /* 0x000fea0003800000 */
.L_x_6654:
        /* <DEDUP_REMOVED lines=19> */
.L_x_6644:
        /* <DEDUP_REMOVED lines=18> */
.L_x_6660:
        /* <DEDUP_REMOVED lines=19> */
.L_x_6661:
[----:B------:R-:W-:Y:S05]  /*1b330*/  BSYNC B0 ;  /* 0x0000000000007941 */ /* 0x000fea0003800000 */
.L_x_6659:
        /* <DEDUP_REMOVED lines=37> */
.L_x_6663:
        /* <DEDUP_REMOVED lines=19> */
.L_x_6664:
[----:B------:R-:W-:Y:S05]  /*1b6c0*/  BSYNC B0 ;  /* 0x0000000000007941 */ /* 0x000fea0003800000 */
.L_x_6662:
[----:B------:R-:W2:Y:S01]  /*1b6d0*/  LDG.E.64 R6, [R10.64+-0x8] ;  /* 0xfffff8240a067981 */ /* 0x000ea2000c1e1b00 */
[----:B------:R-:W-:Y:S01]  /*1b6e0*/  IADD3 R9, P0, RZ, -R4, RZ ;  /* 0x80000004ff097210 */ /* 0x000fe20007f1e0ff */
[----:B------:R-:W-:Y:S02]  /*1b6f0*/  IMAD.MOV.U32 R0, RZ, RZ, c[0x0][0x180] ;  /* 0x00006000ff007624 */ /* 0x000fe400078e00ff */
[----:B------:R-:W-:Y:S02]  /*1b700*/  IMAD.MOV.U32 R8, RZ, RZ, R24 ;  /* 0x000000ffff087224 */ /* 0x000fe400078e0018 */
[----:B------:R-:W-:Y:S01]  /*1b710*/  IMAD.X R3, RZ, RZ, ~R5, P0 ;  /* 0x000000ffff037224 */ /* 0x000fe200000e0e05 */
[----:B------:R-:W-:Y:S01]  /*1b720*/  LOP3.LUT R0, R0, 0x3, RZ, 0xc0, !PT ;  /* 0x0000000300007812 */ /* 0x000fe200078ec0ff */
[----:B------:R-:W-:-:S03]  /*1b730*/  IMAD.WIDE.U32 R12, R14, R9, R12 ;  /* 0x000000090e0c7225 */ /* 0x000fc600078e000c */
[----:B------:R-:W-:Y:S01]  /*1b740*/  ISETP.NE.AND P0, PT, R0, 0x2, PT ;  /* 0x000000020000780c */ /* 0x000fe20003f05270 */
[----:B------:R-:W-:-:S04]  /*1b750*/  IMAD R3, R3, R14, RZ ;  /* 0x0000000e03037224 */ /* 0x000fc800078e02ff */
        /* <DEDUP_REMOVED lines=25> */
.L_x_6666:
        /* <DEDUP_REMOVED lines=18> */
.L_x_6667:
[----:B------:R-:W-:Y:S05]  /*1ba10*/  BSYNC B0 ;  /* 0x0000000000007941 */ /* 0x000fea0003800000 */
.L_x_6665:
[----:B------:R-:W2:Y:S01]  /*1ba20*/  LDG.E.64 R10, [R10.64+-0x10] ;  /* 0xfffff0240a0a7981 */ /* 0x000ea2000c1e1b00 */
[----:B------:R-:W-:Y:S02]  /*1ba30*/  IMAD.MOV.U32 R25, RZ, RZ, R19 ;  /* 0x000000ffff197224 */ /* 0x000fe400078e0013 */
[----:B--2---:R-:W-:Y:S02]  /*1ba40*/  IMAD R3, R5, R10, RZ ;  /* 0x0000000a05037224 */ /* 0x004fe400078e02ff */
[----:B------:R-:W-:-:S04]  /*1ba50*/  IMAD.WIDE.U32 R24, R10, R4, R24 ;  /* 0x000000040a187225 */ /* 0x000fc800078e0018 */
[----:B------:R-:W-:-:S04]  /*1ba60*/  IMAD R3, R11, R4, R3 ;  /* 0x000000040b037224 */ /* 0x000fc800078e0203 */
[----:B------:R-:W-:Y:S02]  /*1ba70*/  IMAD.IADD R19, R25, 0x1, R3 ;  /* 0x0000000119137824 */ /* 0x000fe400078e0203 */
.L_x_6658:
[-C--:B------:R-:W-:Y:S02]  /*1ba80*/  IADD3 R3, P0, R29, R24.reuse, RZ ;  /* 0x000000181d037210 */ /* 0x080fe40007f1e0ff */
        /* <DEDUP_REMOVED lines=15> */
.L_x_6670:
        /* <DEDUP_REMOVED lines=26> */
.L_x_6669:
[----:B------:R-:W-:Y:S05]  /*1bd20*/  BSYNC B8 ;  /* 0x0000000000087941 */ /* 0x000fea0003800000 */
.L_x_6668:
[----:B------:R-:W-:-:S05]  /*1bd30*/  IADD3 R18, P0, R18, 0x4, RZ ;  /* 0x0000000412127810 */ /* 0x000fca0007f1e0ff */
[----:B------:R-:W-:Y:S01]  /*1bd40*/  IMAD.X R19, RZ, RZ, R19, P0 ;  /* 0x000000ffff137224 */ /* 0x000fe200000e0613 */
[----:B------:R-:W-:-:S04]  /*1bd50*/  ISETP.GE.U32.AND P0, PT, R18, R23, PT ;  /* 0x000000171200720c */ /* 0x000fc80003f06070 */
[----:B------:R-:W-:-:S13]  /*1bd60*/  ISETP.GE.U32.AND.EX P0, PT, R19, R24, PT, P0 ;  /* 0x000000181300720c */ /* 0x000fda0003f06100 */
[----:B------:R-:W-:Y:S05]  /*1bd70*/  @!P0 BRA `(.L_x_6670) ;  /* 0xfffffe0000008947 */ /* 0x000fea000383ffff */
.L_x_6637:
[----:B------:R-:W-:Y:S05]  /*1bd80*/  BSYNC B7 ;  /* 0x0000000000077941 */ /* 0x000fea0003800000 */
.L_x_6636:
        /* <DEDUP_REMOVED lines=29> */
.L_x_6674:
[----:B------:R-:W-:Y:S05]  /*1bf60*/  BSYNC B8 ;  /* 0x0000000000087941 */ /* 0x000fea0003800000 */
.L_x_6673:
        /* <DEDUP_REMOVED lines=24> */
.L_x_6676:
[----:B------:R-:W-:Y:S05]  /*1c0f0*/  BSYNC B8 ;  /* 0x0000000000087941 */ /* 0x000fea0003800000 */
.L_x_6675:
        /* <DEDUP_REMOVED lines=26> */
.L_x_6678:
[----:B------:R-:W-:Y:S05]  /*1c2a0*/  BSYNC B8 ;  /* 0x0000000000087941 */ /* 0x000fea0003800000 */
.L_x_6677:
[----:B------:R-:W-:Y:S01]  /*1c2b0*/  MOV R29, c[0x0][0x180] ;  /* 0x00006000001d7a02 */ /* 0x000fe20000000f00 */
[----:B------:R-:W-:Y:S01]  /*1c2c0*/  IMAD.WIDE.U32 R24, R51, c[0x0][0x178], RZ ;  /* 0x00005e0033187a25 */ /* 0x000fe200078e00ff */
[----:B------:R-:W-:Y:S01]  /*1c2d0*/  SHF.R.S32.HI R0, RZ, 0x1f, R51 ;  /* 0x0000001fff007819 */ /* 0x000fe20000011433 */
[----:B------:R-:W-:Y:S01]  /*1c2e0*/  CS2R R20, SRZ ;  /* 0x0000000000147805 */ /* 0x000fe2000001ff00 */
[C---:B------:R-:W-:Y:S02]  /*1c2f0*/  IADD3 R26, R29.reuse, -0x1, RZ ;  /* 0xffffffff1d1a7810 */ /* 0x040fe40007ffe0ff */
[----:B------:R-:W-:Y:S01]  /*1c300*/  LOP3.LUT R29, R29, 0x3, RZ, 0xc0, !PT ;  /* 0x000000031d1d7812 */ /* 0x000fe200078ec0ff */
[----:B------:R-:W-:Y:S01]  /*1c310*/  IMAD R0, R0, c[0x0][0x178], RZ ;  /* 0x00005e0000007a24 */ /* 0x000fe200078e02ff */
[----:B------:R-:W-:-:S03]  /*1c320*/  ISETP.GE.U32.AND P0, PT, R26, 0x3, PT ;  /* 0x000000031a00780c */ /* 0x000fc60003f06070 */
[----:B------:R-:W-:-:S04]  /*1c330*/  IMAD R5, R51, c[0x0][0x17c], R0 ;  /* 0x00005f0033057a24 */ /* 0x000fc800078e0200 */
[----:B------:R-:W-:-:S06]  /*1c340*/  IMAD.IADD R5, R25, 0x1, R5 ;  /* 0x0000000119057824 */ /* 0x000fcc00078e0205 */
[----:B------:R-:W-:Y:S05]  /*1c350*/  @!P0 BRA `(.L_x_6679) ;  /* 0x00000ca000008947 */ /* 0x000fea0003800000 */
[----:B------:R-:W-:Y:S01]  /*1c360*/  BSSY B0, `(.L_x_6679) ;  /* 0x00000c9000007945 */ /* 0x000fe20003800000 */
[----:B------:R-:W-:Y:S01]  /*1c370*/  IADD3 R27, -R29, c[0x0][0x180], RZ ;  /* 0x000060001d1b7a10 */ /* 0x000fe20007ffe1ff */
[----:B------:R-:W-:Y:S02]  /*1c380*/  CS2R R20, SRZ ;  /* 0x0000000000147805 */ /* 0x000fe4000001ff00 */
.L_x_6692:
        /* <DEDUP_REMOVED lines=16> */
.L_x_6681:
        /* <DEDUP_REMOVED lines=19> */
.L_x_6682:
[----:B------:R-:W-:Y:S05]  /*1c5c0*/  BSYNC B1 ;  /* 0x0000000000017941 */ /* 0x000fea0003800000 */
.L_x_6680:
        /* <DEDUP_REMOVED lines=28> */
.L_x_6684:
        /* <DEDUP_REMOVED lines=19> */
.L_x_6685:
[----:B------:R-:W-:Y:S05]  /*1c8c0*/  BSYNC B1 ;  /* 0x0000000000017941 */ /* 0x000fea0003800000 */
.L_x_6683:
        /* <DEDUP_REMOVED lines=29> */
.L_x_6687:
        /* <DEDUP_REMOVED lines=19> */
.L_x_6688:
[----:B------:R-:W-:Y:S05]  /*1cbd0*/  BSYNC B1 ;  /* 0x0000000000017941 */ /* 0x000fea0003800000 */
.L_x_6686:
        /* <DEDUP_REMOVED lines=28> */
.L_x_6690:
        /* <DEDUP_REMOVED lines=19> */
.L_x_6691:
[----:B------:R-:W-:Y:S05]  /*1ced0*/  BSYNC B1 ;  /* 0x0000000000017941 */ /* 0x000fea0003800000 */
.L_x_6689:
        /* <DEDUP_REMOVED lines=18> */
.L_x_6679:
        /* <DEDUP_REMOVED lines=18> */
.L_x_6695:
        /* <DEDUP_REMOVED lines=19> */
.L_x_6696:
[----:B------:R-:W-:Y:S05]  /*1d250*/  BSYNC B0 ;  /* 0x0000000000007941 */ /* 0x000fea0003800000 */
.L_x_6694:
        /* <DEDUP_REMOVED lines=29> */
.L_x_6698:
        /* <DEDUP_REMOVED lines=19> */
.L_x_6699:
[----:B------:R-:W-:Y:S05]  /*1d560*/  BSYNC B0 ;  /* 0x0000000000007941 */ /* 0x000fea0003800000 */
.L_x_6697:
        /* <DEDUP_REMOVED lines=29> */
.L_x_6701:
        /* <DEDUP_REMOVED lines=18> */
.L_x_6702:
[----:B------:R-:W-:Y:S05]  /*1d860*/  BSYNC B0 ;  /* 0x0000000000007941 */ /* 0x000fea0003800000 */
.L_x_6700:
[----:B------:R-:W2:Y:S02]  /*1d870*/  LDG.E.64 R10, [R10.64+-0x10] ;  /* 0xfffff0240a0a7981 */ /* 0x000ea4000c1e1b00 */
[----:B--2---:R-:W-:Y:S02]  /*1d880*/  IMAD R3, R5, R10, RZ ;  /* 0x0000000a05037224 */ /* 0x004fe400078e02ff */
[----:B------:R-:W-:-:S04]  /*1d890*/  IMAD.WIDE.U32 R20, R10, R4, R20 ;  /* 0x000000040a147225 */ /* 0x000fc800078e0014 */
[----:B------:R-:W-:-:S05]  /*1d8a0*/  IMAD R3, R11, R4, R3 ;  /* 0x000000040b037224 */ /* 0x000fca00078e0203 */
[----:B------:R-:W-:Y:S02]  /*1d8b0*/  IADD3 R21, R21, R3, RZ ;  /* 0x0000000315157210 */ /* 0x000fe40007ffe0ff */
.L_x_6693:
        /* <DEDUP_REMOVED lines=16> */
.L_x_6705:
        /* <DEDUP_REMOVED lines=26> */
.L_x_6704:
[----:B------:R-:W-:Y:S05]  /*1db60*/  BSYNC B8 ;  /* 0x0000000000087941 */ /* 0x000fea0003800000 */
.L_x_6703:
[----:B------:R-:W-:-:S05]  /*1db70*/  IADD3 R16, P0, R16, 0x4, RZ ;  /* 0x0000000410107810 */ /* 0x000fca0007f1e0ff */
[----:B------:R-:W-:Y:S01]  /*1db80*/  IMAD.X R17, RZ, RZ, R17, P0 ;  /* 0x000000ffff117224 */ /* 0x000fe200000e0611 */
[----:B------:R-:W-:-:S04]  /*1db90*/  ISETP.GE.U32.AND P0, PT, R16, R23, PT ;  /* 0x000000171000720c */ /* 0x000fc80003f06070 */
[----:B------:R-:W-:-:S13]  /*1dba0*/  ISETP.GE.U32.AND.EX P0, PT, R17, R22, PT, P0 ;  /* 0x000000161100720c */ /* 0x000fda0003f06100 */
[----:B------:R-:W-:Y:S05]  /*1dbb0*/  @!P0 BRA `(.L_x_6705) ;  /* 0xfffffe0000008947 */ /* 0x000fea000383ffff */
.L_x_6672:
[----:B------:R-:W-:Y:S05]  /*1dbc0*/  BSYNC B7 ;  /* 0x0000000000077941 */ /* 0x000fea0003800000 */
.L_x_6671:
        /* <DEDUP_REMOVED lines=29> */
.L_x_6709:
[----:B------:R-:W-:Y:S05]  /*1dda0*/  BSYNC B8 ;  /* 0x0000000000087941 */ /* 0x000fea0003800000 */
.L_x_6708:
        /* <DEDUP_REMOVED lines=24> */
.L_x_6711:
[----:B------:R-:W-:Y:S05]  /*1df30*/  BSYNC B8 ;  /* 0x0000000000087941 */ /* 0x000fea0003800000 */
.L_x_6710:
        /* <DEDUP_REMOVED lines=26> */
.L_x_6713:
[----:B------:R-:W-:Y:S05]  /*1e0e0*/  BSYNC B8 ;  /* 0x0000000000087941 */ /* 0x000fea0003800000 */
.L_x_6712:
        /* <DEDUP_REMOVED lines=14> */
.L_x_6727:
        /* <DEDUP_REMOVED lines=16> */
.L_x_6716:
        /* <DEDUP_REMOVED lines=19> */
.L_x_6717:
[----:B------:R-:W-:Y:S05]  /*1e400*/  BSYNC B1 ;  /* 0x0000000000017941 */ /* 0x000fea0003800000 */
.L_x_6715:
[----:B------:R-:W-:-:S04]  /*1e410*/  LEA R12, P0, R24, c[0x0][0x190], 0x3 ;  /* 0x00006400180c7a11 */ /* 0x000fc800078018ff */
[----:B------:R-:W-:Y:S02]  /*1e420*/  LEA.HI.X R13, R24, c[0x0][0x194], R10, 0x3, P0 ;  /* 0x00006500180d7a11 */ /* 0x000fe400000f1c0a */
[----:B------:R-:W2:Y:S04]  /*1e430*/  LDG.E.64 R10, [R18.64+-0x8] ;  /* 0xfffff824120a7981 */ /* 0x000ea8000c1e1b00 */
[----:B------:R-:W3:Y:S01]  /*1e440*/  LDG.E.64 R6, [R12.64] ;  /* 0x000000240c067981 */ /* 0x000ee2000c1e1b00 */
[----:B------:R-:W-:Y:S01]  /*1e450*/  IADD3 R9, P0, RZ, -R16, RZ ;  /* 0x80000010ff097210 */ /* 0x000fe20007f1e0ff */
[----:B------:R-:W-:Y:S01]  /*1e460*/  BSSY B1, `(.L_x_6718) ;  /* 0x000002d000017945 */ /* 0x000fe20003800000 */
[----:B------:R-:W-:Y:S02]  /*1e470*/  MOV R4, R22 ;  /* 0x0000001600047202 */ /* 0x000fe40000000f00 */
[----:B------:R-:W-:Y:S01]  /*1e480*/  LOP3.LUT R15, R15, R14, RZ, 0x3c, !PT ;  /* 0x0000000e0f0f7212 */ /* 0x000fe200078e3cff */
[----:B------:R-:W-:-:S02]  /*1e490*/  IMAD.X R3, RZ, RZ, ~R17, P0 ;  /* 0x000000ffff037224 */ /* 0x000fc400000e0e11 */
[----:B------:R-:W-:Y:S01]  /*1e4a0*/  IMAD.WIDE.U32 R4, R20, R9, R4 ;  /* 0x0000000914047225 */ /* 0x000fe200078e0004 */
[----:B------:R-:W-:-:S03]  /*1e4b0*/  LOP3.LUT R14, R15, R14, RZ, 0x3c, !PT ;  /* 0x0000000e0f0e7212 */ /* 0x000fc600078e3cff */
[----:B------:R-:W-:Y:S01]  /*1e4c0*/  IMAD R3, R3, R20, RZ ;  /* 0x0000001403037224 */ /* 0x000fe200078e02ff */
[----:B------:R-:W-:-:S03]  /*1e4d0*/  LOP3.LUT R15, R15, R14, RZ, 0x3c, !PT ;  /* 0x0000000e0f0f7212 */ /* 0x000fc600078e3cff */
        /* <DEDUP_REMOVED lines=18> */
.L_x_6719:
        /* <DEDUP_REMOVED lines=19> */
.L_x_6720:
[----:B------:R-:W-:Y:S05]  /*1e730*/  BSYNC B1 ;  /* 0x0000000000017941 */ /* 0x000fea0003800000 */
.L_x_6718:
        /* <DEDUP_REMOVED lines=29> */
.L_x_6722:
        /* <DEDUP_REMOVED lines=19> */
.L_x_6723:
[----:B------:R-:W-:Y:S05]  /*1ea40*/  BSYNC B1 ;  /* 0x0000000000017941 */ /* 0x000fea0003800000 */
.L_x_6721:
        /* <DEDUP_REMOVED lines=28> */
.L_x_6725:
        /* <DEDUP_REMOVED lines=19> */
.L_x_6726:
[----:B------:R-:W-:Y:S05]  /*1ed40*/  BSYNC B1 ;  /* 0x0000000000017941 */ /* 0x000fea0003800000 */
.L_x_6724:
        /* <DEDUP_REMOVED lines=21> */
.L_x_6714:
        /* <DEDUP_REMOVED lines=18> */
.L_x_6730:
        /* <DEDUP_REMOVED lines=19> */
.L_x_6731:
[----:B------:R-:W-:Y:S05]  /*1f0f0*/  BSYNC B0 ;  /* 0x0000000000007941 */ /* 0x000fea0003800000 */
.L_x_6729:
        /* <DEDUP_REMOVED lines=32> */
.L_x_6733:
        /* <DEDUP_REMOVED lines=19> */
.L_x_6734:
[----:B------:R-:W-:Y:S05]  /*1f430*/  BSYNC B0 ;  /* 0x0000000000007941 */ /* 0x000fea0003800000 */
.L_x_6732:
        /* <DEDUP_REMOVED lines=32> */
.L_x_6736:
        /* <DEDUP_REMOVED lines=18> */
.L_x_6737:
[----:B------:R-:W-:Y:S05]  /*1f760*/  BSYNC B0 ;  /* 0x0000000000007941 */ /* 0x000fea0003800000 */
.L_x_6735:
        /* <DEDUP_REMOVED lines=8> */
.L_x_6728:
        /* <DEDUP_REMOVED lines=16> */
.L_x_6740:
        /* <DEDUP_REMOVED lines=26> */
.L_x_6739:
[----:B------:R-:W-:Y:S05]  /*1fa90*/  BSYNC B8 ;  /* 0x0000000000087941 */ /* 0x000fea0003800000 */
.L_x_6738:
[----:B------:R-:W-:-:S04]  /*1faa0*/  IADD3 R16, P0, R16, 0x4, RZ ;  /* 0x0000000410107810 */ /* 0x000fc80007f1e0ff */
[----:B------:R-:W-:Y:S02]  /*1fab0*/  IADD3.X R17, RZ, R17, RZ, P0, !PT ;  /* 0x00000011ff117210 */ /* 0x000fe400007fe4ff */
[----:B------:R-:W-:-:S04]  /*1fac0*/  ISETP.GE.U32.AND P0, PT, R16, R19, PT ;  /* 0x000000131000720c */ /* 0x000fc80003f06070 */
[----:B------:R-:W-:-:S13]  /*1fad0*/  ISETP.GE.U32.AND.EX P0, PT, R17, R18, PT, P0 ;  /* 0x000000121100720c */ /* 0x000fda0003f06100 */
[----:B------:R-:W-:Y:S05]  /*1fae0*/  @!P0 BRA `(.L_x_6740) ;  /* 0xfffffe0000008947 */ /* 0x000fea000383ffff */
.L_x_6707:
[----:B------:R-:W-:Y:S05]  /*1faf0*/  BSYNC B7 ;  /* 0x0000000000077941 */ /* 0x000fea0003800000 */
.L_x_6706:
        /* <DEDUP_REMOVED lines=29> */
.L_x_6744:
[----:B------:R-:W-:Y:S05]  /*1fcd0*/  BSYNC B8 ;  /* 0x0000000000087941 */ /* 0x000fea0003800000 */
.L_x_6743:
        /* <DEDUP_REMOVED lines=24> */
.L_x_6746:
[----:B------:R-:W-:Y:S05]  /*1fe60*/  BSYNC B8 ;  /* 0x0000000000087941 */ /* 0x000fea0003800000 */
.L_x_6745:
        /* <DEDUP_REMOVED lines=26> */
.L_x_6748:
[----:B------:R-:W-:Y:S05]  /*20010*/  BSYNC B8 ;  /* 0x0000000000087941 */ /* 0x000fea0003800000 */
.L_x_6747:
        /* <DEDUP_REMOVED lines=9> */
[----:B------:R-:W-:-:S03]  /*200b0*/  IMAD.MOV.U32 R2, RZ, RZ, RZ ;  /* 0x000000ffff027224 */ /* 0x000fc600078e00ff */
[----:B------:R-:W-:-:S07]  /*200c0*/  IADD3 R5, R23, R3, RZ ;  /* 0x0000000317057210 */ /* 0x000fce0007ffe0ff */
[----:B------:R-:W-:Y:S05]  /*200d0*/  @!P0 BRA `(.L_x_6749) ;  /* 0x00000ce000008947 */ /* 0x000fea0003800000 */
[----:B------:R-:W-:Y:S01]  /*200e0*/  BSSY B0, `(.L_x_6749) ;  /* 0x00000cd000007945 */ /* 0x000fe20003800000 */
[----:B------:R-:W-:Y:S01]  /*200f0*/  IADD3 R25, -R26, c[0x0][0x180], RZ ;  /* 0x000060001a197a10 */ /* 0x000fe20007ffe1ff */
[----:B------:R-:W-:Y:S02]  /*20100*/  IMAD.MOV.U32 R14, RZ, RZ, RZ ;  /* 0x000000ffff0e7224 */ /* 0x000fe400078e00ff */
[----:B------:R-:W-:Y:S02]  /*20110*/  IMAD.MOV.U32 R2, RZ, RZ, RZ ;  /* 0x000000ffff027224 */ /* 0x000fe400078e00ff */
.L_x_6762:
        /* <DEDUP_REMOVED lines=16> */
.L_x_6751:
        /* <DEDUP_REMOVED lines=19> */
.L_x_6752:
[----:B------:R-:W-:Y:S05]  /*20350*/  BSYNC B1 ;  /* 0x0000000000017941 */ /* 0x000fea0003800000 */
.L_x_6750:
        /* <DEDUP_REMOVED lines=29> */
.L_x_6754:
        /* <DEDUP_REMOVED lines=19> */
.L_x_6755:
[----:B------:R-:W-:Y:S05]  /*20660*/  BSYNC B1 ;  /* 0x0000000000017941 */ /* 0x000fea0003800000 */
.L_x_6753:
        /* <DEDUP_REMOVED lines=29> */
.L_x_6757:
        /* <DEDUP_REMOVED lines=19> */
.L_x_6758:
[----:B------:R-:W-:Y:S05]  /*20970*/  BSYNC B1 ;  /* 0x0000000000017941 */ /* 0x000fea0003800000 */
.L_x_6756:
        /* <DEDUP_REMOVED lines=28> */
.L_x_6760:
        /* <DEDUP_REMOVED lines=19> */
.L_x_6761:
[----:B------:R-:W-:Y:S05]  /*20c70*/  BSYNC B1 ;  /* 0x0000000000017941 */ /* 0x000fea0003800000 */
.L_x_6759:
        /* <DEDUP_REMOVED lines=20> */
.L_x_6749:
        /* <DEDUP_REMOVED lines=18> */
.L_x_6765:
        /* <DEDUP_REMOVED lines=19> */
.L_x_6766:
[----:B------:R-:W-:Y:S05]  /*21010*/  BSYNC B0 ;  /* 0x0000000000007941 */ /* 0x000fea0003800000 */
.L_x_6764:
        /* <DEDUP_REMOVED lines=30> */
.L_x_6768:
        /* <DEDUP_REMOVED lines=19> */
.L_x_6769:
[----:B------:R-:W-:Y:S05]  /*21330*/  BSYNC B0 ;  /* 0x0000000000007941 */ /* 0x000fea0003800000 */
.L_x_6767:
        /* <DEDUP_REMOVED lines=30> */
.L_x_6771:
        /* <DEDUP_REMOVED lines=18> */
.L_x_6772:
[----:B------:R-:W-:Y:S05]  /*21640*/  BSYNC B0 ;  /* 0x0000000000007941 */ /* 0x000fea0003800000 */
.L_x_6770:
[----:B------:R-:W2:Y:S01]  /*21650*/  LDG.E.64 R10, [R10.64+-0x10] ;  /* 0xfffff0240a0a7981 */ /* 0x000ea2000c1e1b00 */
[----:B------:R-:W-:Y:S02]  /*21660*/  IMAD.MOV.U32 R15, RZ, RZ, R2 ;  /* 0x000000ffff0f7224 */ /* 0x000fe400078e0002 */
[----:B--2---:R-:W-:Y:S02]  /*21670*/  IMAD R3, R5, R10, RZ ;  /* 0x0000000a05037224 */ /* 0x004fe400078e02ff */
[----:B------:R-:W-:-:S04]  /*21680*/  IMAD.WIDE.U32 R14, R10, R4, R14 ;  /* 0x000000040a0e7225 */ /* 0x000fc800078e000e */
[----:B------:R-:W-:-:S04]  /*21690*/  IMAD R3, R11, R4, R3 ;  /* 0x000000040b037224 */ /* 0x000fc800078e0203 */
[----:B------:R-:W-:Y:S02]  /*216a0*/  IMAD.IADD R2, R15, 0x1, R3 ;  /* 0x000000010f027824 */ /* 0x000fe400078e0203 */
.L_x_6763:
[CC--:B------:R-:W-:Y:S02]  /*216b0*/  IADD3 R17, P0, R34.reuse, R14.reuse, RZ ;  /* 0x0000000e22117210 */ /* 0x0c0fe40007f1e0ff */
[----:B------:R-:W-:Y:S02]  /*216c0*/  IADD3 R3, P1, R33, R14, RZ ;  /* 0x0000000e21037210 */ /* 0x000fe40007f3e0ff */
[----:B------:R-:W-:Y:S02]  /*216d0*/  IADD3 R0, P2, R17, 0x1, RZ ;  /* 0x0000000111007810 */ /* 0x000fe40007f5e0ff */
[-C--:B------:R-:W-:Y:S02]  /*216e0*/  LEA.HI.X.SX32 R4, R34, R2.reuse, 0x1, P0 ;  /* 0x0000000222047211 */ /* 0x080fe400000f0eff */
        /* <DEDUP_REMOVED lines=12> */
.L_x_6775:
        /* <DEDUP_REMOVED lines=26> */
.L_x_6774:
[----:B------:R-:W-:Y:S05]  /*21950*/  BSYNC B8 ;  /* 0x0000000000087941 */ /* 0x000fea0003800000 */
.L_x_6773:
[----:B------:R-:W-:-:S05]  /*21960*/  IADD3 R16, P0, R16, 0x4, RZ ;  /* 0x0000000410107810 */ /* 0x000fca0007f1e0ff */
[----:B------:R-:W-:Y:S01]  /*21970*/  IMAD.X R17, RZ, RZ, R17, P0 ;  /* 0x000000ffff117224 */ /* 0x000fe200000e0611 */
[----:B------:R-:W-:-:S04]  /*21980*/  ISETP.GE.U32.AND P0, PT, R16, R19, PT ;  /* 0x000000131000720c */ /* 0x000fc80003f06070 */
[----:B------:R-:W-:-:S13]  /*21990*/  ISETP.GE.U32.AND.EX P0, PT, R17, R18, PT, P0 ;  /* 0x000000121100720c */ /* 0x000fda0003f06100 */
[----:B------:R-:W-:Y:S05]  /*219a0*/  @!P0 BRA `(.L_x_6775) ;  /* 0xfffffe0000008947 */ /* 0x000fea000383ffff */
.L_x_6742:
[----:B------:R-:W-:Y:S05]  /*219b0*/  BSYNC B7 ;  /* 0x0000000000077941 */ /* 0x000fea0003800000 */
.L_x_6741:
        /* <DEDUP_REMOVED lines=29> */
.L_x_6779:
[----:B------:R-:W-:Y:S05]  /*21b90*/  BSYNC B8 ;  /* 0x0000000000087941 */ /* 0x000fea0003800000 */
.L_x_6778:
        /* <DEDUP_REMOVED lines=24> */
.L_x_6781:
[----:B------:R-:W-:Y:S05]  /*21d20*/  BSYNC B8 ;  /* 0x0000000000087941 */ /* 0x000fea0003800000 */
.L_x_6780:
        /* <DEDUP_REMOVED lines=26> */
.L_x_6783:
[----:B------:R-:W-:Y:S05]  /*21ed0*/  BSYNC B8 ;  /* 0x0000000000087941 */ /* 0x000fea0003800000 */
.L_x_6782:
        /* <DEDUP_REMOVED lines=16> */
.L_x_6797:
        /* <DEDUP_REMOVED lines=16> */
.L_x_6786:
        /* <DEDUP_REMOVED lines=19> */
.L_x_6787:
[----:B------:R-:W-:Y:S05]  /*22210*/  BSYNC B1 ;  /* 0x0000000000017941 */ /* 0x000fea0003800000 */
.L_x_6785:
        /* <DEDUP_REMOVED lines=29> */
.L_x_6789:
        /* <DEDUP_REMOVED lines=19> */
.L_x_6790:
[----:B------:R-:W-:Y:S05]  /*22520*/  BSYNC B1 ;  /* 0x0000000000017941 */ /* 0x000fea0003800000 */
.L_x_6788:
        /* <DEDUP_REMOVED lines=29> */
.L_x_6792:
        /* <DEDUP_REMOVED lines=19> */
.L_x_6793:
[----:B------:R-:W-:Y:S05]  /*22830*/  BSYNC B1 ;  /* 0x0000000000017941 */ /* 0x000fea0003800000 */
.L_x_6791:
        /* <DEDUP_REMOVED lines=28> */
.L_x_6795:
        /* <DEDUP_REMOVED lines=19> */
.L_x_6796:
[----:B------:R-:W-:Y:S05]  /*22b30*/  BSYNC B1 ;  /* 0x0000000000017941 */ /* 0x000fea0003800000 */
.L_x_6794:
        /* <DEDUP_REMOVED lines=20> */
.L_x_6784:
        /* <DEDUP_REMOVED lines=18> */
.L_x_6800:
        /* <DEDUP_REMOVED lines=19> */
.L_x_6801:
[----:B------:R-:W-:Y:S05]  /*22ed0*/  BSYNC B0 ;  /* 0x0000000000007941 */ /* 0x000fea0003800000 */
.L_x_6799:
        /* <DEDUP_REMOVED lines=30> */
.L_x_6803:
        /* <DEDUP_REMOVED lines=19> */
.L_x_6804:
[----:B------:R-:W-:Y:S05]  /*231f0*/  BSYNC B0 ;  /* 0x0000000000007941 */ /* 0x000fea0003800000 */
.L_x_6802:
        /* <DEDUP_REMOVED lines=8> */
[----:B------:R-:W-:Y:S01]  /*23280*/  IMAD R3, R17, R15, R3 ;  /* 0x0000000f11037224 */ /* 0x000fe200078e0203 */
[----:B------:R-:W-:-:S03]  /*23290*/  MOV R15, R2 ;  /* 0x00000002000f7202 */ /* 0x000fc60000000f00 */
        /* <DEDUP_REMOVED lines=20> */
.L_x_6806:
        /* <DEDUP_REMOVED lines=18> */
.L_x_6807:
[----:B------:R-:W-:Y:S05]  /*23500*/  BSYNC B0 ;  /* 0x0000000000007941 */ /* 0x000fea0003800000 */
.L_x_6805:
[----:B------:R-:W2:Y:S01]  /*23510*/  LDG.E.64 R10, [R10.64+-0x10] ;  /* 0xfffff0240a0a7981 */ /* 0x000ea2000c1e1b00 */
[----:B------:R-:W-:Y:S02]  /*23520*/  IMAD.MOV.U32 R15, RZ, RZ, R2 ;  /* 0x000000ffff0f7224 */ /* 0x000fe400078e0002 */
[----:B--2---:R-:W-:Y:S02]  /*23530*/  IMAD R3, R5, R10, RZ ;  /* 0x0000000a05037224 */ /* 0x004fe400078e02ff */
[----:B------:R-:W-:-:S04]  /*23540*/  IMAD.WIDE.U32 R14, R10, R4, R14 ;  /* 0x000000040a0e7225 */ /* 0x000fc800078e000e */
[----:B------:R-:W-:-:S05]  /*23550*/  IMAD R3, R11, R4, R3 ;  /* 0x000000040b037224 */ /* 0x000fca00078e0203 */
[----:B------:R-:W-:Y:S02]  /*23560*/  IADD3 R2, R15, R3, RZ ;  /* 0x000000030f027210 */ /* 0x000fe40007ffe0ff */
.L_x_6798:
        /* <DEDUP_REMOVED lines=16> */
.L_x_6810:
        /* <DEDUP_REMOVED lines=26> */
.L_x_6809:
[----:B------:R-:W-:Y:S05]  /*23810*/  BSYNC B8 ;  /* 0x0000000000087941 */ /* 0x000fea0003800000 */
.L_x_6808:
[----:B------:R-:W-:-:S05]  /*23820*/  IADD3 R16, P0, R16, 0x4, RZ ;  /* 0x0000000410107810 */ /* 0x000fca0007f1e0ff */
[----:B------:R-:W-:Y:S01]  /*23830*/  IMAD.X R17, RZ, RZ, R17, P0 ;  /* 0x000000ffff117224 */ /* 0x000fe200000e0611 */
[----:B------:R-:W-:-:S04]  /*23840*/  ISETP.GE.U32.AND P0, PT, R16, R19, PT ;  /* 0x000000131000720c */ /* 0x000fc80003f06070 */
[----:B------:R-:W-:-:S13]  /*23850*/  ISETP.GE.U32.AND.EX P0, PT, R17, R18, PT, P0 ;  /* 0x000000121100720c */ /* 0x000fda0003f06100 */
[----:B------:R-:W-:Y:S05]  /*23860*/  @!P0 BRA `(.L_x_6810) ;  /* 0xfffffe0000008947 */ /* 0x000fea000383ffff */
.L_x_6777:
[----:B------:R-:W-:Y:S05]  /*23870*/  BSYNC B7 ;  /* 0x0000000000077941 */ /* 0x000fea0003800000 */
.L_x_6776:
        /* <DEDUP_REMOVED lines=29> */
.L_x_6814:
[----:B------:R-:W-:Y:S05]  /*23a50*/  BSYNC B8 ;  /* 0x0000000000087941 */ /* 0x000fea0003800000 */
.L_x_6813:
        /* <DEDUP_REMOVED lines=24> */
.L_x_6816:
[----:B------:R-:W-:Y:S05]  /*23be0*/  BSYNC B8 ;  /* 0x0000000000087941 */ /* 0x000fea0003800000 */
.L_x_6815:
        /* <DEDUP_REMOVED lines=26> */
.L_x_6818:
[----:B------:R-:W-:Y:S05]  /*23d90*/  BSYNC B8 ;  /* 0x0000000000087941 */ /* 0x000fea0003800000 */
.L_x_6817:
        /* <DEDUP_REMOVED lines=16> */
.L_x_6832:
        /* <DEDUP_REMOVED lines=16> */
.L_x_6821:
        /* <DEDUP_REMOVED lines=19> */
.L_x_6822:
[----:B------:R-:W-:Y:S05]  /*240d0*/  BSYNC B1 ;  /* 0x0000000000017941 */ /* 0x000fea0003800000 */
.L_x_6820:
        /* <DEDUP_REMOVED lines=29> */
.L_x_6824:
        /* <DEDUP_REMOVED lines=19> */
.L_x_6825:
[----:B------:R-:W-:Y:S05]  /*243e0*/  BSYNC B1 ;  /* 0x0000000000017941 */ /* 0x000fea0003800000 */
.L_x_6823:
        /* <DEDUP_REMOVED lines=29> */
.L_x_6827:
        /* <DEDUP_REMOVED lines=19> */
.L_x_6828:
[----:B------:R-:W-:Y:S05]  /*246f0*/  BSYNC B1 ;  /* 0x0000000000017941 */ /* 0x000fea0003800000 */
.L_x_6826:
        /* <DEDUP_REMOVED lines=28> */
.L_x_6830:
        /* <DEDUP_REMOVED lines=19> */
.L_x_6831:
[----:B------:R-:W-:Y:S05]  /*249f0*/  BSYNC B1 ;  /* 0x0000000000017941 */ /* 0x000fea0003800000 */
.L_x_6829:
        /* <DEDUP_REMOVED lines=20> */
.L_x_6819:
        /* <DEDUP_REMOVED lines=18> */
.L_x_6835:
        /* <DEDUP_REMOVED lines=19> */
.L_x_6836:
[----:B------:R-:W-:Y:S05]  /*24d90*/  BSYNC B0 ;  /* 0x0000000000007941 */ /* 0x000fea0003800000 */
.L_x_6834:
        /* <DEDUP_REMOVED lines=30> */
.L_x_6838:
        /* <DEDUP_REMOVED lines=19> */
.L_x_6839:
[----:B------:R-:W-:Y:S05]  /*250b0*/  BSYNC B0 ;  /* 0x0000000000007941 */ /* 0x000fea0003800000 */
.L_x_6837:
        /* <DEDUP_REMOVED lines=30> */
.L_x_6841:
        /* <DEDUP_REMOVED lines=18> */
.L_x_6842:
[----:B------:R-:W-:Y:S05]  /*253c0*/  BSYNC B0 ;  /* 0x0000000000007941 */ /* 0x000fea0003800000 */
.L_x_6840:
[----:B------:R-:W2:Y:S01]  /*253d0*/  LDG.E.64 R10, [R10.64+-0x10] ;  /* 0xfffff0240a0a7981 */ /* 0x000ea2000c1e1b00 */
[----:B------:R-:W-:Y:S01]  /*253e0*/  MOV R15, R2 ;  /* 0x00000002000f7202 */ /* 0x000fe20000000f00 */
[----:B--2---:R-:W-:-:S04]  /*253f0*/  IMAD R3, R5, R10, RZ ;  /* 0x0000000a05037224 */ /* 0x004fc800078e02ff */
[----:B------:R-:W-:-:S04]  /*25400*/  IMAD.WIDE.U32 R14, R10, R4, R14 ;  /* 0x000000040a0e7225 */ /* 0x000fc800078e000e */
[----:B------:R-:W-:-:S04]  /*25410*/  IMAD R3, R11, R4, R3 ;  /* 0x000000040b037224 */ /* 0x000fc800078e0203 */
[----:B------:R-:W-:Y:S02]  /*25420*/  IMAD.IADD R2, R15, 0x1, R3 ;  /* 0x000000010f027824 */ /* 0x000fe400078e0203 */
.L_x_6833:
        /* <DEDUP_REMOVED lines=16> */
.L_x_6845:
        /* <DEDUP_REMOVED lines=26> */
.L_x_6844:
[----:B------:R-:W-:Y:S05]  /*256d0*/  BSYNC B8 ;  /* 0x0000000000087941 */ /* 0x000fea0003800000 */
.L_x_6843:
[----:B------:R-:W-:-:S05]  /*256e0*/  IADD3 R16, P0, R16, 0x4, RZ ;  /* 0x0000000410107810 */ /* 0x000fca0007f1e0ff */
[----:B------:R-:W-:Y:S01]  /*256f0*/  IMAD.X R17, RZ, RZ, R17, P0 ;  /* 0x000000ffff117224 */ /* 0x000fe200000e0611 */
[----:B------:R-:W-:-:S04]  /*25700*/  ISETP.GE.U32.AND P0, PT, R16, R19, PT ;  /* 0x000000131000720c */ /* 0x000fc80003f06070 */
[----:B------:R-:W-:-:S13]  /*25710*/  ISETP.GE.U32.AND.EX P0, PT, R17, R18, PT, P0 ;  /* 0x000000121100720c */ /* 0x000fda0003f06100 */
[----:B------:R-:W-:Y:S05]  /*25720*/  @!P0 BRA `(.L_x_6845) ;  /* 0xfffffe0000008947 */ /* 0x000fea000383ffff */
.L_x_6812:
[----:B------:R-:W-:Y:S05]  /*25730*/  BSYNC B7 ;  /* 0x0000000000077941 */ /* 0x000fea0003800000 */
.L_x_6811:
        /* <DEDUP_REMOVED lines=28> */
.L_x_6847:
[----:B------:R-:W-:Y:S05]  /*25900*/  BSYNC B7 ;  /* 0x0000000000077941 */ /* 0x000fea0003800000 */
.L_x_6846:
        /* <DEDUP_REMOVED lines=24> */
.L_x_6849:
[----:B------:R-:W-:Y:S05]  /*25a90*/  BSYNC B7 ;  /* 0x0000000000077941 */ /* 0x000fea0003800000 */
.L_x_6848:
        /* <DEDUP_REMOVED lines=26> */
.L_x_6851:
[----:B------:R-:W-:Y:S05]  /*25c40*/  BSYNC B7 ;  /* 0x0000000000077941 */ /* 0x000fea0003800000 */
.L_x_6850:
        /* <DEDUP_REMOVED lines=15> */
.L_x_6865:
        /* <DEDUP_REMOVED lines=16> */
.L_x_6854:
        /* <DEDUP_REMOVED lines=19> */
.L_x_6855:
[----:B------:R-:W-:Y:S05]  /*25f70*/  BSYNC B1 ;  /* 0x0000000000017941 */ /* 0x000fea0003800000 */
.L_x_6853:
        /* <DEDUP_REMOVED lines=29> */
.L_x_6857:
        /* <DEDUP_REMOVED lines=19> */
.L_x_6858:
[----:B------:R-:W-:Y:S05]  /*26280*/  BSYNC B1 ;  /* 0x0000000000017941 */ /* 0x000fea0003800000 */
.L_x_6856:
        /* <DEDUP_REMOVED lines=29> */
.L_x_6860:
        /* <DEDUP_REMOVED lines=19> */
.L_x_6861:
[----:B------:R-:W-:Y:S05]  /*26590*/  BSYNC B1 ;  /* 0x0000000000017941 */ /* 0x000fea0003800000 */
.L_x_6859:
        /* <DEDUP_REMOVED lines=28> */
.L_x_6863:
        /* <DEDUP_REMOVED lines=19> */
.L_x_6864:
[----:B------:R-:W-:Y:S05]  /*26890*/  BSYNC B1 ;  /* 0x0000000000017941 */ /* 0x000fea0003800000 */
.L_x_6862:
        /* <DEDUP_REMOVED lines=20> */
.L_x_6852:
        /* <DEDUP_REMOVED lines=18> */
.L_x_6868:
        /* <DEDUP_REMOVED lines=19> */
.L_x_6869:
[----:B------:R-:W-:Y:S05]  /*26c30*/  BSYNC B0 ;  /* 0x0000000000007941 */ /* 0x000fea0003800000 */
.L_x_6867:
        /* <DEDUP_REMOVED lines=30> */
.L_x_6871:
        /* <DEDUP_REMOVED lines=19> */
.L_x_6872:
[----:B------:R-:W-:Y:S05]  /*26f50*/  BSYNC B0 ;  /* 0x0000000000007941 */ /* 0x000fea0003800000 */
.L_x_6870:
        /* <DEDUP_REMOVED lines=30> */
.L_x_6874:
        /* <DEDUP_REMOVED lines=18> */
.L_x_6875:
[----:B------:R-:W-:Y:S05]  /*27260*/  BSYNC B0 ;  /* 0x0000000000007941 */ /* 0x000fea0003800000 */
.L_x_6873:
[----:B------:R-:W2:Y:S01]  /*27270*/  LDG.E.64 R10, [R10.64+-0x10] ;  /* 0xfffff0240a0a7981 */ /* 0x000ea2000c1e1b00 */
[----:B------:R-:W-:Y:S02]  /*27280*/  IMAD.MOV.U32 R15, RZ, RZ, R2 ;  /* 0x000000ffff0f7224 */ /* 0x000fe400078e0002 */
[----:B--2---:R-:W-:Y:S02]  /*27290*/  IMAD R3, R5, R10, RZ ;  /* 0x0000000a05037224 */ /* 0x004fe400078e02ff */
[----:B------:R-:W-:-:S04]  /*272a0*/  IMAD.WIDE.U32 R14, R10, R4, R14 ;  /* 0x000000040a0e7225 */ /* 0x000fc800078e000e */
[----:B------:R-:W-:-:S04]  /*272b0*/  IMAD R3, R11, R4, R3 ;  /* 0x000000040b037224 */ /* 0x000fc800078e0203 */
[----:B------:R-:W-:Y:S02]  /*272c0*/  IMAD.IADD R2, R15, 0x1, R3 ;  /* 0x000000010f027824 */ /* 0x000fe400078e0203 */
.L_x_6866:
        /* <DEDUP_REMOVED lines=16> */
.L_x_6878:
        /* <DEDUP_REMOVED lines=26> */
.L_x_6877:
[----:B------:R-:W-:Y:S05]  /*27570*/  BSYNC B7 ;  /* 0x0000000000077941 */ /* 0x000fea0003800000 */
.L_x_6876:
[----:B------:R-:W-:-:S05]  /*27580*/  IADD3 R16, P0, R16, 0x4, RZ ;  /* 0x0000000410107810 */ /* 0x000fca0007f1e0ff */
[----:B------:R-:W-:Y:S01]  /*27590*/  IMAD.X R17, RZ, RZ, R17, P0 ;  /* 0x000000ffff117224 */ /* 0x000fe200000e0611 */
[----:B------:R-:W-:-:S04]  /*275a0*/  ISETP.GE.U32.AND P0, PT, R16, R19, PT ;  /* 0x000000131000720c */ /* 0x000fc80003f06070 */
[----:B------:R-:W-:-:S13]  /*275b0*/  ISETP.GE.U32.AND.EX P0, PT, R17, R18, PT, P0 ;  /* 0x000000121100720c */ /* 0x000fda0003f06100 */
[----:B------:R-:W-:Y:S05]  /*275c0*/  @!P0 BRA `(.L_x_6878) ;  /* 0xfffffe0000008947 */ /* 0x000fea000383ffff */
.L_x_6600:
[----:B------:R-:W-:Y:S05]  /*275d0*/  BSYNC B6 ;  /* 0x0000000000067941 */ /* 0x000fea0003800000 */
.L_x_6510:
        /* <DEDUP_REMOVED lines=23> */
.L_x_6881:
[----:B0-----:R-:W-:-:S13]  /*27750*/  ISETP.GE.AND P0, PT, R0, R59, PT ;  /* 0x0000003b0000720c */ /* 0x001fda0003f06270 */
[----:B------:R-:W-:Y:S05]  /*27760*/  @P0 BRA `(.L_x_6883) ;  /* 0x000000c000000947 */ /* 0x000fea0003800000 */
[----:B------:R-:W-:Y:S01]  /*27770*/  IMAD.IADD R2, R72, 0x1, R0 ;  /* 0x0000000148027824 */ /* 0x000fe200078e0200 */
[----:B------:R-:W-:Y:S01]  /*27780*/  IADD3 R0, R0, 0x80, RZ ;  /* 0x0000008000007810 */ /* 0x000fe20007ffe0ff */
[----:B------:R-:W-:-:S04]  /*27790*/  IMAD.MOV.U32 R3, RZ, RZ, 0x4 ;  /* 0x00000004ff037424 */ /* 0x000fc800078e00ff */
[----:B------:R-:W-:-:S05]  /*277a0*/  IMAD.WIDE.U32 R2, R2, R3, c[0x0][0x1a8] ;  /* 0x00006a0002027625 */ /* 0x000fca00078e0003 */
[----:B------:R0:W-:Y:S02]  /*277b0*/  STG.E [R2.64], RZ ;  /* 0x000000ff02007986 */ /* 0x0001e4000c101924 */
.L_x_6882:
[----:B------:R-:W-:-:S13]  /*277c0*/  ISETP.GE.AND P0, PT, R0, R59, PT ;  /* 0x0000003b0000720c */ /* 0x000fda0003f06270 */
[----:B------:R-:W-:Y:S05]  /*277d0*/  @P0 BRA `(.L_x_6884) ;  /* 0x000000d000000947 */ /* 0x000fea0003800000 */
[----:B0-----:R-:W-:Y:S01]  /*277e0*/  IMAD.IADD R2, R72, 0x1, R0 ;  /* 0x0000000148027824 */ /* 0x001fe200078e0200 */
[----:B------:R-:W-:Y:S01]  /*277f0*/  IADD3 R0, R0, 0x80, RZ ;  /* 0x0000008000007810 */ /* 0x000fe20007ffe0ff */
[----:B------:R-:W-:-:S04]  /*27800*/  IMAD.MOV.U32 R3, RZ, RZ, 0x4 ;  /* 0x00000004ff037424 */ /* 0x000fc800078e00ff */
[----:B------:R-:W-:-:S05]  /*27810*/  IMAD.WIDE.U32 R2, R2, R3, c[0x0][0x1a8] ;  /* 0x00006a0002027625 */ /* 0x000fca00078e0003 */
[----:B------:R0:W-:Y:S02]  /*27820*/  STG.E [R2.64], RZ ;  /* 0x000000ff02007986 */ /* 0x0001e4000c101924 */
.L_x_6883:
        /* <DEDUP_REMOVED lines=8> */
.L_x_6884:
[----:B------:R-:W-:Y:S05]  /*278b0*/  BSYNC B1 ;  /* 0x0000000000017941 */ /* 0x000fea0003800000 */
.L_x_6880:
[----:B------:R-:W-:-:S13]  /*278c0*/  ISETP.GE.AND P0, PT, R0, R59, PT ;  /* 0x0000003b0000720c */ /* 0x000fda0003f06270 */
[----:B0-----:R-:W-:Y:S01]  /*278d0*/  @!P0 IMAD.IADD R2, R72, 0x1, R0 ;  /* 0x0000000148028824 */ /* 0x001fe200078e0200 */
[----:B------:R-:W-:Y:S01]  /*278e0*/  @!P0 IADD3 R0, R0, 0x80, RZ ;  /* 0x0000008000008810 */ /* 0x000fe20007ffe0ff */
[----:B------:R-:W-:-:S04]  /*278f0*/  @!P0 IMAD.MOV.U32 R3, RZ, RZ, 0x4 ;  /* 0x00000004ff038424 */ /* 0x000fc800078e00ff */
[----:B------:R-:W-:-:S05]  /*27900*/  @!P0 IMAD.WIDE.U32 R2, R2, R3, c[0x0][0x1a8] ;  /* 0x00006a0002028625 */ /* 0x000fca00078e0003 */
[----:B------:R0:W-:Y:S02]  /*27910*/  @!P0 STG.E [R2.64], RZ ;  /* 0x000000ff02008986 */ /* 0x0001e4000c101924 */
.L_x_6885:
[----:B------:R-:W-:Y:S05]  /*27920*/  BSYNC B0 ;  /* 0x0000000000007941 */ /* 0x000fea0003800000 */
.L_x_6879:
[----:B------:R-:W-:-:S13]  /*27930*/  ISETP.GE.AND P0, PT, R0, R59, PT ;  /* 0x0000003b0000720c */ /* 0x000fda0003f06270 */
[----:B------:R-:W-:Y:S05]  /*27940*/  @P0 EXIT ;  /* 0x000000000000094d */ /* 0x000fea0003800000 */
[----:B0-----:R-:W-:Y:S01]  /*27950*/  MOV R3, 0x4 ;  /* 0x0000000400037802 */ /* 0x001fe20000000f00 */
[----:B------:R-:W-:-:S04]  /*27960*/  IMAD.IADD R2, R72, 0x1, R0 ;  /* 0x0000000148027824 */ /* 0x000fc800078e0200 */
[----:B------:R-:W-:-:S05]  /*27970*/  IMAD.WIDE.U32 R2, R2, R3, c[0x0][0x1a8] ;  /* 0x00006a0002027625 */ /* 0x000fca00078e0003 */
[----:B------:R-:W-:Y:S01]  /*27980*/  STG.E [R2.64], RZ ;  /* 0x000000ff02007986 */ /* 0x000fe2000c101924 */
[----:B------:R-:W-:Y:S05]  /*27990*/  EXIT ;  /* 0x000000000000794d */ /* 0x000fea0003800000 */
        .weak           $__internal_18_$__cuda_sm20_div_s64
        .type           $__internal_18_$__cuda_sm20_div_s64,@function
        .size           $__internal_18_$__cuda_sm20_div_s64,($__internal_19_$__cuda_sm20_rem_s64 - $__internal_18_$__cuda_sm20_div_s64)
$__internal_18_$__cuda_sm20_div_s64:
        /* <DEDUP_REMOVED lines=32> */
[----:B------:R-:W-:Y:S02]  /*27ba0*/  IMAD R8, R7, R8, RZ ;  /* 0x0000000807087224 */ /* 0x000fe400078e02ff */
[----:B------:R-:W-:Y:S01]  /*27bb0*/  IMAD.X R52, R9, 0x1, R7, P1 ;  /* 0x0000000109347824 */ /* 0x000fe200008e0607 */
[----:B------:R-:W-:Y:S01]  /*27bc0*/  ISETP.GE.AND P1, PT, R5, RZ, PT ;  /* 0x000000ff0500720c */ /* 0x000fe20003f26270 */
[----:B------:R-:W-:Y:S01]  /*27bd0*/  IMAD.MOV.U32 R9, RZ, RZ, RZ ;  /* 0x000000ffff097224 */ /* 0x000fe200078e00ff */
[----:B------:R-:W-:-:S04]  /*27be0*/  IADD3 R7, P2, RZ, -R6, RZ ;  /* 0x80000006ff077210 */ /* 0x000fc80007f5e0ff */
[----:B------:R-:W-:Y:S01]  /*27bf0*/  SEL R40, R7, R6, !P1 ;  /* 0x0000000607287207 */ /* 0x000fe20004800000 */
[----:B------:R-:W-:Y:S01]  /*27c00*/  IMAD.X R6, RZ, RZ, ~R5, P2 ;  /* 0x000000ffff067224 */ /* 0x000fe200010e0e05 */
[----:B------:R-:W-:-:S04]  /*27c10*/  IADD3 R7, P2, R8, R41, RZ ;  /* 0x0000002908077210 */ /* 0x000fc80007f5e0ff */
[----:B------:R-:W-:Y:S01]  /*27c20*/  SEL R6, R6, R5, !P1 ;  /* 0x0000000506067207 */ /* 0x000fe20004800000 */
        /* <DEDUP_REMOVED lines=8> */
[----:B------:R-:W-:-:S05]  /*27cb0*/  IMAD.WIDE.U32 R8, R7, R38, RZ ;  /* 0x0000002607087225 */ /* 0x000fca00078e00ff */
[----:B------:R-:W-:Y:S01]  /*27cc0*/  IADD3 R8, P0, -R8, R40, RZ ;  /* 0x0000002808087210 */ /* 0x000fe20007f1e1ff */
[----:B------:R-:W-:Y:S01]  /*27cd0*/  IMAD R40, R7, R39, R9 ;  /* 0x0000002707287224 */ /* 0x000fe200078e0209 */
[----:B------:R-:W-:Y:S02]  /*27ce0*/  IADD3.X R9, RZ, R41, RZ, P1, !PT ;  /* 0x00000029ff097210 */ /* 0x000fe40000ffe4ff */
[----:B------:R-:W-:-:S03]  /*27cf0*/  ISETP.GE.U32.AND P1, PT, R8, R38, PT ;  /* 0x000000260800720c */ /* 0x000fc60003f26070 */
        /* <DEDUP_REMOVED lines=29> */
[----:B------:R-:W-:Y:S06]  /*27ed0*/  RET.REL.NODEC R6 `(_ZN2at6native29vectorized_elementwise_kernelILi4EZZZNS0_67_GLOBAL__N__bb565c37_34_ValidateCompressedIndicesKernel_cu_33a4b88b42_validate_compressed_sparse_indices_kernelILNS2_8CDimNameE1ENS2_18CUDAKernelLauncherENS2_14EmptyVecKernelENS2_8DummyVecELm0EEEvRKNS_6TensorESA_lllENKUlvE1_clEvENKUlvE_clEvEUliiiiiE_St5arrayIPcLm6EEEEviT0_T1_) ;  /* 0xfffd812006007950 */ /* 0x000fec0003c3ffff */
        .weak           $__internal_19_$__cuda_sm20_rem_s64
        .type           $__internal_19_$__cuda_sm20_rem_s64,@function
        .size           $__internal_19_$__cuda_sm20_rem_s64,(.L_x_27295 - $__internal_19_$__cuda_sm20_rem_s64)
$__internal_19_$__cuda_sm20_rem_s64:
        /* <DEDUP_REMOVED lines=34> */
[----:B------:R-:W-:Y:S02]  /*28100*/  IMAD.X R41, R37, 0x1, R6, P2 ;  /* 0x0000000125297824 */ /* 0x000fe400010e0606 */
[C---:B------:R-:W-:Y:S02]  /*28110*/  IMAD R40, R6.reuse, R7, RZ ;  /* 0x0000000706287224 */ /* 0x040fe400078e02ff */
[----:B------:R-:W-:-:S04]  /*28120*/  IMAD.HI.U32 R8, P2, R6, R38, R8 ;  /* 0x0000002606087227 */ /* 0x000fc80007840008 */
[----:B------:R-:W-:Y:S01]  /*28130*/  IMAD.X R7, RZ, RZ, ~R12, P0 ;  /* 0x000000ffff077224 */ /* 0x000fe200000e0e0c */
[----:B------:R-:W-:-:S04]  /*28140*/  IADD3 R37, P0, R40, R8, RZ ;  /* 0x0000000828257210 */ /* 0x000fc80007f1e0ff */
[----:B------:R-:W-:Y:S01]  /*28150*/  SEL R8, R7, R12, !P1 ;  /* 0x0000000c07087207 */ /* 0x000fe20004800000 */
[----:B------:R-:W-:Y:S01]  /*28160*/  HFMA2.MMA R7, -RZ, RZ, 0, 0 ;  /* 0x00000000ff077435 */ /* 0x000fe200000001ff */
[----:B------:R-:W-:Y:S01]  /*28170*/  IMAD.HI.U32 R6, R37, R13, RZ ;  /* 0x0000000d25067227 */ /* 0x000fe200078e00ff */
[----:B------:R-:W-:-:S05]  /*28180*/  IADD3.X R9, RZ, RZ, R41, P0, P2 ;  /* 0x000000ffff097210 */ /* 0x000fca00007e4429 */
[----:B------:R-:W-:-:S03]  /*28190*/  IMAD R12, R9, R8, RZ ;  /* 0x00000008090c7224 */ /* 0x000fc600078e02ff */
[----:B------:R-:W-:-:S06]  /*281a0*/  IMAD.WIDE.U32 R6, R37, R8, R6 ;  /* 0x0000000825067225 */ /* 0x000fcc00078e0006 */
        /* <DEDUP_REMOVED lines=27> */
[----:B------:R-:W-:-:S03]  /*28360*/  IMAD.MOV.U32 R4, RZ, RZ, R22 ;  /* 0x000000ffff047224 */ /* 0x000fc600078e0016 */
[----:B------:R-:W-:Y:S01]  /*28370*/  SEL R0, R5, R6, !P1 ;  /* 0x0000000605007207 */ /* 0x000fe20004800000 */
[----:B------:R-:W-:Y:S01]  /*28380*/  IMAD.MOV.U32 R5, RZ, RZ, 0x0 ;  /* 0x00000000ff057424 */ /* 0x000fe200078e00ff */
[----:B------:R-:W-:Y:S02]  /*28390*/  SEL R3, R3, 0xffffffff, P0 ;  /* 0xffffffff03037807 */ /* 0x000fe40000000000 */
[----:B------:R-:W-:Y:S01]  /*283a0*/  SEL R0, R0, 0xffffffff, P0 ;  /* 0xffffffff00007807 */ /* 0x000fe20000000000 */
[----:B------:R-:W-:Y:S06]  /*283b0*/  RET.REL.NODEC R4 `(_ZN2at6native29vectorized_elementwise_kernelILi4EZZZNS0_67_GLOBAL__N__bb565c37_34_ValidateCompressedIndicesKernel_cu_33a4b88b42_validate_compressed_sparse_indices_kernelILNS2_8CDimNameE1ENS2_18CUDAKernelLauncherENS2_14EmptyVecKernelENS2_8DummyVecELm0EEEvRKNS_6TensorESA_lllENKUlvE1_clEvENKUlvE_clEvEUliiiiiE_St5arrayIPcLm6EEEEviT0_T1_) ;  /* 0xfffd7c4004007950 */ /* 0x000fec0003c3ffff */
.L_x_6886:
        /* <DEDUP_REMOVED lines=12> */
.L_x_27295:


//--------------------- .text._ZN2at6native29vectorized_elementwise_kernelILi8EZZZNS0_67_GLOBAL__N__bb565c37_34_ValidateCompressedIndicesKernel_cu_33a4b88b42_validate_compressed_sparse_indices_kernelILNS2_8CDimNameE1ENS2_18CUDAKernelLauncherENS2_14EmptyVecKernelENS2_8DummyVecELm0EEEvRKNS_6TensorESA_lllENKUlvE1_clEvENKUlvE_clEvEUliiiiiE_St5arrayIPcLm6EEEEviT0_T1_ --------------------------
	.section	.text._ZN2at6native29vectorized_elementwise_kernelILi8EZZZNS0_67_GLOBAL__N__bb565c37_34_ValidateCompressedIndicesKernel_cu_33a4b88b42_validate_compressed_sparse_indices_kernelILNS2_8CDimNameE1ENS2_18CUDAKernelLauncherENS2_14EmptyVecKernelENS2_8DummyVecELm0EEEvRKNS_6TensorESA_lllENKUlvE1_clEvENKUlvE_clEvEUliiiiiE_St5arrayIPcLm6EEEEviT0_T1_,"ax",@progbits
	.sectioninfo	@"SHI_REGISTERS=4"
	.align	128
        .global         _ZN2at6native29vectorized_elementwise_kernelILi8EZZZNS0_67_GLOBAL__N__bb565c37_34_ValidateCompressedIndicesKernel_cu_33a4b88b42_validate_compressed_sparse_indices_kernelILNS2_8CDimNameE1ENS2_18CUDAKernelLauncherENS2_14EmptyVecKernelENS2_8DummyVecELm0EEEvRKNS_6TensorESA_lllENKUlvE1_clEvENKUlvE_clEvEUliiiiiE_St5arrayIPcLm6EEEEviT0_T1_
        .type           _ZN2at6native29vectorized_elementwise_kernelILi8EZZZNS0_67_GLOBAL__N__bb565c37_34_ValidateCompressedIndicesKernel_cu_33a4b88b42_validate_compressed_sparse_indices_kernelILNS2_8CDimNameE1ENS2_18CUDAKernelLauncherENS2_14EmptyVecKernelENS2_8DummyVecELm0EEEvRKNS_6TensorESA_lllENKUlvE1_clEvENKUlvE_clEvEUliiiiiE_St5arrayIPcLm6EEEEviT0_T1_,@function
        .size           _ZN2at6native29vectorized_elementwise_kernelILi8EZZZNS0_67_GLOBAL__N__bb565c37_34_ValidateCompressedIndicesKernel_cu_33a4b88b42_validate_compressed_sparse_indices_kernelILNS2_8CDimNameE1ENS2_18CUDAKernelLauncherENS2_14EmptyVecKernelENS2_8DummyVecELm0EEEvRKNS_6TensorESA_lllENKUlvE1_clEvENKUlvE_clEvEUliiiiiE_St5arrayIPcLm6EEEEviT0_T1_,(.L_x_27353 - _ZN2at6native29vectorized_elementwise_kernelILi8EZZZNS0_67_GLOBAL__N__bb565c37_34_ValidateCompressedIndicesKernel_cu_33a4b88b42_validate_compressed_sparse_indices_kernelILNS2_8CDimNameE1ENS2_18CUDAKernelLauncherENS2_14EmptyVecKernelENS2_8DummyVecELm0EEEvRKNS_6TensorESA_lllENKUlvE1_clEvENKUlvE_clEvEUliiiiiE_St5arrayIPcLm6EEEEviT0_T1_)
        .other          _ZN2at6native29vectorized_elementwise_kernelILi8EZZZNS0_67_GLOBAL__N__bb565c37_34_ValidateCompressedIndicesKernel_cu_33a4b88b42_validate_compressed_sparse_indices_kernelILNS2_8CDimNameE1ENS2_18CUDAKernelLauncherENS2_14EmptyVecKernelENS2_8DummyVecELm0EEEvRKNS_6TensorESA_lllENKUlvE1_clEvENKUlvE_clEvEUliiiiiE_St5arrayIPcLm6EEEEviT0_T1_,@"STO_CUDA_ENTRY STV_DEFAULT"
_ZN2at6native29vectorized_elementwise_kernelILi8EZZZNS0_67_GLOBAL__N__bb565c37_34_ValidateCompressedIndicesKernel_cu_33a4b88b42_validate_compressed_sparse_indices_kernelILNS2_8CDimNameE1ENS2_18CUDAKernelLauncherENS2_14EmptyVecKernelENS2_8DummyVecELm0EEEvRKNS_6TensorESA_lllENKUlvE1_clEvENKUlvE_clEvEUliiiiiE_St5arrayIPcLm6EEEEviT0_T1_:
.text._ZN2at6native29vectorized_elementwise_kernelILi8EZZZNS0_67_GLOBAL__N__bb565c37_34_ValidateCompressedIndicesKernel_cu_33a4b88b42_validate_compressed_sparse_indices_kernelILNS2_8CDimNameE1ENS2_18CUDAKernelLauncherENS2_14EmptyVecKernelENS2_8DummyVecELm0EEEvRKNS_6TensorESA_lllENKUlvE1_clEvENKUlvE_clEvEUliiiiiE_St5arrayIPcLm6EEEEviT0_T1_:
[----:B------:R-:W-:Y:S02]  /*0000*/  MOV R1, c[0x0][0x28] ;  /* 0x00000a0000017a02 */ /* 0x000fe40000000f00 */
[----:B------:R-:W-:Y:S05]  /*0010*/  EXIT ;  /* 0x000000000000794d */ /* 0x000fea0003800000 */
.L_x_6887:
        /* <DEDUP_REMOVED lines=14> */
.L_x_27353:


//--------------------- .text._ZN2at6native18elementwise_kernelILi128ELi4EZNS0_15gpu_kernel_implIZZZNS0_67_GLOBAL__N__bb565c37_34_ValidateCompressedIndicesKernel_cu_33a4b88b42_validate_compressed_sparse_indices_kernelILNS3_8CDimNameE1ENS3_18CUDAKernelLauncherENS3_14EmptyVecKernelENS3_8DummyVecELm0EEEvRKNS_6TensorESB_lllENKUlvE0_clEvENKUlvE0_clEvEUllE_EEvRNS_18TensorIteratorBaseERKT_EUliE_EEviT1_ --------------------------
	.section	.text._ZN2at6native18elementwise_kernelILi128ELi4EZNS0_15gpu_kernel_implIZZZNS0_67_GLOBAL__N__bb565c37_34_ValidateCompressedIndicesKernel_cu_33a4b88b42_validate_compressed_sparse_indices_kernelILNS3_8CDimNameE1ENS3_18CUDAKernelLauncherENS3_14EmptyVecKernelENS3_8DummyVecELm0EEEvRKNS_6TensorESB_lllENKUlvE0_clEvENKUlvE0_clEvEUllE_EEvRNS_18TensorIteratorBaseERKT_EUliE_EEviT1_,"ax",@progbits
	.sectioninfo	@"SHI_REGISTERS=26"
	.align	128
        .global         _ZN2at6native18elementwise_kernelILi128ELi4EZNS0_15gpu_kernel_implIZZZNS0_67_GLOBAL__N__bb565c37_34_ValidateCompressedIndicesKernel_cu_33a4b88b42_validate_compressed_sparse_indices_kernelILNS3_8CDimNameE1ENS3_18CUDAKernelLauncherENS3_14EmptyVecKernelENS3_8DummyVecELm0EEEvRKNS_6TensorESB_lllENKUlvE0_clEvENKUlvE0_clEvEUllE_EEvRNS_18TensorIteratorBaseERKT_EUliE_EEviT1_
        .type           _ZN2at6native18elementwise_kernelILi128ELi4EZNS0_15gpu_kernel_implIZZZNS0_67_GLOBAL__N__bb565c37_34_ValidateCompressedIndicesKernel_cu_33a4b88b42_validate_compressed_sparse_indices_kernelILNS3_8CDimNameE1ENS3_18CUDAKernelLauncherENS3_14EmptyVecKernelENS3_8DummyVecELm0EEEvRKNS_6TensorESB_lllENKUlvE0_clEvENKUlvE0_clEvEUllE_EEvRNS_18TensorIteratorBaseERKT_EUliE_EEviT1_,@function
        .size           _ZN2at6native18elementwise_kernelILi128ELi4EZNS0_15gpu_kernel_implIZZZNS0_67_GLOBAL__N__bb565c37_34_ValidateCompressedIndicesKernel_cu_33a4b88b42_validate_compressed_sparse_indices_kernelILNS3_8CDimNameE1ENS3_18CUDAKernelLauncherENS3_14EmptyVecKernelENS3_8DummyVecELm0EEEvRKNS_6TensorESB_lllENKUlvE0_clEvENKUlvE0_clEvEUllE_EEvRNS_18TensorIteratorBaseERKT_EUliE_EEviT1_,(.L_x_27354 - _ZN2at6native18elementwise_kernelILi128ELi4EZNS0_15gpu_kernel_implIZZZNS0_67_GLOBAL__N__bb565c37_34_ValidateCompressedIndicesKernel_cu_33a4b88b42_validate_compressed_sparse_indices_kernelILNS3_8CDimNameE1ENS3_18CUDAKernelLauncherENS3_14EmptyVecKernelENS3_8DummyVecELm0EEEvRKNS_6TensorESB_lllENKUlvE0_clEvENKUlvE0_clEvEUllE_EEvRNS_18TensorIteratorBaseERKT_EUliE_EEviT1_)
        .other          _ZN2at6native18elementwise_kernelILi128ELi4EZNS0_15gpu_kernel_implIZZZNS0_67_GLOBAL__N__bb565c37_34_ValidateCompressedIndicesKernel_cu_33a4b88b42_validate_compressed_sparse_indices_kernelILNS3_8CDimNameE1ENS3_18CUDAKernelLauncherENS3_14EmptyVecKernelENS3_8DummyVecELm0EEEvRKNS_6TensorESB_lllENKUlvE0_clEvENKUlvE0_clEvEUllE_EEvRNS_18TensorIteratorBaseERKT_EUliE_EEviT1_,@"STO_CUDA_ENTRY STV_DEFAULT"
_ZN2at6native18elementwise_kernelILi128ELi4EZNS0_15gpu_kernel_implIZZZNS0_67_GLOBAL__N__bb565c37_34_ValidateCompressedIndicesKernel_cu_33a4b88b42_validate_compressed_sparse_indices_kernelILNS3_8CDimNameE1ENS3_18CUDAKernelLauncherENS3_14EmptyVecKernelENS3_8DummyVecELm0EEEvRKNS_6TensorESB_lllENKUlvE0_clEvENKUlvE0_clEvEUllE_EEvRNS_18TensorIteratorBaseERKT_EUliE_EEviT1_:
.text._ZN2at6native18elementwise_kernelILi128ELi4EZNS0_15gpu_kernel_implIZZZNS0_67_GLOBAL__N__bb565c37_34_ValidateCompressedIndicesKernel_cu_33a4b88b42_validate_compressed_sparse_indices_kernelILNS3_8CDimNameE1ENS3_18CUDAKernelLauncherENS3_14EmptyVecKernelENS3_8DummyVecELm0EEEvRKNS_6TensorESB_lllENKUlvE0_clEvENKUlvE0_clEvEUllE_EEvRNS_18TensorIteratorBaseERKT_EUliE_EEviT1_:
        /* <DEDUP_REMOVED lines=9> */
[----:B------:R-:W-:Y:S02]  /*0090*/  IMAD.MOV.U32 R0, RZ, RZ, RZ ;  /* 0x000000ffff007224 */ /* 0x000fe400078e00ff */
[----:B------:R-:W-:-:S10]  /*00a0*/  IMAD.MOV.U32 R16, RZ, RZ, RZ ;  /* 0x000000ffff107224 */ /* 0x000fd400078e00ff */
        /* <DEDUP_REMOVED lines=18> */
[----:B------:R-:W-:Y:S02]  /*01d0*/  IMAD R0, R3, c[0x0][0x2a4], R0 ;  /* 0x0000a90003007a24 */ /* 0x000fe400078e0200 */
        /* <DEDUP_REMOVED lines=191> */
[----:B------:R-:W-:Y:S02]  /*0dd0*/  ISETP.NE.AND P0, PT, R6, 0x18, PT ;  /* 0x000000180600780c */ /* 0x000fe40003f05270 */
[----:B------:R-:W-:-:S05]  /*0de0*/  MOV R2, RZ ;  /* 0x000000ff00027202 */ /* 0x000fca0000000f00 */
[----:B------:R-:W-:-:S05]  /*0df0*/  IMAD.HI.U32 R4, R3, c[0x0][0x284], R2 ;  /* 0x0000a10003047a27 */ /* 0x000fca00078e0002 */
[----:B------:R-:W-:Y:S01]  /*0e00*/  SHF.R.U32.HI R5, RZ, c[0x0][0x288], R4 ;  /* 0x0000a200ff057a19 */ /* 0x000fe20000011604 */
[----:B------:R-:W-:-:S04]  /*0e10*/  @P0 IMAD.MOV.U32 R4, RZ, RZ, RZ ;  /* 0x000000ffff040224 */ /* 0x000fc800078e00ff */
[----:B------:R-:W-:-:S04]  /*0e20*/  @P0 IMAD.HI.U32 R2, R5, c[0x0][0x290], R4 ;  /* 0x0000a40005020a27 */ /* 0x000fc800078e0004 */
[----:B------:R-:W-:Y:S01]  /*0e30*/  IMAD.MOV R7, RZ, RZ, -R5 ;  /* 0x000000ffff077224 */ /* 0x000fe200078e0a05 */
[----:B------:R-:W-:-:S03]  /*0e40*/  @P0 SHF.R.U32.HI R2, RZ, c[0x0][0x294], R2 ;  /* 0x0000a500ff020a19 */ /* 0x000fc60000011602 */
[----:B------:R-:W-:Y:S02]  /*0e50*/  IMAD R3, R7, c[0x0][0x280], R3 ;  /* 0x0000a00007037a24 */ /* 0x000fe400078e0203 */
[----:B------:R-:W-:Y:S02]  /*0e60*/  @P0 IMAD.MOV R4, RZ, RZ, -R2 ;  /* 0x000000ffff040224 */ /* 0x000fe400078e0a02 */
[C---:B------:R-:W-:Y:S02]  /*0e70*/  IMAD R16, R3.reuse, c[0x0][0x350], R16 ;  /* 0x0000d40003107a24 */ /* 0x040fe400078e0210 */
[----:B------:R-:W-:Y:S02]  /*0e80*/  @P0 IMAD R5, R4, c[0x0][0x28c], R5 ;  /* 0x0000a30004050a24 */ /* 0x000fe400078e0205 */
[----:B------:R-:W-:Y:S02]  /*0e90*/  IMAD R0, R3, c[0x0][0x354], R0 ;  /* 0x0000d50003007a24 */ /* 0x000fe400078e0200 */
[----:B------:R-:W-:-:S02]  /*0ea0*/  @P0 IMAD R16, R5, c[0x0][0x358], R16 ;  /* 0x0000d60005100a24 */ /* 0x000fc400078e0210 */
[----:B------:R-:W-:Y:S02]  /*0eb0*/  @P0 IMAD R0, R5, c[0x0][0x35c], R0 ;  /* 0x0000d70005000a24 */ /* 0x000fe400078e0200 */
.L_x_6890:
[----:B------:R-:W0:Y:S01]  /*0ec0*/  LDC.U8 R3, c[0x0][0x389] ;  /* 0x0000e240ff037b82 */ /* 0x000e220000000000 */
[----:B------:R-:W-:Y:S02]  /*0ed0*/  IADD3 R16, P1, R16, c[0x0][0x360], RZ ;  /* 0x0000d80010107a10 */ /* 0x000fe40007f3e0ff */
        /* <DEDUP_REMOVED lines=17> */
.L_x_6894:
[----:B------:R0:W5:Y:S01]  /*0ff0*/  LDG.E.U8 R2, [R4.64] ;  /* 0x0000002404027981 */ /* 0x000162000c1e1100 */
[----:B------:R-:W-:Y:S01]  /*1000*/  IMAD.MOV.U32 R3, RZ, RZ, RZ ;  /* 0x000000ffff037224 */ /* 0x000fe200078e00ff */
[----:B------:R-:W-:Y:S05]  /*1010*/  BRA `(.L_x_6896) ;  /* 0x00000d5000007947 */ /* 0x000fea0003800000 */
.L_x_6893:
        /* <DEDUP_REMOVED lines=8> */
.L_x_6898:
[----:B------:R-:W2:Y:S02]  /*10a0*/  LDG.E R2, [R4.64] ;  /* 0x0000002404027981 */ /* 0x000ea4000c1e1900 */
[----:B--2---:R-:W-:Y:S01]  /*10b0*/  SHF.R.S32.HI R3, RZ, 0x1f, R2 ;  /* 0x0000001fff037819 */ /* 0x004fe20000011402 */
[----:B------:R-:W-:Y:S05]  /*10c0*/  BRA `(.L_x_6896) ;  /* 0x00000ca000007947 */ /* 0x000fea0003800000 */
.L_x_6897:
[----:B------:R-:W2:Y:S02]  /*10d0*/  LDG.E.S16 R2, [R4.64] ;  /* 0x0000002404027981 */ /* 0x000ea4000c1e1700 */
[----:B--2---:R-:W-:Y:S01]  /*10e0*/  SHF.R.S32.HI R3, RZ, 0x1f, R2 ;  /* 0x0000001fff037819 */ /* 0x004fe20000011402 */
[----:B------:R-:W-:Y:S05]  /*10f0*/  BRA `(.L_x_6896) ;  /* 0x00000c7000007947 */ /* 0x000fea0003800000 */
.L_x_6892:
[----:B------:R-:W-:-:S13]  /*1100*/  ISETP.GT.AND P0, PT, R2, 0x6, PT ;  /* 0x000000060200780c */ /* 0x000fda0003f04270 */
[----:B------:R-:W-:Y:S05]  /*1110*/  @P0 BRA `(.L_x_6899) ;  /* 0x000000b000000947 */ /* 0x000fea0003800000 */
[----:B------:R-:W-:-:S13]  /*1120*/  ISETP.NE.AND P0, PT, R2, 0x5, PT ;  /* 0x000000050200780c */ /* 0x000fda0003f05270 */
[----:B------:R-:W-:Y:S05]  /*1130*/  @!P0 BRA `(.L_x_6900) ;  /* 0x0000005000008947 */ /* 0x000fea0003800000 */
[----:B------:R-:W-:-:S13]  /*1140*/  ISETP.NE.AND P0, PT, R2, 0x6, PT ;  /* 0x000000060200780c */ /* 0x000fda0003f05270 */
[----:B------:R-:W-:Y:S05]  /*1150*/  @P0 BRA `(.L_x_6895) ;  /* 0x00000a8000000947 */ /* 0x000fea0003800000 */
[----:B------:R-:W2:Y:S02]  /*1160*/  LDG.E R2, [R4.64] ;  /* 0x0000002404027981 */ /* 0x000ea4000c1e1900 */
[----:B--2---:R-:W0:Y:S01]  /*1170*/  F2I.S64.TRUNC R2, R2 ;  /* 0x0000000200027311 */ /* 0x004e22000020d900 */
[----:B------:R-:W-:Y:S05]  /*1180*/  BRA `(.L_x_6896) ;  /* 0x00000be000007947 */ /* 0x000fea0003800000 */
.L_x_6900:
[----:B------:R-:W2:Y:S02]  /*1190*/  LDG.E.U16 R4, [R4.64] ;  /* 0x0000002404047981 */ /* 0x000ea4000c1e1500 */
[----:B--2---:R-:W-:-:S06]  /*11a0*/  HADD2.F32 R2, -RZ, R4.H0_H0 ;  /* 0x20000004ff027230 */ /* 0x004fcc0000004100 */
[----:B------:R-:W0:Y:S01]  /*11b0*/  F2I.S64.TRUNC R2, R2 ;  /* 0x0000000200027311 */ /* 0x000e22000020d900 */
[----:B------:R-:W-:Y:S05]  /*11c0*/  BRA `(.L_x_6896) ;  /* 0x00000ba000007947 */ /* 0x000fea0003800000 */
.L_x_6899:
[----:B------:R-:W-:-:S13]  /*11d0*/  ISETP.NE.AND P0, PT, R2, 0x7, PT ;  /* 0x000000070200780c */ /* 0x000fda0003f05270 */
[----:B------:R-:W-:Y:S05]  /*11e0*/  @!P0 BRA `(.L_x_6901) ;  /* 0x000000b000008947 */ /* 0x000fea0003800000 */
[----:B------:R-:W-:-:S13]  /*11f0*/  ISETP.NE.AND P0, PT, R2, 0x8, PT ;  /* 0x000000080200780c */ /* 0x000fda0003f05270 */
[----:B------:R-:W-:Y:S05]  /*1200*/  @!P0 BRA `(.L_x_6902) ;  /* 0x0000005000008947 */ /* 0x000fea0003800000 */
[----:B------:R-:W-:-:S13]  /*1210*/  ISETP.NE.AND P0, PT, R2, 0x9, PT ;  /* 0x000000090200780c */ /* 0x000fda0003f05270 */
[----:B------:R-:W-:Y:S05]  /*1220*/  @P0 BRA `(.L_x_6895) ;  /* 0x000009b000000947 */ /* 0x000fea0003800000 */
[----:B------:R-:W2:Y:S02]  /*1230*/  LDG.E R2, [R4.64] ;  /* 0x0000002404027981 */ /* 0x000ea4000c1e1900 */
[----:B--2---:R-:W0:Y:S01]  /*1240*/  F2I.S64.TRUNC R2, R2 ;  /* 0x0000000200027311 */ /* 0x004e22000020d900 */
[----:B------:R-:W-:Y:S05]  /*1250*/  BRA `(.L_x_6896) ;  /* 0x00000b1000007947 */ /* 0x000fea0003800000 */
.L_x_6902:
[----:B------:R-:W2:Y:S02]  /*1260*/  LDG.E.U16 R4, [R4.64] ;  /* 0x0000002404047981 */ /* 0x000ea4000c1e1500 */
[----:B--2---:R-:W-:-:S06]  /*1270*/  HADD2.F32 R2, -RZ, R4.H0_H0 ;  /* 0x20000004ff027230 */ /* 0x004fcc0000004100 */
[----:B------:R-:W0:Y:S01]  /*1280*/  F2I.S64.TRUNC R2, R2 ;  /* 0x0000000200027311 */ /* 0x000e22000020d900 */
[----:B------:R-:W-:Y:S05]  /*1290*/  BRA `(.L_x_6896) ;  /* 0x00000ad000007947 */ /* 0x000fea0003800000 */
.L_x_6901:
[----:B------:R-:W2:Y:S02]  /*12a0*/  LDG.E.64 R2, [R4.64] ;  /* 0x0000002404027981 */ /* 0x000ea4000c1e1b00 */
[----:B--2---:R-:W0:Y:S01]  /*12b0*/  F2I.S64.F64.TRUNC R2, R2 ;  /* 0x0000000200027311 */ /* 0x004e22000030d900 */
[----:B------:R-:W-:Y:S05]  /*12c0*/  BRA `(.L_x_6896) ;  /* 0x00000aa000007947 */ /* 0x000fea0003800000 */
.L_x_6891:
        /* <DEDUP_REMOVED lines=13> */
.L_x_6905:
[----:B------:R-:W2:Y:S02]  /*13a0*/  LDG.E.64 R2, [R4.64] ;  /* 0x0000002404027981 */ /* 0x000ea4000c1e1b00 */
[----:B--2---:R-:W0:Y:S01]  /*13b0*/  F2I.S64.F64.TRUNC R2, R2 ;  /* 0x0000000200027311 */ /* 0x004e22000030d900 */
[----:B------:R-:W-:Y:S05]  /*13c0*/  BRA `(.L_x_6896) ;  /* 0x000009a000007947 */ /* 0x000fea0003800000 */
.L_x_6904:
        /* <DEDUP_REMOVED lines=24> */
[----:B------:R-:W-:-:S06]  /*1550*/  LOP3.LUT R3, R3, 0x80000000, R0, 0xf8, !PT ;  /* 0x8000000003037812 */ /* 0x000fcc00078ef800 */
[----:B------:R-:W0:Y:S01]  /*1560*/  F2I.S64.TRUNC R2, R3 ;  /* 0x0000000300027311 */ /* 0x000e22000020d900 */
[----:B------:R-:W-:Y:S05]  /*1570*/  BRA `(.L_x_6896) ;  /* 0x000007f000007947 */ /* 0x000fea0003800000 */
.L_x_6907:
[----:B------:R-:W2:Y:S02]  /*1580*/  LDG.E.U8 R3, [R4.64] ;  /* 0x0000002404037981 */ /* 0x000ea4000c1e1100 */
[----:B--2---:R-:W-:-:S05]  /*1590*/  IMAD.SHL.U32 R0, R3, 0x2000000, RZ ;  /* 0x0200000003007824 */ /* 0x004fca00078e00ff */
[----:B------:R-:W-:-:S13]  /*15a0*/  ISETP.GE.U32.AND P0, PT, R0, 0x8000000, PT ;  /* 0x080000000000780c */ /* 0x000fda0003f06070 */
[C---:B------:R-:W-:Y:S02]  /*15b0*/  @!P0 IMAD.SHL.U32 R0, R3.reuse, 0x100, RZ ;  /* 0x0000010003008824 */ /* 0x040fe400078e00ff */
[C---:B------:R-:W-:Y:S01]  /*15c0*/  @P0 IMAD.SHL.U32 R2, R3.reuse, 0x200000, RZ ;  /* 0x0020000003020824 */ /* 0x040fe200078e00ff */
[----:B------:R-:W-:Y:S02]  /*15d0*/  SHF.L.U32 R3, R3, 0x18, RZ ;  /* 0x0000001803037819 */ /* 0x000fe400000006ff */
[----:B------:R-:W-:Y:S02]  /*15e0*/  @!P0 LOP3.LUT R0, R0, 0x7f00, RZ, 0xc0, !PT ;  /* 0x00007f0000008812 */ /* 0x000fe400078ec0ff */
[----:B------:R-:W-:Y:S02]  /*15f0*/  @P0 LOP3.LUT R2, R2, 0x70000000, RZ, 0xfc, !PT ;  /* 0x7000000002020812 */ /* 0x000fe400078efcff */
[----:B------:R-:W-:-:S03]  /*1600*/  @!P0 LOP3.LUT R0, R0, 0x3f000000, RZ, 0xfc, !PT ;  /* 0x3f00000000008812 */ /* 0x000fc600078efcff */
[----:B------:R-:W-:Y:S02]  /*1610*/  @P0 FMUL.FTZ R2, R2, 1.9259299443872358531e-34 ;  /* 0x0780000002020820 */ /* 0x000fe40000410000 */
[----:B------:R-:W-:-:S05]  /*1620*/  @!P0 FADD.FTZ R2, R0, -0.5 ;  /* 0xbf00000000028421 */ /* 0x000fca0000010000 */
[----:B------:R-:W-:-:S06]  /*1630*/  LOP3.LUT R2, R2, 0x80000000, R3, 0xf8, !PT ;  /* 0x8000000002027812 */ /* 0x000fcc00078ef803 */
[----:B------:R-:W0:Y:S01]  /*1640*/  F2I.S64.TRUNC R2, R2 ;  /* 0x0000000200027311 */ /* 0x000e22000020d900 */
[----:B------:R-:W-:Y:S05]  /*1650*/  BRA `(.L_x_6896) ;  /* 0x0000071000007947 */ /* 0x000fea0003800000 */
.L_x_6906:
[----:B------:R-:W2:Y:S02]  /*1660*/  LDG.E.U16 R2, [R4.64] ;  /* 0x0000002404027981 */ /* 0x000ea4000c1e1500 */
[----:B--2---:R-:W-:-:S06]  /*1670*/  PRMT R2, RZ, 0x5410, R2 ;  /* 0x00005410ff027816 */ /* 0x004fcc0000000002 */
[----:B------:R-:W0:Y:S01]  /*1680*/  F2I.S64.TRUNC R2, R2 ;  /* 0x0000000200027311 */ /* 0x000e22000020d900 */
[----:B------:R-:W-:Y:S05]  /*1690*/  BRA `(.L_x_6896) ;  /* 0x000006d000007947 */ /* 0x000fea0003800000 */
.L_x_6903:
        /* <DEDUP_REMOVED lines=11> */
.L_x_6910:
        /* <DEDUP_REMOVED lines=21> */
.L_x_6914:
[----:B------:R-:W-:Y:S05]  /*18a0*/  BSYNC B1 ;  /* 0x0000000000017941 */ /* 0x000fea0003800000 */
.L_x_6913:
[----:B------:R-:W-:Y:S01]  /*18b0*/  IMAD.SHL.U32 R2, R2, 0x100000, RZ ;  /* 0x0010000002027824 */ /* 0x000fe200078e00ff */
[----:B------:R-:W-:-:S04]  /*18c0*/  LEA R3, R0, 0x3b800000, 0x17 ;  /* 0x3b80000000037811 */ /* 0x000fc800078eb8ff */
[----:B------:R-:W-:Y:S02]  /*18d0*/  LOP3.LUT R2, R3, R2, R4, 0xfe, !PT ;  /* 0x0000000203027212 */ /* 0x000fe400078efe04 */
.L_x_6912:
[----:B------:R-:W-:Y:S05]  /*18e0*/  BSYNC B0 ;  /* 0x0000000000007941 */ /* 0x000fea0003800000 */
.L_x_6911:
[----:B------:R-:W0:Y:S01]  /*18f0*/  F2I.S64.TRUNC R2, R2 ;  /* 0x0000000200027311 */ /* 0x000e22000020d900 */
[----:B------:R-:W-:Y:S05]  /*1900*/  BRA `(.L_x_6896) ;  /* 0x0000046000007947 */ /* 0x000fea0003800000 */
.L_x_6909:
        /* <DEDUP_REMOVED lines=21> */
.L_x_6918:
[----:B------:R-:W-:Y:S05]  /*1a60*/  BSYNC B1 ;  /* 0x0000000000017941 */ /* 0x000fea0003800000 */
.L_x_6917:
[----:B------:R-:W-:Y:S01]  /*1a70*/  IMAD.SHL.U32 R2, R2, 0x200000, RZ ;  /* 0x0020000002027824 */ /* 0x000fe200078e00ff */
[----:B------:R-:W-:-:S04]  /*1a80*/  LEA R3, R0, 0x37800000, 0x17 ;  /* 0x3780000000037811 */ /* 0x000fc800078eb8ff */
[----:B------:R-:W-:Y:S02]  /*1a90*/  LOP3.LUT R2, R3, R2, R4, 0xfe, !PT ;  /* 0x0000000203027212 */ /* 0x000fe400078efe04 */
.L_x_6916:
[----:B------:R-:W-:Y:S05]  /*1aa0*/  BSYNC B0 ;  /* 0x0000000000007941 */ /* 0x000fea0003800000 */
.L_x_6915:
[----:B------:R-:W0:Y:S01]  /*1ab0*/  F2I.S64.TRUNC R2, R2 ;  /* 0x0000000200027311 */ /* 0x000e22000020d900 */
[----:B------:R-:W-:Y:S05]  /*1ac0*/  BRA `(.L_x_6896) ;  /* 0x000002a000007947 */ /* 0x000fea0003800000 */
.L_x_6908:
        /* <DEDUP_REMOVED lines=14> */
.L_x_6922:
[----:B------:R-:W-:Y:S05]  /*1bb0*/  BSYNC B0 ;  /* 0x0000000000007941 */ /* 0x000fea0003800000 */
.L_x_6921:
[----:B------:R-:W0:Y:S01]  /*1bc0*/  F2I.S64.TRUNC R2, R2 ;  /* 0x0000000200027311 */ /* 0x000e22000020d900 */
[----:B------:R-:W-:Y:S05]  /*1bd0*/  BRA `(.L_x_6896) ;  /* 0x0000019000007947 */ /* 0x000fea0003800000 */
.L_x_6895:
[----:B------:R-:W-:Y:S01]  /*1be0*/  MOV R2, 0x0 ;  /* 0x0000000000027802 */ /* 0x000fe20000000f00 */
[----:B------:R-:W-:Y:S01]  /*1bf0*/  IMAD.MOV.U32 R5, RZ, RZ, c[0x4][0x11c] ;  /* 0x01004700ff057624 */ /* 0x000fe200078e00ff */
[----:B------:R-:W-:Y:S01]  /*1c00*/  MOV R4, c[0x4][0x118] ;  /* 0x0100460000047a02 */ /* 0x000fe20000000f00 */
[----:B------:R-:W-:Y:S02]  /*1c10*/  IMAD.MOV.U32 R6, RZ, RZ, c[0x4][0x120] ;  /* 0x01004800ff067624 */ /* 0x000fe400078e00ff */
[----:B------:R-:W-:Y:S01]  /*1c20*/  IMAD.MOV.U32 R7, RZ, RZ, c[0x4][0x124] ;  /* 0x01004900ff077624 */ /* 0x000fe200078e00ff */
[----:B------:R-:W0:Y:S01]  /*1c30*/  LDC.64 R2, c[0x4][R2] ;  /* 0x0100000002027b82 */ /* 0x000e220000000a00 */
[----:B------:R-:W-:-:S02]  /*1c40*/  IMAD.MOV.U32 R8, RZ, RZ, 0x4e ;  /* 0x0000004eff087424 */ /* 0x000fc400078e00ff */
[----:B------:R-:W-:Y:S02]  /*1c50*/  IMAD.MOV.U32 R10, RZ, RZ, c[0x4][0x20] ;  /* 0x01000800ff0a7624 */ /* 0x000fe400078e00ff */
[----:B------:R-:W-:Y:S02]  /*1c60*/  IMAD.MOV.U32 R11, RZ, RZ, c[0x4][0x24] ;  /* 0x01000900ff0b7624 */ /* 0x000fe400078e00ff */
[----:B------:R-:W-:Y:S02]  /*1c70*/  IMAD.MOV.U32 R12, RZ, RZ, 0x1 ;  /* 0x00000001ff0c7424 */ /* 0x000fe400078e00ff */
[----:B------:R-:W-:Y:S02]  /*1c80*/  IMAD.MOV.U32 R13, RZ, RZ, RZ ;  /* 0x000000ffff0d7224 */ /* 0x000fe400078e00ff */
[----:B------:R-:W-:Y:S01]  /*1c90*/  LEPC R14 ;  /* 0x00000000000e734e */ /* 0x000fe20000000000 */
[----:B------:R-:W-:Y:S02]  /*1ca0*/  MOV R9, 0x1d10 ;  /* 0x00001d1000097802 */ /* 0x000fe40000000f00 */
[----:B------:R-:W-:Y:S02]  /*1cb0*/  MOV R20, 0x1c90 ;  /* 0x00001c9000147802 */ /* 0x000fe40000000f00 */
[----:B------:R-:W-:-:S02]  /*1cc0*/  MOV R21, 0x0 ;  /* 0x0000000000157802 */ /* 0x000fc40000000f00 */
[----:B------:R-:W-:Y:S02]  /*1cd0*/  MOV R0, 0x0 ;  /* 0x0000000000007802 */ /* 0x000fe40000000f00 */
[----:B------:R-:W-:-:S04]  /*1ce0*/  IADD3 R20, P0, P1, -R20, R9, R14 ;  /* 0x0000000914147210 */ /* 0x000fc8000791e10e */
[----:B------:R-:W-:-:S04]  /*1cf0*/  IADD3.X R21, ~R0, R21, R15, P0, P1 ;  /* 0x0000001500157210 */ /* 0x000fc800007e250f */
[----:B0-----:R-:W-:Y:S05]  /*1d00*/  CALL.ABS.NOINC R2 ;  /* 0x0000000002007343 */ /* 0x001fea0003c00000 */
[----:B------:R-:W-:Y:S01]  /*1d10*/  CS2R R2, SRZ ;  /* 0x0000000000027805 */ /* 0x000fe2000001ff00 */
[----:B------:R-:W-:Y:S05]  /*1d20*/  BRA `(.L_x_6896) ;  /* 0x0000004000007947 */ /* 0x000fea0003800000 */
.L_x_6920:
[----:B------:R0:W5:Y:S01]  /*1d30*/  LDG.E.64 R2, [R4.64] ;  /* 0x0000002404027981 */ /* 0x000162000c1e1b00 */
[----:B------:R-:W-:Y:S05]  /*1d40*/  BRA `(.L_x_6896) ;  /* 0x0000002000007947 */ /* 0x000fea0003800000 */
.L_x_6919:
[----:B------:R0:W5:Y:S01]  /*1d50*/  LDG.E R2, [R4.64] ;  /* 0x0000002404027981 */ /* 0x000162000c1e1900 */
[----:B------:R-:W-:-:S03]  /*1d60*/  IMAD.MOV.U32 R3, RZ, RZ, RZ ;  /* 0x000000ffff037224 */ /* 0x000fc600078e00ff */
.L_x_6896:
[C---:B0----5:R-:W-:Y:S01]  /*1d70*/  ISETP.GE.U32.AND P1, PT, R2.reuse, c[0x0][0x378], PT ;  /* 0x0000de0002007a0c */ /* 0x061fe20003f26070 */
[----:B------:R-:W-:Y:S01]  /*1d80*/  BSSY B6, `(.L_x_6923) ;  /* 0x000001a000067945 */ /* 0x000fe20003800000 */
[----:B------:R-:W-:Y:S02]  /*1d90*/  ISETP.GE.U32.AND P0, PT, R2, c[0x0][0x370], PT ;  /* 0x0000dc0002007a0c */ /* 0x000fe40003f06070 */
[----:B------:R-:W-:Y:S02]  /*1da0*/  ISETP.NE.U32.AND P2, PT, RZ, c[0x4][0x138], PT ;  /* 0x01004e00ff007a0c */ /* 0x000fe40003f45070 */
[----:B------:R-:W-:Y:S02]  /*1db0*/  ISETP.GE.AND.EX P1, PT, R3, c[0x0][0x37c], PT, P1 ;  /* 0x0000df0003007a0c */ /* 0x000fe40003f26310 */
[----:B------:R-:W-:-:S02]  /*1dc0*/  ISETP.NE.AND.EX P2, PT, RZ, c[0x4][0x13c], PT, P2 ;  /* 0x01004f00ff007a0c */ /* 0x000fc40003f45320 */
[----:B------:R-:W-:-:S13]  /*1dd0*/  ISETP.GE.AND.EX P0, PT, R3, c[0x0][0x374], !P1, P0 ;  /* 0x0000dd0003007a0c */ /* 0x000fda0004f06300 */
        /* <DEDUP_REMOVED lines=20> */
.L_x_6924:
[----:B------:R-:W-:Y:S05]  /*1f20*/  BSYNC B6 ;  /* 0x0000000000067941 */ /* 0x000fea0003800000 */
.L_x_6923:
        /* <DEDUP_REMOVED lines=14> */
.L_x_6928:
[----:B------:R0:W-:Y:S01]  /*2010*/  STG.E.U8 [R16.64], RZ ;  /* 0x000000ff10007986 */ /* 0x0001e2000c101124 */
[----:B------:R-:W-:Y:S05]  /*2020*/  BRA `(.L_x_6930) ;  /* 0x0000066000007947 */ /* 0x000fea0003800000 */
.L_x_6927:
        /* <DEDUP_REMOVED lines=8> */
.L_x_6932:
[----:B------:R0:W-:Y:S01]  /*20b0*/  STG.E [R16.64], RZ ;  /* 0x000000ff10007986 */ /* 0x0001e2000c101924 */
[----:B------:R-:W-:Y:S05]  /*20c0*/  BRA `(.L_x_6930) ;  /* 0x000005c000007947 */ /* 0x000fea0003800000 */
.L_x_6931:
[----:B------:R0:W-:Y:S01]  /*20d0*/  STG.E.U16 [R16.64], RZ ;  /* 0x000000ff10007986 */ /* 0x0001e2000c101524 */
[----:B------:R-:W-:Y:S05]  /*20e0*/  BRA `(.L_x_6930) ;  /* 0x000005a000007947 */ /* 0x000fea0003800000 */
.L_x_6926:
        /* <DEDUP_REMOVED lines=8> */
.L_x_6934:
[----:B------:R0:W-:Y:S01]  /*2170*/  STG.E.U16 [R16.64], RZ ;  /* 0x000000ff10007986 */ /* 0x0001e2000c101524 */
[----:B------:R-:W-:Y:S05]  /*2180*/  BRA `(.L_x_6930) ;  /* 0x0000050000007947 */ /* 0x000fea0003800000 */
.L_x_6933:
        /* <DEDUP_REMOVED lines=8> */
.L_x_6936:
[----:B------:R0:W-:Y:S01]  /*2210*/  STG.E [R16.64], RZ ;  /* 0x000000ff10007986 */ /* 0x0001e2000c101924 */
[----:B------:R-:W-:Y:S05]  /*2220*/  BRA `(.L_x_6930) ;  /* 0x0000046000007947 */ /* 0x000fea0003800000 */
.L_x_6935:
[----:B------:R0:W-:Y:S01]  /*2230*/  STG.E.64 [R16.64], RZ ;  /* 0x000000ff10007986 */ /* 0x0001e2000c101b24 */
[----:B------:R-:W-:Y:S05]  /*2240*/  BRA `(.L_x_6930) ;  /* 0x0000044000007947 */ /* 0x000fea0003800000 */
.L_x_6925:
        /* <DEDUP_REMOVED lines=10> */
.L_x_6939:
[----:B------:R0:W-:Y:S01]  /*22f0*/  STG.E.128 [R16.64], RZ ;  /* 0x000000ff10007986 */ /* 0x0001e2000c101d24 */
[----:B------:R-:W-:Y:S05]  /*2300*/  BRA `(.L_x_6930) ;  /* 0x0000038000007947 */ /* 0x000fea0003800000 */
.L_x_6938:
        /* <DEDUP_REMOVED lines=8> */
.L_x_6941:
[----:B------:R0:W-:Y:S01]  /*2390*/  STG.E.U8 [R16.64], RZ ;  /* 0x000000ff10007986 */ /* 0x0001e2000c101124 */
[----:B------:R-:W-:Y:S05]  /*23a0*/  BRA `(.L_x_6930) ;  /* 0x000002e000007947 */ /* 0x000fea0003800000 */
.L_x_6940:
[----:B------:R0:W-:Y:S01]  /*23b0*/  STG.E.U16 [R16.64], RZ ;  /* 0x000000ff10007986 */ /* 0x0001e2000c101524 */
[----:B------:R-:W-:Y:S05]  /*23c0*/  BRA `(.L_x_6930) ;  /* 0x000002c000007947 */ /* 0x000fea0003800000 */
.L_x_6937:
        /* <DEDUP_REMOVED lines=10> */
.L_x_6944:
[----:B------:R0:W-:Y:S01]  /*2470*/  STG.E.U8 [R16.64], RZ ;  /* 0x000000ff10007986 */ /* 0x0001e2000c101124 */
[----:B------:R-:W-:Y:S05]  /*2480*/  BRA `(.L_x_6930) ;  /* 0x0000020000007947 */ /* 0x000fea0003800000 */
.L_x_6943:
[----:B------:R0:W-:Y:S01]  /*2490*/  STG.E.U8 [R16.64], RZ ;  /* 0x000000ff10007986 */ /* 0x0001e2000c101124 */
[----:B------:R-:W-:Y:S05]  /*24a0*/  BRA `(.L_x_6930) ;  /* 0x000001e000007947 */ /* 0x000fea0003800000 */
.L_x_6942:
[----:B------:R-:W-:-:S13]  /*24b0*/  ISETP.NE.AND P0, PT, R0, 0x1c, PT ;  /* 0x0000001c0000780c */ /* 0x000fda0003f05270 */
[----:B------:R-:W-:Y:S05]  /*24c0*/  @!P0 BRA `(.L_x_6945) ;  /* 0x000001b000008947 */ /* 0x000fea0003800000 */
[----:B------:R-:W-:-:S13]  /*24d0*/  ISETP.NE.AND P0, PT, R0, 0x1d, PT ;  /* 0x0000001d0000780c */ /* 0x000fda0003f05270 */
[----:B------:R-:W-:Y:S05]  /*24e0*/  @!P0 BRA `(.L_x_6946) ;  /* 0x0000017000008947 */ /* 0x000fea0003800000 */
[----:B------:R-:W-:-:S13]  /*24f0*/  ISETP.NE.AND P0, PT, R0, 0x2c, PT ;  /* 0x0000002c0000780c */ /* 0x000fda0003f05270 */
[----:B------:R0:W-:Y:S01]  /*2500*/  @!P0 STG.E.U8 [R16.64], RZ ;  /* 0x000000ff10008986 */ /* 0x0001e2000c101124 */
[----:B------:R-:W-:Y:S05]  /*2510*/  @!P0 BRA `(.L_x_6930) ;  /* 0x0000017000008947 */ /* 0x000fea0003800000 */
.L_x_6929:
[----:B------:R-:W-:Y:S01]  /*2520*/  MOV R2, 0x0 ;  /* 0x0000000000027802 */ /* 0x000fe20000000f00 */
[----:B------:R-:W-:Y:S01]  /*2530*/  HFMA2.MMA R12, -RZ, RZ, 0, 5.9604644775390625e-08 ;  /* 0x00000001ff0c7435 */ /* 0x000fe200000001ff */
[----:B------:R-:W-:Y:S02]  /*2540*/  IMAD.MOV.U32 R4, RZ, RZ, c[0x4][0x118] ;  /* 0x01004600ff047624 */ /* 0x000fe400078e00ff */
[----:B------:R-:W-:Y:S02]  /*2550*/  IMAD.MOV.U32 R5, RZ, RZ, c[0x4][0x11c] ;  /* 0x01004700ff057624 */ /* 0x000fe400078e00ff */
[----:B------:R-:W1:Y:S01]  /*2560*/  LDC.64 R2, c[0x4][R2] ;  /* 0x0100000002027b82 */ /* 0x000e620000000a00 */
[----:B------:R-:W-:Y:S02]  /*2570*/  IMAD.MOV.U32 R6, RZ, RZ, c[0x4][0x120] ;  /* 0x01004800ff067624 */ /* 0x000fe400078e00ff */
[----:B------:R-:W-:-:S02]  /*2580*/  IMAD.MOV.U32 R7, RZ, RZ, c[0x4][0x124] ;  /* 0x01004900ff077624 */ /* 0x000fc400078e00ff */
[----:B------:R-:W-:Y:S02]  /*2590*/  IMAD.MOV.U32 R8, RZ, RZ, 0x65 ;  /* 0x00000065ff087424 */ /* 0x000fe400078e00ff */
[----:B------:R-:W-:Y:S02]  /*25a0*/  IMAD.MOV.U32 R10, RZ, RZ, c[0x4][0x28] ;  /* 0x01000a00ff0a7624 */ /* 0x000fe400078e00ff */
[----:B------:R-:W-:Y:S02]  /*25b0*/  IMAD.MOV.U32 R11, RZ, RZ, c[0x4][0x2c] ;  /* 0x01000b00ff0b7624 */ /* 0x000fe400078e00ff */
        /* <DEDUP_REMOVED lines=8> */
[----:B01----:R-:W-:Y:S05]  /*2640*/  CALL.ABS.NOINC R2 ;  /* 0x0000000002007343 */ /* 0x003fea0003c00000 */
[----:B------:R-:W-:Y:S05]  /*2650*/  BRA `(.L_x_6930) ;  /* 0x0000003000007947 */ /* 0x000fea0003800000 */
.L_x_6946:
[----:B------:R0:W-:Y:S01]  /*2660*/  STG.E.64 [R16.64], RZ ;  /* 0x000000ff10007986 */ /* 0x0001e2000c101b24 */
[----:B------:R-:W-:Y:S05]  /*2670*/  BRA `(.L_x_6930) ;  /* 0x0000001000007947 */ /* 0x000fea0003800000 */
.L_x_6945:
[----:B------:R0:W-:Y:S02]  /*2680*/  STG.E [R16.64], RZ ;  /* 0x000000ff10007986 */ /* 0x0001e4000c101924 */
.L_x_6930:
[----:B------:R-:W-:-:S05]  /*2690*/  IMAD R18, R19, 0x200, R18 ;  /* 0x0000020013127824 */ /* 0x000fca00078e0212 */
[----:B------:R-:W-:Y:S02]  /*26a0*/  IADD3 R23, R18, 0x80, RZ ;  /* 0x0000008012177810 */ /* 0x000fe40007ffe0ff */
.L_x_6889:
[----:B------:R-:W-:Y:S05]  /*26b0*/  BSYNC B7 ;  /* 0x0000000000077941 */ /* 0x000fea0003800000 */
.L_x_6888:
[----:B------:R-:W-:Y:S01]  /*26c0*/  ISETP.GE.AND P0, PT, R23, c[0x0][0x160], PT ;  /* 0x0000580017007a0c */ /* 0x000fe20003f06270 */
[----:B------:R-:W-:-:S12]  /*26d0*/  BSSY B7, `(.L_x_6947) ;  /* 0x00004c8000077945 */ /* 0x000fd80003800000 */
[----:B------:R-:W-:Y:S05]  /*26e0*/  @P0 BRA `(.L_x_6948) ;  /* 0x00004c6000000947 */ /* 0x000fea0003800000 */
[----:B------:R-:W-:Y:S01]  /*26f0*/  ISETP.NE.AND P0, PT, RZ, c[0x0][0x168], PT ;  /* 0x00005a00ff007a0c */ /* 0x000fe20003f05270 */
[----:B------:R-:W-:Y:S02]  /*2700*/  IMAD.MOV.U32 R0, RZ, RZ, RZ ;  /* 0x000000ffff007224 */ /* 0x000fe400078e00ff */
[----:B0-----:R-:W-:-:S10]  /*2710*/  IMAD.MOV.U32 R16, RZ, RZ, RZ ;  /* 0x000000ffff107224 */ /* 0x001fd400078e00ff */
        /* <DEDUP_REMOVED lines=9> */
[----:B------:R-:W-:Y:S01]  /*27b0*/  IMAD R0, R0, c[0x0][0x29c], RZ ;  /* 0x0000a70000007a24 */ /* 0x000fe200078e02ff */
        /* <DEDUP_REMOVED lines=200> */
[----:B------:R-:W-:Y:S01]  /*3440*/  ISETP.NE.AND P0, PT, R6, 0x18, PT ;  /* 0x000000180600780c */ /* 0x000fe20003f05270 */
[----:B------:R-:W-:-:S04]  /*3450*/  IMAD.MOV.U32 R2, RZ, RZ, RZ ;  /* 0x000000ffff027224 */ /* 0x000fc800078e00ff */
[----:B------:R-:W-:-:S05]  /*3460*/  IMAD.HI.U32 R4, R3, c[0x0][0x284], R2 ;  /* 0x0000a10003047a27 */ /* 0x000fca00078e0002 */
[----:B------:R-:W-:-:S03]  /*3470*/  SHF.R.U32.HI R5, RZ, c[0x0][0x288], R4 ;  /* 0x0000a200ff057a19 */ /* 0x000fc60000011604 */
[----:B------:R-:W-:Y:S02]  /*3480*/  @P0 IMAD.MOV.U32 R4, RZ, RZ, RZ ;  /* 0x000000ffff040224 */ /* 0x000fe400078e00ff */
[--C-:B------:R-:W-:Y:S02]  /*3490*/  IMAD.MOV R7, RZ, RZ, -R5.reuse ;  /* 0x000000ffff077224 */ /* 0x100fe400078e0a05 */
[----:B------:R-:W-:-:S04]  /*34a0*/  @P0 IMAD.HI.U32 R2, R5, c[0x0][0x290], R4 ;  /* 0x0000a40005020a27 */ /* 0x000fc800078e0004 */
[----:B------:R-:W-:Y:S01]  /*34b0*/  IMAD R3, R7, c[0x0][0x280], R3 ;  /* 0x0000a00007037a24 */ /* 0x000fe200078e0203 */
[----:B------:R-:W-:-:S03]  /*34c0*/  @P0 SHF.R.U32.HI R2, RZ, c[0x0][0x294], R2 ;  /* 0x0000a500ff020a19 */ /* 0x000fc60000011602 */
[C---:B------:R-:W-:Y:S02]  /*34d0*/  IMAD R16, R3.reuse, c[0x0][0x350], R16 ;  /* 0x0000d40003107a24 */ /* 0x040fe400078e0210 */
[----:B------:R-:W-:Y:S02]  /*34e0*/  @P0 IMAD.MOV R4, RZ, RZ, -R2 ;  /* 0x000000ffff040224 */ /* 0x000fe400078e0a02 */
[----:B------:R-:W-:Y:S02]  /*34f0*/  IMAD R0, R3, c[0x0][0x354], R0 ;  /* 0x0000d50003007a24 */ /* 0x000fe400078e0200 */
[----:B------:R-:W-:-:S04]  /*3500*/  @P0 IMAD R5, R4, c[0x0][0x28c], R5 ;  /* 0x0000a30004050a24 */ /* 0x000fc800078e0205 */
[C---:B------:R-:W-:Y:S02]  /*3510*/  @P0 IMAD R16, R5.reuse, c[0x0][0x358], R16 ;  /* 0x0000d60005100a24 */ /* 0x040fe400078e0210 */
[----:B------:R-:W-:Y:S02]  /*3520*/  @P0 IMAD R0, R5, c[0x0][0x35c], R0 ;  /* 0x0000d70005000a24 */ /* 0x000fe400078e0200 */
.L_x_6949:
        /* <DEDUP_REMOVED lines=19> */
.L_x_6953:
[----:B------:R0:W5:Y:S01]  /*3660*/  LDG.E.U8 R2, [R4.64] ;  /* 0x0000002404027981 */ /* 0x000162000c1e1100 */
[----:B------:R-:W-:Y:S01]  /*3670*/  IMAD.MOV.U32 R3, RZ, RZ, RZ ;  /* 0x000000ffff037224 */ /* 0x000fe200078e00ff */
[----:B------:R-:W-:Y:S05]  /*3680*/  BRA `(.L_x_6955) ;  /* 0x00000d5000007947 */ /* 0x000fea0003800000 */
.L_x_6952:
        /* <DEDUP_REMOVED lines=8> */
.L_x_6957:
[----:B------:R-:W2:Y:S02]  /*3710*/  LDG.E R2, [R4.64] ;  /* 0x0000002404027981 */ /* 0x000ea4000c1e1900 */
[----:B--2---:R-:W-:Y:S01]  /*3720*/  SHF.R.S32.HI R3, RZ, 0x1f, R2 ;  /* 0x0000001fff037819 */ /* 0x004fe20000011402 */
[----:B------:R-:W-:Y:S05]  /*3730*/  BRA `(.L_x_6955) ;  /* 0x00000ca000007947 */ /* 0x000fea0003800000 */
.L_x_6956:
[----:B------:R-:W2:Y:S02]  /*3740*/  LDG.E.S16 R2, [R4.64] ;  /* 0x0000002404027981 */ /* 0x000ea4000c1e1700 */
[----:B--2---:R-:W-:Y:S01]  /*3750*/  SHF.R.S32.HI R3, RZ, 0x1f, R2 ;  /* 0x0000001fff037819 */ /* 0x004fe20000011402 */
[----:B------:R-:W-:Y:S05]  /*3760*/  BRA `(.L_x_6955) ;  /* 0x00000c7000007947 */ /* 0x000fea0003800000 */
.L_x_6951:
        /* <DEDUP_REMOVED lines=9> */
.L_x_6959:
[----:B------:R-:W2:Y:S02]  /*3800*/  LDG.E.U16 R4, [R4.64] ;  /* 0x0000002404047981 */ /* 0x000ea4000c1e1500 */
[----:B--2---:R-:W-:-:S06]  /*3810*/  HADD2.F32 R2, -RZ, R4.H0_H0 ;  /* 0x20000004ff027230 */ /* 0x004fcc0000004100 */
[----:B------:R-:W0:Y:S01]  /*3820*/  F2I.S64.TRUNC R2, R2 ;  /* 0x0000000200027311 */ /* 0x000e22000020d900 */
[----:B------:R-:W-:Y:S05]  /*3830*/  BRA `(.L_x_6955) ;  /* 0x00000ba000007947 */ /* 0x000fea0003800000 */
.L_x_6958:
        /* <DEDUP_REMOVED lines=9> */
.L_x_6961:
[----:B------:R-:W2:Y:S02]  /*38d0*/  LDG.E.U16 R4, [R4.64] ;  /* 0x0000002404047981 */ /* 0x000ea4000c1e1500 */
[----:B--2---:R-:W-:-:S06]  /*38e0*/  HADD2.F32 R2, -RZ, R4.H0_H0 ;  /* 0x20000004ff027230 */ /* 0x004fcc0000004100 */
[----:B------:R-:W0:Y:S01]  /*38f0*/  F2I.S64.TRUNC R2, R2 ;  /* 0x0000000200027311 */ /* 0x000e22000020d900 */
[----:B------:R-:W-:Y:S05]  /*3900*/  BRA `(.L_x_6955) ;  /* 0x00000ad000007947 */ /* 0x000fea0003800000 */
.L_x_6960:
[----:B------:R-:W2:Y:S02]  /*3910*/  LDG.E.64 R2, [R4.64] ;  /* 0x0000002404027981 */ /* 0x000ea4000c1e1b00 */
[----:B--2---:R-:W0:Y:S01]  /*3920*/  F2I.S64.F64.TRUNC R2, R2 ;  /* 0x0000000200027311 */ /* 0x004e22000030d900 */
[----:B------:R-:W-:Y:S05]  /*3930*/  BRA `(.L_x_6955) ;  /* 0x00000aa000007947 */ /* 0x000fea0003800000 */
.L_x_6950:
        /* <DEDUP_REMOVED lines=13> */
.L_x_6964:
[----:B------:R-:W2:Y:S02]  /*3a10*/  LDG.E.64 R2, [R4.64] ;  /* 0x0000002404027981 */ /* 0x000ea4000c1e1b00 */
[----:B--2---:R-:W0:Y:S01]  /*3a20*/  F2I.S64.F64.TRUNC R2, R2 ;  /* 0x0000000200027311 */ /* 0x004e22000030d900 */
[----:B------:R-:W-:Y:S05]  /*3a30*/  BRA `(.L_x_6955) ;  /* 0x000009a000007947 */ /* 0x000fea0003800000 */
.L_x_6963:
        /* <DEDUP_REMOVED lines=27> */
.L_x_6966:
[----:B------:R-:W2:Y:S02]  /*3bf0*/  LDG.E.U8 R3, [R4.64] ;  /* 0x0000002404037981 */ /* 0x000ea4000c1e1100 */
[----:B--2---:R-:W-:-:S05]  /*3c00*/  IMAD.SHL.U32 R0, R3, 0x2000000, RZ ;  /* 0x0200000003007824 */ /* 0x004fca00078e00ff */
[----:B------:R-:W-:-:S13]  /*3c10*/  ISETP.GE.U32.AND P0, PT, R0, 0x8000000, PT ;  /* 0x080000000000780c */ /* 0x000fda0003f06070 */
[C---:B------:R-:W-:Y:S01]  /*3c20*/  @!P0 IMAD.SHL.U32 R0, R3.reuse, 0x100, RZ ;  /* 0x0000010003008824 */ /* 0x040fe200078e00ff */
[C---:B------:R-:W-:Y:S01]  /*3c30*/  @P0 SHF.L.U32 R2, R3.reuse, 0x15, RZ ;  /* 0x0000001503020819 */ /* 0x040fe200000006ff */
[----:B------:R-:W-:-:S03]  /*3c40*/  IMAD.SHL.U32 R3, R3, 0x1000000, RZ ;  /* 0x0100000003037824 */ /* 0x000fc600078e00ff */
        /* <DEDUP_REMOVED lines=8> */
.L_x_6965:
[----:B------:R-:W2:Y:S02]  /*3cd0*/  LDG.E.U16 R2, [R4.64] ;  /* 0x0000002404027981 */ /* 0x000ea4000c1e1500 */
[----:B--2---:R-:W-:-:S06]  /*3ce0*/  PRMT R2, RZ, 0x5410, R2 ;  /* 0x00005410ff027816 */ /* 0x004fcc0000000002 */
[----:B------:R-:W0:Y:S01]  /*3cf0*/  F2I.S64.TRUNC R2, R2 ;  /* 0x0000000200027311 */ /* 0x000e22000020d900 */
[----:B------:R-:W-:Y:S05]  /*3d00*/  BRA `(.L_x_6955) ;  /* 0x000006d000007947 */ /* 0x000fea0003800000 */
.L_x_6962:
        /* <DEDUP_REMOVED lines=11> */
.L_x_6969:
        /* <DEDUP_REMOVED lines=21> */
.L_x_6973:
[----:B------:R-:W-:Y:S05]  /*3f10*/  BSYNC B1 ;  /* 0x0000000000017941 */ /* 0x000fea0003800000 */
.L_x_6972:
[----:B------:R-:W-:Y:S01]  /*3f20*/  IMAD.SHL.U32 R2, R2, 0x100000, RZ ;  /* 0x0010000002027824 */ /* 0x000fe200078e00ff */
[----:B------:R-:W-:-:S04]  /*3f30*/  LEA R3, R0, 0x3b800000, 0x17 ;  /* 0x3b80000000037811 */ /* 0x000fc800078eb8ff */
[----:B------:R-:W-:Y:S02]  /*3f40*/  LOP3.LUT R2, R3, R2, R4, 0xfe, !PT ;  /* 0x0000000203027212 */ /* 0x000fe400078efe04 */
.L_x_6971:
[----:B------:R-:W-:Y:S05]  /*3f50*/  BSYNC B0 ;  /* 0x0000000000007941 */ /* 0x000fea0003800000 */
.L_x_6970:
[----:B------:R-:W0:Y:S01]  /*3f60*/  F2I.S64.TRUNC R2, R2 ;  /* 0x0000000200027311 */ /* 0x000e22000020d900 */
[----:B------:R-:W-:Y:S05]  /*3f70*/  BRA `(.L_x_6955) ;  /* 0x0000046000007947 */ /* 0x000fea0003800000 */
.L_x_6968:
        /* <DEDUP_REMOVED lines=21> */
.L_x_6977:
[----:B------:R-:W-:Y:S05]  /*40d0*/  BSYNC B1 ;  /* 0x0000000000017941 */ /* 0x000fea0003800000 */
.L_x_6976:
[----:B------:R-:W-:Y:S01]  /*40e0*/  IMAD.SHL.U32 R2, R2, 0x200000, RZ ;  /* 0x0020000002027824 */ /* 0x000fe200078e00ff */
[----:B------:R-:W-:-:S04]  /*40f0*/  LEA R3, R0, 0x37800000, 0x17 ;  /* 0x3780000000037811 */ /* 0x000fc800078eb8ff */
[----:B------:R-:W-:Y:S02]  /*4100*/  LOP3.LUT R2, R3, R2, R4, 0xfe, !PT ;  /* 0x0000000203027212 */ /* 0x000fe400078efe04 */
.L_x_6975:
[----:B------:R-:W-:Y:S05]  /*4110*/  BSYNC B0 ;  /* 0x0000000000007941 */ /* 0x000fea0003800000 */
.L_x_6974:
[----:B------:R-:W0:Y:S01]  /*4120*/  F2I.S64.TRUNC R2, R2 ;  /* 0x0000000200027311 */ /* 0x000e22000020d900 */
[----:B------:R-:W-:Y:S05]  /*4130*/  BRA `(.L_x_6955) ;  /* 0x000002a000007947 */ /* 0x000fea0003800000 */
.L_x_6967:
        /* <DEDUP_REMOVED lines=8> */
[----:B------:R-:W-:Y:S02]  /*41c0*/  MOV R2, 0x400000 ;  /* 0x0040000000027802 */ /* 0x000fe40000000f00 */
[----:B--2---:R-:W-:-:S13]  /*41d0*/  ISETP.NE.AND P0, PT, R4, RZ, PT ;  /* 0x000000ff0400720c */ /* 0x004fda0003f05270 */
[----:B------:R-:W-:Y:S05]  /*41e0*/  @!P0 BRA `(.L_x_6981) ;  /* 0x0000003000008947 */ /* 0x000fea0003800000 */
[----:B------:R-:W-:-:S13]  /*41f0*/  ISETP.NE.AND P0, PT, R4, 0xff, PT ;  /* 0x000000ff0400780c */ /* 0x000fda0003f05270 */
[----:B------:R-:W-:Y:S02]  /*4200*/  @!P0 IMAD.MOV.U32 R2, RZ, RZ, 0x7f800001 ;  /* 0x7f800001ff028424 */ /* 0x000fe400078e00ff */
[----:B------:R-:W-:Y:S02]  /*4210*/  @P0 IMAD.SHL.U32 R2, R4, 0x800000, RZ ;  /* 0x0080000004020824 */ /* 0x000fe400078e00ff */
.L_x_6981:
[----:B------:R-:W-:Y:S05]  /*4220*/  BSYNC B0 ;  /* 0x0000000000007941 */ /* 0x000fea0003800000 */
.L_x_6980:
[----:B------:R-:W0:Y:S01]  /*4230*/  F2I.S64.TRUNC R2, R2 ;  /* 0x0000000200027311 */ /* 0x000e22000020d900 */
[----:B------:R-:W-:Y:S05]  /*4240*/  BRA `(.L_x_6955) ;  /* 0x0000019000007947 */ /* 0x000fea0003800000 */
.L_x_6954:
        /* <DEDUP_REMOVED lines=21> */
.L_x_6979:
[----:B------:R0:W5:Y:S01]  /*43a0*/  LDG.E.64 R2, [R4.64] ;  /* 0x0000002404027981 */ /* 0x000162000c1e1b00 */
[----:B------:R-:W-:Y:S05]  /*43b0*/  BRA `(.L_x_6955) ;  /* 0x0000002000007947 */ /* 0x000fea0003800000 */
.L_x_6978:
[----:B------:R0:W5:Y:S01]  /*43c0*/  LDG.E R2, [R4.64] ;  /* 0x0000002404027981 */ /* 0x000162000c1e1900 */
[----:B------:R-:W-:-:S04]  /*43d0*/  HFMA2.MMA R3, -RZ, RZ, 0, 0 ;  /* 0x00000000ff037435 */ /* 0x000fc800000001ff */
.L_x_6955:
        /* <DEDUP_REMOVED lines=27> */
.L_x_6983:
[----:B------:R-:W-:Y:S05]  /*4590*/  BSYNC B6 ;  /* 0x0000000000067941 */ /* 0x000fea0003800000 */
.L_x_6982:
        /* <DEDUP_REMOVED lines=14> */
.L_x_6987:
[----:B------:R0:W-:Y:S01]  /*4680*/  STG.E.U8 [R16.64], RZ ;  /* 0x000000ff10007986 */ /* 0x0001e2000c101124 */
[----:B------:R-:W-:Y:S05]  /*4690*/  BRA `(.L_x_6989) ;  /* 0x0000066000007947 */ /* 0x000fea0003800000 */
.L_x_6986:
        /* <DEDUP_REMOVED lines=8> */
.L_x_6991:
[----:B------:R0:W-:Y:S01]  /*4720*/  STG.E [R16.64], RZ ;  /* 0x000000ff10007986 */ /* 0x0001e2000c101924 */
[----:B------:R-:W-:Y:S05]  /*4730*/  BRA `(.L_x_6989) ;  /* 0x000005c000007947 */ /* 0x000fea0003800000 */
.L_x_6990:
[----:B------:R0:W-:Y:S01]  /*4740*/  STG.E.U16 [R16.64], RZ ;  /* 0x000000ff10007986 */ /* 0x0001e2000c101524 */
[----:B------:R-:W-:Y:S05]  /*4750*/  BRA `(.L_x_6989) ;  /* 0x000005a000007947 */ /* 0x000fea0003800000 */
.L_x_6985:
        /* <DEDUP_REMOVED lines=8> */
.L_x_6993:
[----:B------:R0:W-:Y:S01]  /*47e0*/  STG.E.U16 [R16.64], RZ ;  /* 0x000000ff10007986 */ /* 0x0001e2000c101524 */
[----:B------:R-:W-:Y:S05]  /*47f0*/  BRA `(.L_x_6989) ;  /* 0x0000050000007947 */ /* 0x000fea0003800000 */
.L_x_6992:
        /* <DEDUP_REMOVED lines=8> */
.L_x_6995:
[----:B------:R0:W-:Y:S01]  /*4880*/  STG.E [R16.64], RZ ;  /* 0x000000ff10007986 */ /* 0x0001e2000c101924 */
[----:B------:R-:W-:Y:S05]  /*4890*/  BRA `(.L_x_6989) ;  /* 0x0000046000007947 */ /* 0x000fea0003800000 */
.L_x_6994:
[----:B------:R0:W-:Y:S01]  /*48a0*/  STG.E.64 [R16.64], RZ ;  /* 0x000000ff10007986 */ /* 0x0001e2000c101b24 */
[----:B------:R-:W-:Y:S05]  /*48b0*/  BRA `(.L_x_6989) ;  /* 0x0000044000007947 */ /* 0x000fea0003800000 */
.L_x_6984:
        /* <DEDUP_REMOVED lines=10> */
.L_x_6998:
[----:B------:R0:W-:Y:S01]  /*4960*/  STG.E.128 [R16.64], RZ ;  /* 0x000000ff10007986 */ /* 0x0001e2000c101d24 */
[----:B------:R-:W-:Y:S05]  /*4970*/  BRA `(.L_x_6989) ;  /* 0x0000038000007947 */ /* 0x000fea0003800000 */
.L_x_6997:
        /* <DEDUP_REMOVED lines=8> */
.L_x_7000:
[----:B------:R0:W-:Y:S01]  /*4a00*/  STG.E.U8 [R16.64], RZ ;  /* 0x000000ff10007986 */ /* 0x0001e2000c101124 */
[----:B------:R-:W-:Y:S05]  /*4a10*/  BRA `(.L_x_6989) ;  /* 0x000002e000007947 */ /* 0x000fea0003800000 */
.L_x_6999:
[----:B------:R0:W-:Y:S01]  /*4a20*/  STG.E.U16 [R16.64], RZ ;  /* 0x000000ff10007986 */ /* 0x0001e2000c101524 */
[----:B------:R-:W-:Y:S05]  /*4a30*/  BRA `(.L_x_6989) ;  /* 0x000002c000007947 */ /* 0x000fea0003800000 */
.L_x_6996:
        /* <DEDUP_REMOVED lines=10> */
.L_x_7003:
[----:B------:R0:W-:Y:S01]  /*4ae0*/  STG.E.U8 [R16.64], RZ ;  /* 0x000000ff10007986 */ /* 0x0001e2000c101124 */
[----:B------:R-:W-:Y:S05]  /*4af0*/  BRA `(.L_x_6989) ;  /* 0x0000020000007947 */ /* 0x000fea0003800000 */
.L_x_7002:
[----:B------:R0:W-:Y:S01]  /*4b00*/  STG.E.U8 [R16.64], RZ ;  /* 0x000000ff10007986 */ /* 0x0001e2000c101124 */
[----:B------:R-:W-:Y:S05]  /*4b10*/  BRA `(.L_x_6989) ;  /* 0x000001e000007947 */ /* 0x000fea0003800000 */
.L_x_7001:
[----:B------:R-:W-:-:S13]  /*4b20*/  ISETP.NE.AND P0, PT, R0, 0x1c, PT ;  /* 0x0000001c0000780c */ /* 0x000fda0003f05270 */
[----:B------:R-:W-:Y:S05]  /*4b30*/  @!P0 BRA `(.L_x_7004) ;  /* 0x000001b000008947 */ /* 0x000fea0003800000 */
[----:B------:R-:W-:-:S13]  /*4b40*/  ISETP.NE.AND P0, PT, R0, 0x1d, PT ;  /* 0x0000001d0000780c */ /* 0x000fda0003f05270 */
[----:B------:R-:W-:Y:S05]  /*4b50*/  @!P0 BRA `(.L_x_7005) ;  /* 0x0000017000008947 */ /* 0x000fea0003800000 */
[----:B------:R-:W-:-:S13]  /*4b60*/  ISETP.NE.AND P0, PT, R0, 0x2c, PT ;  /* 0x0000002c0000780c */ /* 0x000fda0003f05270 */
[----:B------:R0:W-:Y:S01]  /*4b70*/  @!P0 STG.E.U8 [R16.64], RZ ;  /* 0x000000ff10008986 */ /* 0x0001e2000c101124 */
[----:B------:R-:W-:Y:S05]  /*4b80*/  @!P0 BRA `(.L_x_6989) ;  /* 0x0000017000008947 */ /* 0x000fea0003800000 */
.L_x_6988:
[----:B------:R-:W-:Y:S01]  /*4b90*/  MOV R2, 0x0 ;  /* 0x0000000000027802 */ /* 0x000fe20000000f00 */
[----:B------:R-:W-:Y:S01]  /*4ba0*/  IMAD.MOV.U32 R4, RZ, RZ, c[0x4][0x118] ;  /* 0x01004600ff047624 */ /* 0x000fe200078e00ff */
[----:B------:R-:W-:Y:S01]  /*4bb0*/  MOV R6, c[0x4][0x120] ;  /* 0x0100480000067a02 */ /* 0x000fe20000000f00 */
[----:B------:R-:W-:Y:S02]  /*4bc0*/  IMAD.MOV.U32 R5, RZ, RZ, c[0x4][0x11c] ;  /* 0x01004700ff057624 */ /* 0x000fe400078e00ff */
[----:B------:R-:W-:Y:S01]  /*4bd0*/  IMAD.MOV.U32 R7, RZ, RZ, c[0x4][0x124] ;  /* 0x01004900ff077624 */ /* 0x000fe200078e00ff */
[----:B------:R-:W1:Y:S01]  /*4be0*/  LDC.64 R2, c[0x4][R2] ;  /* 0x0100000002027b82 */ /* 0x000e620000000a00 */
        /* <DEDUP_REMOVED lines=13> */
[----:B------:R-:W-:Y:S05]  /*4cc0*/  BRA `(.L_x_6989) ;  /* 0x0000003000007947 */ /* 0x000fea0003800000 */
.L_x_7005:
[----:B------:R0:W-:Y:S01]  /*4cd0*/  STG.E.64 [R16.64], RZ ;  /* 0x000000ff10007986 */ /* 0x0001e2000c101b24 */
[----:B------:R-:W-:Y:S05]  /*4ce0*/  BRA `(.L_x_6989) ;  /* 0x0000001000007947 */ /* 0x000fea0003800000 */
.L_x_7004:
[----:B------:R0:W-:Y:S02]  /*4cf0*/  STG.E [R16.64], RZ ;  /* 0x000000ff10007986 */ /* 0x0001e4000c101924 */
.L_x_6989:
[----:B------:R-:W-:-:S04]  /*4d00*/  IADD3 R23, R23, 0x80, RZ ;  /* 0x0000008017177810 */ /* 0x000fc80007ffe0ff */
[----:B------:R-:W-:-:S13]  /*4d10*/  ISETP.GE.AND P0, PT, R23, c[0x0][0x160], PT ;  /* 0x0000580017007a0c */ /* 0x000fda0003f06270 */
        /* <DEDUP_REMOVED lines=15> */
[----:B------:R-:W-:Y:S01]  /*4e10*/  HFMA2.MMA R2, -RZ, RZ, 0, 0 ;  /* 0x00000000ff027435 */ /* 0x000fe200000001ff */
[----:B------:R-:W-:-:S05]  /*4e20*/  IMAD.MOV.U32 R6, RZ, RZ, c[0x0][0x168] ;  /* 0x00005a00ff067624 */ /* 0x000fca00078e00ff */
[----:B------:R-:W-:-:S04]  /*4e30*/  ISETP.NE.AND P0, PT, R6, 0x2, PT ;  /* 0x000000020600780c */ /* 0x000fc80003f05270 */
        /* <DEDUP_REMOVED lines=205> */
[C---:B------:R-:W-:Y:S01]  /*5b10*/  IMAD R16, R3.reuse, c[0x0][0x350], R16 ;  /* 0x0000d40003107a24 */ /* 0x040fe200078e0210 */
[----:B------:R-:W-:Y:S01]  /*5b20*/  @P0 IADD3 R4, -R2, RZ, RZ ;  /* 0x000000ff02040210 */ /* 0x000fe20007ffe1ff */
[----:B------:R-:W-:-:S04]  /*5b30*/  IMAD R0, R3, c[0x0][0x354], R0 ;  /* 0x0000d50003007a24 */ /* 0x000fc800078e0200 */
[----:B------:R-:W-:-:S04]  /*5b40*/  @P0 IMAD R5, R4, c[0x0][0x28c], R5 ;  /* 0x0000a30004050a24 */ /* 0x000fc800078e0205 */
[C---:B------:R-:W-:Y:S02]  /*5b50*/  @P0 IMAD R16, R5.reuse, c[0x0][0x358], R16 ;  /* 0x0000d60005100a24 */ /* 0x040fe400078e0210 */
[----:B------:R-:W-:Y:S02]  /*5b60*/  @P0 IMAD R0, R5, c[0x0][0x35c], R0 ;  /* 0x0000d70005000a24 */ /* 0x000fe400078e0200 */
.L_x_7006:
        /* <DEDUP_REMOVED lines=19> */
.L_x_7010:
[----:B------:R0:W5:Y:S01]  /*5ca0*/  LDG.E.U8 R2, [R4.64] ;  /* 0x0000002404027981 */ /* 0x000162000c1e1100 */
[----:B------:R-:W-:Y:S01]  /*5cb0*/  IMAD.MOV.U32 R3, RZ, RZ, RZ ;  /* 0x000000ffff037224 */ /* 0x000fe200078e00ff */
[----:B------:R-:W-:Y:S05]  /*5cc0*/  BRA `(.L_x_7012) ;  /* 0x00000d5000007947 */ /* 0x000fea0003800000 */
.L_x_7009:
        /* <DEDUP_REMOVED lines=8> */
.L_x_7014:
[----:B------:R-:W2:Y:S02]  /*5d50*/  LDG.E R2, [R4.64] ;  /* 0x0000002404027981 */ /* 0x000ea4000c1e1900 */
[----:B--2---:R-:W-:Y:S01]  /*5d60*/  SHF.R.S32.HI R3, RZ, 0x1f, R2 ;  /* 0x0000001fff037819 */ /* 0x004fe20000011402 */
[----:B------:R-:W-:Y:S05]  /*5d70*/  BRA `(.L_x_7012) ;  /* 0x00000ca000007947 */ /* 0x000fea0003800000 */
.L_x_7013:
[----:B------:R-:W2:Y:S02]  /*5d80*/  LDG.E.S16 R2, [R4.64] ;  /* 0x0000002404027981 */ /* 0x000ea4000c1e1700 */
[----:B--2---:R-:W-:Y:S01]  /*5d90*/  SHF.R.S32.HI R3, RZ, 0x1f, R2 ;  /* 0x0000001fff037819 */ /* 0x004fe20000011402 */
[----:B------:R-:W-:Y:S05]  /*5da0*/  BRA `(.L_x_7012) ;  /* 0x00000c7000007947 */ /* 0x000fea0003800000 */
.L_x_7008:
        /* <DEDUP_REMOVED lines=9> */
.L_x_7016:
[----:B------:R-:W2:Y:S02]  /*5e40*/  LDG.E.U16 R4, [R4.64] ;  /* 0x0000002404047981 */ /* 0x000ea4000c1e1500 */
[----:B--2---:R-:W-:-:S06]  /*5e50*/  HADD2.F32 R2, -RZ, R4.H0_H0 ;  /* 0x20000004ff027230 */ /* 0x004fcc0000004100 */
[----:B------:R-:W0:Y:S01]  /*5e60*/  F2I.S64.TRUNC R2, R2 ;  /* 0x0000000200027311 */ /* 0x000e22000020d900 */
[----:B------:R-:W-:Y:S05]  /*5e70*/  BRA `(.L_x_7012) ;  /* 0x00000ba000007947 */ /* 0x000fea0003800000 */
.L_x_7015:
        /* <DEDUP_REMOVED lines=9> */
.L_x_7018:
[----:B------:R-:W2:Y:S02]  /*5f10*/  LDG.E.U16 R4, [R4.64] ;  /* 0x0000002404047981 */ /* 0x000ea4000c1e1500 */
[----:B--2---:R-:W-:-:S06]  /*5f20*/  HADD2.F32 R2, -RZ, R4.H0_H0 ;  /* 0x20000004ff027230 */ /* 0x004fcc0000004100 */
[----:B------:R-:W0:Y:S01]  /*5f30*/  F2I.S64.TRUNC R2, R2 ;  /* 0x0000000200027311 */ /* 0x000e22000020d900 */
[----:B------:R-:W-:Y:S05]  /*5f40*/  BRA `(.L_x_7012) ;  /* 0x00000ad000007947 */ /* 0x000fea0003800000 */
.L_x_7017:
[----:B------:R-:W2:Y:S02]  /*5f50*/  LDG.E.64 R2, [R4.64] ;  /* 0x0000002404027981 */ /* 0x000ea4000c1e1b00 */
[----:B--2---:R-:W0:Y:S01]  /*5f60*/  F2I.S64.F64.TRUNC R2, R2 ;  /* 0x0000000200027311 */ /* 0x004e22000030d900 */
[----:B------:R-:W-:Y:S05]  /*5f70*/  BRA `(.L_x_7012) ;  /* 0x00000aa000007947 */ /* 0x000fea0003800000 */
.L_x_7007:
        /* <DEDUP_REMOVED lines=13> */
.L_x_7021:
[----:B------:R-:W2:Y:S02]  /*6050*/  LDG.E.64 R2, [R4.64] ;  /* 0x0000002404027981 */ /* 0x000ea4000c1e1b00 */
[----:B--2---:R-:W0:Y:S01]  /*6060*/  F2I.S64.F64.TRUNC R2, R2 ;  /* 0x0000000200027311 */ /* 0x004e22000030d900 */
[----:B------:R-:W-:Y:S05]  /*6070*/  BRA `(.L_x_7012) ;  /* 0x000009a000007947 */ /* 0x000fea0003800000 */
.L_x_7020:
        /* <DEDUP_REMOVED lines=27> */
.L_x_7023:
[----:B------:R-:W2:Y:S02]  /*6230*/  LDG.E.U8 R3, [R4.64] ;  /* 0x0000002404037981 */ /* 0x000ea4000c1e1100 */
[----:B--2---:R-:W-:-:S05]  /*6240*/  IMAD.SHL.U32 R0, R3, 0x2000000, RZ ;  /* 0x0200000003007824 */ /* 0x004fca00078e00ff */
        /* <DEDUP_REMOVED lines=12> */
.L_x_7022:
[----:B------:R-:W2:Y:S02]  /*6310*/  LDG.E.U16 R2, [R4.64] ;  /* 0x0000002404027981 */ /* 0x000ea4000c1e1500 */
[----:B--2---:R-:W-:-:S06]  /*6320*/  PRMT R2, RZ, 0x5410, R2 ;  /* 0x00005410ff027816 */ /* 0x004fcc0000000002 */
[----:B------:R-:W0:Y:S01]  /*6330*/  F2I.S64.TRUNC R2, R2 ;  /* 0x0000000200027311 */ /* 0x000e22000020d900 */
[----:B------:R-:W-:Y:S05]  /*6340*/  BRA `(.L_x_7012) ;  /* 0x000006d000007947 */ /* 0x000fea0003800000 */
.L_x_7019:
        /* <DEDUP_REMOVED lines=11> */
.L_x_7026:
[----:B------:R-:W2:Y:S01]  /*6400*/  LDG.E.U8 R4, [R4.64] ;  /* 0x0000002404047981 */ /* 0x000ea2000c1e1100 */
[----:B------:R-:W-:Y:S01]  /*6410*/  BSSY B0, `(.L_x_7027) ;  /* 0x0000018000007945 */ /* 0x000fe20003800000 */
[----:B------:R-:W-:Y:S02]  /*6420*/  MOV R2, RZ ;  /* 0x000000ff00027202 */ /* 0x000fe40000000f00 */
        /* <DEDUP_REMOVED lines=18> */
.L_x_7030:
[----:B------:R-:W-:Y:S05]  /*6550*/  BSYNC B1 ;  /* 0x0000000000017941 */ /* 0x000fea0003800000 */
.L_x_7029:
[----:B------:R-:W-:Y:S01]  /*6560*/  IMAD.SHL.U32 R2, R2, 0x100000, RZ ;  /* 0x0010000002027824 */ /* 0x000fe200078e00ff */
[----:B------:R-:W-:-:S04]  /*6570*/  LEA R3, R0, 0x3b800000, 0x17 ;  /* 0x3b80000000037811 */ /* 0x000fc800078eb8ff */
[----:B------:R-:W-:Y:S02]  /*6580*/  LOP3.LUT R2, R3, R2, R4, 0xfe, !PT ;  /* 0x0000000203027212 */ /* 0x000fe400078efe04 */
.L_x_7028:
[----:B------:R-:W-:Y:S05]  /*6590*/  BSYNC B0 ;  /* 0x0000000000007941 */ /* 0x000fea0003800000 */
.L_x_7027:
[----:B------:R-:W0:Y:S01]  /*65a0*/  F2I.S64.TRUNC R2, R2 ;  /* 0x0000000200027311 */ /* 0x000e22000020d900 */
[----:B------:R-:W-:Y:S05]  /*65b0*/  BRA `(.L_x_7012) ;  /* 0x0000046000007947 */ /* 0x000fea0003800000 */
.L_x_7025:
        /* <DEDUP_REMOVED lines=21> */
.L_x_7034:
[----:B------:R-:W-:Y:S05]  /*6710*/  BSYNC B1 ;  /* 0x0000000000017941 */ /* 0x000fea0003800000 */
.L_x_7033:
[----:B------:R-:W-:Y:S01]  /*6720*/  IMAD.SHL.U32 R2, R2, 0x200000, RZ ;  /* 0x0020000002027824 */ /* 0x000fe200078e00ff */
[----:B------:R-:W-:-:S04]  /*6730*/  LEA R3, R0, 0x37800000, 0x17 ;  /* 0x3780000000037811 */ /* 0x000fc800078eb8ff */
[----:B------:R-:W-:Y:S02]  /*6740*/  LOP3.LUT R2, R3, R2, R4, 0xfe, !PT ;  /* 0x0000000203027212 */ /* 0x000fe400078efe04 */
.L_x_7032:
[----:B------:R-:W-:Y:S05]  /*6750*/  BSYNC B0 ;  /* 0x0000000000007941 */ /* 0x000fea0003800000 */
.L_x_7031:
[----:B------:R-:W0:Y:S01]  /*6760*/  F2I.S64.TRUNC R2, R2 ;  /* 0x0000000200027311 */ /* 0x000e22000020d900 */
[----:B------:R-:W-:Y:S05]  /*6770*/  BRA `(.L_x_7012) ;  /* 0x000002a000007947 */ /* 0x000fea0003800000 */
.L_x_7024:
        /* <DEDUP_REMOVED lines=14> */
.L_x_7038:
[----:B------:R-:W-:Y:S05]  /*6860*/  BSYNC B0 ;  /* 0x0000000000007941 */ /* 0x000fea0003800000 */
.L_x_7037:
[----:B------:R-:W0:Y:S01]  /*6870*/  F2I.S64.TRUNC R2, R2 ;  /* 0x0000000200027311 */ /* 0x000e22000020d900 */
[----:B------:R-:W-:Y:S05]  /*6880*/  BRA `(.L_x_7012) ;  /* 0x0000019000007947 */ /* 0x000fea0003800000 */
.L_x_7011:
        /* <DEDUP_REMOVED lines=21> */
.L_x_7036:
[----:B------:R0:W5:Y:S01]  /*69e0*/  LDG.E.64 R2, [R4.64] ;  /* 0x0000002404027981 */ /* 0x000162000c1e1b00 */
[----:B------:R-:W-:Y:S05]  /*69f0*/  BRA `(.L_x_7012) ;  /* 0x0000002000007947 */ /* 0x000fea0003800000 */
.L_x_7035:
[----:B------:R0:W5:Y:S01]  /*6a00*/  LDG.E R2, [R4.64] ;  /* 0x0000002404027981 */ /* 0x000162000c1e1900 */
[----:B------:R-:W-:-:S03]  /*6a10*/  IMAD.MOV.U32 R3, RZ, RZ, RZ ;  /* 0x000000ffff037224 */ /* 0x000fc600078e00ff */
.L_x_7012:
        /* <DEDUP_REMOVED lines=27> */
.L_x_7040:
[----:B------:R-:W-:Y:S05]  /*6bd0*/  BSYNC B6 ;  /* 0x0000000000067941 */ /* 0x000fea0003800000 */
.L_x_7039:
        /* <DEDUP_REMOVED lines=14> */
.L_x_7044:
[----:B------:R0:W-:Y:S01]  /*6cc0*/  STG.E.U8 [R16.64], RZ ;  /* 0x000000ff10007986 */ /* 0x0001e2000c101124 */
[----:B------:R-:W-:Y:S05]  /*6cd0*/  BRA `(.L_x_7046) ;  /* 0x0000066000007947 */ /* 0x000fea0003800000 */
.L_x_7043:
        /* <DEDUP_REMOVED lines=8> */
.L_x_7048:
[----:B------:R0:W-:Y:S01]  /*6d60*/  STG.E [R16.64], RZ ;  /* 0x000000ff10007986 */ /* 0x0001e2000c101924 */
[----:B------:R-:W-:Y:S05]  /*6d70*/  BRA `(.L_x_7046) ;  /* 0x000005c000007947 */ /* 0x000fea0003800000 */
.L_x_7047:
[----:B------:R0:W-:Y:S01]  /*6d80*/  STG.E.U16 [R16.64], RZ ;  /* 0x000000ff10007986 */ /* 0x0001e2000c101524 */
[----:B------:R-:W-:Y:S05]  /*6d90*/  BRA `(.L_x_7046) ;  /* 0x000005a000007947 */ /* 0x000fea0003800000 */
.L_x_7042:
        /* <DEDUP_REMOVED lines=8> */
.L_x_7050:
[----:B------:R0:W-:Y:S01]  /*6e20*/  STG.E.U16 [R16.64], RZ ;  /* 0x000000ff10007986 */ /* 0x0001e2000c101524 */
[----:B------:R-:W-:Y:S05]  /*6e30*/  BRA `(.L_x_7046) ;  /* 0x0000050000007947 */ /* 0x000fea0003800000 */
.L_x_7049:
        /* <DEDUP_REMOVED lines=8> */
.L_x_7052:
[----:B------:R0:W-:Y:S01]  /*6ec0*/  STG.E [R16.64], RZ ;  /* 0x000000ff10007986 */ /* 0x0001e2000c101924 */
[----:B------:R-:W-:Y:S05]  /*6ed0*/  BRA `(.L_x_7046) ;  /* 0x0000046000007947 */ /* 0x000fea0003800000 */
.L_x_7051:
[----:B------:R0:W-:Y:S01]  /*6ee0*/  STG.E.64 [R16.64], RZ ;  /* 0x000000ff10007986 */ /* 0x0001e2000c101b24 */
[----:B------:R-:W-:Y:S05]  /*6ef0*/  BRA `(.L_x_7046) ;  /* 0x0000044000007947 */ /* 0x000fea0003800000 */
.L_x_7041:
        /* <DEDUP_REMOVED lines=10> */
.L_x_7055:
[----:B------:R0:W-:Y:S01]  /*6fa0*/  STG.E.128 [R16.64], RZ ;  /* 0x000000ff10007986 */ /* 0x0001e2000c101d24 */
[----:B------:R-:W-:Y:S05]  /*6fb0*/  BRA `(.L_x_7046) ;  /* 0x0000038000007947 */ /* 0x000fea0003800000 */
.L_x_7054:
        /* <DEDUP_REMOVED lines=8> */
.L_x_7057:
[----:B------:R0:W-:Y:S01]  /*7040*/  STG.E.U8 [R16.64], RZ ;  /* 0x000000ff10007986 */ /* 0x0001e2000c101124 */
[----:B------:R-:W-:Y:S05]  /*7050*/  BRA `(.L_x_7046) ;  /* 0x000002e000007947 */ /* 0x000fea0003800000 */
.L_x_7056:
[----:B------:R0:W-:Y:S01]  /*7060*/  STG.E.U16 [R16.64], RZ ;  /* 0x000000ff10007986 */ /* 0x0001e2000c101524 */
[----:B------:R-:W-:Y:S05]  /*7070*/  BRA `(.L_x_7046) ;  /* 0x000002c000007947 */ /* 0x000fea0003800000 */
.L_x_7053:
        /* <DEDUP_REMOVED lines=10> */
.L_x_7060:
[----:B------:R0:W-:Y:S01]  /*7120*/  STG.E.U8 [R16.64], RZ ;  /* 0x000000ff10007986 */ /* 0x0001e2000c101124 */
[----:B------:R-:W-:Y:S05]  /*7130*/  BRA `(.L_x_7046) ;  /* 0x0000020000007947 */ /* 0x000fea0003800000 */
.L_x_7059:
[----:B------:R0:W-:Y:S01]  /*7140*/  STG.E.U8 [R16.64], RZ ;  /* 0x000000ff10007986 */ /* 0x0001e2000c101124 */
[----:B------:R-:W-:Y:S05]  /*7150*/  BRA `(.L_x_7046) ;  /* 0x000001e000007947 */ /* 0x000fea0003800000 */
.L_x_7058:
[----:B------:R-:W-:-:S13]  /*7160*/  ISETP.NE.AND P0, PT, R0, 0x1c, PT ;  /* 0x0000001c0000780c */ /* 0x000fda0003f05270 */
[----:B------:R-:W-:Y:S05]  /*7170*/  @!P0 BRA `(.L_x_7061) ;  /* 0x000001b000008947 */ /* 0x000fea0003800000 */
[----:B------:R-:W-:-:S13]  /*7180*/  ISETP.NE.AND P0, PT, R0, 0x1d, PT ;  /* 0x0000001d0000780c */ /* 0x000fda0003f05270 */
[----:B------:R-:W-:Y:S05]  /*7190*/  @!P0 BRA `(.L_x_7062) ;  /* 0x0000017000008947 */ /* 0x000fea0003800000 */
[----:B------:R-:W-:-:S13]  /*71a0*/  ISETP.NE.AND P0, PT, R0, 0x2c, PT ;  /* 0x0000002c0000780c */ /* 0x000fda0003f05270 */
[----:B------:R0:W-:Y:S01]  /*71b0*/  @!P0 STG.E.U8 [R16.64], RZ ;  /* 0x000000ff10008986 */ /* 0x0001e2000c101124 */
[----:B------:R-:W-:Y:S05]  /*71c0*/  @!P0 BRA `(.L_x_7046) ;  /* 0x0000017000008947 */ /* 0x000fea0003800000 */
.L_x_7045:
[----:B------:R-:W-:Y:S01]  /*71d0*/  MOV R2, 0x0 ;  /* 0x0000000000027802 */ /* 0x000fe20000000f00 */
[----:B------:R-:W-:Y:S01]  /*71e0*/  IMAD.MOV.U32 R4, RZ, RZ, c[0x4][0x118] ;  /* 0x01004600ff047624 */ /* 0x000fe200078e00ff */
[----:B------:R-:W-:Y:S01]  /*71f0*/  MOV R11, c[0x4][0x2c] ;  /* 0x01000b00000b7a02 */ /* 0x000fe20000000f00 */
[----:B------:R-:W-:Y:S02]  /*7200*/  IMAD.MOV.U32 R5, RZ, RZ, c[0x4][0x11c] ;  /* 0x01004700ff057624 */ /* 0x000fe400078e00ff */
[----:B------:R-:W-:Y:S01]  /*7210*/  IMAD.MOV.U32 R6, RZ, RZ, c[0x4][0x120] ;  /* 0x01004800ff067624 */ /* 0x000fe200078e00ff */
[----:B------:R-:W1:Y:S01]  /*7220*/  LDC.64 R2, c[0x4][R2] ;  /* 0x0100000002027b82 */ /* 0x000e620000000a00 */
[----:B------:R-:W-:Y:S02]  /*7230*/  IMAD.MOV.U32 R7, RZ, RZ, c[0x4][0x124] ;  /* 0x01004900ff077624 */ /* 0x000fe400078e00ff */
[----:B------:R-:W-:-:S02]  /*7240*/  IMAD.MOV.U32 R8, RZ, RZ, 0x65 ;  /* 0x00000065ff087424 */ /* 0x000fc400078e00ff */
        /* <DEDUP_REMOVED lines=12> */
.L_x_7062:
[----:B------:R0:W-:Y:S01]  /*7310*/  STG.E.64 [R16.64], RZ ;  /* 0x000000ff10007986 */ /* 0x0001e2000c101b24 */
[----:B------:R-:W-:Y:S05]  /*7320*/  BRA `(.L_x_7046) ;  /* 0x0000001000007947 */ /* 0x000fea0003800000 */
.L_x_7061:
[----:B------:R0:W-:Y:S02]  /*7330*/  STG.E [R16.64], RZ ;  /* 0x000000ff10007986 */ /* 0x0001e4000c101924 */
.L_x_7046:
[----:B------:R-:W-:Y:S02]  /*7340*/  IADD3 R23, R23, 0x80, RZ ;  /* 0x0000008017177810 */ /* 0x000fe40007ffe0ff */
.L_x_6948:
[----:B------:R-:W-:Y:S05]  /*7350*/  BSYNC B7 ;  /* 0x0000000000077941 */ /* 0x000fea0003800000 */
.L_x_6947:
[----:B------:R-:W-:-:S13]  /*7360*/  ISETP.GE.AND P0, PT, R23, c[0x0][0x160], PT ;  /* 0x0000580017007a0c */ /* 0x000fda0003f06270 */
[----:B------:R-:W-:Y:S05]  /*7370*/  @P0 EXIT ;  /* 0x000000000000094d */ /* 0x000fea0003800000 */
        /* <DEDUP_REMOVED lines=228> */
.L_x_7063:
        /* <DEDUP_REMOVED lines=19> */
.L_x_7067:
[----:B------:R0:W5:Y:S01]  /*82f0*/  LDG.E.U8 R2, [R4.64] ;  /* 0x0000002404027981 */ /* 0x000162000c1e1100 */
[----:B------:R-:W-:Y:S01]  /*8300*/  IMAD.MOV.U32 R3, RZ, RZ, RZ ;  /* 0x000000ffff037224 */ /* 0x000fe200078e00ff */
[----:B------:R-:W-:Y:S05]  /*8310*/  BRA `(.L_x_7069) ;  /* 0x00000d5000007947 */ /* 0x000fea0003800000 */
.L_x_7066:
        /* <DEDUP_REMOVED lines=8> */
.L_x_7071:
[----:B------:R-:W2:Y:S02]  /*83a0*/  LDG.E R2, [R4.64] ;  /* 0x0000002404027981 */ /* 0x000ea4000c1e1900 */
[----:B--2---:R-:W-:Y:S01]  /*83b0*/  SHF.R.S32.HI R3, RZ, 0x1f, R2 ;  /* 0x0000001fff037819 */ /* 0x004fe20000011402 */
[----:B------:R-:W-:Y:S05]  /*83c0*/  BRA `(.L_x_7069) ;  /* 0x00000ca000007947 */ /* 0x000fea0003800000 */
.L_x_7070:
[----:B------:R-:W2:Y:S02]  /*83d0*/  LDG.E.S16 R2, [R4.64] ;  /* 0x0000002404027981 */ /* 0x000ea4000c1e1700 */
[----:B--2---:R-:W-:Y:S01]  /*83e0*/  SHF.R.S32.HI R3, RZ, 0x1f, R2 ;  /* 0x0000001fff037819 */ /* 0x004fe20000011402 */
[----:B------:R-:W-:Y:S05]  /*83f0*/  BRA `(.L_x_7069) ;  /* 0x00000c7000007947 */ /* 0x000fea0003800000 */
.L_x_7065:
        /* <DEDUP_REMOVED lines=9> */
.L_x_7073:
[----:B------:R-:W2:Y:S02]  /*8490*/  LDG.E.U16 R4, [R4.64] ;  /* 0x0000002404047981 */ /* 0x000ea4000c1e1500 */
[----:B--2---:R-:W-:-:S06]  /*84a0*/  HADD2.F32 R2, -RZ, R4.H0_H0 ;  /* 0x20000004ff027230 */ /* 0x004fcc0000004100 */
[----:B------:R-:W0:Y:S01]  /*84b0*/  F2I.S64.TRUNC R2, R2 ;  /* 0x0000000200027311 */ /* 0x000e22000020d900 */
[----:B------:R-:W-:Y:S05]  /*84c0*/  BRA `(.L_x_7069) ;  /* 0x00000ba000007947 */ /* 0x000fea0003800000 */
.L_x_7072:
        /* <DEDUP_REMOVED lines=9> */
.L_x_7075:
[----:B------:R-:W2:Y:S02]  /*8560*/  LDG.E.U16 R4, [R4.64] ;  /* 0x0000002404047981 */ /* 0x000ea4000c1e1500 */
[----:B--2---:R-:W-:-:S06]  /*8570*/  HADD2.F32 R2, -RZ, R4.H0_H0 ;  /* 0x20000004ff027230 */ /* 0x004fcc0000004100 */
[----:B------:R-:W0:Y:S01]  /*8580*/  F2I.S64.TRUNC R2, R2 ;  /* 0x0000000200027311 */ /* 0x000e22000020d900 */
[----:B------:R-:W-:Y:S05]  /*8590*/  BRA `(.L_x_7069) ;  /* 0x00000ad000007947 */ /* 0x000fea0003800000 */
.L_x_7074:
[----:B------:R-:W2:Y:S02]  /*85a0*/  LDG.E.64 R2, [R4.64] ;  /* 0x0000002404027981 */ /* 0x000ea4000c1e1b00 */
[----:B--2---:R-:W0:Y:S01]  /*85b0*/  F2I.S64.F64.TRUNC R2, R2 ;  /* 0x0000000200027311 */ /* 0x004e22000030d900 */
[----:B------:R-:W-:Y:S05]  /*85c0*/  BRA `(.L_x_7069) ;  /* 0x00000aa000007947 */ /* 0x000fea0003800000 */
.L_x_7064:
        /* <DEDUP_REMOVED lines=9> */
[----:B------:R-:W-:Y:S01]  /*8660*/  HFMA2.MMA R3, -RZ, RZ, 0, 0 ;  /* 0x00000000ff037435 */ /* 0x000fe200000001ff */
[----:B--2---:R-:W-:-:S04]  /*8670*/  ISETP.NE.AND P0, PT, R4, RZ, PT ;  /* 0x000000ff0400720c */ /* 0x004fc80003f05270 */
[----:B------:R-:W-:Y:S01]  /*8680*/  SEL R2, RZ, 0x1, !P0 ;  /* 0x00000001ff027807 */ /* 0x000fe20004000000 */
[----:B------:R-:W-:Y:S05]  /*8690*/  BRA `(.L_x_7069) ;  /* 0x000009d000007947 */ /* 0x000fea0003800000 */
.L_x_7078:
[----:B------:R-:W2:Y:S02]  /*86a0*/  LDG.E.64 R2, [R4.64] ;  /* 0x0000002404027981 */ /* 0x000ea4000c1e1b00 */
[----:B--2---:R-:W0:Y:S01]  /*86b0*/  F2I.S64.F64.TRUNC R2, R2 ;  /* 0x0000000200027311 */ /* 0x004e22000030d900 */
[----:B------:R-:W-:Y:S05]  /*86c0*/  BRA `(.L_x_7069) ;  /* 0x000009a000007947 */ /* 0x000fea0003800000 */
.L_x_7077:
        /* <DEDUP_REMOVED lines=27> */
.L_x_7080:
        /* <DEDUP_REMOVED lines=14> */
.L_x_7079:
[----:B------:R-:W2:Y:S02]  /*8960*/  LDG.E.U16 R2, [R4.64] ;  /* 0x0000002404027981 */ /* 0x000ea4000c1e1500 */
[----:B--2---:R-:W-:-:S06]  /*8970*/  PRMT R2, RZ, 0x5410, R2 ;  /* 0x00005410ff027816 */ /* 0x004fcc0000000002 */
[----:B------:R-:W0:Y:S01]  /*8980*/  F2I.S64.TRUNC R2, R2 ;  /* 0x0000000200027311 */ /* 0x000e22000020d900 */
[----:B------:R-:W-:Y:S05]  /*8990*/  BRA `(.L_x_7069) ;  /* 0x000006d000007947 */ /* 0x000fea0003800000 */
.L_x_7076:
        /* <DEDUP_REMOVED lines=11> */
.L_x_7083:
        /* <DEDUP_REMOVED lines=21> */
.L_x_7087:
[----:B------:R-:W-:Y:S05]  /*8ba0*/  BSYNC B1 ;  /* 0x0000000000017941 */ /* 0x000fea0003800000 */
.L_x_7086:
[----:B------:R-:W-:Y:S01]  /*8bb0*/  IMAD.SHL.U32 R2, R2, 0x100000, RZ ;  /* 0x0010000002027824 */ /* 0x000fe200078e00ff */
[----:B------:R-:W-:-:S04]  /*8bc0*/  LEA R3, R0, 0x3b800000, 0x17 ;  /* 0x3b80000000037811 */ /* 0x000fc800078eb8ff */
[----:B------:R-:W-:Y:S02]  /*8bd0*/  LOP3.LUT R2, R3, R2, R4, 0xfe, !PT ;  /* 0x0000000203027212 */ /* 0x000fe400078efe04 */
.L_x_7085:
[----:B------:R-:W-:Y:S05]  /*8be0*/  BSYNC B0 ;  /* 0x0000000000007941 */ /* 0x000fea0003800000 */
.L_x_7084:
[----:B------:R-:W0:Y:S01]  /*8bf0*/  F2I.S64.TRUNC R2, R2 ;  /* 0x0000000200027311 */ /* 0x000e22000020d900 */
[----:B------:R-:W-:Y:S05]  /*8c00*/  BRA `(.L_x_7069) ;  /* 0x0000046000007947 */ /* 0x000fea0003800000 */
.L_x_7082:
        /* <DEDUP_REMOVED lines=21> */
.L_x_7091:
[----:B------:R-:W-:Y:S05]  /*8d60*/  BSYNC B1 ;  /* 0x0000000000017941 */ /* 0x000fea0003800000 */
.L_x_7090:
[----:B------:R-:W-:Y:S01]  /*8d70*/  IMAD.SHL.U32 R2, R2, 0x200000, RZ ;  /* 0x0020000002027824 */ /* 0x000fe200078e00ff */
[----:B------:R-:W-:-:S04]  /*8d80*/  LEA R3, R0, 0x37800000, 0x17 ;  /* 0x3780000000037811 */ /* 0x000fc800078eb8ff */
[----:B------:R-:W-:Y:S02]  /*8d90*/  LOP3.LUT R2, R3, R2, R4, 0xfe, !PT ;  /* 0x0000000203027212 */ /* 0x000fe400078efe04 */
.L_x_7089:
[----:B------:R-:W-:Y:S05]  /*8da0*/  BSYNC B0 ;  /* 0x0000000000007941 */ /* 0x000fea0003800000 */
.L_x_7088:
[----:B------:R-:W0:Y:S01]  /*8db0*/  F2I.S64.TRUNC R2, R2 ;  /* 0x0000000200027311 */ /* 0x000e22000020d900 */
[----:B------:R-:W-:Y:S05]  /*8dc0*/  BRA `(.L_x_7069) ;  /* 0x000002a000007947 */ /* 0x000fea0003800000 */
.L_x_7081:
        /* <DEDUP_REMOVED lines=14> */
.L_x_7095:
[----:B------:R-:W-:Y:S05]  /*8eb0*/  BSYNC B0 ;  /* 0x0000000000007941 */ /* 0x000fea0003800000 */
.L_x_7094:
[----:B------:R-:W0:Y:S01]  /*8ec0*/  F2I.S64.TRUNC R2, R2 ;  /* 0x0000000200027311 */ /* 0x000e22000020d900 */
[----:B------:R-:W-:Y:S05]  /*8ed0*/  BRA `(.L_x_7069) ;  /* 0x0000019000007947 */ /* 0x000fea0003800000 */
.L_x_7068:
[----:B------:R-:W-:Y:S01]  /*8ee0*/  MOV R2, 0x0 ;  /* 0x0000000000027802 */ /* 0x000fe20000000f00 */
[----:B------:R-:W-:Y:S01]  /*8ef0*/  IMAD.MOV.U32 R4, RZ, RZ, c[0x4][0x118] ;  /* 0x01004600ff047624 */ /* 0x000fe200078e00ff */
[----:B------:R-:W-:Y:S01]  /*8f00*/  MOV R10, c[0x4][0x20] ;  /* 0x01000800000a7a02 */ /* 0x000fe20000000f00 */
[----:B------:R-:W-:Y:S02]  /*8f10*/  IMAD.MOV.U32 R5, RZ, RZ, c[0x4][0x11c] ;  /* 0x01004700ff057624 */ /* 0x000fe400078e00ff */
[----:B------:R-:W-:Y:S01]  /*8f20*/  IMAD.MOV.U32 R6, RZ, RZ, c[0x4][0x120] ;  /* 0x01004800ff067624 */ /* 0x000fe200078e00ff */
[----:B------:R-:W0:Y:S01]  /*8f30*/  LDC.64 R2, c[0x4][R2] ;  /* 0x0100000002027b82 */ /* 0x000e220000000a00 */
[----:B------:R-:W-:-:S02]  /*8f40*/  IMAD.MOV.U32 R7, RZ, RZ, c[0x4][0x124] ;  /* 0x01004900ff077624 */ /* 0x000fc400078e00ff */
[----:B------:R-:W-:Y:S02]  /*8f50*/  IMAD.MOV.U32 R8, RZ, RZ, 0x4e ;  /* 0x0000004eff087424 */ /* 0x000fe400078e00ff */
        /* <DEDUP_REMOVED lines=13> */
.L_x_7093:
[----:B------:R0:W5:Y:S01]  /*9030*/  LDG.E.64 R2, [R4.64] ;  /* 0x0000002404027981 */ /* 0x000162000c1e1b00 */
[----:B------:R-:W-:Y:S05]  /*9040*/  BRA `(.L_x_7069) ;  /* 0x0000002000007947 */ /* 0x000fea0003800000 */
.L_x_7092:
[----:B------:R0:W5:Y:S01]  /*9050*/  LDG.E R2, [R4.64] ;  /* 0x0000002404027981 */ /* 0x000162000c1e1900 */
[----:B------:R-:W-:-:S03]  /*9060*/  IMAD.MOV.U32 R3, RZ, RZ, RZ ;  /* 0x000000ffff037224 */ /* 0x000fc600078e00ff */
.L_x_7069:
        /* <DEDUP_REMOVED lines=9> */
[----:B------:R-:W-:Y:S01]  /*9100*/  HFMA2.MMA R12, -RZ, RZ, 0, 5.9604644775390625e-08 ;  /* 0x00000001ff0c7435 */ /* 0x000fe200000001ff */
[----:B------:R-:W-:Y:S02]  /*9110*/  IMAD.MOV.U32 R4, RZ, RZ, c[0x4][0x128] ;  /* 0x01004a00ff047624 */ /* 0x000fe400078e00ff */
[----:B------:R-:W-:Y:S02]  /*9120*/  IMAD.MOV.U32 R5, RZ, RZ, c[0x4][0x12c] ;  /* 0x01004b00ff057624 */ /* 0x000fe400078e00ff */
[----:B------:R-:W0:Y:S01]  /*9130*/  LDC.64 R2, c[0x4][R2] ;  /* 0x0100000002027b82 */ /* 0x000e220000000a00 */
[----:B------:R-:W-:Y:S02]  /*9140*/  IMAD.MOV.U32 R6, RZ, RZ, c[0x4][0x110] ;  /* 0x01004400ff067624 */ /* 0x000fe400078e00ff */
[----:B------:R-:W-:Y:S02]  /*9150*/  IMAD.MOV.U32 R7, RZ, RZ, c[0x4][0x114] ;  /* 0x01004500ff077624 */ /* 0x000fe400078e00ff */
[----:B------:R-:W-:-:S02]  /*9160*/  IMAD.MOV.U32 R8, RZ, RZ, 0x2c ;  /* 0x0000002cff087424 */ /* 0x000fc400078e00ff */
[----:B------:R-:W-:Y:S02]  /*9170*/  IMAD.MOV.U32 R10, RZ, RZ, c[0x4][0x8] ;  /* 0x01000200ff0a7624 */ /* 0x000fe400078e00ff */
[----:B------:R-:W-:Y:S02]  /*9180*/  IMAD.MOV.U32 R11, RZ, RZ, c[0x4][0xc] ;  /* 0x01000300ff0b7624 */ /* 0x000fe400078e00ff */
        /* <DEDUP_REMOVED lines=9> */
.L_x_7097:
[----:B------:R-:W-:Y:S05]  /*9220*/  BSYNC B6 ;  /* 0x0000000000067941 */ /* 0x000fea0003800000 */
.L_x_7096:
        /* <DEDUP_REMOVED lines=14> */
.L_x_7101:
[----:B------:R-:W-:Y:S01]  /*9310*/  STG.E.U8 [R16.64], RZ ;  /* 0x000000ff10007986 */ /* 0x000fe2000c101124 */
[----:B------:R-:W-:Y:S05]  /*9320*/  EXIT ;  /* 0x000000000000794d */ /* 0x000fea0003800000 */
.L_x_7100:
        /* <DEDUP_REMOVED lines=8> */
.L_x_7104:
[----:B------:R-:W-:Y:S01]  /*93b0*/  STG.E [R16.64], RZ ;  /* 0x000000ff10007986 */ /* 0x000fe2000c101924 */
[----:B------:R-:W-:Y:S05]  /*93c0*/  EXIT ;  /* 0x000000000000794d */ /* 0x000fea0003800000 */
.L_x_7103:
[----:B------:R-:W-:Y:S01]  /*93d0*/  STG.E.U16 [R16.64], RZ ;  /* 0x000000ff10007986 */ /* 0x000fe2000c101524 */
[----:B------:R-:W-:Y:S05]  /*93e0*/  EXIT ;  /* 0x000000000000794d */ /* 0x000fea0003800000 */
.L_x_7099:
        /* <DEDUP_REMOVED lines=8> */
.L_x_7106:
[----:B------:R-:W-:Y:S01]  /*9470*/  STG.E.U16 [R16.64], RZ ;  /* 0x000000ff10007986 */ /* 0x000fe2000c101524 */
[----:B------:R-:W-:Y:S05]  /*9480*/  EXIT ;  /* 0x000000000000794d */ /* 0x000fea0003800000 */
.L_x_7105:
        /* <DEDUP_REMOVED lines=8> */
.L_x_7108:
[----:B------:R-:W-:Y:S01]  /*9510*/  STG.E [R16.64], RZ ;  /* 0x000000ff10007986 */ /* 0x000fe2000c101924 */
[----:B------:R-:W-:Y:S05]  /*9520*/  EXIT ;  /* 0x000000000000794d */ /* 0x000fea0003800000 */
.L_x_7107:
[----:B------:R-:W-:Y:S01]  /*9530*/  STG.E.64 [R16.64], RZ ;  /* 0x000000ff10007986 */ /* 0x000fe2000c101b24 */
[----:B------:R-:W-:Y:S05]  /*9540*/  EXIT ;  /* 0x000000000000794d */ /* 0x000fea0003800000 */
.L_x_7098:
        /* <DEDUP_REMOVED lines=10> */
.L_x_7111:
[----:B------:R-:W-:Y:S01]  /*95f0*/  STG.E.128 [R16.64], RZ ;  /* 0x000000ff10007986 */ /* 0x000fe2000c101d24 */
[----:B------:R-:W-:Y:S05]  /*9600*/  EXIT ;  /* 0x000000000000794d */ /* 0x000fea0003800000 */
.L_x_7110:
        /* <DEDUP_REMOVED lines=8> */
.L_x_7113:
[----:B------:R-:W-:Y:S01]  /*9690*/  STG.E.U8 [R16.64], RZ ;  /* 0x000000ff10007986 */ /* 0x000fe2000c101124 */
[----:B------:R-:W-:Y:S05]  /*96a0*/  EXIT ;  /* 0x000000000000794d */ /* 0x000fea0003800000 */
.L_x_7112:
[----:B------:R-:W-:Y:S01]  /*96b0*/  STG.E.U16 [R16.64], RZ ;  /* 0x000000ff10007986 */ /* 0x000fe2000c101524 */
[----:B------:R-:W-:Y:S05]  /*96c0*/  EXIT ;  /* 0x000000000000794d */ /* 0x000fea0003800000 */
.L_x_7109:
        /* <DEDUP_REMOVED lines=10> */
.L_x_7116:
[----:B------:R-:W-:Y:S01]  /*9770*/  STG.E.U8 [R16.64], RZ ;  /* 0x000000ff10007986 */ /* 0x000fe2000c101124 */
[----:B------:R-:W-:Y:S05]  /*9780*/  EXIT ;  /* 0x000000000000794d */ /* 0x000fea0003800000 */
.L_x_7115:
[----:B------:R-:W-:Y:S01]  /*9790*/  STG.E.U8 [R16.64], RZ ;  /* 0x000000ff10007986 */ /* 0x000fe2000c101124 */
[----:B------:R-:W-:Y:S05]  /*97a0*/  EXIT ;  /* 0x000000000000794d */ /* 0x000fea0003800000 */
.L_x_7114:
[----:B------:R-:W-:-:S13]  /*97b0*/  ISETP.NE.AND P0, PT, R0, 0x1c, PT ;  /* 0x0000001c0000780c */ /* 0x000fda0003f05270 */
[----:B------:R-:W-:Y:S05]  /*97c0*/  @!P0 BRA `(.L_x_7117) ;  /* 0x000001b000008947 */ /* 0x000fea0003800000 */
[----:B------:R-:W-:-:S13]  /*97d0*/  ISETP.NE.AND P0, PT, R0, 0x1d, PT ;  /* 0x0000001d0000780c */ /* 0x000fda0003f05270 */
[----:B------:R-:W-:Y:S05]  /*97e0*/  @!P0 BRA `(.L_x_7118) ;  /* 0x0000017000008947 */ /* 0x000fea0003800000 */
[----:B------:R-:W-:-:S13]  /*97f0*/  ISETP.NE.AND P0, PT, R0, 0x2c, PT ;  /* 0x0000002c0000780c */ /* 0x000fda0003f05270 */
[----:B------:R0:W-:Y:S01]  /*9800*/  @!P0 STG.E.U8 [R16.64], RZ ;  /* 0x000000ff10008986 */ /* 0x0001e2000c101124 */
[----:B------:R-:W-:Y:S05]  /*9810*/  @!P0 EXIT ;  /* 0x000000000000894d */ /* 0x000fea0003800000 */
.L_x_7102:
[----:B------:R-:W-:Y:S01]  /*9820*/  MOV R2, 0x0 ;  /* 0x0000000000027802 */ /* 0x000fe20000000f00 */
[----:B------:R-:W-:Y:S02]  /*9830*/  IMAD.MOV.U32 R4, RZ, RZ, c[0x4][0x118] ;  /* 0x01004600ff047624 */ /* 0x000fe400078e00ff */
[----:B------:R-:W-:Y:S02]  /*9840*/  IMAD.MOV.U32 R5, RZ, RZ, c[0x4][0x11c] ;  /* 0x01004700ff057624 */ /* 0x000fe400078e00ff */
[----:B------:R-:W-:Y:S01]  /*9850*/  IMAD.MOV.U32 R6, RZ, RZ, c[0x4][0x120] ;  /* 0x01004800ff067624 */ /* 0x000fe200078e00ff */
[----:B------:R-:W1:Y:S01]  /*9860*/  LDC.64 R2, c[0x4][R2] ;  /* 0x0100000002027b82 */ /* 0x000e620000000a00 */
[----:B------:R-:W-:Y:S02]  /*9870*/  IMAD.MOV.U32 R7, RZ, RZ, c[0x4][0x124] ;  /* 0x01004900ff077624 */ /* 0x000fe400078e00ff */
        /* <DEDUP_REMOVED lines=13> */
[----:B------:R-:W-:Y:S05]  /*9950*/  EXIT ;  /* 0x000000000000794d */ /* 0x000fea0003800000 */
.L_x_7118:
[----:B------:R-:W-:Y:S01]  /*9960*/  STG.E.64 [R16.64], RZ ;  /* 0x000000ff10007986 */ /* 0x000fe2000c101b24 */
[----:B------:R-:W-:Y:S05]  /*9970*/  EXIT ;  /* 0x000000000000794d */ /* 0x000fea0003800000 */
.L_x_7117:
[----:B------:R-:W-:Y:S01]  /*9980*/  STG.E [R16.64], RZ ;  /* 0x000000ff10007986 */ /* 0x000fe2000c101924 */
[----:B------:R-:W-:Y:S05]  /*9990*/  EXIT ;  /* 0x000000000000794d */ /* 0x000fea0003800000 */
.L_x_7119:
        /* <DEDUP_REMOVED lines=14> */
.L_x_27354:


//--------------------- .text._ZN2at6native27unrolled_elementwise_kernelIZZZNS0_67_GLOBAL__N__bb565c37_34_ValidateCompressedIndicesKernel_cu_33a4b88b42_validate_compressed_sparse_indices_kernelILNS2_8CDimNameE1ENS2_18CUDAKernelLauncherENS2_14EmptyVecKernelENS2_8DummyVecELm0EEEvRKNS_6TensorESA_lllENKUlvE0_clEvENKUlvE0_clEvEUllE_St5arrayIPcLm2EELi4E23TrivialOffsetCalculatorILi1EjESI_NS0_6memory12LoadWithCastILi1EEENSJ_13StoreWithCastILi1EEEEEviT_T0_T2_T3_T4_T5_ --------------------------
	.section	.text._ZN2at6native27unrolled_elementwise_kernelIZZZNS0_67_GLOBAL__N__bb565c37_34_ValidateCompressedIndicesKernel_cu_33a4b88b42_validate_compressed_sparse_indices_kernelILNS2_8CDimNameE1ENS2_18CUDAKernelLauncherENS2_14EmptyVecKernelENS2_8DummyVecELm0EEEvRKNS_6TensorESA_lllENKUlvE0_clEvENKUlvE0_clEvEUllE_St5arrayIPcLm2EELi4E23TrivialOffsetCalculatorILi1EjESI_NS0_6memory12LoadWithCastILi1EEENSJ_13StoreWithCastILi1EEEEEviT_T0_T2_T3_T4_T5_,"ax",@progbits
	.sectioninfo	@"SHI_REGISTERS=31"
	.align	128
        .global         _ZN2at6native27unrolled_elementwise_kernelIZZZNS0_67_GLOBAL__N__bb565c37_34_ValidateCompressedIndicesKernel_cu_33a4b88b42_validate_compressed_sparse_indices_kernelILNS2_8CDimNameE1ENS2_18CUDAKernelLauncherENS2_14EmptyVecKernelENS2_8DummyVecELm0EEEvRKNS_6TensorESA_lllENKUlvE0_clEvENKUlvE0_clEvEUllE_St5arrayIPcLm2EELi4E23TrivialOffsetCalculatorILi1EjESI_NS0_6memory12LoadWithCastILi1EEENSJ_13StoreWithCastILi1EEEEEviT_T0_T2_T3_T4_T5_
        .type           _ZN2at6native27unrolled_elementwise_kernelIZZZNS0_67_GLOBAL__N__bb565c37_34_ValidateCompressedIndicesKernel_cu_33a4b88b42_validate_compressed_sparse_indices_kernelILNS2_8CDimNameE1ENS2_18CUDAKernelLauncherENS2_14EmptyVecKernelENS2_8DummyVecELm0EEEvRKNS_6TensorESA_lllENKUlvE0_clEvENKUlvE0_clEvEUllE_St5arrayIPcLm2EELi4E23TrivialOffsetCalculatorILi1EjESI_NS0_6memory12LoadWithCastILi1EEENSJ_13StoreWithCastILi1EEEEEviT_T0_T2_T3_T4_T5_,@function
        .size           _ZN2at6native27unrolled_elementwise_kernelIZZZNS0_67_GLOBAL__N__bb565c37_34_ValidateCompressedIndicesKernel_cu_33a4b88b42_validate_compressed_sparse_indices_kernelILNS2_8CDimNameE1ENS2_18CUDAKernelLauncherENS2_14EmptyVecKernelENS2_8DummyVecELm0EEEvRKNS_6TensorESA_lllENKUlvE0_clEvENKUlvE0_clEvEUllE_St5arrayIPcLm2EELi4E23TrivialOffsetCalculatorILi1EjESI_NS0_6memory12LoadWithCastILi1EEENSJ_13StoreWithCastILi1EEEEEviT_T0_T2_T3_T4_T5_,(.L_x_27355 - _ZN2at6native27unrolled_elementwise_kernelIZZZNS0_67_GLOBAL__N__bb565c37_34_ValidateCompressedIndicesKernel_cu_33a4b88b42_validate_compressed_sparse_indices_kernelILNS2_8CDimNameE1ENS2_18CUDAKernelLauncherENS2_14EmptyVecKernelENS2_8DummyVecELm0EEEvRKNS_6TensorESA_lllENKUlvE0_clEvENKUlvE0_clEvEUllE_St5arrayIPcLm2EELi4E23TrivialOffsetCalculatorILi1EjESI_NS0_6memory12LoadWithCastILi1EEENSJ_13StoreWithCastILi1EEEEEviT_T0_T2_T3_T4_T5_)
        .other          _ZN2at6native27unrolled_elementwise_kernelIZZZNS0_67_GLOBAL__N__bb565c37_34_ValidateCompressedIndicesKernel_cu_33a4b88b42_validate_compressed_sparse_indices_kernelILNS2_8CDimNameE1ENS2_18CUDAKernelLauncherENS2_14EmptyVecKernelENS2_8DummyVecELm0EEEvRKNS_6TensorESA_lllENKUlvE0_clEvENKUlvE0_clEvEUllE_St5arrayIPcLm2EELi4E23TrivialOffsetCalculatorILi1EjESI_NS0_6memory12LoadWithCastILi1EEENSJ_13StoreWithCastILi1EEEEEviT_T0_T2_T3_T4_T5_,@"STO_CUDA_ENTRY STV_DEFAULT"
_ZN2at6native27unrolled_elementwise_kernelIZZZNS0_67_GLOBAL__N__bb565c37_34_ValidateCompressedIndicesKernel_cu_33a4b88b42_validate_compressed_sparse_indices_kernelILNS2_8CDimNameE1ENS2_18CUDAKernelLauncherENS2_14EmptyVecKernelENS2_8DummyVecELm0EEEvRKNS_6TensorESA_lllENKUlvE0_clEvENKUlvE0_clEvEUllE_St5arrayIPcLm2EELi4E23TrivialOffsetCalculatorILi1EjESI_NS0_6memory12LoadWithCastILi1EEENSJ_13StoreWithCastILi1EEEEEviT_T0_T2_T3_T4_T5_:
.text._ZN2at6native27unrolled_elementwise_kernelIZZZNS0_67_GLOBAL__N__bb565c37_34_ValidateCompressedIndicesKernel_cu_33a4b88b42_validate_compressed_sparse_indices_kernelILNS2_8CDimNameE1ENS2_18CUDAKernelLauncherENS2_14EmptyVecKernelENS2_8DummyVecELm0EEEvRKNS_6TensorESA_lllENKUlvE0_clEvENKUlvE0_clEvEUllE_St5arrayIPcLm2EELi4E23TrivialOffsetCalculatorILi1EjESI_NS0_6memory12LoadWithCastILi1EEENSJ_13StoreWithCastILi1EEEEEviT_T0_T2_T3_T4_T5_:
[----:B------:R-:W-:Y:S02]  /*0000*/  IMAD.MOV.U32 R1, RZ, RZ, c[0x0][0x28] ;  /* 0x00000a00ff017624 */ /* 0x000fe400078e00ff */
[----:B------:R-:W0:Y:S01]  /*0010*/  S2R R28, SR_CTAID.X ;  /* 0x00000000001c7919 */ /* 0x000e220000002500 */
[----:B------:R-:W-:Y:S01]  /*0020*/  IMAD.MOV.U32 R3, RZ, RZ, -0x200 ;  /* 0xfffffe00ff037424 */ /* 0x000fe200078e00ff */
[----:B------:R-:W1:Y:S01]  /*0030*/  LDC.U8 R26, c[0x0][0x194] ;  /* 0x00006500ff1a7b82 */ /* 0x000e620000000000 */
[----:B------:R-:W-:Y:S01]  /*0040*/  ULDC.64 UR36, c[0x0][0x118] ;  /* 0x0000460000247ab9 */ /* 0x000fe20000000a00 */
[----:B------:R-:W2:Y:S01]  /*0050*/  S2R R27, SR_TID.X ;  /* 0x00000000001b7919 */ /* 0x000ea20000002100 */
[----:B------:R-:W-:Y:S01]  /*0060*/  BSSY B6, `(.L_x_7120) ;  /* 0x00000f3000067945 */ /* 0x000fe20003800000 */
[----:B------:R-:W-:Y:S01]  /*0070*/  CS2R R24, SRZ ;  /* 0x0000000000187805 */ /* 0x000fe2000001ff00 */
[----:B------:R-:W-:Y:S01]  /*0080*/  CS2R R22, SRZ ;  /* 0x0000000000167805 */ /* 0x000fe2000001ff00 */
[----:B0-----:R-:W-:-:S05]  /*0090*/  IMAD R2, R28, R3, c[0x0][0x160] ;  /* 0x000058001c027624 */ /* 0x001fca00078e0203 */
[----:B--2---:R-:W-:-:S13]  /*00a0*/  ISETP.GE.AND P0, PT, R27, R2, PT ;  /* 0x000000021b00720c */ /* 0x004fda0003f06270 */
[----:B------:R-:W-:Y:S05]  /*00b0*/  @P0 BRA `(.L_x_7121) ;  /* 0x00000ed000000947 */ /* 0x000fea0003800000 */
[----:B-1----:R-:W-:Y:S01]  /*00c0*/  PRMT R0, R26, 0x9910, RZ ;  /* 0x000099101a007816 */ /* 0x002fe200000000ff */
        /* <DEDUP_REMOVED lines=17> */
.L_x_7125:
[----:B------:R0:W5:Y:S01]  /*01e0*/  LDG.E.U8 R22, [R4.64] ;  /* 0x0000002404167981 */ /* 0x000162000c1e1100 */
[----:B------:R-:W-:Y:S01]  /*01f0*/  IMAD.MOV.U32 R23, RZ, RZ, RZ ;  /* 0x000000ffff177224 */ /* 0x000fe200078e00ff */
[----:B------:R-:W-:Y:S05]  /*0200*/  BRA `(.L_x_7127) ;  /* 0x00000d6000007947 */ /* 0x000fea0003800000 */
.L_x_7124:
        /* <DEDUP_REMOVED lines=8> */
.L_x_7129:
[----:B------:R-:W2:Y:S02]  /*0290*/  LDG.E R22, [R4.64] ;  /* 0x0000002404167981 */ /* 0x000ea4000c1e1900 */
[----:B--2---:R-:W-:Y:S01]  /*02a0*/  SHF.R.S32.HI R23, RZ, 0x1f, R22 ;  /* 0x0000001fff177819 */ /* 0x004fe20000011416 */
[----:B------:R-:W-:Y:S05]  /*02b0*/  BRA `(.L_x_7127) ;  /* 0x00000cb000007947 */ /* 0x000fea0003800000 */
.L_x_7128:
[----:B------:R-:W2:Y:S02]  /*02c0*/  LDG.E.S16 R22, [R4.64] ;  /* 0x0000002404167981 */ /* 0x000ea4000c1e1700 */
[----:B--2---:R-:W-:Y:S01]  /*02d0*/  SHF.R.S32.HI R23, RZ, 0x1f, R22 ;  /* 0x0000001fff177819 */ /* 0x004fe20000011416 */
[----:B------:R-:W-:Y:S05]  /*02e0*/  BRA `(.L_x_7127) ;  /* 0x00000c8000007947 */ /* 0x000fea0003800000 */
.L_x_7123:
        /* <DEDUP_REMOVED lines=9> */
.L_x_7131:
[----:B------:R-:W2:Y:S02]  /*0380*/  LDG.E.U16 R4, [R4.64] ;  /* 0x0000002404047981 */ /* 0x000ea4000c1e1500 */
[----:B--2---:R-:W-:-:S06]  /*0390*/  HADD2.F32 R22, -RZ, R4.H0_H0 ;  /* 0x20000004ff167230 */ /* 0x004fcc0000004100 */
[----:B------:R-:W0:Y:S01]  /*03a0*/  F2I.S64.TRUNC R22, R22 ;  /* 0x0000001600167311 */ /* 0x000e22000020d900 */
[----:B------:R-:W-:Y:S05]  /*03b0*/  BRA `(.L_x_7127) ;  /* 0x00000bb000007947 */ /* 0x000fea0003800000 */
.L_x_7130:
        /* <DEDUP_REMOVED lines=9> */
.L_x_7133:
[----:B------:R-:W2:Y:S02]  /*0450*/  LDG.E.U16 R4, [R4.64] ;  /* 0x0000002404047981 */ /* 0x000ea4000c1e1500 */
[----:B--2---:R-:W-:-:S06]  /*0460*/  HADD2.F32 R22, -RZ, R4.H0_H0 ;  /* 0x20000004ff167230 */ /* 0x004fcc0000004100 */
[----:B------:R-:W0:Y:S01]  /*0470*/  F2I.S64.TRUNC R22, R22 ;  /* 0x0000001600167311 */ /* 0x000e22000020d900 */
[----:B------:R-:W-:Y:S05]  /*0480*/  BRA `(.L_x_7127) ;  /* 0x00000ae000007947 */ /* 0x000fea0003800000 */
.L_x_7132:
[----:B------:R-:W2:Y:S02]  /*0490*/  LDG.E.64 R4, [R4.64] ;  /* 0x0000002404047981 */ /* 0x000ea4000c1e1b00 */
[----:B--2---:R0:W1:Y:S01]  /*04a0*/  F2I.S64.F64.TRUNC R22, R4 ;  /* 0x0000000400167311 */ /* 0x004062000030d900 */
[----:B------:R-:W-:Y:S05]  /*04b0*/  BRA `(.L_x_7127) ;  /* 0x00000ab000007947 */ /* 0x000fea0003800000 */
.L_x_7122:
        /* <DEDUP_REMOVED lines=13> */
.L_x_7136:
[----:B------:R-:W2:Y:S02]  /*0590*/  LDG.E.64 R4, [R4.64] ;  /* 0x0000002404047981 */ /* 0x000ea4000c1e1b00 */
[----:B--2---:R0:W1:Y:S01]  /*05a0*/  F2I.S64.F64.TRUNC R22, R4 ;  /* 0x0000000400167311 */ /* 0x004062000030d900 */
[----:B------:R-:W-:Y:S05]  /*05b0*/  BRA `(.L_x_7127) ;  /* 0x000009b000007947 */ /* 0x000fea0003800000 */
.L_x_7135:
        /* <DEDUP_REMOVED lines=27> */
.L_x_7138:
[----:B------:R-:W2:Y:S02]  /*0770*/  LDG.E.U8 R4, [R4.64] ;  /* 0x0000002404047981 */ /* 0x000ea4000c1e1100 */
[----:B--2---:R-:W-:-:S05]  /*0780*/  IMAD.SHL.U32 R0, R4, 0x2000000, RZ ;  /* 0x0200000004007824 */ /* 0x004fca00078e00ff */
[----:B------:R-:W-:-:S13]  /*0790*/  ISETP.GE.U32.AND P0, PT, R0, 0x8000000, PT ;  /* 0x080000000000780c */ /* 0x000fda0003f06070 */
[C---:B------:R-:W-:Y:S02]  /*07a0*/  @P0 IMAD.SHL.U32 R3, R4.reuse, 0x200000, RZ ;  /* 0x0020000004030824 */ /* 0x040fe400078e00ff */
[----:B------:R-:W-:-:S03]  /*07b0*/  @!P0 IMAD.SHL.U32 R0, R4, 0x100, RZ ;  /* 0x0000010004008824 */ /* 0x000fc600078e00ff */
[----:B------:R-:W-:Y:S02]  /*07c0*/  @P0 LOP3.LUT R3, R3, 0xfe00000, RZ, 0xc0, !PT ;  /* 0x0fe0000003030812 */ /* 0x000fe400078ec0ff */
[----:B------:R-:W-:Y:S02]  /*07d0*/  @!P0 LOP3.LUT R0, R0, 0x7f00, RZ, 0xc0, !PT ;  /* 0x00007f0000008812 */ /* 0x000fe400078ec0ff */
[----:B------:R-:W-:Y:S02]  /*07e0*/  @P0 LOP3.LUT R3, R3, 0x70000000, RZ, 0xfc, !PT ;  /* 0x7000000003030812 */ /* 0x000fe400078efcff */
[----:B------:R-:W-:-:S03]  /*07f0*/  @!P0 LOP3.LUT R0, R0, 0x3f000000, RZ, 0xfc, !PT ;  /* 0x3f00000000008812 */ /* 0x000fc600078efcff */
[----:B------:R-:W-:Y:S02]  /*0800*/  @P0 FMUL.FTZ R3, R3, 1.9259299443872358531e-34 ;  /* 0x0780000003030820 */ /* 0x000fe40000410000 */
[----:B------:R-:W-:Y:S02]  /*0810*/  @!P0 FADD.FTZ R3, R0, -0.5 ;  /* 0xbf00000000038421 */ /* 0x000fe40000010000 */
[----:B------:R-:W-:-:S05]  /*0820*/  IMAD.SHL.U32 R0, R4, 0x1000000, RZ ;  /* 0x0100000004007824 */ /* 0x000fca00078e00ff */
[----:B------:R-:W-:-:S04]  /*0830*/  LOP3.LUT R0, R3, 0x80000000, R0, 0xf8, !PT ;  /* 0x8000000003007812 */ /* 0x000fc800078ef800 */
[----:B------:R0:W1:Y:S01]  /*0840*/  F2I.S64.TRUNC R22, R0 ;  /* 0x0000000000167311 */ /* 0x000062000020d900 */
[----:B------:R-:W-:Y:S05]  /*0850*/  BRA `(.L_x_7127) ;  /* 0x0000071000007947 */ /* 0x000fea0003800000 */
.L_x_7137:
[----:B------:R-:W2:Y:S02]  /*0860*/  LDG.E.U16 R22, [R4.64] ;  /* 0x0000002404167981 */ /* 0x000ea4000c1e1500 */
[----:B--2---:R-:W-:-:S06]  /*0870*/  PRMT R22, RZ, 0x5410, R22 ;  /* 0x00005410ff167816 */ /* 0x004fcc0000000016 */
[----:B------:R-:W0:Y:S01]  /*0880*/  F2I.S64.TRUNC R22, R22 ;  /* 0x0000001600167311 */ /* 0x000e22000020d900 */
[----:B------:R-:W-:Y:S05]  /*0890*/  BRA `(.L_x_7127) ;  /* 0x000006d000007947 */ /* 0x000fea0003800000 */
.L_x_7134:
        /* <DEDUP_REMOVED lines=11> */
.L_x_7141:
        /* <DEDUP_REMOVED lines=21> */
.L_x_7145:
[----:B------:R-:W-:Y:S05]  /*0aa0*/  BSYNC B1 ;  /* 0x0000000000017941 */ /* 0x000fea0003800000 */
.L_x_7144:
[----:B------:R-:W-:Y:S01]  /*0ab0*/  IMAD.SHL.U32 R3, R3, 0x100000, RZ ;  /* 0x0010000003037824 */ /* 0x000fe200078e00ff */
[----:B------:R-:W-:-:S04]  /*0ac0*/  LEA R5, R0, 0x3b800000, 0x17 ;  /* 0x3b80000000057811 */ /* 0x000fc800078eb8ff */
[----:B------:R-:W-:Y:S02]  /*0ad0*/  LOP3.LUT R22, R5, R3, R22, 0xfe, !PT ;  /* 0x0000000305167212 */ /* 0x000fe400078efe16 */
.L_x_7143:
[----:B------:R-:W-:Y:S05]  /*0ae0*/  BSYNC B0 ;  /* 0x0000000000007941 */ /* 0x000fea0003800000 */
.L_x_7142:
[----:B------:R-:W0:Y:S01]  /*0af0*/  F2I.S64.TRUNC R22, R22 ;  /* 0x0000001600167311 */ /* 0x000e22000020d900 */
[----:B------:R-:W-:Y:S05]  /*0b00*/  BRA `(.L_x_7127) ;  /* 0x0000046000007947 */ /* 0x000fea0003800000 */
.L_x_7140:
        /* <DEDUP_REMOVED lines=21> */
.L_x_7149:
[----:B------:R-:W-:Y:S05]  /*0c60*/  BSYNC B1 ;  /* 0x0000000000017941 */ /* 0x000fea0003800000 */
.L_x_7148:
[----:B------:R-:W-:Y:S01]  /*0c70*/  IMAD.SHL.U32 R3, R3, 0x200000, RZ ;  /* 0x0020000003037824 */ /* 0x000fe200078e00ff */
[----:B------:R-:W-:-:S04]  /*0c80*/  LEA R5, R0, 0x37800000, 0x17 ;  /* 0x3780000000057811 */ /* 0x000fc800078eb8ff */
[----:B------:R-:W-:Y:S02]  /*0c90*/  LOP3.LUT R22, R5, R3, R22, 0xfe, !PT ;  /* 0x0000000305167212 */ /* 0x000fe400078efe16 */
.L_x_7147:
[----:B------:R-:W-:Y:S05]  /*0ca0*/  BSYNC B0 ;  /* 0x0000000000007941 */ /* 0x000fea0003800000 */
.L_x_7146:
[----:B------:R-:W0:Y:S01]  /*0cb0*/  F2I.S64.TRUNC R22, R22 ;  /* 0x0000001600167311 */ /* 0x000e22000020d900 */
[----:B------:R-:W-:Y:S05]  /*0cc0*/  BRA `(.L_x_7127) ;  /* 0x000002a000007947 */ /* 0x000fea0003800000 */
.L_x_7139:
        /* <DEDUP_REMOVED lines=14> */
.L_x_7153:
[----:B------:R-:W-:Y:S05]  /*0db0*/  BSYNC B0 ;  /* 0x0000000000007941 */ /* 0x000fea0003800000 */
.L_x_7152:
[----:B------:R-:W0:Y:S01]  /*0dc0*/  F2I.S64.TRUNC R22, R22 ;  /* 0x0000001600167311 */ /* 0x000e22000020d900 */
[----:B------:R-:W-:Y:S05]  /*0dd0*/  BRA `(.L_x_7127) ;  /* 0x0000019000007947 */ /* 0x000fea0003800000 */
.L_x_7126:
        /* <DEDUP_REMOVED lines=21> */
.L_x_7151:
[----:B------:R0:W5:Y:S01]  /*0f30*/  LDG.E.64 R22, [R4.64] ;  /* 0x0000002404167981 */ /* 0x000162000c1e1b00 */
[----:B------:R-:W-:Y:S05]  /*0f40*/  BRA `(.L_x_7127) ;  /* 0x0000002000007947 */ /* 0x000fea0003800000 */
.L_x_7150:
[----:B------:R0:W5:Y:S01]  /*0f50*/  LDG.E R22, [R4.64] ;  /* 0x0000002404167981 */ /* 0x000162000c1e1900 */
[----:B------:R-:W-:-:S03]  /*0f60*/  IMAD.MOV.U32 R23, RZ, RZ, RZ ;  /* 0x000000ffff177224 */ /* 0x000fc600078e00ff */
.L_x_7127:
[----:B------:R-:W2:Y:S02]  /*0f70*/  S2R R27, SR_TID.X ;  /* 0x00000000001b7919 */ /* 0x000ea40000002100 */
[----:B--2---:R-:W-:Y:S02]  /*0f80*/  IADD3 R27, R27, 0x80, RZ ;  /* 0x000000801b1b7810 */ /* 0x004fe40007ffe0ff */
.L_x_7121:
[----:B-1----:R-:W-:Y:S05]  /*0f90*/  BSYNC B6 ;  /* 0x0000000000067941 */ /* 0x002fea0003800000 */
.L_x_7120:
[----:B------:R-:W-:Y:S01]  /*0fa0*/  ISETP.GE.AND P0, PT, R27, R2, PT ;  /* 0x000000021b00720c */ /* 0x000fe20003f06270 */
[----:B------:R-:W-:-:S12]  /*0fb0*/  BSSY B6, `(.L_x_7154) ;  /* 0x00000ee000067945 */ /* 0x000fd80003800000 */
[----:B------:R-:W-:Y:S05]  /*0fc0*/  @P0 BRA `(.L_x_7155) ;  /* 0x00000ec000000947 */ /* 0x000fea0003800000 */
        /* <DEDUP_REMOVED lines=19> */
.L_x_7159:
[----:B------:R0:W5:Y:S01]  /*1100*/  LDG.E.U8 R24, [R4.64] ;  /* 0x0000002404187981 */ /* 0x000162000c1e1100 */
[----:B------:R-:W-:Y:S01]  /*1110*/  IMAD.MOV.U32 R25, RZ, RZ, RZ ;  /* 0x000000ffff197224 */ /* 0x000fe200078e00ff */
[----:B------:R-:W-:Y:S05]  /*1120*/  BRA `(.L_x_7161) ;  /* 0x00000d5000007947 */ /* 0x000fea0003800000 */
.L_x_7158:
        /* <DEDUP_REMOVED lines=8> */
.L_x_7163:
[----:B------:R-:W2:Y:S02]  /*11b0*/  LDG.E R24, [R4.64] ;  /* 0x0000002404187981 */ /* 0x000ea4000c1e1900 */
[----:B--2---:R-:W-:Y:S01]  /*11c0*/  SHF.R.S32.HI R25, RZ, 0x1f, R24 ;  /* 0x0000001fff197819 */ /* 0x004fe20000011418 */
[----:B------:R-:W-:Y:S05]  /*11d0*/  BRA `(.L_x_7161) ;  /* 0x00000ca000007947 */ /* 0x000fea0003800000 */
.L_x_7162:
[----:B------:R-:W2:Y:S02]  /*11e0*/  LDG.E.S16 R24, [R4.64] ;  /* 0x0000002404187981 */ /* 0x000ea4000c1e1700 */
[----:B--2---:R-:W-:Y:S01]  /*11f0*/  SHF.R.S32.HI R25, RZ, 0x1f, R24 ;  /* 0x0000001fff197819 */ /* 0x004fe20000011418 */
[----:B------:R-:W-:Y:S05]  /*1200*/  BRA `(.L_x_7161) ;  /* 0x00000c7000007947 */ /* 0x000fea0003800000 */
.L_x_7157:
        /* <DEDUP_REMOVED lines=9> */
.L_x_7165:
[----:B------:R-:W2:Y:S02]  /*12a0*/  LDG.E.U16 R4, [R4.64] ;  /* 0x0000002404047981 */ /* 0x000ea4000c1e1500 */
[----:B--2---:R-:W-:-:S06]  /*12b0*/  HADD2.F32 R24, -RZ, R4.H0_H0 ;  /* 0x20000004ff187230 */ /* 0x004fcc0000004100 */
[----:B------:R-:W0:Y:S01]  /*12c0*/  F2I.S64.TRUNC R24, R24 ;  /* 0x0000001800187311 */ /* 0x000e22000020d900 */
[----:B------:R-:W-:Y:S05]  /*12d0*/  BRA `(.L_x_7161) ;  /* 0x00000ba000007947 */ /* 0x000fea0003800000 */
.L_x_7164:
        /* <DEDUP_REMOVED lines=9> */
.L_x_7167:
[----:B------:R-:W2:Y:S02]  /*1370*/  LDG.E.U16 R4, [R4.64] ;  /* 0x0000002404047981 */ /* 0x000ea4000c1e1500 */
[----:B--2---:R-:W-:-:S06]  /*1380*/  HADD2.F32 R24, -RZ, R4.H0_H0 ;  /* 0x20000004ff187230 */ /* 0x004fcc0000004100 */
[----:B------:R-:W0:Y:S01]  /*1390*/  F2I.S64.TRUNC R24, R24 ;  /* 0x0000001800187311 */ /* 0x000e22000020d900 */
[----:B------:R-:W-:Y:S05]  /*13a0*/  BRA `(.L_x_7161) ;  /* 0x00000ad000007947 */ /* 0x000fea0003800000 */
.L_x_7166:
[----:B------:R-:W2:Y:S02]  /*13b0*/  LDG.E.64 R4, [R4.64] ;  /* 0x0000002404047981 */ /* 0x000ea4000c1e1b00 */
[----:B--2---:R0:W1:Y:S01]  /*13c0*/  F2I.S64.F64.TRUNC R24, R4 ;  /* 0x0000000400187311 */ /* 0x004062000030d900 */
[----:B------:R-:W-:Y:S05]  /*13d0*/  BRA `(.L_x_7161) ;  /* 0x00000aa000007947 */ /* 0x000fea0003800000 */
.L_x_7156:
        /* <DEDUP_REMOVED lines=13> */
.L_x_7170:
[----:B------:R-:W2:Y:S02]  /*14b0*/  LDG.E.64 R4, [R4.64] ;  /* 0x0000002404047981 */ /* 0x000ea4000c1e1b00 */
[----:B--2---:R0:W1:Y:S01]  /*14c0*/  F2I.S64.F64.TRUNC R24, R4 ;  /* 0x0000000400187311 */ /* 0x004062000030d900 */
[----:B------:R-:W-:Y:S05]  /*14d0*/  BRA `(.L_x_7161) ;  /* 0x000009a000007947 */ /* 0x000fea0003800000 */
.L_x_7169:
        /* <DEDUP_REMOVED lines=27> */
.L_x_7172:
        /* <DEDUP_REMOVED lines=14> */
.L_x_7171:
[----:B------:R-:W2:Y:S02]  /*1770*/  LDG.E.U16 R24, [R4.64] ;  /* 0x0000002404187981 */ /* 0x000ea4000c1e1500 */
[----:B--2---:R-:W-:-:S06]  /*1780*/  PRMT R24, RZ, 0x5410, R24 ;  /* 0x00005410ff187816 */ /* 0x004fcc0000000018 */
[----:B------:R-:W0:Y:S01]  /*1790*/  F2I.S64.TRUNC R24, R24 ;  /* 0x0000001800187311 */ /* 0x000e22000020d900 */
[----:B------:R-:W-:Y:S05]  /*17a0*/  BRA `(.L_x_7161) ;  /* 0x000006d000007947 */ /* 0x000fea0003800000 */
.L_x_7168:
        /* <DEDUP_REMOVED lines=11> */
.L_x_7175:
        /* <DEDUP_REMOVED lines=21> */
.L_x_7179:
[----:B------:R-:W-:Y:S05]  /*19b0*/  BSYNC B1 ;  /* 0x0000000000017941 */ /* 0x000fea0003800000 */
.L_x_7178:
[----:B------:R-:W-:Y:S01]  /*19c0*/  IMAD.SHL.U32 R3, R3, 0x100000, RZ ;  /* 0x0010000003037824 */ /* 0x000fe200078e00ff */
[----:B------:R-:W-:-:S04]  /*19d0*/  LEA R5, R0, 0x3b800000, 0x17 ;  /* 0x3b80000000057811 */ /* 0x000fc800078eb8ff */
[----:B------:R-:W-:Y:S02]  /*19e0*/  LOP3.LUT R24, R5, R3, R24, 0xfe, !PT ;  /* 0x0000000305187212 */ /* 0x000fe400078efe18 */
.L_x_7177:
[----:B------:R-:W-:Y:S05]  /*19f0*/  BSYNC B0 ;  /* 0x0000000000007941 */ /* 0x000fea0003800000 */
.L_x_7176:
[----:B------:R-:W0:Y:S01]  /*1a00*/  F2I.S64.TRUNC R24, R24 ;  /* 0x0000001800187311 */ /* 0x000e22000020d900 */
[----:B------:R-:W-:Y:S05]  /*1a10*/  BRA `(.L_x_7161) ;  /* 0x0000046000007947 */ /* 0x000fea0003800000 */
.L_x_7174:
        /* <DEDUP_REMOVED lines=21> */
.L_x_7183:
[----:B------:R-:W-:Y:S05]  /*1b70*/  BSYNC B1 ;  /* 0x0000000000017941 */ /* 0x000fea0003800000 */
.L_x_7182:
[----:B------:R-:W-:Y:S01]  /*1b80*/  IMAD.SHL.U32 R3, R3, 0x200000, RZ ;  /* 0x0020000003037824 */ /* 0x000fe200078e00ff */
[----:B------:R-:W-:-:S04]  /*1b90*/  LEA R5, R0, 0x37800000, 0x17 ;  /* 0x3780000000057811 */ /* 0x000fc800078eb8ff */
[----:B------:R-:W-:Y:S02]  /*1ba0*/  LOP3.LUT R24, R5, R3, R24, 0xfe, !PT ;  /* 0x0000000305187212 */ /* 0x000fe400078efe18 */
.L_x_7181:
[----:B------:R-:W-:Y:S05]  /*1bb0*/  BSYNC B0 ;  /* 0x0000000000007941 */ /* 0x000fea0003800000 */
.L_x_7180:
[----:B------:R-:W0:Y:S01]  /*1bc0*/  F2I.S64.TRUNC R24, R24 ;  /* 0x0000001800187311 */ /* 0x000e22000020d900 */
[----:B------:R-:W-:Y:S05]  /*1bd0*/  BRA `(.L_x_7161) ;  /* 0x000002a000007947 */ /* 0x000fea0003800000 */
.L_x_7173:
        /* <DEDUP_REMOVED lines=14> */
.L_x_7187:
[----:B------:R-:W-:Y:S05]  /*1cc0*/  BSYNC B0 ;  /* 0x0000000000007941 */ /* 0x000fea0003800000 */
.L_x_7186:
[----:B------:R-:W0:Y:S01]  /*1cd0*/  F2I.S64.TRUNC R24, R24 ;  /* 0x0000001800187311 */ /* 0x000e22000020d900 */
[----:B------:R-:W-:Y:S05]  /*1ce0*/  BRA `(.L_x_7161) ;  /* 0x0000019000007947 */ /* 0x000fea0003800000 */
.L_x_7160:
        /* <DEDUP_REMOVED lines=18> */
[----:B0----5:R-:W-:Y:S05]  /*1e10*/  CALL.ABS.NOINC R14 ;  /* 0x000000000e007343 */ /* 0x021fea0003c00000 */
[----:B------:R-:W-:Y:S01]  /*1e20*/  CS2R R24, SRZ ;  /* 0x0000000000187805 */ /* 0x000fe2000001ff00 */
[----:B------:R-:W-:Y:S05]  /*1e30*/  BRA `(.L_x_7161) ;  /* 0x0000004000007947 */ /* 0x000fea0003800000 */
.L_x_7185:
[----:B------:R0:W5:Y:S01]  /*1e40*/  LDG.E.64 R24, [R4.64] ;  /* 0x0000002404187981 */ /* 0x000162000c1e1b00 */
[----:B------:R-:W-:Y:S05]  /*1e50*/  BRA `(.L_x_7161) ;  /* 0x0000002000007947 */ /* 0x000fea0003800000 */
.L_x_7184:
[----:B------:R0:W5:Y:S01]  /*1e60*/  LDG.E R24, [R4.64] ;  /* 0x0000002404187981 */ /* 0x000162000c1e1900 */
[----:B------:R-:W-:-:S03]  /*1e70*/  IMAD.MOV.U32 R25, RZ, RZ, RZ ;  /* 0x000000ffff197224 */ /* 0x000fc600078e00ff */
.L_x_7161:
[----:B------:R-:W-:-:S04]  /*1e80*/  IADD3 R27, R27, 0x80, RZ ;  /* 0x000000801b1b7810 */ /* 0x000fc80007ffe0ff */
.L_x_7155:
[----:B------:R-:W-:Y:S05]  /*1e90*/  BSYNC B6 ;  /* 0x0000000000067941 */ /* 0x000fea0003800000 */
.L_x_7154:
[----:B------:R-:W-:Y:S01]  /*1ea0*/  ISETP.GE.AND P0, PT, R27, R2, PT ;  /* 0x000000021b00720c */ /* 0x000fe20003f06270 */
[----:B------:R-:W-:Y:S01]  /*1eb0*/  BSSY B6, `(.L_x_7188) ;  /* 0x00000f0000067945 */ /* 0x000fe20003800000 */
[----:B------:R-:W-:Y:S01]  /*1ec0*/  CS2R R18, SRZ ;  /* 0x0000000000127805 */ /* 0x000fe2000001ff00 */
[----:B------:R-:W-:-:S10]  /*1ed0*/  CS2R R16, SRZ ;  /* 0x0000000000107805 */ /* 0x000fd4000001ff00 */
        /* <DEDUP_REMOVED lines=20> */
.L_x_7193:
[----:B------:R0:W5:Y:S01]  /*2020*/  LDG.E.U8 R16, [R4.64] ;  /* 0x0000002404107981 */ /* 0x000162000c1e1100 */
[----:B------:R-:W-:Y:S01]  /*2030*/  IMAD.MOV.U32 R17, RZ, RZ, RZ ;  /* 0x000000ffff117224 */ /* 0x000fe200078e00ff */
[----:B------:R-:W-:Y:S05]  /*2040*/  BRA `(.L_x_7195) ;  /* 0x00000d5000007947 */ /* 0x000fea0003800000 */
.L_x_7192:
        /* <DEDUP_REMOVED lines=8> */
.L_x_7197:
[----:B------:R-:W2:Y:S02]  /*20d0*/  LDG.E R16, [R4.64] ;  /* 0x0000002404107981 */ /* 0x000ea4000c1e1900 */
[----:B--2---:R-:W-:Y:S01]  /*20e0*/  SHF.R.S32.HI R17, RZ, 0x1f, R16 ;  /* 0x0000001fff117819 */ /* 0x004fe20000011410 */
[----:B------:R-:W-:Y:S05]  /*20f0*/  BRA `(.L_x_7195) ;  /* 0x00000ca000007947 */ /* 0x000fea0003800000 */
.L_x_7196:
[----:B------:R-:W2:Y:S02]  /*2100*/  LDG.E.S16 R16, [R4.64] ;  /* 0x0000002404107981 */ /* 0x000ea4000c1e1700 */
[----:B--2---:R-:W-:Y:S01]  /*2110*/  SHF.R.S32.HI R17, RZ, 0x1f, R16 ;  /* 0x0000001fff117819 */ /* 0x004fe20000011410 */
[----:B------:R-:W-:Y:S05]  /*2120*/  BRA `(.L_x_7195) ;  /* 0x00000c7000007947 */ /* 0x000fea0003800000 */
.L_x_7191:
        /* <DEDUP_REMOVED lines=9> */
.L_x_7199:
[----:B------:R-:W2:Y:S02]  /*21c0*/  LDG.E.U16 R4, [R4.64] ;  /* 0x0000002404047981 */ /* 0x000ea4000c1e1500 */
[----:B--2---:R-:W-:-:S06]  /*21d0*/  HADD2.F32 R16, -RZ, R4.H0_H0 ;  /* 0x20000004ff107230 */ /* 0x004fcc0000004100 */
[----:B------:R-:W0:Y:S01]  /*21e0*/  F2I.S64.TRUNC R16, R16 ;  /* 0x0000001000107311 */ /* 0x000e22000020d900 */
[----:B------:R-:W-:Y:S05]  /*21f0*/  BRA `(.L_x_7195) ;  /* 0x00000ba000007947 */ /* 0x000fea0003800000 */
.L_x_7198:
        /* <DEDUP_REMOVED lines=9> */
.L_x_7201:
[----:B------:R-:W2:Y:S02]  /*2290*/  LDG.E.U16 R4, [R4.64] ;  /* 0x0000002404047981 */ /* 0x000ea4000c1e1500 */
[----:B--2---:R-:W-:-:S06]  /*22a0*/  HADD2.F32 R16, -RZ, R4.H0_H0 ;  /* 0x20000004ff107230 */ /* 0x004fcc0000004100 */
[----:B------:R-:W0:Y:S01]  /*22b0*/  F2I.S64.TRUNC R16, R16 ;  /* 0x0000001000107311 */ /* 0x000e22000020d900 */
[----:B------:R-:W-:Y:S05]  /*22c0*/  BRA `(.L_x_7195) ;  /* 0x00000ad000007947 */ /* 0x000fea0003800000 */
.L_x_7200:
[----:B------:R-:W2:Y:S02]  /*22d0*/  LDG.E.64 R4, [R4.64] ;  /* 0x0000002404047981 */ /* 0x000ea4000c1e1b00 */
[----:B--2---:R0:W2:Y:S01]  /*22e0*/  F2I.S64.F64.TRUNC R16, R4 ;  /* 0x0000000400107311 */ /* 0x0040a2000030d900 */
[----:B------:R-:W-:Y:S05]  /*22f0*/  BRA `(.L_x_7195) ;  /* 0x00000aa000007947 */ /* 0x000fea0003800000 */
.L_x_7190:
        /* <DEDUP_REMOVED lines=13> */
.L_x_7204:
[----:B------:R-:W2:Y:S02]  /*23d0*/  LDG.E.64 R4, [R4.64] ;  /* 0x0000002404047981 */ /* 0x000ea4000c1e1b00 */
[----:B--2---:R0:W2:Y:S01]  /*23e0*/  F2I.S64.F64.TRUNC R16, R4 ;  /* 0x0000000400107311 */ /* 0x0040a2000030d900 */
[----:B------:R-:W-:Y:S05]  /*23f0*/  BRA `(.L_x_7195) ;  /* 0x000009a000007947 */ /* 0x000fea0003800000 */
.L_x_7203:
        /* <DEDUP_REMOVED lines=27> */
.L_x_7206:
        /* <DEDUP_REMOVED lines=12> */
[----:B------:R0:W2:Y:S01]  /*2670*/  F2I.S64.TRUNC R16, R0 ;  /* 0x0000000000107311 */ /* 0x0000a2000020d900 */
[----:B------:R-:W-:Y:S05]  /*2680*/  BRA `(.L_x_7195) ;  /* 0x0000071000007947 */ /* 0x000fea0003800000 */
.L_x_7205:
[----:B------:R-:W2:Y:S02]  /*2690*/  LDG.E.U16 R16, [R4.64] ;  /* 0x0000002404107981 */ /* 0x000ea4000c1e1500 */
[----:B--2---:R-:W-:-:S06]  /*26a0*/  PRMT R16, RZ, 0x5410, R16 ;  /* 0x00005410ff107816 */ /* 0x004fcc0000000010 */
[----:B------:R-:W0:Y:S01]  /*26b0*/  F2I.S64.TRUNC R16, R16 ;  /* 0x0000001000107311 */ /* 0x000e22000020d900 */
[----:B------:R-:W-:Y:S05]  /*26c0*/  BRA `(.L_x_7195) ;  /* 0x000006d000007947 */ /* 0x000fea0003800000 */
.L_x_7202:
        /* <DEDUP_REMOVED lines=11> */
.L_x_7209:
        /* <DEDUP_REMOVED lines=21> */
.L_x_7213:
[----:B------:R-:W-:Y:S05]  /*28d0*/  BSYNC B1 ;  /* 0x0000000000017941 */ /* 0x000fea0003800000 */
.L_x_7212:
[----:B------:R-:W-:Y:S01]  /*28e0*/  IMAD.SHL.U32 R3, R3, 0x100000, RZ ;  /* 0x0010000003037824 */ /* 0x000fe200078e00ff */
[----:B------:R-:W-:-:S04]  /*28f0*/  LEA R5, R0, 0x3b800000, 0x17 ;  /* 0x3b80000000057811 */ /* 0x000fc800078eb8ff */
[----:B------:R-:W-:Y:S02]  /*2900*/  LOP3.LUT R16, R5, R3, R16, 0xfe, !PT ;  /* 0x0000000305107212 */ /* 0x000fe400078efe10 */
.L_x_7211:
[----:B------:R-:W-:Y:S05]  /*2910*/  BSYNC B0 ;  /* 0x0000000000007941 */ /* 0x000fea0003800000 */
.L_x_7210:
[----:B------:R-:W0:Y:S01]  /*2920*/  F2I.S64.TRUNC R16, R16 ;  /* 0x0000001000107311 */ /* 0x000e22000020d900 */
[----:B------:R-:W-:Y:S05]  /*2930*/  BRA `(.L_x_7195) ;  /* 0x0000046000007947 */ /* 0x000fea0003800000 */
.L_x_7208:
        /* <DEDUP_REMOVED lines=21> */
.L_x_7217:
[----:B------:R-:W-:Y:S05]  /*2a90*/  BSYNC B1 ;  /* 0x0000000000017941 */ /* 0x000fea0003800000 */
.L_x_7216:
[----:B------:R-:W-:Y:S01]  /*2aa0*/  IMAD.SHL.U32 R3, R3, 0x200000, RZ ;  /* 0x0020000003037824 */ /* 0x000fe200078e00ff */
[----:B------:R-:W-:-:S04]  /*2ab0*/  LEA R5, R0, 0x37800000, 0x17 ;  /* 0x3780000000057811 */ /* 0x000fc800078eb8ff */
[----:B------:R-:W-:Y:S02]  /*2ac0*/  LOP3.LUT R16, R5, R3, R16, 0xfe, !PT ;  /* 0x0000000305107212 */ /* 0x000fe400078efe10 */
.L_x_7215:
[----:B------:R-:W-:Y:S05]  /*2ad0*/  BSYNC B0 ;  /* 0x0000000000007941 */ /* 0x000fea0003800000 */
.L_x_7214:
[----:B------:R-:W0:Y:S01]  /*2ae0*/  F2I.S64.TRUNC R16, R16 ;  /* 0x0000001000107311 */ /* 0x000e22000020d900 */
[----:B------:R-:W-:Y:S05]  /*2af0*/  BRA `(.L_x_7195) ;  /* 0x000002a000007947 */ /* 0x000fea0003800000 */
.L_x_7207:
        /* <DEDUP_REMOVED lines=14> */
.L_x_7221:
[----:B------:R-:W-:Y:S05]  /*2be0*/  BSYNC B0 ;  /* 0x0000000000007941 */ /* 0x000fea0003800000 */
.L_x_7220:
[----:B------:R-:W0:Y:S01]  /*2bf0*/  F2I.S64.TRUNC R16, R16 ;  /* 0x0000001000107311 */ /* 0x000e22000020d900 */
[----:B------:R-:W-:Y:S05]  /*2c00*/  BRA `(.L_x_7195) ;  /* 0x0000019000007947 */ /* 0x000fea0003800000 */
.L_x_7194:
        /* <DEDUP_REMOVED lines=21> */
.L_x_7219:
[----:B------:R0:W5:Y:S01]  /*2d60*/  LDG.E.64 R16, [R4.64] ;  /* 0x0000002404107981 */ /* 0x000162000c1e1b00 */
[----:B------:R-:W-:Y:S05]  /*2d70*/  BRA `(.L_x_7195) ;  /* 0x0000002000007947 */ /* 0x000fea0003800000 */
.L_x_7218:
[----:B------:R0:W5:Y:S01]  /*2d80*/  LDG.E R16, [R4.64] ;  /* 0x0000002404107981 */ /* 0x000162000c1e1900 */
[----:B------:R-:W-:-:S03]  /*2d90*/  IMAD.MOV.U32 R17, RZ, RZ, RZ ;  /* 0x000000ffff117224 */ /* 0x000fc600078e00ff */
.L_x_7195:
[----:B------:R-:W-:-:S04]  /*2da0*/  IADD3 R27, R27, 0x80, RZ ;  /* 0x000000801b1b7810 */ /* 0x000fc80007ffe0ff */
.L_x_7189:
[----:B------:R-:W-:Y:S05]  /*2db0*/  BSYNC B6 ;  /* 0x0000000000067941 */ /* 0x000fea0003800000 */
.L_x_7188:
[----:B------:R-:W-:Y:S01]  /*2dc0*/  ISETP.GE.AND P0, PT, R27, R2, PT ;  /* 0x000000021b00720c */ /* 0x000fe20003f06270 */
[----:B------:R-:W-:-:S12]  /*2dd0*/  BSSY B6, `(.L_x_7222) ;  /* 0x00000eb000067945 */ /* 0x000fd80003800000 */
[----:B------:R-:W-:Y:S05]  /*2de0*/  @P0 BRA `(.L_x_7223) ;  /* 0x00000e9000000947 */ /* 0x000fea0003800000 */
[----:B0-----:R-:W-:Y:S01]  /*2df0*/  PRMT R0, R26, 0x9910, RZ ;  /* 0x000099101a007816 */ /* 0x001fe200000000ff */
        /* <DEDUP_REMOVED lines=17> */
.L_x_7227:
[----:B------:R0:W5:Y:S01]  /*2f10*/  LDG.E.U8 R18, [R4.64] ;  /* 0x0000002404127981 */ /* 0x000162000c1e1100 */
[----:B------:R-:W-:Y:S01]  /*2f20*/  IMAD.MOV.U32 R19, RZ, RZ, RZ ;  /* 0x000000ffff137224 */ /* 0x000fe200078e00ff */
[----:B------:R-:W-:Y:S05]  /*2f30*/  BRA `(.L_x_7223) ;  /* 0x00000d4000007947 */ /* 0x000fea0003800000 */
.L_x_7226:
        /* <DEDUP_REMOVED lines=8> */
.L_x_7230:
[----:B------:R-:W3:Y:S02]  /*2fc0*/  LDG.E R18, [R4.64] ;  /* 0x0000002404127981 */ /* 0x000ee4000c1e1900 */
[----:B---3--:R-:W-:Y:S01]  /*2fd0*/  SHF.R.S32.HI R19, RZ, 0x1f, R18 ;  /* 0x0000001fff137819 */ /* 0x008fe20000011412 */
[----:B------:R-:W-:Y:S05]  /*2fe0*/  BRA `(.L_x_7223) ;  /* 0x00000c9000007947 */ /* 0x000fea0003800000 */
.L_x_7229:
[----:B------:R-:W3:Y:S02]  /*2ff0*/  LDG.E.S16 R18, [R4.64] ;  /* 0x0000002404127981 */ /* 0x000ee4000c1e1700 */
[----:B---3--:R-:W-:Y:S01]  /*3000*/  SHF.R.S32.HI R19, RZ, 0x1f, R18 ;  /* 0x0000001fff137819 */ /* 0x008fe20000011412 */
[----:B------:R-:W-:Y:S05]  /*3010*/  BRA `(.L_x_7223) ;  /* 0x00000c6000007947 */ /* 0x000fea0003800000 */
.L_x_7225:
        /* <DEDUP_REMOVED lines=9> */
.L_x_7232:
[----:B------:R-:W3:Y:S02]  /*30b0*/  LDG.E.U16 R4, [R4.64] ;  /* 0x0000002404047981 */ /* 0x000ee4000c1e1500 */
[----:B---3--:R-:W-:-:S06]  /*30c0*/  HADD2.F32 R18, -RZ, R4.H0_H0 ;  /* 0x20000004ff127230 */ /* 0x008fcc0000004100 */
[----:B------:R-:W0:Y:S01]  /*30d0*/  F2I.S64.TRUNC R18, R18 ;  /* 0x0000001200127311 */ /* 0x000e22000020d900 */
[----:B------:R-:W-:Y:S05]  /*30e0*/  BRA `(.L_x_7223) ;  /* 0x00000b9000007947 */ /* 0x000fea0003800000 */
.L_x_7231:
        /* <DEDUP_REMOVED lines=9> */
.L_x_7234:
[----:B------:R-:W3:Y:S02]  /*3180*/  LDG.E.U16 R4, [R4.64] ;  /* 0x0000002404047981 */ /* 0x000ee4000c1e1500 */
[----:B---3--:R-:W-:-:S06]  /*3190*/  HADD2.F32 R18, -RZ, R4.H0_H0 ;  /* 0x20000004ff127230 */ /* 0x008fcc0000004100 */
[----:B------:R-:W0:Y:S01]  /*31a0*/  F2I.S64.TRUNC R18, R18 ;  /* 0x0000001200127311 */ /* 0x000e22000020d900 */
[----:B------:R-:W-:Y:S05]  /*31b0*/  BRA `(.L_x_7223) ;  /* 0x00000ac000007947 */ /* 0x000fea0003800000 */
.L_x_7233:
[----:B------:R-:W3:Y:S02]  /*31c0*/  LDG.E.64 R4, [R4.64] ;  /* 0x0000002404047981 */ /* 0x000ee4000c1e1b00 */
[----:B---3--:R0:W3:Y:S01]  /*31d0*/  F2I.S64.F64.TRUNC R18, R4 ;  /* 0x0000000400127311 */ /* 0x0080e2000030d900 */
[----:B------:R-:W-:Y:S05]  /*31e0*/  BRA `(.L_x_7223) ;  /* 0x00000a9000007947 */ /* 0x000fea0003800000 */
.L_x_7224:
        /* <DEDUP_REMOVED lines=13> */
.L_x_7237:
[----:B------:R-:W3:Y:S02]  /*32c0*/  LDG.E.64 R4, [R4.64] ;  /* 0x0000002404047981 */ /* 0x000ee4000c1e1b00 */
[----:B---3--:R0:W3:Y:S01]  /*32d0*/  F2I.S64.F64.TRUNC R18, R4 ;  /* 0x0000000400127311 */ /* 0x0080e2000030d900 */
[----:B------:R-:W-:Y:S05]  /*32e0*/  BRA `(.L_x_7223) ;  /* 0x0000099000007947 */ /* 0x000fea0003800000 */
.L_x_7236:
        /* <DEDUP_REMOVED lines=27> */
.L_x_7239:
        /* <DEDUP_REMOVED lines=12> */
[----:B------:R0:W3:Y:S01]  /*3560*/  F2I.S64.TRUNC R18, R0 ;  /* 0x0000000000127311 */ /* 0x0000e2000020d900 */
[----:B------:R-:W-:Y:S05]  /*3570*/  BRA `(.L_x_7223) ;  /* 0x0000070000007947 */ /* 0x000fea0003800000 */
.L_x_7238:
[----:B------:R-:W3:Y:S02]  /*3580*/  LDG.E.U16 R18, [R4.64] ;  /* 0x0000002404127981 */ /* 0x000ee4000c1e1500 */
[----:B---3--:R-:W-:-:S06]  /*3590*/  PRMT R18, RZ, 0x5410, R18 ;  /* 0x00005410ff127816 */ /* 0x008fcc0000000012 */
[----:B------:R-:W0:Y:S01]  /*35a0*/  F2I.S64.TRUNC R18, R18 ;  /* 0x0000001200127311 */ /* 0x000e22000020d900 */
[----:B------:R-:W-:Y:S05]  /*35b0*/  BRA `(.L_x_7223) ;  /* 0x000006c000007947 */ /* 0x000fea0003800000 */
.L_x_7235:
        /* <DEDUP_REMOVED lines=11> */
.L_x_7242:
        /* <DEDUP_REMOVED lines=21> */
.L_x_7246:
[----:B------:R-:W-:Y:S05]  /*37c0*/  BSYNC B1 ;  /* 0x0000000000017941 */ /* 0x000fea0003800000 */
.L_x_7245:
[----:B------:R-:W-:Y:S01]  /*37d0*/  IMAD.SHL.U32 R3, R3, 0x100000, RZ ;  /* 0x0010000003037824 */ /* 0x000fe200078e00ff */
[----:B------:R-:W-:-:S04]  /*37e0*/  LEA R5, R0, 0x3b800000, 0x17 ;  /* 0x3b80000000057811 */ /* 0x000fc800078eb8ff */
[----:B------:R-:W-:Y:S02]  /*37f0*/  LOP3.LUT R18, R5, R3, R18, 0xfe, !PT ;  /* 0x0000000305127212 */ /* 0x000fe400078efe12 */
.L_x_7244:
[----:B------:R-:W-:Y:S05]  /*3800*/  BSYNC B0 ;  /* 0x0000000000007941 */ /* 0x000fea0003800000 */
.L_x_7243:
[----:B------:R-:W0:Y:S01]  /*3810*/  F2I.S64.TRUNC R18, R18 ;  /* 0x0000001200127311 */ /* 0x000e22000020d900 */
[----:B------:R-:W-:Y:S05]  /*3820*/  BRA `(.L_x_7223) ;  /* 0x0000045000007947 */ /* 0x000fea0003800000 */
.L_x_7241:
        /* <DEDUP_REMOVED lines=21> */
.L_x_7250:
[----:B------:R-:W-:Y:S05]  /*3980*/  BSYNC B1 ;  /* 0x0000000000017941 */ /* 0x000fea0003800000 */
.L_x_7249:
[----:B------:R-:W-:Y:S01]  /*3990*/  IMAD.SHL.U32 R3, R3, 0x200000, RZ ;  /* 0x0020000003037824 */ /* 0x000fe200078e00ff */
[----:B------:R-:W-:-:S04]  /*39a0*/  LEA R5, R0, 0x37800000, 0x17 ;  /* 0x3780000000057811 */ /* 0x000fc800078eb8ff */
[----:B------:R-:W-:Y:S02]  /*39b0*/  LOP3.LUT R18, R5, R3, R18, 0xfe, !PT ;  /* 0x0000000305127212 */ /* 0x000fe400078efe12 */
.L_x_7248:
[----:B------:R-:W-:Y:S05]  /*39c0*/  BSYNC B0 ;  /* 0x0000000000007941 */ /* 0x000fea0003800000 */
.L_x_7247:
[----:B------:R-:W0:Y:S01]  /*39d0*/  F2I.S64.TRUNC R18, R18 ;  /* 0x0000001200127311 */ /* 0x000e22000020d900 */
[----:B------:R-:W-:Y:S05]  /*39e0*/  BRA `(.L_x_7223) ;  /* 0x0000029000007947 */ /* 0x000fea0003800000 */
.L_x_7240:
        /* <DEDUP_REMOVED lines=14> */
.L_x_7254:
[----:B------:R-:W-:Y:S05]  /*3ad0*/  BSYNC B0 ;  /* 0x0000000000007941 */ /* 0x000fea0003800000 */
.L_x_7253:
[----:B------:R-:W0:Y:S01]  /*3ae0*/  F2I.S64.TRUNC R18, R18 ;  /* 0x0000001200127311 */ /* 0x000e22000020d900 */
[----:B------:R-:W-:Y:S05]  /*3af0*/  BRA `(.L_x_7223) ;  /* 0x0000018000007947 */ /* 0x000fea0003800000 */
.L_x_7228:
        /* <DEDUP_REMOVED lines=19> */
[----:B------:R-:W-:Y:S05]  /*3c30*/  BRA `(.L_x_7223) ;  /* 0x0000004000007947 */ /* 0x000fea0003800000 */
.L_x_7252:
[----:B------:R0:W5:Y:S01]  /*3c40*/  LDG.E.64 R18, [R4.64] ;  /* 0x0000002404127981 */ /* 0x000162000c1e1b00 */
[----:B------:R-:W-:Y:S05]  /*3c50*/  BRA `(.L_x_7223) ;  /* 0x0000002000007947 */ /* 0x000fea0003800000 */
.L_x_7251:
[----:B------:R0:W5:Y:S01]  /*3c60*/  LDG.E R18, [R4.64] ;  /* 0x0000002404127981 */ /* 0x000162000c1e1900 */
[----:B------:R-:W-:-:S03]  /*3c70*/  IMAD.MOV.U32 R19, RZ, RZ, RZ ;  /* 0x000000ffff137224 */ /* 0x000fc600078e00ff */
.L_x_7223:
[----:B------:R-:W-:Y:S05]  /*3c80*/  BSYNC B6 ;  /* 0x0000000000067941 */ /* 0x000fea0003800000 */
.L_x_7222:
[----:B------:R-:W4:Y:S01]  /*3c90*/  S2R R27, SR_TID.X ;  /* 0x00000000001b7919 */ /* 0x000f220000002100 */
[C---:B0----5:R-:W-:Y:S01]  /*3ca0*/  ISETP.GE.U32.AND P0, PT, R22.reuse, c[0x0][0x170], PT ;  /* 0x00005c0016007a0c */ /* 0x061fe20003f06070 */
[----:B------:R-:W-:Y:S01]  /*3cb0*/  BSSY B6, `(.L_x_7255) ;  /* 0x000001d000067945 */ /* 0x000fe20003800000 */
[----:B------:R-:W-:Y:S02]  /*3cc0*/  ISETP.GE.U32.AND P1, PT, R22, c[0x0][0x168], PT ;  /* 0x00005a0016007a0c */ /* 0x000fe40003f26070 */
[C---:B------:R-:W-:Y:S02]  /*3cd0*/  ISETP.GE.AND.EX P0, PT, R23.reuse, c[0x0][0x174], PT, P0 ;  /* 0x00005d0017007a0c */ /* 0x040fe40003f06300 */
[----:B------:R-:W-:Y:S02]  /*3ce0*/  ISETP.NE.U32.AND P2, PT, RZ, c[0x4][0x138], PT ;  /* 0x01004e00ff007a0c */ /* 0x000fe40003f45070 */
[----:B------:R-:W-:-:S04]  /*3cf0*/  ISETP.GE.AND.EX P0, PT, R23, c[0x0][0x16c], !P0, P1 ;  /* 0x00005b0017007a0c */ /* 0x000fc80004706310 */
[----:B------:R-:W-:-:S04]  /*3d00*/  ISETP.NE.AND.EX P0, PT, RZ, c[0x4][0x13c], P0, P2 ;  /* 0x01004f00ff007a0c */ /* 0x000fc80000705320 */
[CC--:B----4-:R-:W-:Y:S02]  /*3d10*/  ISETP.GE.OR P0, PT, R27.reuse, R2.reuse, P0 ;  /* 0x000000021b00720c */ /* 0x0d0fe40000706670 */
[----:B------:R-:W-:-:S04]  /*3d20*/  ISETP.GE.AND P1, PT, R27, R2, PT ;  /* 0x000000021b00720c */ /* 0x000fc80003f26270 */
[----:B------:R-:W-:-:S07]  /*3d30*/  P2R R0, PR, RZ, 0x2 ;  /* 0x00000002ff007803 */ /* 0x000fce0000000000 */
[----:B------:R-:W-:Y:S05]  /*3d40*/  @P0 BRA `(.L_x_7256) ;  /* 0x0000013000000947 */ /* 0x000fea0003800000 */
        /* <DEDUP_REMOVED lines=18> */
[----:B0123--:R-:W-:Y:S05]  /*3e70*/  CALL.ABS.NOINC R14 ;  /* 0x000000000e007343 */ /* 0x00ffea0003c00000 */
.L_x_7256:
[----:B------:R-:W-:Y:S05]  /*3e80*/  BSYNC B6 ;  /* 0x0000000000067941 */ /* 0x000fea0003800000 */
.L_x_7255:
[C---:B-1----:R-:W-:Y:S01]  /*3e90*/  ISETP.GE.U32.AND P2, PT, R24.reuse, c[0x0][0x170], PT ;  /* 0x00005c0018007a0c */ /* 0x042fe20003f46070 */
[----:B------:R-:W-:Y:S01]  /*3ea0*/  BSSY B6, `(.L_x_7257) ;  /* 0x000001c000067945 */ /* 0x000fe20003800000 */
[----:B------:R-:W-:Y:S02]  /*3eb0*/  ISETP.GE.U32.AND P1, PT, R24, c[0x0][0x168], PT ;  /* 0x00005a0018007a0c */ /* 0x000fe40003f26070 */
[C---:B------:R-:W-:Y:S02]  /*3ec0*/  ISETP.GE.AND.EX P2, PT, R25.reuse, c[0x0][0x174], PT, P2 ;  /* 0x00005d0019007a0c */ /* 0x040fe40003f46320 */
[----:B------:R-:W-:Y:S02]  /*3ed0*/  ISETP.NE.U32.AND P0, PT, RZ, c[0x4][0x138], PT ;  /* 0x01004e00ff007a0c */ /* 0x000fe40003f05070 */
[----:B------:R-:W-:Y:S02]  /*3ee0*/  ISETP.GE.AND.EX P1, PT, R25, c[0x0][0x16c], !P2, P1 ;  /* 0x00005b0019007a0c */ /* 0x000fe40005726310 */
[----:B------:R-:W-:-:S02]  /*3ef0*/  IADD3 R23, R27, 0x80, RZ ;  /* 0x000000801b177810 */ /* 0x000fc40007ffe0ff */
[----:B------:R-:W-:-:S04]  /*3f00*/  ISETP.NE.AND.EX P0, PT, RZ, c[0x4][0x13c], P1, P0 ;  /* 0x01004f00ff007a0c */ /* 0x000fc80000f05300 */
[----:B------:R-:W-:-:S13]  /*3f10*/  ISETP.GE.OR P0, PT, R23, R2, P0 ;  /* 0x000000021700720c */ /* 0x000fda0000706670 */
        /* <DEDUP_REMOVED lines=20> */
.L_x_7258:
[----:B------:R-:W-:Y:S05]  /*4060*/  BSYNC B6 ;  /* 0x0000000000067941 */ /* 0x000fea0003800000 */
.L_x_7257:
[C---:B--2---:R-:W-:Y:S01]  /*4070*/  ISETP.GE.U32.AND P2, PT, R16.reuse, c[0x0][0x170], PT ;  /* 0x00005c0010007a0c */ /* 0x044fe20003f46070 */
        /* <DEDUP_REMOVED lines=27> */
[----:B0--3--:R-:W-:Y:S05]  /*4230*/  CALL.ABS.NOINC R14 ;  /* 0x000000000e007343 */ /* 0x009fea0003c00000 */
.L_x_7260:
[----:B------:R-:W-:Y:S05]  /*4240*/  BSYNC B6 ;  /* 0x0000000000067941 */ /* 0x000fea0003800000 */
.L_x_7259:
[C---:B---3--:R-:W-:Y:S01]  /*4250*/  ISETP.GE.U32.AND P2, PT, R18.reuse, c[0x0][0x170], PT ;  /* 0x00005c0012007a0c */ /* 0x048fe20003f46070 */
        /* <DEDUP_REMOVED lines=28> */
.L_x_7262:
[----:B------:R-:W-:Y:S05]  /*4420*/  BSYNC B6 ;  /* 0x0000000000067941 */ /* 0x000fea0003800000 */
.L_x_7261:
[----:B------:R-:W0:Y:S01]  /*4430*/  LDC.U8 R18, c[0x0][0x19c] ;  /* 0x00006700ff127b82 */ /* 0x000e220000000000 */
[----:B------:R-:W-:Y:S01]  /*4440*/  ISETP.GE.AND P6, PT, R27, R2, PT ;  /* 0x000000021b00720c */ /* 0x000fe20003fc6270 */
[----:B------:R-:W-:-:S12]  /*4450*/  BSSY B6, `(.L_x_7263) ;  /* 0x0000093000067945 */ /* 0x000fd80003800000 */
[----:B------:R-:W-:Y:S05]  /*4460*/  @P6 BRA `(.L_x_7264) ;  /* 0x0000091000006947 */ /* 0x000fea0003800000 */
[----:B------:R-:W1:Y:S02]  /*4470*/  S2R R3, SR_TID.X ;  /* 0x0000000000037919 */ /* 0x000e640000002100 */
[----:B-1----:R-:W-:Y:S01]  /*4480*/  IMAD R0, R28, 0x200, R3 ;  /* 0x000002001c007824 */ /* 0x002fe200078e0203 */
[----:B0-----:R-:W-:-:S03]  /*4490*/  PRMT R3, R18, 0x9910, RZ ;  /* 0x0000991012037816 */ /* 0x001fc600000000ff */
        /* <DEDUP_REMOVED lines=15> */
[----:B------:R-:W-:Y:S01]  /*4590*/  IMAD.MOV.U32 R27, RZ, RZ, R23 ;  /* 0x000000ffff1b7224 */ /* 0x000fe200078e0017 */
[----:B------:R-:W-:Y:S05]  /*45a0*/  BRA `(.L_x_7264) ;  /* 0x000007d000007947 */ /* 0x000fea0003800000 */
.L_x_7268:
[----:B------:R0:W-:Y:S01]  /*45b0*/  STG.E.U8 [R4.64], RZ ;  /* 0x000000ff04007986 */ /* 0x0001e2000c101124 */
[----:B------:R-:W-:Y:S01]  /*45c0*/  IMAD.MOV.U32 R27, RZ, RZ, R23 ;  /* 0x000000ffff1b7224 */ /* 0x000fe200078e0017 */
[----:B------:R-:W-:Y:S05]  /*45d0*/  BRA `(.L_x_7264) ;  /* 0x000007a000007947 */ /* 0x000fea0003800000 */
.L_x_7267:
[----:B------:R-:W-:-:S13]  /*45e0*/  ISETP.NE.AND P0, PT, R0, 0x2, PT ;  /* 0x000000020000780c */ /* 0x000fda0003f05270 */
[----:B------:R-:W-:Y:S05]  /*45f0*/  @!P0 BRA `(.L_x_7270) ;  /* 0x000000a000008947 */ /* 0x000fea0003800000 */
[----:B------:R-:W-:-:S13]  /*4600*/  ISETP.NE.AND P0, PT, R0, 0x3, PT ;  /* 0x000000030000780c */ /* 0x000fda0003f05270 */
[----:B------:R-:W-:Y:S05]  /*4610*/  @!P0 BRA `(.L_x_7271) ;  /* 0x0000005000008947 */ /* 0x000fea0003800000 */
[----:B------:R-:W-:-:S13]  /*4620*/  ISETP.NE.AND P0, PT, R0, 0x4, PT ;  /* 0x000000040000780c */ /* 0x000fda0003f05270 */
[----:B------:R-:W-:Y:S05]  /*4630*/  @P0 BRA `(.L_x_7269) ;  /* 0x000005a000000947 */ /* 0x000fea0003800000 */
[----:B------:R0:W-:Y:S01]  /*4640*/  STG.E.64 [R4.64], RZ ;  /* 0x000000ff04007986 */ /* 0x0001e2000c101b24 */
[----:B------:R-:W-:Y:S01]  /*4650*/  IMAD.MOV.U32 R27, RZ, RZ, R23 ;  /* 0x000000ffff1b7224 */ /* 0x000fe200078e0017 */
[----:B------:R-:W-:Y:S05]  /*4660*/  BRA `(.L_x_7264) ;  /* 0x0000071000007947 */ /* 0x000fea0003800000 */
.L_x_7271:
[----:B------:R0:W-:Y:S01]  /*4670*/  STG.E [R4.64], RZ ;  /* 0x000000ff04007986 */ /* 0x0001e2000c101924 */
[----:B------:R-:W-:Y:S01]  /*4680*/  IMAD.MOV.U32 R27, RZ, RZ, R23 ;  /* 0x000000ffff1b7224 */ /* 0x000fe200078e0017 */
[----:B------:R-:W-:Y:S05]  /*4690*/  BRA `(.L_x_7264) ;  /* 0x000006e000007947 */ /* 0x000fea0003800000 */
.L_x_7270:
[----:B------:R0:W-:Y:S01]  /*46a0*/  STG.E.U16 [R4.64], RZ ;  /* 0x000000ff04007986 */ /* 0x0001e2000c101524 */
[----:B------:R-:W-:Y:S01]  /*46b0*/  IMAD.MOV.U32 R27, RZ, RZ, R23 ;  /* 0x000000ffff1b7224 */ /* 0x000fe200078e0017 */
[----:B------:R-:W-:Y:S05]  /*46c0*/  BRA `(.L_x_7264) ;  /* 0x000006b000007947 */ /* 0x000fea0003800000 */
.L_x_7266:
[----:B------:R-:W-:-:S13]  /*46d0*/  ISETP.GT.AND P0, PT, R0, 0x6, PT ;  /* 0x000000060000780c */ /* 0x000fda0003f04270 */
[----:B------:R-:W-:Y:S05]  /*46e0*/  @P0 BRA `(.L_x_7272) ;  /* 0x000000a000000947 */ /* 0x000fea0003800000 */
[----:B------:R-:W-:-:S13]  /*46f0*/  ISETP.NE.AND P0, PT, R0, 0x5, PT ;  /* 0x000000050000780c */ /* 0x000fda0003f05270 */
[----:B------:R-:W-:Y:S05]  /*4700*/  @!P0 BRA `(.L_x_7273) ;  /* 0x0000005000008947 */ /* 0x000fea0003800000 */
[----:B------:R-:W-:-:S13]  /*4710*/  ISETP.NE.AND P0, PT, R0, 0x6, PT ;  /* 0x000000060000780c */ /* 0x000fda0003f05270 */
[----:B------:R-:W-:Y:S05]  /*4720*/  @P0 BRA `(.L_x_7269) ;  /* 0x000004b000000947 */ /* 0x000fea0003800000 */
[----:B------:R0:W-:Y:S01]  /*4730*/  STG.E [R4.64], RZ ;  /* 0x000000ff04007986 */ /* 0x0001e2000c101924 */
[----:B------:R-:W-:Y:S01]  /*4740*/  IMAD.MOV.U32 R27, RZ, RZ, R23 ;  /* 0x000000ffff1b7224 */ /* 0x000fe200078e0017 */
[----:B------:R-:W-:Y:S05]  /*4750*/  BRA `(.L_x_7264) ;  /* 0x0000062000007947 */ /* 0x000fea0003800000 */
.L_x_7273:
[----:B------:R0:W-:Y:S01]  /*4760*/  STG.E.U16 [R4.64], RZ ;  /* 0x000000ff04007986 */ /* 0x0001e2000c101524 */
[----:B------:R-:W-:Y:S01]  /*4770*/  IMAD.MOV.U32 R27, RZ, RZ, R23 ;  /* 0x000000ffff1b7224 */ /* 0x000fe200078e0017 */
[----:B------:R-:W-:Y:S05]  /*4780*/  BRA `(.L_x_7264) ;  /* 0x000005f000007947 */ /* 0x000fea0003800000 */
.L_x_7272:
        /* <DEDUP_REMOVED lines=9> */
.L_x_7275:
[----:B------:R0:W-:Y:S01]  /*4820*/  STG.E [R4.64], RZ ;  /* 0x000000ff04007986 */ /* 0x0001e2000c101924 */
[----:B------:R-:W-:Y:S01]  /*4830*/  IMAD.MOV.U32 R27, RZ, RZ, R23 ;  /* 0x000000ffff1b7224 */ /* 0x000fe200078e0017 */
[----:B------:R-:W-:Y:S05]  /*4840*/  BRA `(.L_x_7264) ;  /* 0x0000053000007947 */ /* 0x000fea0003800000 */
.L_x_7274:
[----:B------:R0:W-:Y:S01]  /*4850*/  STG.E.64 [R4.64], RZ ;  /* 0x000000ff04007986 */ /* 0x0001e2000c101b24 */
[----:B------:R-:W-:Y:S01]  /*4860*/  IMAD.MOV.U32 R27, RZ, RZ, R23 ;  /* 0x000000ffff1b7224 */ /* 0x000fe200078e0017 */
[----:B------:R-:W-:Y:S05]  /*4870*/  BRA `(.L_x_7264) ;  /* 0x0000050000007947 */ /* 0x000fea0003800000 */
.L_x_7265:
        /* <DEDUP_REMOVED lines=9> */
[----:B------:R-:W-:Y:S01]  /*4910*/  IMAD.MOV.U32 R27, RZ, RZ, R23 ;  /* 0x000000ffff1b7224 */ /* 0x000fe200078e0017 */
[----:B------:R-:W-:Y:S05]  /*4920*/  BRA `(.L_x_7264) ;  /* 0x0000045000007947 */ /* 0x000fea0003800000 */
.L_x_7278:
[----:B------:R0:W-:Y:S01]  /*4930*/  STG.E.128 [R4.64], RZ ;  /* 0x000000ff04007986 */ /* 0x0001e2000c101d24 */
[----:B------:R-:W-:Y:S01]  /*4940*/  IMAD.MOV.U32 R27, RZ, RZ, R23 ;  /* 0x000000ffff1b7224 */ /* 0x000fe200078e0017 */
[----:B------:R-:W-:Y:S05]  /*4950*/  BRA `(.L_x_7264) ;  /* 0x0000042000007947 */ /* 0x000fea0003800000 */
.L_x_7277:
[----:B------:R-:W-:-:S13]  /*4960*/  ISETP.NE.AND P0, PT, R0, 0xf, PT ;  /* 0x0000000f0000780c */ /* 0x000fda0003f05270 */
[----:B------:R-:W-:Y:S05]  /*4970*/  @!P0 BRA `(.L_x_7279) ;  /* 0x000000a000008947 */ /* 0x000fea0003800000 */
[----:B------:R-:W-:-:S13]  /*4980*/  ISETP.NE.AND P0, PT, R0, 0x17, PT ;  /* 0x000000170000780c */ /* 0x000fda0003f05270 */
[----:B------:R-:W-:Y:S05]  /*4990*/  @!P0 BRA `(.L_x_7280) ;  /* 0x0000005000008947 */ /* 0x000fea0003800000 */
[----:B------:R-:W-:-:S13]  /*49a0*/  ISETP.NE.AND P0, PT, R0, 0x18, PT ;  /* 0x000000180000780c */ /* 0x000fda0003f05270 */
[----:B------:R-:W-:Y:S05]  /*49b0*/  @P0 BRA `(.L_x_7269) ;  /* 0x0000022000000947 */ /* 0x000fea0003800000 */
[----:B------:R0:W-:Y:S01]  /*49c0*/  STG.E.U8 [R4.64], RZ ;  /* 0x000000ff04007986 */ /* 0x0001e2000c101124 */
[----:B------:R-:W-:Y:S01]  /*49d0*/  IMAD.MOV.U32 R27, RZ, RZ, R23 ;  /* 0x000000ffff1b7224 */ /* 0x000fe200078e0017 */
[----:B------:R-:W-:Y:S05]  /*49e0*/  BRA `(.L_x_7264) ;  /* 0x0000039000007947 */ /* 0x000fea0003800000 */
.L_x_7280:
[----:B------:R0:W-:Y:S01]  /*49f0*/  STG.E.U8 [R4.64], RZ ;  /* 0x000000ff04007986 */ /* 0x0001e2000c101124 */
[----:B------:R-:W-:Y:S01]  /*4a00*/  IMAD.MOV.U32 R27, RZ, RZ, R23 ;  /* 0x000000ffff1b7224 */ /* 0x000fe200078e0017 */
[----:B------:R-:W-:Y:S05]  /*4a10*/  BRA `(.L_x_7264) ;  /* 0x0000036000007947 */ /* 0x000fea0003800000 */
.L_x_7279:
[----:B------:R0:W-:Y:S01]  /*4a20*/  STG.E.U16 [R4.64], RZ ;  /* 0x000000ff04007986 */ /* 0x0001e2000c101524 */
[----:B------:R-:W-:Y:S01]  /*4a30*/  IMAD.MOV.U32 R27, RZ, RZ, R23 ;  /* 0x000000ffff1b7224 */ /* 0x000fe200078e0017 */
[----:B------:R-:W-:Y:S05]  /*4a40*/  BRA `(.L_x_7264) ;  /* 0x0000033000007947 */ /* 0x000fea0003800000 */
.L_x_7276:
        /* <DEDUP_REMOVED lines=9> */
[----:B------:R-:W-:Y:S01]  /*4ae0*/  IMAD.MOV.U32 R27, RZ, RZ, R23 ;  /* 0x000000ffff1b7224 */ /* 0x000fe200078e0017 */
[----:B------:R-:W-:Y:S05]  /*4af0*/  BRA `(.L_x_7264) ;  /* 0x0000028000007947 */ /* 0x000fea0003800000 */
.L_x_7283:
[----:B------:R0:W-:Y:S01]  /*4b00*/  STG.E.U8 [R4.64], RZ ;  /* 0x000000ff04007986 */ /* 0x0001e2000c101124 */
[----:B------:R-:W-:Y:S01]  /*4b10*/  IMAD.MOV.U32 R27, RZ, RZ, R23 ;  /* 0x000000ffff1b7224 */ /* 0x000fe200078e0017 */
[----:B------:R-:W-:Y:S05]  /*4b20*/  BRA `(.L_x_7264) ;  /* 0x0000025000007947 */ /* 0x000fea0003800000 */
.L_x_7282:
[----:B------:R0:W-:Y:S01]  /*4b30*/  STG.E.U8 [R4.64], RZ ;  /* 0x000000ff04007986 */ /* 0x0001e2000c101124 */
[----:B------:R-:W-:Y:S01]  /*4b40*/  IMAD.MOV.U32 R27, RZ, RZ, R23 ;  /* 0x000000ffff1b7224 */ /* 0x000fe200078e0017 */
[----:B------:R-:W-:Y:S05]  /*4b50*/  BRA `(.L_x_7264) ;  /* 0x0000022000007947 */ /* 0x000fea0003800000 */
.L_x_7281:
[----:B------:R-:W-:-:S13]  /*4b60*/  ISETP.NE.AND P0, PT, R0, 0x1c, PT ;  /* 0x0000001c0000780c */ /* 0x000fda0003f05270 */
[----:B------:R-:W-:Y:S05]  /*4b70*/  @!P0 BRA `(.L_x_7284) ;  /* 0x000001e000008947 */ /* 0x000fea0003800000 */
[----:B------:R-:W-:-:S13]  /*4b80*/  ISETP.NE.AND P0, PT, R0, 0x1d, PT ;  /* 0x0000001d0000780c */ /* 0x000fda0003f05270 */
[----:B------:R-:W-:Y:S05]  /*4b90*/  @!P0 BRA `(.L_x_7285) ;  /* 0x0000019000008947 */ /* 0x000fea0003800000 */
[----:B------:R-:W-:-:S13]  /*4ba0*/  ISETP.NE.AND P0, PT, R0, 0x2c, PT ;  /* 0x0000002c0000780c */ /* 0x000fda0003f05270 */
[----:B------:R0:W-:Y:S01]  /*4bb0*/  @!P0 STG.E.U8 [R4.64], RZ ;  /* 0x000000ff04008986 */ /* 0x0001e2000c101124 */
[----:B------:R-:W-:Y:S01]  /*4bc0*/  @!P0 IMAD.MOV.U32 R27, RZ, RZ, R23 ;  /* 0x000000ffff1b8224 */ /* 0x000fe200078e0017 */
[----:B------:R-:W-:Y:S05]  /*4bd0*/  @!P0 BRA `(.L_x_7264) ;  /* 0x000001a000008947 */ /* 0x000fea0003800000 */
.L_x_7269:
[----:B------:R-:W-:Y:S01]  /*4be0*/  MOV R14, 0x0 ;  /* 0x00000000000e7802 */ /* 0x000fe20000000f00 */
[----:B0-----:R-:W-:Y:S02]  /*4bf0*/  IMAD.MOV.U32 R4, RZ, RZ, c[0x4][0x118] ;  /* 0x01004600ff047624 */ /* 0x001fe400078e00ff */
[----:B------:R-:W-:Y:S02]  /*4c00*/  IMAD.MOV.U32 R5, RZ, RZ, c[0x4][0x11c] ;  /* 0x01004700ff057624 */ /* 0x000fe400078e00ff */
[----:B------:R-:W-:Y:S01]  /*4c10*/  IMAD.MOV.U32 R6, RZ, RZ, c[0x4][0x120] ;  /* 0x01004800ff067624 */ /* 0x000fe200078e00ff */
[----:B------:R-:W0:Y:S01]  /*4c20*/  LDC.64 R14, c[0x4][R14] ;  /* 0x010000000e0e7b82 */ /* 0x000e220000000a00 */
        /* <DEDUP_REMOVED lines=14> */
[----:B------:R-:W-:Y:S01]  /*4d10*/  IMAD.MOV.U32 R27, RZ, RZ, R23 ;  /* 0x000000ffff1b7224 */ /* 0x000fe200078e0017 */
[----:B------:R-:W-:Y:S05]  /*4d20*/  BRA `(.L_x_7264) ;  /* 0x0000005000007947 */ /* 0x000fea0003800000 */
.L_x_7285:
[----:B------:R0:W-:Y:S01]  /*4d30*/  STG.E.64 [R4.64], RZ ;  /* 0x000000ff04007986 */ /* 0x0001e2000c101b24 */
[----:B------:R-:W-:Y:S01]  /*4d40*/  IMAD.MOV.U32 R27, RZ, RZ, R23 ;  /* 0x000000ffff1b7224 */ /* 0x000fe200078e0017 */
[----:B------:R-:W-:Y:S05]  /*4d50*/  BRA `(.L_x_7264) ;  /* 0x0000002000007947 */ /* 0x000fea0003800000 */
.L_x_7284:
[----:B------:R0:W-:Y:S01]  /*4d60*/  STG.E [R4.64], RZ ;  /* 0x000000ff04007986 */ /* 0x0001e2000c101924 */
[----:B------:R-:W-:-:S03]  /*4d70*/  IMAD.MOV.U32 R27, RZ, RZ, R23 ;  /* 0x000000ffff1b7224 */ /* 0x000fc600078e0017 */
.L_x_7264:
[----:B------:R-:W-:Y:S05]  /*4d80*/  BSYNC B6 ;  /* 0x0000000000067941 */ /* 0x000fea0003800000 */
.L_x_7263:
[----:B------:R-:W-:Y:S01]  /*4d90*/  ISETP.GE.AND P0, PT, R27, R2, PT ;  /* 0x000000021b00720c */ /* 0x000fe20003f06270 */
[----:B------:R-:W-:-:S12]  /*4da0*/  BSSY B6, `(.L_x_7286) ;  /* 0x00000fa000067945 */ /* 0x000fd80003800000 */
[----:B------:R-:W-:Y:S05]  /*4db0*/  @P0 BRA `(.L_x_7287) ;  /* 0x00000f8000000947 */ /* 0x000fea0003800000 */
[----:B------:R-:W-:Y:S01]  /*4dc0*/  IMAD R0, R28, 0x200, R27 ;  /* 0x000002001c007824 */ /* 0x000fe200078e021b */
        /* <DEDUP_REMOVED lines=17> */
.L_x_7291:
[----:B------:R0:W-:Y:S01]  /*4ee0*/  STG.E.U8 [R4.64], RZ ;  /* 0x000000ff04007986 */ /* 0x0001e2000c101124 */
[----:B------:R-:W-:Y:S05]  /*4ef0*/  BRA `(.L_x_7293) ;  /* 0x0000066000007947 */ /* 0x000fea0003800000 */
.L_x_7290:
        /* <DEDUP_REMOVED lines=8> */
.L_x_7295:
[----:B------:R0:W-:Y:S01]  /*4f80*/  STG.E [R4.64], RZ ;  /* 0x000000ff04007986 */ /* 0x0001e2000c101924 */
[----:B------:R-:W-:Y:S05]  /*4f90*/  BRA `(.L_x_7293) ;  /* 0x000005c000007947 */ /* 0x000fea0003800000 */
.L_x_7294:
[----:B------:R0:W-:Y:S01]  /*4fa0*/  STG.E.U16 [R4.64], RZ ;  /* 0x000000ff04007986 */ /* 0x0001e2000c101524 */
[----:B------:R-:W-:Y:S05]  /*4fb0*/  BRA `(.L_x_7293) ;  /* 0x000005a000007947 */ /* 0x000fea0003800000 */
.L_x_7289:
        /* <DEDUP_REMOVED lines=8> */
.L_x_7297:
[----:B------:R0:W-:Y:S01]  /*5040*/  STG.E.U16 [R4.64], RZ ;  /* 0x000000ff04007986 */ /* 0x0001e2000c101524 */
[----:B------:R-:W-:Y:S05]  /*5050*/  BRA `(.L_x_7293) ;  /* 0x0000050000007947 */ /* 0x000fea0003800000 */
.L_x_7296:
        /* <DEDUP_REMOVED lines=8> */
.L_x_7299:
[----:B------:R0:W-:Y:S01]  /*50e0*/  STG.E [R4.64], RZ ;  /* 0x000000ff04007986 */ /* 0x0001e2000c101924 */
[----:B------:R-:W-:Y:S05]  /*50f0*/  BRA `(.L_x_7293) ;  /* 0x0000046000007947 */ /* 0x000fea0003800000 */
.L_x_7298:
[----:B------:R0:W-:Y:S01]  /*5100*/  STG.E.64 [R4.64], RZ ;  /* 0x000000ff04007986 */ /* 0x0001e2000c101b24 */
[----:B------:R-:W-:Y:S05]  /*5110*/  BRA `(.L_x_7293) ;  /* 0x0000044000007947 */ /* 0x000fea0003800000 */
.L_x_7288:
        /* <DEDUP_REMOVED lines=10> */
.L_x_7302:
[----:B------:R0:W-:Y:S01]  /*51c0*/  STG.E.128 [R4.64], RZ ;  /* 0x000000ff04007986 */ /* 0x0001e2000c101d24 */
[----:B------:R-:W-:Y:S05]  /*51d0*/  BRA `(.L_x_7293) ;  /* 0x0000038000007947 */ /* 0x000fea0003800000 */
.L_x_7301:
        /* <DEDUP_REMOVED lines=8> */
.L_x_7304:
[----:B------:R0:W-:Y:S01]  /*5260*/  STG.E.U8 [R4.64], RZ ;  /* 0x000000ff04007986 */ /* 0x0001e2000c101124 */
[----:B------:R-:W-:Y:S05]  /*5270*/  BRA `(.L_x_7293) ;  /* 0x000002e000007947 */ /* 0x000fea0003800000 */
.L_x_7303:
[----:B------:R0:W-:Y:S01]  /*5280*/  STG.E.U16 [R4.64], RZ ;  /* 0x000000ff04007986 */ /* 0x0001e2000c101524 */
[----:B------:R-:W-:Y:S05]  /*5290*/  BRA `(.L_x_7293) ;  /* 0x000002c000007947 */ /* 0x000fea0003800000 */
.L_x_7300:
        /* <DEDUP_REMOVED lines=10> */
.L_x_7307:
[----:B------:R0:W-:Y:S01]  /*5340*/  STG.E.U8 [R4.64], RZ ;  /* 0x000000ff04007986 */ /* 0x0001e2000c101124 */
[----:B------:R-:W-:Y:S05]  /*5350*/  BRA `(.L_x_7293) ;  /* 0x0000020000007947 */ /* 0x000fea0003800000 */
.L_x_7306:
[----:B------:R0:W-:Y:S01]  /*5360*/  STG.E.U8 [R4.64], RZ ;  /* 0x000000ff04007986 */ /* 0x0001e2000c101124 */
[----:B------:R-:W-:Y:S05]  /*5370*/  BRA `(.L_x_7293) ;  /* 0x000001e000007947 */ /* 0x000fea0003800000 */
.L_x_7305:
[----:B------:R-:W-:-:S13]  /*5380*/  ISETP.NE.AND P0, PT, R0, 0x1c, PT ;  /* 0x0000001c0000780c */ /* 0x000fda0003f05270 */
[----:B------:R-:W-:Y:S05]  /*5390*/  @!P0 BRA `(.L_x_7308) ;  /* 0x000001b000008947 */ /* 0x000fea0003800000 */
[----:B------:R-:W-:-:S13]  /*53a0*/  ISETP.NE.AND P0, PT, R0, 0x1d, PT ;  /* 0x0000001d0000780c */ /* 0x000fda0003f05270 */
[----:B------:R-:W-:Y:S05]  /*53b0*/  @!P0 BRA `(.L_x_7309) ;  /* 0x0000017000008947 */ /* 0x000fea0003800000 */
[----:B------:R-:W-:-:S13]  /*53c0*/  ISETP.NE.AND P0, PT, R0, 0x2c, PT ;  /* 0x0000002c0000780c */ /* 0x000fda0003f05270 */
[----:B------:R0:W-:Y:S01]  /*53d0*/  @!P0 STG.E.U8 [R4.64], RZ ;  /* 0x000000ff04008986 */ /* 0x0001e2000c101124 */
[----:B------:R-:W-:Y:S05]  /*53e0*/  @!P0 BRA `(.L_x_7293) ;  /* 0x0000017000008947 */ /* 0x000fea0003800000 */
.L_x_7292:
        /* <DEDUP_REMOVED lines=19> */
[----:B------:R-:W-:Y:S05]  /*5520*/  BRA `(.L_x_7293) ;  /* 0x0000003000007947 */ /* 0x000fea0003800000 */
.L_x_7309:
[----:B------:R0:W-:Y:S01]  /*5530*/  STG.E.64 [R4.64], RZ ;  /* 0x000000ff04007986 */ /* 0x0001e2000c101b24 */
[----:B------:R-:W-:Y:S05]  /*5540*/  BRA `(.L_x_7293) ;  /* 0x0000001000007947 */ /* 0x000fea0003800000 */
.L_x_7308:
[----:B------:R0:W-:Y:S02]  /*5550*/  STG.E [R4.64], RZ ;  /* 0x000000ff04007986 */ /* 0x0001e4000c101924 */
.L_x_7293:
[----:B------:R-:W-:-:S04]  /*5560*/  IADD3 R27, R27, 0x80, RZ ;  /* 0x000000801b1b7810 */ /* 0x000fc80007ffe0ff */
[----:B------:R-:W-:-:S13]  /*5570*/  ISETP.GE.AND P0, PT, R27, R2, PT ;  /* 0x000000021b00720c */ /* 0x000fda0003f06270 */
[----:B------:R-:W-:Y:S05]  /*5580*/  @P0 BRA `(.L_x_7287) ;  /* 0x000007b000000947 */ /* 0x000fea0003800000 */
[----:B------:R-:W-:Y:S01]  /*5590*/  IMAD R0, R28, 0x200, R27 ;  /* 0x000002001c007824 */ /* 0x000fe200078e021b */
[----:B------:R-:W-:-:S03]  /*55a0*/  PRMT R3, R18, 0x9910, RZ ;  /* 0x0000991012037816 */ /* 0x000fc600000000ff */
[----:B0-----:R-:W-:Y:S02]  /*55b0*/  IMAD R4, R0, c[0x0][0x1a0], RZ ;  /* 0x0000680000047a24 */ /* 0x001fe400078e02ff */
        /* <DEDUP_REMOVED lines=15> */
.L_x_7313:
[----:B------:R0:W-:Y:S01]  /*56b0*/  STG.E.U8 [R4.64], RZ ;  /* 0x000000ff04007986 */ /* 0x0001e2000c101124 */
[----:B------:R-:W-:Y:S05]  /*56c0*/  BRA `(.L_x_7315) ;  /* 0x0000066000007947 */ /* 0x000fea0003800000 */
.L_x_7312:
        /* <DEDUP_REMOVED lines=8> */
.L_x_7317:
[----:B------:R0:W-:Y:S01]  /*5750*/  STG.E [R4.64], RZ ;  /* 0x000000ff04007986 */ /* 0x0001e2000c101924 */
[----:B------:R-:W-:Y:S05]  /*5760*/  BRA `(.L_x_7315) ;  /* 0x000005c000007947 */ /* 0x000fea0003800000 */
.L_x_7316:
[----:B------:R0:W-:Y:S01]  /*5770*/  STG.E.U16 [R4.64], RZ ;  /* 0x000000ff04007986 */ /* 0x0001e2000c101524 */
[----:B------:R-:W-:Y:S05]  /*5780*/  BRA `(.L_x_7315) ;  /* 0x000005a000007947 */ /* 0x000fea0003800000 */
.L_x_7311:
        /* <DEDUP_REMOVED lines=8> */
.L_x_7319:
[----:B------:R0:W-:Y:S01]  /*5810*/  STG.E.U16 [R4.64], RZ ;  /* 0x000000ff04007986 */ /* 0x0001e2000c101524 */
[----:B------:R-:W-:Y:S05]  /*5820*/  BRA `(.L_x_7315) ;  /* 0x0000050000007947 */ /* 0x000fea0003800000 */
.L_x_7318:
        /* <DEDUP_REMOVED lines=8> */
.L_x_7321:
[----:B------:R0:W-:Y:S01]  /*58b0*/  STG.E [R4.64], RZ ;  /* 0x000000ff04007986 */ /* 0x0001e2000c101924 */
[----:B------:R-:W-:Y:S05]  /*58c0*/  BRA `(.L_x_7315) ;  /* 0x0000046000007947 */ /* 0x000fea0003800000 */
.L_x_7320:
[----:B------:R0:W-:Y:S01]  /*58d0*/  STG.E.64 [R4.64], RZ ;  /* 0x000000ff04007986 */ /* 0x0001e2000c101b24 */
[----:B------:R-:W-:Y:S05]  /*58e0*/  BRA `(.L_x_7315) ;  /* 0x0000044000007947 */ /* 0x000fea0003800000 */
.L_x_7310:
        /* <DEDUP_REMOVED lines=10> */
.L_x_7324:
[----:B------:R0:W-:Y:S01]  /*5990*/  STG.E.128 [R4.64], RZ ;  /* 0x000000ff04007986 */ /* 0x0001e2000c101d24 */
[----:B------:R-:W-:Y:S05]  /*59a0*/  BRA `(.L_x_7315) ;  /* 0x0000038000007947 */ /* 0x000fea0003800000 */
.L_x_7323:
        /* <DEDUP_REMOVED lines=8> */
.L_x_7326:
[----:B------:R0:W-:Y:S01]  /*5a30*/  STG.E.U8 [R4.64], RZ ;  /* 0x000000ff04007986 */ /* 0x0001e2000c101124 */
[----:B------:R-:W-:Y:S05]  /*5a40*/  BRA `(.L_x_7315) ;  /* 0x000002e000007947 */ /* 0x000fea0003800000 */
.L_x_7325:
[----:B------:R0:W-:Y:S01]  /*5a50*/  STG.E.U16 [R4.64], RZ ;  /* 0x000000ff04007986 */ /* 0x0001e2000c101524 */
[----:B------:R-:W-:Y:S05]  /*5a60*/  BRA `(.L_x_7315) ;  /* 0x000002c000007947 */ /* 0x000fea0003800000 */
.L_x_7322:
        /* <DEDUP_REMOVED lines=10> */
.L_x_7329:
[----:B------:R0:W-:Y:S01]  /*5b10*/  STG.E.U8 [R4.64], RZ ;  /* 0x000000ff04007986 */ /* 0x0001e2000c101124 */
[----:B------:R-:W-:Y:S05]  /*5b20*/  BRA `(.L_x_7315) ;  /* 0x0000020000007947 */ /* 0x000fea0003800000 */
.L_x_7328:
[----:B------:R0:W-:Y:S01]  /*5b30*/  STG.E.U8 [R4.64], RZ ;  /* 0x000000ff04007986 */ /* 0x0001e2000c101124 */
[----:B------:R-:W-:Y:S05]  /*5b40*/  BRA `(.L_x_7315) ;  /* 0x000001e000007947 */ /* 0x000fea0003800000 */
.L_x_7327:
[----:B------:R-:W-:-:S13]  /*5b50*/  ISETP.NE.AND P0, PT, R0, 0x1c, PT ;  /* 0x0000001c0000780c */ /* 0x000fda0003f05270 */
[----:B------:R-:W-:Y:S05]  /*5b60*/  @!P0 BRA `(.L_x_7330) ;  /* 0x000001b000008947 */ /* 0x000fea0003800000 */
[----:B------:R-:W-:-:S13]  /*5b70*/  ISETP.NE.AND P0, PT, R0, 0x1d, PT ;  /* 0x0000001d0000780c */ /* 0x000fda0003f05270 */
[----:B------:R-:W-:Y:S05]  /*5b80*/  @!P0 BRA `(.L_x_7331) ;  /* 0x0000017000008947 */ /* 0x000fea0003800000 */
[----:B------:R-:W-:-:S13]  /*5b90*/  ISETP.NE.AND P0, PT, R0, 0x2c, PT ;  /* 0x0000002c0000780c */ /* 0x000fda0003f05270 */
[----:B------:R0:W-:Y:S01]  /*5ba0*/  @!P0 STG.E.U8 [R4.64], RZ ;  /* 0x000000ff04008986 */ /* 0x0001e2000c101124 */
[----:B------:R-:W-:Y:S05]  /*5bb0*/  @!P0 BRA `(.L_x_7315) ;  /* 0x0000017000008947 */ /* 0x000fea0003800000 */
.L_x_7314:
        /* <DEDUP_REMOVED lines=20> */
.L_x_7331:
[----:B------:R0:W-:Y:S01]  /*5d00*/  STG.E.64 [R4.64], RZ ;  /* 0x000000ff04007986 */ /* 0x0001e2000c101b24 */
[----:B------:R-:W-:Y:S05]  /*5d10*/  BRA `(.L_x_7315) ;  /* 0x0000001000007947 */ /* 0x000fea0003800000 */
.L_x_7330:
[----:B------:R0:W-:Y:S02]  /*5d20*/  STG.E [R4.64], RZ ;  /* 0x000000ff04007986 */ /* 0x0001e4000c101924 */
.L_x_7315:
[----:B------:R-:W-:Y:S02]  /*5d30*/  IADD3 R27, R27, 0x80, RZ ;  /* 0x000000801b1b7810 */ /* 0x000fe40007ffe0ff */
.L_x_7287:
[----:B------:R-:W-:Y:S05]  /*5d40*/  BSYNC B6 ;  /* 0x0000000000067941 */ /* 0x000fea0003800000 */
.L_x_7286:
[----:B------:R-:W-:-:S13]  /*5d50*/  ISETP.GE.AND P0, PT, R27, R2, PT ;  /* 0x000000021b00720c */ /* 0x000fda0003f06270 */
[----:B------:R-:W-:Y:S05]  /*5d60*/  @P0 EXIT ;  /* 0x000000000000094d */ /* 0x000fea0003800000 */
        /* <DEDUP_REMOVED lines=17> */
.L_x_7335:
[----:B------:R-:W-:Y:S01]  /*5e80*/  STG.E.U8 [R2.64], RZ ;  /* 0x000000ff02007986 */ /* 0x000fe2000c101124 */
[----:B------:R-:W-:Y:S05]  /*5e90*/  EXIT ;  /* 0x000000000000794d */ /* 0x000fea0003800000 */
.L_x_7334:
        /* <DEDUP_REMOVED lines=8> */
.L_x_7338:
[----:B------:R-:W-:Y:S01]  /*5f20*/  STG.E [R2.64], RZ ;  /* 0x000000ff02007986 */ /* 0x000fe2000c101924 */
[----:B------:R-:W-:Y:S05]  /*5f30*/  EXIT ;  /* 0x000000000000794d */ /* 0x000fea0003800000 */
.L_x_7337:
[----:B------:R-:W-:Y:S01]  /*5f40*/  STG.E.U16 [R2.64], RZ ;  /* 0x000000ff02007986 */ /* 0x000fe2000c101524 */
[----:B------:R-:W-:Y:S05]  /*5f50*/  EXIT ;  /* 0x000000000000794d */ /* 0x000fea0003800000 */
.L_x_7333:
        /* <DEDUP_REMOVED lines=8> */
.L_x_7340:
[----:B------:R-:W-:Y:S01]  /*5fe0*/  STG.E.U16 [R2.64], RZ ;  /* 0x000000ff02007986 */ /* 0x000fe2000c101524 */
[----:B------:R-:W-:Y:S05]  /*5ff0*/  EXIT ;  /* 0x000000000000794d */ /* 0x000fea0003800000 */
.L_x_7339:
        /* <DEDUP_REMOVED lines=8> */
.L_x_7342:
[----:B------:R-:W-:Y:S01]  /*6080*/  STG.E [R2.64], RZ ;  /* 0x000000ff02007986 */ /* 0x000fe2000c101924 */
[----:B------:R-:W-:Y:S05]  /*6090*/  EXIT ;  /* 0x000000000000794d */ /* 0x000fea0003800000 */
.L_x_7341:
[----:B------:R-:W-:Y:S01]  /*60a0*/  STG.E.64 [R2.64], RZ ;  /* 0x000000ff02007986 */ /* 0x000fe2000c101b24 */
[----:B------:R-:W-:Y:S05]  /*60b0*/  EXIT ;  /* 0x000000000000794d */ /* 0x000fea0003800000 */
.L_x_7332:
        /* <DEDUP_REMOVED lines=10> */
.L_x_7345:
[----:B------:R-:W-:Y:S01]  /*6160*/  STG.E.128 [R2.64], RZ ;  /* 0x000000ff02007986 */ /* 0x000fe2000c101d24 */
[----:B------:R-:W-:Y:S05]  /*6170*/  EXIT ;  /* 0x000000000000794d */ /* 0x000fea0003800000 */
.L_x_7344:
        /* <DEDUP_REMOVED lines=8> */
.L_x_7347:
[----:B------:R-:W-:Y:S01]  /*6200*/  STG.E.U8 [R2.64], RZ ;  /* 0x000000ff02007986 */ /* 0x000fe2000c101124 */
[----:B------:R-:W-:Y:S05]  /*6210*/  EXIT ;  /* 0x000000000000794d */ /* 0x000fea0003800000 */
.L_x_7346:
[----:B------:R-:W-:Y:S01]  /*6220*/  STG.E.U16 [R2.64], RZ ;  /* 0x000000ff02007986 */ /* 0x000fe2000c101524 */
[----:B------:R-:W-:Y:S05]  /*6230*/  EXIT ;  /* 0x000000000000794d */ /* 0x000fea0003800000 */
.L_x_7343:
        /* <DEDUP_REMOVED lines=10> */
.L_x_7350:
[----:B------:R-:W-:Y:S01]  /*62e0*/  STG.E.U8 [R2.64], RZ ;  /* 0x000000ff02007986 */ /* 0x000fe2000c101124 */
[----:B------:R-:W-:Y:S05]  /*62f0*/  EXIT ;  /* 0x000000000000794d */ /* 0x000fea0003800000 */
.L_x_7349:
[----:B------:R-:W-:Y:S01]  /*6300*/  STG.E.U8 [R2.64], RZ ;  /* 0x000000ff02007986 */ /* 0x000fe2000c101124 */
[----:B------:R-:W-:Y:S05]  /*6310*/  EXIT ;  /* 0x000000000000794d */ /* 0x000fea0003800000 */
.L_x_7348:
[----:B------:R-:W-:-:S13]  /*6320*/  ISETP.NE.AND P0, PT, R0, 0x1c, PT ;  /* 0x0000001c0000780c */ /* 0x000fda0003f05270 */
[----:B------:R-:W-:Y:S05]  /*6330*/  @!P0 BRA `(.L_x_7351) ;  /* 0x000001b000008947 */ /* 0x000fea0003800000 */
[----:B------:R-:W-:-:S13]  /*6340*/  ISETP.NE.AND P0, PT, R0, 0x1d, PT ;  /* 0x0000001d0000780c */ /* 0x000fda0003f05270 */
[----:B------:R-:W-:Y:S05]  /*6350*/  @!P0 BRA `(.L_x_7352) ;  /* 0x0000017000008947 */ /* 0x000fea0003800000 */
[----:B------:R-:W-:-:S13]  /*6360*/  ISETP.NE.AND P0, PT, R0, 0x2c, PT ;  /* 0x0000002c0000780c */ /* 0x000fda0003f05270 */
[----:B------:R0:W-:Y:S01]  /*6370*/  @!P0 STG.E.U8 [R2.64], RZ ;  /* 0x000000ff02008986 */ /* 0x0001e2000c101124 */
[----:B------:R-:W-:Y:S05]  /*6380*/  @!P0 EXIT ;  /* 0x000000000000894d */ /* 0x000fea0003800000 */
.L_x_7336:
[----:B0-----:R-:W-:Y:S01]  /*6390*/  MOV R2, 0x0 ;  /* 0x0000000000027802 */ /* 0x001fe20000000f00 */
[----:B------:R-:W-:Y:S02]  /*63a0*/  IMAD.MOV.U32 R4, RZ, RZ, c[0x4][0x118] ;  /* 0x01004600ff047624 */ /* 0x000fe400078e00ff */
        /* <DEDUP_REMOVED lines=17> */
[----:B------:R-:W-:Y:S05]  /*64c0*/  EXIT ;  /* 0x000000000000794d */ /* 0x000fea0003800000 */
.L_x_7352:
[----:B------:R-:W-:Y:S01]  /*64d0*/  STG.E.64 [R2.64], RZ ;  /* 0x000000ff02007986 */ /* 0x000fe2000c101b24 */
[----:B------:R-:W-:Y:S05]  /*64e0*/  EXIT ;  /* 0x000000000000794d */ /* 0x000fea0003800000 */
.L_x_7351:
[----:B------:R-:W-:Y:S01]  /*64f0*/  STG.E [R2.64], RZ ;  /* 0x000000ff02007986 */ /* 0x000fe2000c101924 */
[----:B------:R-:W-:Y:S05]  /*6500*/  EXIT ;  /* 0x000000000000794d */ /* 0x000fea0003800000 */
.L_x_7353:
        /* <DEDUP_REMOVED lines=15> */
.L_x_27355:


//--------------------- .text._ZN2at6native18elementwise_kernelILi128ELi2EZNS0_22gpu_kernel_impl_nocastIZZZNS0_67_GLOBAL__N__bb565c37_34_ValidateCompressedIndicesKernel_cu_33a4b88b42_validate_compressed_sparse_indices_kernelILNS3_8CDimNameE1ENS3_18CUDAKernelLauncherENS3_14EmptyVecKernelENS3_8DummyVecELm0EEEvRKNS_6TensorESB_lllENKUlvE0_clEvENKUlvE0_clEvEUllE_EEvRNS_18TensorIteratorBaseERKT_EUliE_EEviT1_ --------------------------
	.section	.text._ZN2at6native18elementwise_kernelILi128ELi2EZNS0_22gpu_kernel_impl_nocastIZZZNS0_67_GLOBAL__N__bb565c37_34_ValidateCompressedIndicesKernel_cu_33a4b88b42_validate_compressed_sparse_indices_kernelILNS3_8CDimNameE1ENS3_18CUDAKernelLauncherENS3_14EmptyVecKernelENS3_8DummyVecELm0EEEvRKNS_6TensorESB_lllENKUlvE0_clEvENKUlvE0_clEvEUllE_EEvRNS_18TensorIteratorBaseERKT_EUliE_EEviT1_,"ax",@progbits
	.sectioninfo	@"SHI_REGISTERS=24"
	.align	128
        .global         _ZN2at6native18elementwise_kernelILi128ELi2EZNS0_22gpu_kernel_impl_nocastIZZZNS0_67_GLOBAL__N__bb565c37_34_ValidateCompressedIndicesKernel_cu_33a4b88b42_validate_compressed_sparse_indices_kernelILNS3_8CDimNameE1ENS3_18CUDAKernelLauncherENS3_14EmptyVecKernelENS3_8DummyVecELm0EEEvRKNS_6TensorESB_lllENKUlvE0_clEvENKUlvE0_clEvEUllE_EEvRNS_18TensorIteratorBaseERKT_EUliE_EEviT1_
        .type           _ZN2at6native18elementwise_kernelILi128ELi2EZNS0_22gpu_kernel_impl_nocastIZZZNS0_67_GLOBAL__N__bb565c37_34_ValidateCompressedIndicesKernel_cu_33a4b88b42_validate_compressed_sparse_indices_kernelILNS3_8CDimNameE1ENS3_18CUDAKernelLauncherENS3_14EmptyVecKernelENS3_8DummyVecELm0EEEvRKNS_6TensorESB_lllENKUlvE0_clEvENKUlvE0_clEvEUllE_EEvRNS_18TensorIteratorBaseERKT_EUliE_EEviT1_,@function
        .size           _ZN2at6native18elementwise_kernelILi128ELi2EZNS0_22gpu_kernel_impl_nocastIZZZNS0_67_GLOBAL__N__bb565c37_34_ValidateCompressedIndicesKernel_cu_33a4b88b42_validate_compressed_sparse_indices_kernelILNS3_8CDimNameE1ENS3_18CUDAKernelLauncherENS3_14EmptyVecKernelENS3_8DummyVecELm0EEEvRKNS_6TensorESB_lllENKUlvE0_clEvENKUlvE0_clEvEUllE_EEvRNS_18TensorIteratorBaseERKT_EUliE_EEviT1_,(.L_x_27356 - _ZN2at6native18elementwise_kernelILi128ELi2EZNS0_22gpu_kernel_impl_nocastIZZZNS0_67_GLOBAL__N__bb565c37_34_ValidateCompressedIndicesKernel_cu_33a4b88b42_validate_compressed_sparse_indices_kernelILNS3_8CDimNameE1ENS3_18CUDAKernelLauncherENS3_14EmptyVecKernelENS3_8DummyVecELm0EEEvRKNS_6TensorESB_lllENKUlvE0_clEvENKUlvE0_clEvEUllE_EEvRNS_18TensorIteratorBaseERKT_EUliE_EEviT1_)
        .other          _ZN2at6native18elementwise_kernelILi128ELi2EZNS0_22gpu_kernel_impl_nocastIZZZNS0_67_GLOBAL__N__bb565c37_34_ValidateCompressedIndicesKernel_cu_33a4b88b42_validate_compressed_sparse_indices_kernelILNS3_8CDimNameE1ENS3_18CUDAKernelLauncherENS3_14EmptyVecKernelENS3_8DummyVecELm0EEEvRKNS_6TensorESB_lllENKUlvE0_clEvENKUlvE0_clEvEUllE_EEvRNS_18TensorIteratorBaseERKT_EUliE_EEviT1_,@"STO_CUDA_ENTRY STV_DEFAULT"
_ZN2at6native18elementwise_kernelILi128ELi2EZNS0_22gpu_kernel_impl_nocastIZZZNS0_67_GLOBAL__N__bb565c37_34_ValidateCompressedIndicesKernel_cu_33a4b88b42_validate_compressed_sparse_indices_kernelILNS3_8CDimNameE1ENS3_18CUDAKernelLauncherENS3_14EmptyVecKernelENS3_8DummyVecELm0EEEvRKNS_6TensorESB_lllENKUlvE0_clEvENKUlvE0_clEvEUllE_EEvRNS_18TensorIteratorBaseERKT_EUliE_EEviT1_:
.text._ZN2at6native18elementwise_kernelILi128ELi2EZNS0_22gpu_kernel_impl_nocastIZZZNS0_67_GLOBAL__N__bb565c37_34_ValidateCompressedIndicesKernel_cu_33a4b88b42_validate_compressed_sparse_indices_kernelILNS3_8CDimNameE1ENS3_18CUDAKernelLauncherENS3_14EmptyVecKernelENS3_8DummyVecELm0EEEvRKNS_6TensorESB_lllENKUlvE0_clEvENKUlvE0_clEvEUllE_EEvRNS_18TensorIteratorBaseERKT_EUliE_EEviT1_:
        /* <DEDUP_REMOVED lines=10> */
[----:B------:R-:W-:-:S11]  /*00a0*/  IMAD.MOV.U32 R16, RZ, RZ, RZ ;  /* 0x000000ffff107224 */ /* 0x000fd600078e00ff */
        /* <DEDUP_REMOVED lines=213> */
[----:B------:R-:W-:Y:S02]  /*0e00*/  SHF.R.U32.HI R5, RZ, c[0x0][0x288], R4 ;  /* 0x0000a200ff057a19 */ /* 0x000fe40000011604 */
[----:B------:R-:W-:-:S03]  /*0e10*/  @P0 MOV R4, RZ ;  /* 0x000000ff00040202 */ /* 0x000fc60000000f00 */
        /* <DEDUP_REMOVED lines=9> */
[----:B------:R-:W-:-:S05]  /*0eb0*/  @P0 IMAD R0, R5, c[0x0][0x35c], R0 ;  /* 0x0000d70005000a24 */ /* 0x000fca00078e0200 */
.L_x_7356:
[----:B------:R-:W-:-:S04]  /*0ec0*/  IADD3 R2, P0, R0, c[0x0][0x368], RZ ;  /* 0x0000da0000027a10 */ /* 0x000fc80007f1e0ff */
[----:B------:R-:W-:-:S06]  /*0ed0*/  IADD3.X R3, RZ, c[0x0][0x36c], RZ, P0, !PT ;  /* 0x0000db00ff037a10 */ /* 0x000fcc00007fe4ff */
[----:B------:R-:W2:Y:S01]  /*0ee0*/  LDG.E.64 R2, [R2.64] ;  /* 0x0000002402027981 */ /* 0x000ea2000c1e1b00 */
[----:B------:R-:W-:Y:S01]  /*0ef0*/  ISETP.NE.U32.AND P2, PT, RZ, c[0x4][0x138], PT ;  /* 0x01004e00ff007a0c */ /* 0x000fe20003f45070 */
[----:B------:R-:W-:Y:S01]  /*0f00*/  BSSY B6, `(.L_x_7357) ;  /* 0x000001c000067945 */ /* 0x000fe20003800000 */
[----:B------:R-:W-:Y:S02]  /*0f10*/  IADD3 R16, P3, R16, c[0x0][0x360], RZ ;  /* 0x0000d80010107a10 */ /* 0x000fe40007f7e0ff */
[----:B------:R-:W-:Y:S02]  /*0f20*/  ISETP.NE.AND.EX P2, PT, RZ, c[0x4][0x13c], PT, P2 ;  /* 0x01004f00ff007a0c */ /* 0x000fe40003f45320 */
[----:B------:R-:W-:Y:S02]  /*0f30*/  IADD3.X R17, RZ, c[0x0][0x364], RZ, P3, !PT ;  /* 0x0000d900ff117a10 */ /* 0x000fe40001ffe4ff */
[C---:B--2---:R-:W-:Y:S02]  /*0f40*/  ISETP.GE.U32.AND P1, PT, R2.reuse, c[0x0][0x378], PT ;  /* 0x0000de0002007a0c */ /* 0x044fe40003f26070 */
[----:B------:R-:W-:-:S02]  /*0f50*/  ISETP.GE.U32.AND P0, PT, R2, c[0x0][0x370], PT ;  /* 0x0000dc0002007a0c */ /* 0x000fc40003f06070 */
[----:B------:R-:W-:-:S04]  /*0f60*/  ISETP.GE.AND.EX P1, PT, R3, c[0x0][0x37c], PT, P1 ;  /* 0x0000df0003007a0c */ /* 0x000fc80003f26310 */
        /* <DEDUP_REMOVED lines=21> */
.L_x_7358:
[----:B------:R-:W-:Y:S05]  /*10c0*/  BSYNC B6 ;  /* 0x0000000000067941 */ /* 0x000fea0003800000 */
.L_x_7357:
[----:B------:R0:W-:Y:S01]  /*10d0*/  STG.E.64 [R16.64], RZ ;  /* 0x000000ff10007986 */ /* 0x0001e2000c101b24 */
[----:B------:R-:W-:-:S04]  /*10e0*/  LEA R5, R19, R18, 0x8 ;  /* 0x0000001213057211 */ /* 0x000fc800078e40ff */
[----:B------:R-:W-:Y:S02]  /*10f0*/  IADD3 R5, R5, 0x80, RZ ;  /* 0x0000008005057810 */ /* 0x000fe40007ffe0ff */
.L_x_7355:
[----:B------:R-:W-:Y:S05]  /*1100*/  BSYNC B7 ;  /* 0x0000000000077941 */ /* 0x000fea0003800000 */
.L_x_7354:
[----:B------:R-:W-:-:S13]  /*1110*/  ISETP.GE.AND P0, PT, R5, c[0x0][0x160], PT ;  /* 0x0000580005007a0c */ /* 0x000fda0003f06270 */
[----:B------:R-:W-:Y:S05]  /*1120*/  @P0 EXIT ;  /* 0x000000000000094d */ /* 0x000fea0003800000 */
[----:B------:R-:W-:Y:S01]  /*1130*/  ISETP.NE.AND P0, PT, RZ, c[0x0][0x168], PT ;  /* 0x00005a00ff007a0c */ /* 0x000fe20003f05270 */
[----:B0-----:R-:W-:Y:S01]  /*1140*/  HFMA2.MMA R16, -RZ, RZ, 0, 0 ;  /* 0x00000000ff107435 */ /* 0x001fe200000001ff */
[----:B------:R-:W-:-:S11]  /*1150*/  MOV R0, RZ ;  /* 0x000000ff00007202 */ /* 0x000fd60000000f00 */
[----:B------:R-:W-:Y:S05]  /*1160*/  @!P0 BRA `(.L_x_7359) ;  /* 0x00000e1000008947 */ /* 0x000fea0003800000 */
[----:B------:R-:W-:Y:S01]  /*1170*/  MOV R3, R5 ;  /* 0x0000000500037202 */ /* 0x000fe20000000f00 */
[----:B------:R-:W-:Y:S01]  /*1180*/  IMAD.MOV.U32 R2, RZ, RZ, RZ ;  /* 0x000000ffff027224 */ /* 0x000fe200078e00ff */
[----:B------:R-:W-:-:S03]  /*1190*/  MOV R4, 0x1 ;  /* 0x0000000100047802 */ /* 0x000fc60000000f00 */
[----:B------:R-:W-:Y:S01]  /*11a0*/  IMAD.HI.U32 R2, R5, c[0x0][0x170], R2 ;  /* 0x00005c0005027a27 */ /* 0x000fe200078e0002 */
[----:B------:R-:W-:-:S04]  /*11b0*/  ISETP.NE.AND P0, PT, R4, c[0x0][0x168], PT ;  /* 0x00005a0004007a0c */ /* 0x000fc80003f05270 */
[----:B------:R-:W-:-:S04]  /*11c0*/  SHF.R.U32.HI R3, RZ, c[0x0][0x174], R2 ;  /* 0x00005d00ff037a19 */ /* 0x000fc80000011602 */
[----:B------:R-:W-:-:S05]  /*11d0*/  IADD3 R0, -R3, RZ, RZ ;  /* 0x000000ff03007210 */ /* 0x000fca0007ffe1ff */
[----:B------:R-:W-:-:S04]  /*11e0*/  IMAD R0, R0, c[0x0][0x16c], R5 ;  /* 0x00005b0000007a24 */ /* 0x000fc800078e0205 */
[C---:B------:R-:W-:Y:S02]  /*11f0*/  IMAD R16, R0.reuse, c[0x0][0x298], RZ ;  /* 0x0000a60000107a24 */ /* 0x040fe400078e02ff */
[----:B------:R-:W-:Y:S01]  /*1200*/  IMAD R0, R0, c[0x0][0x29c], RZ ;  /* 0x0000a70000007a24 */ /* 0x000fe200078e02ff */
[----:B------:R-:W-:Y:S05]  /*1210*/  @!P0 BRA `(.L_x_7359) ;  /* 0x00000d6000008947 */ /* 0x000fea0003800000 */
[----:B------:R-:W-:Y:S01]  /*1220*/  IMAD.MOV.U32 R2, RZ, RZ, RZ ;  /* 0x000000ffff027224 */ /* 0x000fe200078e00ff */
[----:B------:R-:W-:-:S03]  /*1230*/  MOV R6, c[0x0][0x168] ;  /* 0x00005a0000067a02 */ /* 0x000fc60000000f00 */
[----:B------:R-:W-:Y:S01]  /*1240*/  IMAD.HI.U32 R4, R3, c[0x0][0x17c], R2 ;  /* 0x00005f0003047a27 */ /* 0x000fe200078e0002 */
[----:B------:R-:W-:-:S04]  /*1250*/  ISETP.NE.AND P0, PT, R6, 0x2, PT ;  /* 0x000000020600780c */ /* 0x000fc80003f05270 */
        /* <DEDUP_REMOVED lines=209> */
[----:B------:R-:W-:-:S05]  /*1f70*/  @P0 IMAD R0, R5, c[0x0][0x35c], R0 ;  /* 0x0000d70005000a24 */ /* 0x000fca00078e0200 */
.L_x_7359:
        /* <DEDUP_REMOVED lines=32> */
.L_x_7361:
[----:B------:R-:W-:Y:S05]  /*2180*/  BSYNC B6 ;  /* 0x0000000000067941 */ /* 0x000fea0003800000 */
.L_x_7360:
[----:B------:R-:W-:Y:S01]  /*2190*/  STG.E.64 [R16.64], RZ ;  /* 0x000000ff10007986 */ /* 0x000fe2000c101b24 */
[----:B------:R-:W-:Y:S05]  /*21a0*/  EXIT ;  /* 0x000000000000794d */ /* 0x000fea0003800000 */
.L_x_7362:
        /* <DEDUP_REMOVED lines=13> */
.L_x_27356:


//--------------------- .text._ZN2at6native27unrolled_elementwise_kernelIZZZNS0_67_GLOBAL__N__bb565c37_34_ValidateCompressedIndicesKernel_cu_33a4b88b42_validate_compressed_sparse_indices_kernelILNS2_8CDimNameE1ENS2_18CUDAKernelLauncherENS2_14EmptyVecKernelENS2_8DummyVecELm0EEEvRKNS_6TensorESA_lllENKUlvE0_clEvENKUlvE0_clEvEUllE_St5arrayIPcLm2EELi4E23TrivialOffsetCalculatorILi1EjESI_NS0_6memory15LoadWithoutCastENSJ_16StoreWithoutCastEEEviT_T0_T2_T3_T4_T5_ --------------------------
	.section	.text._ZN2at6native27unrolled_elementwise_kernelIZZZNS0_67_GLOBAL__N__bb565c37_34_ValidateCompressedIndicesKernel_cu_33a4b88b42_validate_compressed_sparse_indices_kernelILNS2_8CDimNameE1ENS2_18CUDAKernelLauncherENS2_14EmptyVecKernelENS2_8DummyVecELm0EEEvRKNS_6TensorESA_lllENKUlvE0_clEvENKUlvE0_clEvEUllE_St5arrayIPcLm2EELi4E23TrivialOffsetCalculatorILi1EjESI_NS0_6memory15LoadWithoutCastENSJ_16StoreWithoutCastEEEviT_T0_T2_T3_T4_T5_,"ax",@progbits
	.sectioninfo	@"SHI_REGISTERS=29"
	.align	128
        .global         _ZN2at6native27unrolled_elementwise_kernelIZZZNS0_67_GLOBAL__N__bb565c37_34_ValidateCompressedIndicesKernel_cu_33a4b88b42_validate_compressed_sparse_indices_kernelILNS2_8CDimNameE1ENS2_18CUDAKernelLauncherENS2_14EmptyVecKernelENS2_8DummyVecELm0EEEvRKNS_6TensorESA_lllENKUlvE0_clEvENKUlvE0_clEvEUllE_St5arrayIPcLm2EELi4E23TrivialOffsetCalculatorILi1EjESI_NS0_6memory15LoadWithoutCastENSJ_16StoreWithoutCastEEEviT_T0_T2_T3_T4_T5_
        .type           _ZN2at6native27unrolled_elementwise_kernelIZZZNS0_67_GLOBAL__N__bb565c37_34_ValidateCompressedIndicesKernel_cu_33a4b88b42_validate_compressed_sparse_indices_kernelILNS2_8CDimNameE1ENS2_18CUDAKernelLauncherENS2_14EmptyVecKernelENS2_8DummyVecELm0EEEvRKNS_6TensorESA_lllENKUlvE0_clEvENKUlvE0_clEvEUllE_St5arrayIPcLm2EELi4E23TrivialOffsetCalculatorILi1EjESI_NS0_6memory15LoadWithoutCastENSJ_16StoreWithoutCastEEEviT_T0_T2_T3_T4_T5_,@function
        .size           _ZN2at6native27unrolled_elementwise_kernelIZZZNS0_67_GLOBAL__N__bb565c37_34_ValidateCompressedIndicesKernel_cu_33a4b88b42_validate_compressed_sparse_indices_kernelILNS2_8CDimNameE1ENS2_18CUDAKernelLauncherENS2_14EmptyVecKernelENS2_8DummyVecELm0EEEvRKNS_6TensorESA_lllENKUlvE0_clEvENKUlvE0_clEvEUllE_St5arrayIPcLm2EELi4E23TrivialOffsetCalculatorILi1EjESI_NS0_6memory15LoadWithoutCastENSJ_16StoreWithoutCastEEEviT_T0_T2_T3_T4_T5_,(.L_x_27357 - _ZN2at6native27unrolled_elementwise_kernelIZZZNS0_67_GLOBAL__N__bb565c37_34_ValidateCompressedIndicesKernel_cu_33a4b88b42_validate_compressed_sparse_indices_kernelILNS2_8CDimNameE1ENS2_18CUDAKernelLauncherENS2_14EmptyVecKernelENS2_8DummyVecELm0EEEvRKNS_6TensorESA_lllENKUlvE0_clEvENKUlvE0_clEvEUllE_St5arrayIPcLm2EELi4E23TrivialOffsetCalculatorILi1EjESI_NS0_6memory15LoadWithoutCastENSJ_16StoreWithoutCastEEEviT_T0_T2_T3_T4_T5_)
        .other          _ZN2at6native27unrolled_elementwise_kernelIZZZNS0_67_GLOBAL__N__bb565c37_34_ValidateCompressedIndicesKernel_cu_33a4b88b42_validate_compressed_sparse_indices_kernelILNS2_8CDimNameE1ENS2_18CUDAKernelLauncherENS2_14EmptyVecKernelENS2_8DummyVecELm0EEEvRKNS_6TensorESA_lllENKUlvE0_clEvENKUlvE0_clEvEUllE_St5arrayIPcLm2EELi4E23TrivialOffsetCalculatorILi1EjESI_NS0_6memory15LoadWithoutCastENSJ_16StoreWithoutCastEEEviT_T0_T2_T3_T4_T5_,@"STO_CUDA_ENTRY STV_DEFAULT"
_ZN2at6native27unrolled_elementwise_kernelIZZZNS0_67_GLOBAL__N__bb565c37_34_ValidateCompressedIndicesKernel_cu_33a4b88b42_validate_compressed_sparse_indices_kernelILNS2_8CDimNameE1ENS2_18CUDAKernelLauncherENS2_14EmptyVecKernelENS2_8DummyVecELm0EEEvRKNS_6TensorESA_lllENKUlvE0_clEvENKUlvE0_clEvEUllE_St5arrayIPcLm2EELi4E23TrivialOffsetCalculatorILi1EjESI_NS0_6memory15LoadWithoutCastENSJ_16StoreWithoutCastEEEviT_T0_T2_T3_T4_T5_:
.text._ZN2at6native27unrolled_elementwise_kernelIZZZNS0_67_GLOBAL__N__bb565c37_34_ValidateCompressedIndicesKernel_cu_33a4b88b42_validate_compressed_sparse_indices_kernelILNS2_8CDimNameE1ENS2_18CUDAKernelLauncherENS2_14EmptyVecKernelENS2_8DummyVecELm0EEEvRKNS_6TensorESA_lllENKUlvE0_clEvENKUlvE0_clEvEUllE_St5arrayIPcLm2EELi4E23TrivialOffsetCalculatorILi1EjESI_NS0_6memory15LoadWithoutCastENSJ_16StoreWithoutCastEEEviT_T0_T2_T3_T4_T5_:
[----:B------:R-:W-:Y:S02]  /*0000*/  IMAD.MOV.U32 R1, RZ, RZ, c[0x0][0x28] ;  /* 0x00000a00ff017624 */ /* 0x000fe400078e00ff */
[----:B------:R-:W0:Y:S01]  /*0010*/  S2R R25, SR_CTAID.X ;  /* 0x0000000000197919 */ /* 0x000e220000002500 */
[----:B------:R-:W-:Y:S01]  /*0020*/  IMAD.MOV.U32 R24, RZ, RZ, -0x200 ;  /* 0xfffffe00ff187424 */ /* 0x000fe200078e00ff */
[----:B------:R-:W-:Y:S01]  /*0030*/  CS2R R8, SRZ ;  /* 0x0000000000087805 */ /* 0x000fe2000001ff00 */
[----:B------:R-:W-:Y:S01]  /*0040*/  ULDC.64 UR36, c[0x0][0x118] ;  /* 0x0000460000247ab9 */ /* 0x000fe20000000a00 */
[----:B------:R-:W1:Y:S01]  /*0050*/  S2R R26, SR_TID.X ;  /* 0x00000000001a7919 */ /* 0x000e620000002100 */
[----:B0-----:R-:W-:Y:S02]  /*0060*/  IMAD R24, R25, R24, c[0x0][0x160] ;  /* 0x0000580019187624 */ /* 0x001fe400078e0218 */
[----:B-1----:R-:W-:-:S03]  /*0070*/  IMAD.MOV.U32 R0, RZ, RZ, R26 ;  /* 0x000000ffff007224 */ /* 0x002fc600078e001a */
[----:B------:R-:W-:-:S04]  /*0080*/  ISETP.GE.AND P1, PT, R26, R24, PT ;  /* 0x000000181a00720c */ /* 0x000fc80003f26270 */
[----:B------:R-:W-:-:S09]  /*0090*/  P2R R2, PR, RZ, 0x2 ;  /* 0x00000002ff027803 */ /* 0x000fd20000000000 */
[----:B------:R-:W-:Y:S01]  /*00a0*/  @!P1 IMAD R2, R25, 0x200, R0 ;  /* 0x0000020019029824 */ /* 0x000fe200078e0200 */
[----:B------:R-:W-:Y:S01]  /*00b0*/  @!P1 IADD3 R0, R0, 0x80, RZ ;  /* 0x0000008000009810 */ /* 0x000fe20007ffe0ff */
[----:B------:R-:W-:-:S03]  /*00c0*/  @!P1 IMAD.MOV.U32 R3, RZ, RZ, 0x8 ;  /* 0x00000008ff039424 */ /* 0x000fc600078e00ff */
[----:B------:R-:W-:Y:S01]  /*00d0*/  ISETP.GE.AND P0, PT, R0, R24, PT ;  /* 0x000000180000720c */ /* 0x000fe20003f06270 */
[----:B------:R-:W-:-:S05]  /*00e0*/  @!P1 IMAD.WIDE.U32 R2, R2, R3, c[0x0][0x188] ;  /* 0x0000620002029625 */ /* 0x000fca00078e0003 */
[----:B------:R0:W2:Y:S07]  /*00f0*/  @!P1 LDG.E.64 R8, [R2.64] ;  /* 0x0000002402089981 */ /* 0x0000ae000c1e1b00 */
[----:B------:R-:W-:Y:S01]  /*0100*/  @!P0 IMAD R4, R25, 0x200, R0 ;  /* 0x0000020019048824 */ /* 0x000fe200078e0200 */
[----:B------:R-:W-:-:S04]  /*0110*/  @!P0 IADD3 R0, R0, 0x80, RZ ;  /* 0x0000008000008810 */ /* 0x000fc80007ffe0ff */
[----:B------:R-:W-:Y:S01]  /*0120*/  ISETP.GE.AND P2, PT, R0, R24, PT ;  /* 0x000000180000720c */ /* 0x000fe20003f46270 */
[----:B------:R-:W-:-:S12]  /*0130*/  CS2R R16, SRZ ;  /* 0x0000000000107805 */ /* 0x000fd8000001ff00 */
[----:B------:R-:W-:Y:S02]  /*0140*/  @!P2 IMAD R6, R25, 0x200, R0 ;  /* 0x000002001906a824 */ /* 0x000fe400078e0200 */
[----:B------:R-:W-:-:S04]  /*0150*/  @!P2 IMAD.MOV.U32 R7, RZ, RZ, 0x8 ;  /* 0x00000008ff07a424 */ /* 0x000fc800078e00ff */
[----:B------:R-:W-:-:S05]  /*0160*/  @!P2 IMAD.WIDE.U32 R6, R6, R7, c[0x0][0x188] ;  /* 0x000062000606a625 */ /* 0x000fca00078e0007 */
[----:B------:R1:W5:Y:S01]  /*0170*/  @!P2 LDG.E.64 R16, [R6.64] ;  /* 0x000000240610a981 */ /* 0x000362000c1e1b00 */
[----:B------:R-:W-:-:S04]  /*0180*/  @!P2 IADD3 R0, R0, 0x80, RZ ;  /* 0x000000800000a810 */ /* 0x000fc80007ffe0ff */
[----:B------:R-:W-:Y:S01]  /*0190*/  ISETP.GE.AND P1, PT, R0, R24, PT ;  /* 0x000000180000720c */ /* 0x000fe20003f26270 */
[----:B------:R-:W-:Y:S01]  /*01a0*/  @!P0 IMAD.MOV.U32 R5, RZ, RZ, 0x8 ;  /* 0x00000008ff058424 */ /* 0x000fe200078e00ff */
[----:B------:R-:W-:-:S03]  /*01b0*/  CS2R R22, SRZ ;  /* 0x0000000000167805 */ /* 0x000fc6000001ff00 */
[----:B------:R-:W-:Y:S01]  /*01c0*/  @!P0 IMAD.WIDE.U32 R4, R4, R5, c[0x0][0x188] ;  /* 0x0000620004048625 */ /* 0x000fe200078e0005 */
[----:B------:R-:W-:-:S04]  /*01d0*/  CS2R R18, SRZ ;  /* 0x0000000000127805 */ /* 0x000fc8000001ff00 */
[----:B------:R1:W5:Y:S03]  /*01e0*/  @!P0 LDG.E.64 R22, [R4.64] ;  /* 0x0000002404168981 */ /* 0x000366000c1e1b00 */
[----:B------:R-:W-:Y:S02]  /*01f0*/  @!P1 IMAD R0, R25, 0x200, R0 ;  /* 0x0000020019009824 */ /* 0x000fe400078e0200 */
[----:B------:R-:W-:-:S04]  /*0200*/  @!P1 IMAD.MOV.U32 R11, RZ, RZ, 0x8 ;  /* 0x00000008ff0b9424 */ /* 0x000fc800078e00ff */
[----:B0-----:R-:W-:-:S05]  /*0210*/  @!P1 IMAD.WIDE.U32 R2, R0, R11, c[0x0][0x188] ;  /* 0x0000620000029625 */ /* 0x001fca00078e000b */
[----:B------:R1:W5:Y:S01]  /*0220*/  @!P1 LDG.E.64 R18, [R2.64] ;  /* 0x0000002402129981 */ /* 0x000362000c1e1b00 */
[----:B------:R-:W-:Y:S01]  /*0230*/  BSSY B6, `(.L_x_7363) ;  /* 0x000001c000067945 */ /* 0x000fe20003800000 */
[C---:B--2---:R-:W-:Y:S02]  /*0240*/  ISETP.GE.U32.AND P0, PT, R8.reuse, c[0x0][0x170], PT ;  /* 0x00005c0008007a0c */ /* 0x044fe40003f06070 */
[----:B------:R-:W-:Y:S02]  /*0250*/  ISETP.GE.U32.AND P1, PT, R8, c[0x0][0x168], PT ;  /* 0x00005a0008007a0c */ /* 0x000fe40003f26070 */
[----:B------:R-:W-:-:S04]  /*0260*/  ISETP.GE.AND.EX P0, PT, R9, c[0x0][0x174], PT, P0 ;  /* 0x00005d0009007a0c */ /* 0x000fc80003f06300 */
[----:B------:R-:W-:Y:S02]  /*0270*/  ISETP.GE.AND.EX P0, PT, R9, c[0x0][0x16c], !P0, P1 ;  /* 0x00005b0009007a0c */ /* 0x000fe40004706310 */
[----:B------:R-:W-:-:S04]  /*0280*/  ISETP.NE.U32.AND P1, PT, RZ, c[0x4][0x138], PT ;  /* 0x01004e00ff007a0c */ /* 0x000fc80003f25070 */
[----:B------:R-:W-:-:S04]  /*0290*/  ISETP.NE.AND.EX P0, PT, RZ, c[0x4][0x13c], P0, P1 ;  /* 0x01004f00ff007a0c */ /* 0x000fc80000705310 */
[----:B------:R-:W-:-:S13]  /*02a0*/  ISETP.GE.OR P0, PT, R26, R24, P0 ;  /* 0x000000181a00720c */ /* 0x000fda0000706670 */
[----:B------:R-:W-:Y:S05]  /*02b0*/  @P0 BRA `(.L_x_7364) ;  /* 0x0000013000000947 */ /* 0x000fea0003800000 */
[----:B-1----:R-:W-:Y:S01]  /*02c0*/  MOV R2, 0x0 ;  /* 0x0000000000027802 */ /* 0x002fe20000000f00 */
        /* <DEDUP_REMOVED lines=10> */
[----:B------:R-:W-:-:S05]  /*0370*/  LEPC R14 ;  /* 0x00000000000e734e */ /* 0x000fca0000000000 */
[----:B------:R-:W-:Y:S02]  /*0380*/  MOV R9, 0x3f0 ;  /* 0x000003f000097802 */ /* 0x000fe40000000f00 */
[----:B------:R-:W-:Y:S02]  /*0390*/  MOV R20, 0x370 ;  /* 0x0000037000147802 */ /* 0x000fe40000000f00 */
[----:B------:R-:W-:Y:S02]  /*03a0*/  MOV R21, 0x0 ;  /* 0x0000000000157802 */ /* 0x000fe40000000f00 */
[----:B------:R-:W-:-:S02]  /*03b0*/  MOV R0, 0x0 ;  /* 0x0000000000007802 */ /* 0x000fc40000000f00 */
[----:B------:R-:W-:-:S04]  /*03c0*/  IADD3 R20, P0, P1, -R20, R9, R14 ;  /* 0x0000000914147210 */ /* 0x000fc8000791e10e */
[----:B------:R-:W-:-:S04]  /*03d0*/  IADD3.X R21, ~R0, R21, R15, P0, P1 ;  /* 0x0000001500157210 */ /* 0x000fc800007e250f */
[----:B0----5:R-:W-:Y:S05]  /*03e0*/  CALL.ABS.NOINC R2 ;  /* 0x0000000002007343 */ /* 0x021fea0003c00000 */
.L_x_7364:
[----:B-1----:R-:W-:Y:S05]  /*03f0*/  BSYNC B6 ;  /* 0x0000000000067941 */ /* 0x002fea0003800000 */
.L_x_7363:
[C---:B-----5:R-:W-:Y:S01]  /*0400*/  ISETP.GE.U32.AND P2, PT, R22.reuse, c[0x0][0x170], PT ;  /* 0x00005c0016007a0c */ /* 0x060fe20003f46070 */
        /* <DEDUP_REMOVED lines=27> */
[----:B0-----:R-:W-:Y:S05]  /*05c0*/  CALL.ABS.NOINC R2 ;  /* 0x0000000002007343 */ /* 0x001fea0003c00000 */
.L_x_7366:
[----:B------:R-:W-:Y:S05]  /*05d0*/  BSYNC B6 ;  /* 0x0000000000067941 */ /* 0x000fea0003800000 */
.L_x_7365:
[C---:B------:R-:W-:Y:S01]  /*05e0*/  ISETP.GE.U32.AND P2, PT, R16.reuse, c[0x0][0x170], PT ;  /* 0x00005c0010007a0c */ /* 0x040fe20003f46070 */
        /* <DEDUP_REMOVED lines=28> */
.L_x_7368:
[----:B------:R-:W-:Y:S05]  /*07b0*/  BSYNC B6 ;  /* 0x0000000000067941 */ /* 0x000fea0003800000 */
.L_x_7367:
        /* <DEDUP_REMOVED lines=29> */
.L_x_7370:
[----:B------:R-:W-:Y:S05]  /*0990*/  BSYNC B6 ;  /* 0x0000000000067941 */ /* 0x000fea0003800000 */
.L_x_7369:
[----:B------:R-:W-:Y:S01]  /*09a0*/  ISETP.GE.AND P6, PT, R26, R24, PT ;  /* 0x000000181a00720c */ /* 0x000fe20003fc6270 */
[----:B------:R-:W-:-:S12]  /*09b0*/  BSSY B0, `(.L_x_7371) ;  /* 0x0000013000007945 */ /* 0x000fd80003800000 */
[----:B------:R-:W0:Y:S01]  /*09c0*/  @!P6 S2R R2, SR_TID.X ;  /* 0x000000000002e919 */ /* 0x000e220000002100 */
[----:B------:R-:W-:Y:S02]  /*09d0*/  @!P6 IMAD.MOV.U32 R3, RZ, RZ, 0x8 ;  /* 0x00000008ff03e424 */ /* 0x000fe400078e00ff */
[----:B------:R-:W-:-:S05]  /*09e0*/  @!P6 IMAD.MOV.U32 R26, RZ, RZ, R23 ;  /* 0x000000ffff1ae224 */ /* 0x000fca00078e0017 */
[----:B------:R-:W-:Y:S01]  /*09f0*/  ISETP.GE.AND P0, PT, R26, R24, PT ;  /* 0x000000181a00720c */ /* 0x000fe20003f06270 */
[----:B0-----:R-:W-:-:S04]  /*0a00*/  @!P6 IMAD R2, R25, 0x200, R2 ;  /* 0x000002001902e824 */ /* 0x001fc800078e0202 */
[----:B------:R-:W-:-:S05]  /*0a10*/  @!P6 IMAD.WIDE.U32 R2, R2, R3, c[0x0][0x180] ;  /* 0x000060000202e625 */ /* 0x000fca00078e0003 */
[----:B------:R0:W-:Y:S03]  /*0a20*/  @!P6 STG.E.64 [R2.64], RZ ;  /* 0x000000ff0200e986 */ /* 0x0001e6000c101b24 */
[----:B------:R-:W-:Y:S05]  /*0a30*/  @P0 BRA `(.L_x_7372) ;  /* 0x000000a000000947 */ /* 0x000fea0003800000 */
[----:B0-----:R-:W-:Y:S01]  /*0a40*/  IMAD R2, R25, 0x200, R26 ;  /* 0x0000020019027824 */ /* 0x001fe200078e021a */
[----:B------:R-:W-:Y:S01]  /*0a50*/  IADD3 R26, R26, 0x80, RZ ;  /* 0x000000801a1a7810 */ /* 0x000fe20007ffe0ff */
[----:B------:R-:W-:-:S03]  /*0a60*/  IMAD.MOV.U32 R5, RZ, RZ, 0x8 ;  /* 0x00000008ff057424 */ /* 0x000fc600078e00ff */
[----:B------:R-:W-:Y:S01]  /*0a70*/  ISETP.GE.AND P0, PT, R26, R24, PT ;  /* 0x000000181a00720c */ /* 0x000fe20003f06270 */
[----:B------:R-:W-:-:S05]  /*0a80*/  IMAD.WIDE.U32 R2, R2, R5, c[0x0][0x180] ;  /* 0x0000600002027625 */ /* 0x000fca00078e0005 */
[----:B------:R0:W-:Y:S07]  /*0a90*/  STG.E.64 [R2.64], RZ ;  /* 0x000000ff02007986 */ /* 0x0001ee000c101b24 */
[----:B------:R-:W-:Y:S01]  /*0aa0*/  @!P0 IMAD R4, R25, 0x200, R26 ;  /* 0x0000020019048824 */ /* 0x000fe200078e021a */
[----:B------:R-:W-:-:S03]  /*0ab0*/  @!P0 IADD3 R26, R26, 0x80, RZ ;  /* 0x000000801a1a8810 */ /* 0x000fc60007ffe0ff */
[----:B------:R-:W-:-:S05]  /*0ac0*/  @!P0 IMAD.WIDE.U32 R4, R4, R5, c[0x0][0x180] ;  /* 0x0000600004048625 */ /* 0x000fca00078e0005 */
[----:B------:R0:W-:Y:S02]  /*0ad0*/  @!P0 STG.E.64 [R4.64], RZ ;  /* 0x000000ff04008986 */ /* 0x0001e4000c101b24 */
.L_x_7372:
[----:B------:R-:W-:Y:S05]  /*0ae0*/  BSYNC B0 ;  /* 0x0000000000007941 */ /* 0x000fea0003800000 */
.L_x_7371:
[----:B------:R-:W-:-:S13]  /*0af0*/  ISETP.GE.AND P0, PT, R26, R24, PT ;  /* 0x000000181a00720c */ /* 0x000fda0003f06270 */
[----:B------:R-:W-:Y:S05]  /*0b00*/  @P0 EXIT ;  /* 0x000000000000094d */ /* 0x000fea0003800000 */
[----:B0-----:R-:W-:Y:S02]  /*0b10*/  IMAD R2, R25, 0x200, R26 ;  /* 0x0000020019027824 */ /* 0x001fe400078e021a */
[----:B------:R-:W-:-:S04]  /*0b20*/  IMAD.MOV.U32 R3, RZ, RZ, 0x8 ;  /* 0x00000008ff037424 */ /* 0x000fc800078e00ff */
[----:B------:R-:W-:-:S05]  /*0b30*/  IMAD.WIDE.U32 R2, R2, R3, c[0x0][0x180] ;  /* 0x0000600002027625 */ /* 0x000fca00078e0003 */
[----:B------:R-:W-:Y:S01]  /*0b40*/  STG.E.64 [R2.64], RZ ;  /* 0x000000ff02007986 */ /* 0x000fe2000c101b24 */
[----:B------:R-:W-:Y:S05]  /*0b50*/  EXIT ;  /* 0x000000000000794d */ /* 0x000fea0003800000 */
.L_x_7373:
        /* <DEDUP_REMOVED lines=10> */
.L_x_27357:


//--------------------- .text._ZN2at6native29vectorized_elementwise_kernelILi2EZZZNS0_67_GLOBAL__N__bb565c37_34_ValidateCompressedIndicesKernel_cu_33a4b88b42_validate_compressed_sparse_indices_kernelILNS2_8CDimNameE1ENS2_18CUDAKernelLauncherENS2_14EmptyVecKernelENS2_8DummyVecELm0EEEvRKNS_6TensorESA_lllENKUlvE0_clEvENKUlvE0_clEvEUllE_St5arrayIPcLm2EEEEviT0_T1_ --------------------------
	.section	.text._ZN2at6native29vectorized_elementwise_kernelILi2EZZZNS0_67_GLOBAL__N__bb565c37_34_ValidateCompressedIndicesKernel_cu_33a4b88b42_validate_compressed_sparse_indices_kernelILNS2_8CDimNameE1ENS2_18CUDAKernelLauncherENS2_14EmptyVecKernelENS2_8DummyVecELm0EEEvRKNS_6TensorESA_lllENKUlvE0_clEvENKUlvE0_clEvEUllE_St5arrayIPcLm2EEEEviT0_T1_,"ax",@progbits
	.sectioninfo	@"SHI_REGISTERS=37"
	.align	128
        .global         _ZN2at6native29vectorized_elementwise_kernelILi2EZZZNS0_67_GLOBAL__N__bb565c37_34_ValidateCompressedIndicesKernel_cu_33a4b88b42_validate_compressed_sparse_indices_kernelILNS2_8CDimNameE1ENS2_18CUDAKernelLauncherENS2_14EmptyVecKernelENS2_8DummyVecELm0EEEvRKNS_6TensorESA_lllENKUlvE0_clEvENKUlvE0_clEvEUllE_St5arrayIPcLm2EEEEviT0_T1_
        .type           _ZN2at6native29vectorized_elementwise_kernelILi2EZZZNS0_67_GLOBAL__N__bb565c37_34_ValidateCompressedIndicesKernel_cu_33a4b88b42_validate_compressed_sparse_indices_kernelILNS2_8CDimNameE1ENS2_18CUDAKernelLauncherENS2_14EmptyVecKernelENS2_8DummyVecELm0EEEvRKNS_6TensorESA_lllENKUlvE0_clEvENKUlvE0_clEvEUllE_St5arrayIPcLm2EEEEviT0_T1_,@function
        .size           _ZN2at6native29vectorized_elementwise_kernelILi2EZZZNS0_67_GLOBAL__N__bb565c37_34_ValidateCompressedIndicesKernel_cu_33a4b88b42_validate_compressed_sparse_indices_kernelILNS2_8CDimNameE1ENS2_18CUDAKernelLauncherENS2_14EmptyVecKernelENS2_8DummyVecELm0EEEvRKNS_6TensorESA_lllENKUlvE0_clEvENKUlvE0_clEvEUllE_St5arrayIPcLm2EEEEviT0_T1_,(.L_x_27358 - _ZN2at6native29vectorized_elementwise_kernelILi2EZZZNS0_67_GLOBAL__N__bb565c37_34_ValidateCompressedIndicesKernel_cu_33a4b88b42_validate_compressed_sparse_indices_kernelILNS2_8CDimNameE1ENS2_18CUDAKernelLauncherENS2_14EmptyVecKernelENS2_8DummyVecELm0EEEvRKNS_6TensorESA_lllENKUlvE0_clEvENKUlvE0_clEvEUllE_St5arrayIPcLm2EEEEviT0_T1_)
        .other          _ZN2at6native29vectorized_elementwise_kernelILi2EZZZNS0_67_GLOBAL__N__bb565c37_34_ValidateCompressedIndicesKernel_cu_33a4b88b42_validate_compressed_sparse_indices_kernelILNS2_8CDimNameE1ENS2_18CUDAKernelLauncherENS2_14EmptyVecKernelENS2_8DummyVecELm0EEEvRKNS_6TensorESA_lllENKUlvE0_clEvENKUlvE0_clEvEUllE_St5arrayIPcLm2EEEEviT0_T1_,@"STO_CUDA_ENTRY STV_DEFAULT"
_ZN2at6native29vectorized_elementwise_kernelILi2EZZZNS0_67_GLOBAL__N__bb565c37_34_ValidateCompressedIndicesKernel_cu_33a4b88b42_validate_compressed_sparse_indices_kernelILNS2_8CDimNameE1ENS2_18CUDAKernelLauncherENS2_14EmptyVecKernelENS2_8DummyVecELm0EEEvRKNS_6TensorESA_lllENKUlvE0_clEvENKUlvE0_clEvEUllE_St5arrayIPcLm2EEEEviT0_T1_:
.text._ZN2at6native29vectorized_elementwise_kernelILi2EZZZNS0_67_GLOBAL__N__bb565c37_34_ValidateCompressedIndicesKernel_cu_33a4b88b42_validate_compressed_sparse_indices_kernelILNS2_8CDimNameE1ENS2_18CUDAKernelLauncherENS2_14EmptyVecKernelENS2_8DummyVecELm0EEEvRKNS_6TensorESA_lllENKUlvE0_clEvENKUlvE0_clEvEUllE_St5arrayIPcLm2EEEEviT0_T1_:
        /* <DEDUP_REMOVED lines=9> */
[----:B------:R-:W-:-:S06]  /*0090*/  IMAD.WIDE R4, R2, R5, c[0x0][0x188] ;  /* 0x0000620002047625 */ /* 0x000fcc00078e0205 */
[----:B0-----:R-:W-:-:S05]  /*00a0*/  IMAD.WIDE.U32 R4, R32, 0x10, R4 ;  /* 0x0000001020047825 */ /* 0x001fca00078e0004 */
[----:B------:R-:W2:Y:S04]  /*00b0*/  LDG.E.128 R20, [R4.64] ;  /* 0x0000002404147981 */ /* 0x000ea8000c1e1d00 */
[----:B------:R0:W5:Y:S04]  /*00c0*/  LDG.E.128 R28, [R4.64+0x800] ;  /* 0x00080024041c7981 */ /* 0x000168000c1e1d00 */
[----:B------:R0:W5:Y:S04]  /*00d0*/  LDG.E.128 R24, [R4.64+0x1000] ;  /* 0x0010002404187981 */ /* 0x000168000c1e1d00 */
[----:B------:R0:W5:Y:S01]  /*00e0*/  LDG.E.128 R16, [R4.64+0x1800] ;  /* 0x0018002404107981 */ /* 0x000162000c1e1d00 */
[----:B------:R-:W-:Y:S01]  /*00f0*/  ISETP.NE.U32.AND P2, PT, RZ, c[0x4][0x138], PT ;  /* 0x01004e00ff007a0c */ /* 0x000fe20003f45070 */
[----:B------:R-:W-:Y:S03]  /*0100*/  BSSY B6, `(.L_x_7375) ;  /* 0x000001a000067945 */ /* 0x000fe60003800000 */
[----:B------:R-:W-:-:S02]  /*0110*/  ISETP.NE.AND.EX P2, PT, RZ, c[0x4][0x13c], PT, P2 ;  /* 0x01004f00ff007a0c */ /* 0x000fc40003f45320 */
[C---:B--2---:R-:W-:Y:S02]  /*0120*/  ISETP.GE.U32.AND P0, PT, R20.reuse, c[0x0][0x170], PT ;  /* 0x00005c0014007a0c */ /* 0x044fe40003f06070 */
[----:B------:R-:W-:Y:S02]  /*0130*/  ISETP.GE.U32.AND P1, PT, R20, c[0x0][0x168], PT ;  /* 0x00005a0014007a0c */ /* 0x000fe40003f26070 */
[----:B------:R-:W-:-:S04]  /*0140*/  ISETP.GE.AND.EX P0, PT, R21, c[0x0][0x174], PT, P0 ;  /* 0x00005d0015007a0c */ /* 0x000fc80003f06300 */
[----:B------:R-:W-:-:S13]  /*0150*/  ISETP.GE.AND.EX P0, PT, R21, c[0x0][0x16c], !P0, P1 ;  /* 0x00005b0015007a0c */ /* 0x000fda0004706310 */
        /* <DEDUP_REMOVED lines=19> */
[----:B0----5:R-:W-:Y:S05]  /*0290*/  CALL.ABS.NOINC R14 ;  /* 0x000000000e007343 */ /* 0x021fea0003c00000 */
.L_x_7376:
[----:B0-----:R-:W-:Y:S05]  /*02a0*/  BSYNC B6 ;  /* 0x0000000000067941 */ /* 0x001fea0003800000 */
.L_x_7375:
[C---:B------:R-:W-:Y:S01]  /*02b0*/  ISETP.GE.U32.AND P0, PT, R22.reuse, c[0x0][0x170], PT ;  /* 0x00005c0016007a0c */ /* 0x040fe20003f06070 */
[----:B------:R-:W-:Y:S01]  /*02c0*/  BSSY B6, `(.L_x_7377) ;  /* 0x000001a000067945 */ /* 0x000fe20003800000 */
[----:B------:R-:W-:Y:S02]  /*02d0*/  ISETP.GE.U32.AND P1, PT, R22, c[0x0][0x168], PT ;  /* 0x00005a0016007a0c */ /* 0x000fe40003f26070 */
[----:B------:R-:W-:Y:S02]  /*02e0*/  ISETP.NE.U32.AND P2, PT, RZ, c[0x4][0x138], PT ;  /* 0x01004e00ff007a0c */ /* 0x000fe40003f45070 */
[C---:B------:R-:W-:Y:S02]  /*02f0*/  ISETP.GE.AND.EX P0, PT, R23.reuse, c[0x0][0x174], PT, P0 ;  /* 0x00005d0017007a0c */ /* 0x040fe40003f06300 */
[----:B------:R-:W-:Y:S02]  /*0300*/  ISETP.NE.AND.EX P2, PT, RZ, c[0x4][0x13c], PT, P2 ;  /* 0x01004f00ff007a0c */ /* 0x000fe40003f45320 */
        /* <DEDUP_REMOVED lines=21> */
.L_x_7378:
[----:B------:R-:W-:Y:S05]  /*0460*/  BSYNC B6 ;  /* 0x0000000000067941 */ /* 0x000fea0003800000 */
.L_x_7377:
[C---:B-----5:R-:W-:Y:S01]  /*0470*/  ISETP.GE.U32.AND P0, PT, R28.reuse, c[0x0][0x170], PT ;  /* 0x00005c001c007a0c */ /* 0x060fe20003f06070 */
        /* <DEDUP_REMOVED lines=26> */
.L_x_7380:
[----:B------:R-:W-:Y:S05]  /*0620*/  BSYNC B6 ;  /* 0x0000000000067941 */ /* 0x000fea0003800000 */
.L_x_7379:
        /* <DEDUP_REMOVED lines=27> */
.L_x_7382:
[----:B------:R-:W-:Y:S05]  /*07e0*/  BSYNC B6 ;  /* 0x0000000000067941 */ /* 0x000fea0003800000 */
.L_x_7381:
        /* <DEDUP_REMOVED lines=27> */
.L_x_7384:
[----:B------:R-:W-:Y:S05]  /*09a0*/  BSYNC B6 ;  /* 0x0000000000067941 */ /* 0x000fea0003800000 */
.L_x_7383:
        /* <DEDUP_REMOVED lines=27> */
.L_x_7386:
[----:B------:R-:W-:Y:S05]  /*0b60*/  BSYNC B6 ;  /* 0x0000000000067941 */ /* 0x000fea0003800000 */
.L_x_7385:
        /* <DEDUP_REMOVED lines=27> */
.L_x_7388:
[----:B------:R-:W-:Y:S05]  /*0d20*/  BSYNC B6 ;  /* 0x0000000000067941 */ /* 0x000fea0003800000 */
.L_x_7387:
        /* <DEDUP_REMOVED lines=27> */
.L_x_7390:
[----:B------:R-:W-:Y:S05]  /*0ee0*/  BSYNC B6 ;  /* 0x0000000000067941 */ /* 0x000fea0003800000 */
.L_x_7389:
[----:B------:R-:W-:-:S04]  /*0ef0*/  IMAD.MOV.U32 R3, RZ, RZ, 0x8 ;  /* 0x00000008ff037424 */ /* 0x000fc800078e00ff */
[----:B------:R-:W-:-:S06]  /*0f00*/  IMAD.WIDE.U32 R2, R2, R3, c[0x0][0x180] ;  /* 0x0000600002027625 */ /* 0x000fcc00078e0003 */
[----:B------:R-:W-:-:S05]  /*0f10*/  IMAD.WIDE R2, R32, 0x10, R2 ;  /* 0x0000001020027825 */ /* 0x000fca00078e0202 */
[----:B------:R-:W-:Y:S04]  /*0f20*/  STG.E.128 [R2.64], RZ ;  /* 0x000000ff02007986 */ /* 0x000fe8000c101d24 */
[----:B------:R-:W-:Y:S04]  /*0f30*/  STG.E.128 [R2.64+0x800], RZ ;  /* 0x000800ff02007986 */ /* 0x000fe8000c101d24 */
[----:B------:R-:W-:Y:S04]  /*0f40*/  STG.E.128 [R2.64+0x1000], RZ ;  /* 0x001000ff02007986 */ /* 0x000fe8000c101d24 */
[----:B------:R-:W-:Y:S01]  /*0f50*/  STG.E.128 [R2.64+0x1800], RZ ;  /* 0x001800ff02007986 */ /* 0x000fe2000c101d24 */
[----:B------:R-:W-:Y:S05]  /*0f60*/  EXIT ;  /* 0x000000000000794d */ /* 0x000fea0003800000 */
.L_x_7374:
[----:B------:R-:W0:Y:S01]  /*0f70*/  S2R R33, SR_TID.X ;  /* 0x0000000000217919 */ /* 0x000e220000002100 */
[----:B------:R-:W-:Y:S01]  /*0f80*/  CS2R R10, SRZ ;  /* 0x00000000000a7805 */ /* 0x000fe2000001ff00 */
[----:B------:R-:W-:Y:S01]  /*0f90*/  CS2R R30, SRZ ;  /* 0x00000000001e7805 */ /* 0x000fe2000001ff00 */
[----:B0-----:R-:W-:Y:S01]  /*0fa0*/  ISETP.GE.AND P6, PT, R33, R32, PT ;  /* 0x000000202100720c */ /* 0x001fe20003fc6270 */
[----:B------:R-:W-:-:S03]  /*0fb0*/  IMAD.MOV.U32 R3, RZ, RZ, R33 ;  /* 0x000000ffff037224 */ /* 0x000fc600078e0021 */
[----:B------:R-:W-:-:S09]  /*0fc0*/  P2R R0, PR, RZ, 0x40 ;  /* 0x00000040ff007803 */ /* 0x000fd20000000000 */
[----:B------:R-:W-:Y:S01]  /*0fd0*/  @!P6 IADD3 R3, R33, 0x80, RZ ;  /* 0x000000802103e810 */ /* 0x000fe20007ffe0ff */
[----:B------:R-:W-:Y:S02]  /*0fe0*/  @!P6 IMAD.IADD R6, R2, 0x1, R33 ;  /* 0x000000010206e824 */ /* 0x000fe400078e0221 */
[----:B------:R-:W-:Y:S01]  /*0ff0*/  @!P6 IMAD.MOV.U32 R7, RZ, RZ, 0x8 ;  /* 0x00000008ff07e424 */ /* 0x000fe200078e00ff */
[----:B------:R-:W-:-:S03]  /*1000*/  ISETP.GE.AND P5, PT, R3, R32, PT ;  /* 0x000000200300720c */ /* 0x000fc60003fa6270 */
[----:B------:R-:W-:-:S05]  /*1010*/  @!P6 IMAD.WIDE.U32 R6, R6, R7, c[0x0][0x188] ;  /* 0x000062000606e625 */ /* 0x000fca00078e0007 */
[----:B------:R0:W2:Y:S05]  /*1020*/  @!P6 LDG.E.64 R10, [R6.64] ;  /* 0x00000024060ae981 */ /* 0x0000aa000c1e1b00 */
[----:B------:R-:W-:Y:S01]  /*1030*/  @!P5 IMAD.IADD R8, R2, 0x1, R3 ;  /* 0x000000010208d824 */ /* 0x000fe200078e0203 */
[----:B------:R-:W-:Y:S01]  /*1040*/  @!P5 IADD3 R3, R3, 0x80, RZ ;  /* 0x000000800303d810 */ /* 0x000fe20007ffe0ff */
[----:B------:R-:W-:-:S03]  /*1050*/  @!P5 IMAD.MOV.U32 R9, RZ, RZ, 0x8 ;  /* 0x00000008ff09d424 */ /* 0x000fc600078e00ff */
[----:B------:R-:W-:Y:S01]  /*1060*/  ISETP.GE.AND P4, PT, R3, R32, PT ;  /* 0x000000200300720c */ /* 0x000fe20003f86270 */
[----:B------:R-:W-:-:S05]  /*1070*/  @!P5 IMAD.WIDE.U32 R8, R8, R9, c[0x0][0x188] ;  /* 0x000062000808d625 */ /* 0x000fca00078e0009 */
[----:B------:R1:W5:Y:S07]  /*1080*/  @!P5 LDG.E.64 R30, [R8.64] ;  /* 0x00000024081ed981 */ /* 0x00036e000c1e1b00 */
[----:B------:R-:W-:Y:S01]  /*1090*/  @!P4 IMAD.IADD R5, R2, 0x1, R3 ;  /* 0x000000010205c824 */ /* 0x000fe200078e0203 */
[----:B------:R-:W-:-:S04]  /*10a0*/  @!P4 IADD3 R3, R3, 0x80, RZ ;  /* 0x000000800303c810 */ /* 0x000fc80007ffe0ff */
[----:B------:R-:W-:-:S13]  /*10b0*/  ISETP.GE.AND P3, PT, R3, R32, PT ;  /* 0x000000200300720c */ /* 0x000fda0003f66270 */
        /* <DEDUP_REMOVED lines=11> */
[----:B------:R-:W-:Y:S01]  /*1170*/  ISETP.GE.AND P5, PT, R3, R32, PT ;  /* 0x000000200300720c */ /* 0x000fe20003fa6270 */
[----:B------:R-:W-:Y:S02]  /*1180*/  @!P4 IMAD.MOV.U32 R12, RZ, RZ, 0x8 ;  /* 0x00000008ff0cc424 */ /* 0x000fe400078e00ff */
[----:B------:R-:W-:Y:S02]  /*1190*/  @!P0 IMAD.MOV.U32 R21, RZ, RZ, 0x8 ;  /* 0x00000008ff158424 */ /* 0x000fe400078e00ff */
[----:B0-----:R-:W-:-:S04]  /*11a0*/  @!P4 IMAD.WIDE.U32 R6, R5, R12, c[0x0][0x188] ;  /* 0x000062000506c625 */ /* 0x001fc800078e000c */
[----:B------:R-:W-:Y:S02]  /*11b0*/  @!P3 IMAD.MOV.U32 R14, RZ, RZ, 0x8 ;  /* 0x00000008ff0eb424 */ /* 0x000fe400078e00ff */
[----:B------:R-:W-:Y:S02]  /*11c0*/  @!P2 IMAD.MOV.U32 R16, RZ, RZ, 0x8 ;  /* 0x00000008ff10a424 */ /* 0x000fe400078e00ff */
[----:B------:R-:W-:Y:S02]  /*11d0*/  @!P5 IMAD.IADD R5, R2, 0x1, R3 ;  /* 0x000000010205d824 */ /* 0x000fe400078e0203 */
[----:B------:R-:W-:Y:S02]  /*11e0*/  @!P5 IMAD.MOV.U32 R18, RZ, RZ, 0x8 ;  /* 0x00000008ff12d424 */ /* 0x000fe400078e00ff */
[----:B------:R-:W-:Y:S01]  /*11f0*/  @!P0 IMAD.WIDE.U32 R20, R4, R21, c[0x0][0x188] ;  /* 0x0000620004148625 */ /* 0x000fe200078e0015 */
[----:B------:R-:W-:Y:S01]  /*1200*/  CS2R R26, SRZ ;  /* 0x00000000001a7805 */ /* 0x000fe2000001ff00 */
[----:B------:R-:W-:Y:S01]  /*1210*/  CS2R R28, SRZ ;  /* 0x00000000001c7805 */ /* 0x000fe2000001ff00 */
[----:B------:R-:W-:Y:S01]  /*1220*/  CS2R R22, SRZ ;  /* 0x0000000000167805 */ /* 0x000fe2000001ff00 */
[----:B------:R-:W-:-:S02]  /*1230*/  @!P5 IMAD.WIDE.U32 R4, R5, R18, c[0x0][0x188] ;  /* 0x000062000504d625 */ /* 0x000fc400078e0012 */
[----:B------:R-:W-:Y:S01]  /*1240*/  CS2R R18, SRZ ;  /* 0x0000000000127805 */ /* 0x000fe2000001ff00 */
[----:B------:R0:W5:Y:S01]  /*1250*/  @!P4 LDG.E.64 R26, [R6.64] ;  /* 0x00000024061ac981 */ /* 0x000162000c1e1b00 */
[----:B-1----:R-:W-:-:S04]  /*1260*/  @!P3 IMAD.WIDE.U32 R8, R13, R14, c[0x0][0x188] ;  /* 0x000062000d08b625 */ /* 0x002fc800078e000e */
[----:B------:R-:W-:Y:S01]  /*1270*/  @!P2 IMAD.WIDE.U32 R12, R15, R16, c[0x0][0x188] ;  /* 0x000062000f0ca625 */ /* 0x000fe200078e0010 */
[----:B------:R0:W5:Y:S04]  /*1280*/  @!P3 LDG.E.64 R28, [R8.64] ;  /* 0x00000024081cb981 */ /* 0x000168000c1e1b00 */
[----:B------:R0:W5:Y:S04]  /*1290*/  @!P2 LDG.E.64 R22, [R12.64] ;  /* 0x000000240c16a981 */ /* 0x000168000c1e1b00 */
[----:B------:R0:W5:Y:S01]  /*12a0*/  @!P5 LDG.E.64 R18, [R4.64] ;  /* 0x000000240412d981 */ /* 0x000162000c1e1b00 */
[----:B------:R-:W-:Y:S01]  /*12b0*/  CS2R R16, SRZ ;  /* 0x0000000000107805 */ /* 0x000fe2000001ff00 */
[----:B------:R-:W-:Y:S01]  /*12c0*/  @!P1 IMAD.MOV.U32 R15, RZ, RZ, 0x8 ;  /* 0x00000008ff0f9424 */ /* 0x000fe200078e00ff */
[----:B------:R-:W-:-:S03]  /*12d0*/  CS2R R24, SRZ ;  /* 0x0000000000187805 */ /* 0x000fc6000001ff00 */
[----:B------:R-:W-:Y:S01]  /*12e0*/  @!P1 IMAD.WIDE.U32 R14, R0, R15, c[0x0][0x188] ;  /* 0x00006200000e9625 */ /* 0x000fe200078e000f */
[----:B------:R0:W5:Y:S04]  /*12f0*/  @!P0 LDG.E.64 R16, [R20.64] ;  /* 0x0000002414108981 */ /* 0x000168000c1e1b00 */
        /* <DEDUP_REMOVED lines=29> */
.L_x_7392:
[----:B0-----:R-:W-:Y:S05]  /*14d0*/  BSYNC B6 ;  /* 0x0000000000067941 */ /* 0x001fea0003800000 */
.L_x_7391:
        /* <DEDUP_REMOVED lines=29> */
.L_x_7394:
[----:B------:R-:W-:Y:S05]  /*16b0*/  BSYNC B6 ;  /* 0x0000000000067941 */ /* 0x000fea0003800000 */
.L_x_7393:
        /* <DEDUP_REMOVED lines=29> */
.L_x_7396:
[----:B------:R-:W-:Y:S05]  /*1890*/  BSYNC B6 ;  /* 0x0000000000067941 */ /* 0x000fea0003800000 */
.L_x_7395:
        /* <DEDUP_REMOVED lines=29> */
.L_x_7398:
[----:B------:R-:W-:Y:S05]  /*1a70*/  BSYNC B6 ;  /* 0x0000000000067941 */ /* 0x000fea0003800000 */
.L_x_7397:
        /* <DEDUP_REMOVED lines=29> */
.L_x_7400:
[----:B------:R-:W-:Y:S05]  /*1c50*/  BSYNC B6 ;  /* 0x0000000000067941 */ /* 0x000fea0003800000 */
.L_x_7399:
        /* <DEDUP_REMOVED lines=29> */
.L_x_7402:
[----:B------:R-:W-:Y:S05]  /*1e30*/  BSYNC B6 ;  /* 0x0000000000067941 */ /* 0x000fea0003800000 */
.L_x_7401:
        /* <DEDUP_REMOVED lines=29> */
.L_x_7404:
[----:B------:R-:W-:Y:S05]  /*2010*/  BSYNC B6 ;  /* 0x0000000000067941 */ /* 0x000fea0003800000 */
.L_x_7403:
        /* <DEDUP_REMOVED lines=29> */
.L_x_7406:
[----:B------:R-:W-:Y:S05]  /*21f0*/  BSYNC B6 ;  /* 0x0000000000067941 */ /* 0x000fea0003800000 */
.L_x_7405:
[----:B------:R-:W-:Y:S01]  /*2200*/  ISETP.GE.AND P6, PT, R33, R32, PT ;  /* 0x000000202100720c */ /* 0x000fe20003fc6270 */
[----:B------:R-:W-:Y:S01]  /*2210*/  BSSY B0, `(.L_x_7407) ;  /* 0x0000033000007945 */ /* 0x000fe20003800000 */
[----:B------:R-:W-:Y:S11]  /*2220*/  BSSY B1, `(.L_x_7408) ;  /* 0x000002b000017945 */ /* 0x000ff60003800000 */
[----:B------:R-:W0:Y:S01]  /*2230*/  @!P6 S2R R3, SR_TID.X ;  /* 0x000000000003e919 */ /* 0x000e220000002100 */
[----:B------:R-:W-:-:S02]  /*2240*/  @!P6 IMAD.MOV.U32 R4, RZ, RZ, 0x8 ;  /* 0x00000008ff04e424 */ /* 0x000fc400078e00ff */
[----:B------:R-:W-:-:S05]  /*2250*/  @!P6 IMAD.MOV.U32 R33, RZ, RZ, R31 ;  /* 0x000000ffff21e224 */ /* 0x000fca00078e001f */
[----:B------:R-:W-:Y:S01]  /*2260*/  ISETP.GE.AND P0, PT, R33, R32, PT ;  /* 0x000000202100720c */ /* 0x000fe20003f06270 */
[----:B0-----:R-:W-:-:S04]  /*2270*/  @!P6 IMAD.IADD R3, R2, 0x1, R3 ;  /* 0x000000010203e824 */ /* 0x001fc800078e0203 */
[----:B------:R-:W-:-:S05]  /*2280*/  @!P6 IMAD.WIDE.U32 R4, R3, R4, c[0x0][0x180] ;  /* 0x000060000304e625 */ /* 0x000fca00078e0004 */
[----:B------:R0:W-:Y:S03]  /*2290*/  @!P6 STG.E.64 [R4.64], RZ ;  /* 0x000000ff0400e986 */ /* 0x0001e6000c101b24 */
[----:B------:R-:W-:Y:S05]  /*22a0*/  @P0 BRA `(.L_x_7409) ;  /* 0x000000c000000947 */ /* 0x000fea0003800000 */
[----:B0-----:R-:W-:Y:S01]  /*22b0*/  IMAD.IADD R4, R2, 0x1, R33 ;  /* 0x0000000102047824 */ /* 0x001fe200078e0221 */
[----:B------:R-:W-:Y:S01]  /*22c0*/  IADD3 R33, R33, 0x80, RZ ;  /* 0x0000008021217810 */ /* 0x000fe20007ffe0ff */
[----:B------:R-:W-:-:S03]  /*22d0*/  IMAD.MOV.U32 R5, RZ, RZ, 0x8 ;  /* 0x00000008ff057424 */ /* 0x000fc600078e00ff */
[----:B------:R-:W-:Y:S01]  /*22e0*/  ISETP.GE.AND P0, PT, R33, R32, PT ;  /* 0x000000202100720c */ /* 0x000fe20003f06270 */
[----:B------:R-:W-:-:S05]  /*22f0*/  IMAD.WIDE.U32 R4, R4, R5, c[0x0][0x180] ;  /* 0x0000600004047625 */ /* 0x000fca00078e0005 */
[----:B------:R0:W-:Y:S07]  /*2300*/  STG.E.64 [R4.64], RZ ;  /* 0x000000ff04007986 */ /* 0x0001ee000c101b24 */
[----:B------:R-:W-:Y:S05]  /*2310*/  @P0 BRA `(.L_x_7410) ;  /* 0x000000c000000947 */ /* 0x000fea0003800000 */
[----:B0-----:R-:W-:Y:S01]  /*2320*/  IMAD.IADD R4, R2, 0x1, R33 ;  /* 0x0000000102047824 */ /* 0x001fe200078e0221 */
[----:B------:R-:W-:Y:S01]  /*2330*/  IADD3 R33, R33, 0x80, RZ ;  /* 0x0000008021217810 */ /* 0x000fe20007ffe0ff */
[----:B------:R-:W-:-:S04]  /*2340*/  IMAD.MOV.U32 R5, RZ, RZ, 0x8 ;  /* 0x00000008ff057424 */ /* 0x000fc800078e00ff */
[----:B------:R-:W-:-:S05]  /*2350*/  IMAD.WIDE.U32 R4, R4, R5, c[0x0][0x180] ;  /* 0x0000600004047625 */ /* 0x000fca00078e0005 */
[----:B------:R0:W-:Y:S02]  /*2360*/  STG.E.64 [R4.64], RZ ;  /* 0x000000ff04007986 */ /* 0x0001e4000c101b24 */
.L_x_7409:
[----:B------:R-:W-:-:S13]  /*2370*/  ISETP.GE.AND P0, PT, R33, R32, PT ;  /* 0x000000202100720c */ /* 0x000fda0003f06270 */
[----:B------:R-:W-:Y:S05]  /*2380*/  @P0 BRA `(.L_x_7411) ;  /* 0x000000c000000947 */ /* 0x000fea0003800000 */
[----:B0-----:R-:W-:Y:S01]  /*2390*/  IMAD.IADD R4, R2, 0x1, R33 ;  /* 0x0000000102047824 */ /* 0x001fe200078e0221 */
[----:B------:R-:W-:Y:S01]  /*23a0*/  IADD3 R33, R33, 0x80, RZ ;  /* 0x0000008021217810 */ /* 0x000fe20007ffe0ff */
[----:B------:R-:W-:-:S04]  /*23b0*/  IMAD.MOV.U32 R5, RZ, RZ, 0x8 ;  /* 0x00000008ff057424 */ /* 0x000fc800078e00ff */
[----:B------:R-:W-:-:S05]  /*23c0*/  IMAD.WIDE.U32 R4, R4, R5, c[0x0][0x180] ;  /* 0x0000600004047625 */ /* 0x000fca00078e0005 */
[----:B------:R0:W-:Y:S02]  /*23d0*/  STG.E.64 [R4.64], RZ ;  /* 0x000000ff04007986 */ /* 0x0001e4000c101b24 */
.L_x_7410:
[----:B------:R-:W-:-:S13]  /*23e0*/  ISETP.GE.AND P0, PT, R33, R32, PT ;  /* 0x000000202100720c */ /* 0x000fda0003f06270 */
[----:B------:R-:W-:Y:S05]  /*23f0*/  @P0 BRA `(.L_x_7412) ;  /* 0x000000d000000947 */ /* 0x000fea0003800000 */
[----:B0-----:R-:W-:Y:S01]  /*2400*/  IMAD.IADD R4, R2, 0x1, R33 ;  /* 0x0000000102047824 */ /* 0x001fe200078e0221 */
[----:B------:R-:W-:Y:S01]  /*2410*/  IADD3 R33, R33, 0x80, RZ ;  /* 0x0000008021217810 */ /* 0x000fe20007ffe0ff */
[----:B------:R-:W-:-:S04]  /*2420*/  IMAD.MOV.U32 R5, RZ, RZ, 0x8 ;  /* 0x00000008ff057424 */ /* 0x000fc800078e00ff */
[----:B------:R-:W-:-:S05]  /*2430*/  IMAD.WIDE.U32 R4, R4, R5, c[0x0][0x180] ;  /* 0x0000600004047625 */ /* 0x000fca00078e0005 */
[----:B------:R0:W-:Y:S02]  /*2440*/  STG.E.64 [R4.64], RZ ;  /* 0x000000ff04007986 */ /* 0x0001e4000c101b24 */
.L_x_7411:
        /* <DEDUP_REMOVED lines=8> */
.L_x_7412:
[----:B------:R-:W-:Y:S05]  /*24d0*/  BSYNC B1 ;  /* 0x0000000000017941 */ /* 0x000fea0003800000 */
.L_x_7408:
[----:B------:R-:W-:-:S13]  /*24e0*/  ISETP.GE.AND P0, PT, R33, R32, PT ;  /* 0x000000202100720c */ /* 0x000fda0003f06270 */
[----:B0-----:R-:W-:Y:S01]  /*24f0*/  @!P0 IMAD.IADD R4, R2, 0x1, R33 ;  /* 0x0000000102048824 */ /* 0x001fe200078e0221 */
[----:B------:R-:W-:Y:S01]  /*2500*/  @!P0 IADD3 R33, R33, 0x80, RZ ;  /* 0x0000008021218810 */ /* 0x000fe20007ffe0ff */
[----:B------:R-:W-:-:S04]  /*2510*/  @!P0 IMAD.MOV.U32 R5, RZ, RZ, 0x8 ;  /* 0x00000008ff058424 */ /* 0x000fc800078e00ff */
[----:B------:R-:W-:-:S05]  /*2520*/  @!P0 IMAD.WIDE.U32 R4, R4, R5, c[0x0][0x180] ;  /* 0x0000600004048625 */ /* 0x000fca00078e0005 */
[----:B------:R0:W-:Y:S02]  /*2530*/  @!P0 STG.E.64 [R4.64], RZ ;  /* 0x000000ff04008986 */ /* 0x0001e4000c101b24 */
.L_x_7413:
[----:B------:R-:W-:Y:S05]  /*2540*/  BSYNC B0 ;  /* 0x0000000000007941 */ /* 0x000fea0003800000 */
.L_x_7407:
[----:B------:R-:W-:-:S13]  /*2550*/  ISETP.GE.AND P0, PT, R33, R32, PT ;  /* 0x000000202100720c */ /* 0x000fda0003f06270 */
[----:B------:R-:W-:Y:S05]  /*2560*/  @P0 EXIT ;  /* 0x000000000000094d */ /* 0x000fea0003800000 */
[----:B------:R-:W-:Y:S02]  /*2570*/  IMAD.IADD R2, R2, 0x1, R33 ;  /* 0x0000000102027824 */ /* 0x000fe400078e0221 */
[----:B------:R-:W-:-:S04]  /*2580*/  IMAD.MOV.U32 R3, RZ, RZ, 0x8 ;  /* 0x00000008ff037424 */ /* 0x000fc800078e00ff */
[----:B------:R-:W-:-:S05]  /*2590*/  IMAD.WIDE.U32 R2, R2, R3, c[0x0][0x180] ;  /* 0x0000600002027625 */ /* 0x000fca00078e0003 */
[----:B------:R-:W-:Y:S01]  /*25a0*/  STG.E.64 [R2.64], RZ ;  /* 0x000000ff02007986 */ /* 0x000fe2000c101b24 */
[----:B------:R-:W-:Y:S05]  /*25b0*/  EXIT ;  /* 0x000000000000794d */ /* 0x000fea0003800000 */
.L_x_7414:
        /* <DEDUP_REMOVED lines=12> */
.L_x_27358:


//--------------------- .text._ZN2at6native29vectorized_elementwise_kernelILi4EZZZNS0_67_GLOBAL__N__bb565c37_34_ValidateCompressedIndicesKernel_cu_33a4b88b42_validate_compressed_sparse_indices_kernelILNS2_8CDimNameE1ENS2_18CUDAKernelLauncherENS2_14EmptyVecKernelENS2_8DummyVecELm0EEEvRKNS_6TensorESA_lllENKUlvE0_clEvENKUlvE0_clEvEUllE_St5arrayIPcLm2EEEEviT0_T1_ --------------------------
	.section	.text._ZN2at6native29vectorized_elementwise_kernelILi4EZZZNS0_67_GLOBAL__N__bb565c37_34_ValidateCompressedIndicesKernel_cu_33a4b88b42_validate_compressed_sparse_indices_kernelILNS2_8CDimNameE1ENS2_18CUDAKernelLauncherENS2_14EmptyVecKernelENS2_8DummyVecELm0EEEvRKNS_6TensorESA_lllENKUlvE0_clEvENKUlvE0_clEvEUllE_St5arrayIPcLm2EEEEviT0_T1_,"ax",@progbits
	.sectioninfo	@"SHI_REGISTERS=37"
	.align	128
        .global         _ZN2at6native29vectorized_elementwise_kernelILi4EZZZNS0_67_GLOBAL__N__bb565c37_34_ValidateCompressedIndicesKernel_cu_33a4b88b42_validate_compressed_sparse_indices_kernelILNS2_8CDimNameE1ENS2_18CUDAKernelLauncherENS2_14EmptyVecKernelENS2_8DummyVecELm0EEEvRKNS_6TensorESA_lllENKUlvE0_clEvENKUlvE0_clEvEUllE_St5arrayIPcLm2EEEEviT0_T1_
        .type           _ZN2at6native29vectorized_elementwise_kernelILi4EZZZNS0_67_GLOBAL__N__bb565c37_34_ValidateCompressedIndicesKernel_cu_33a4b88b42_validate_compressed_sparse_indices_kernelILNS2_8CDimNameE1ENS2_18CUDAKernelLauncherENS2_14EmptyVecKernelENS2_8DummyVecELm0EEEvRKNS_6TensorESA_lllENKUlvE0_clEvENKUlvE0_clEvEUllE_St5arrayIPcLm2EEEEviT0_T1_,@function
        .size           _ZN2at6native29vectorized_elementwise_kernelILi4EZZZNS0_67_GLOBAL__N__bb565c37_34_ValidateCompressedIndicesKernel_cu_33a4b88b42_validate_compressed_sparse_indices_kernelILNS2_8CDimNameE1ENS2_18CUDAKernelLauncherENS2_14EmptyVecKernelENS2_8DummyVecELm0EEEvRKNS_6TensorESA_lllENKUlvE0_clEvENKUlvE0_clEvEUllE_St5arrayIPcLm2EEEEviT0_T1_,(.L_x_27359 - _ZN2at6native29vectorized_elementwise_kernelILi4EZZZNS0_67_GLOBAL__N__bb565c37_34_ValidateCompressedIndicesKernel_cu_33a4b88b42_validate_compressed_sparse_indices_kernelILNS2_8CDimNameE1ENS2_18CUDAKernelLauncherENS2_14EmptyVecKernelENS2_8DummyVecELm0EEEvRKNS_6TensorESA_lllENKUlvE0_clEvENKUlvE0_clEvEUllE_St5arrayIPcLm2EEEEviT0_T1_)
        .other          _ZN2at6native29vectorized_elementwise_kernelILi4EZZZNS0_67_GLOBAL__N__bb565c37_34_ValidateCompressedIndicesKernel_cu_33a4b88b42_validate_compressed_sparse_indices_kernelILNS2_8CDimNameE1ENS2_18CUDAKernelLauncherENS2_14EmptyVecKernelENS2_8DummyVecELm0EEEvRKNS_6TensorESA_lllENKUlvE0_clEvENKUlvE0_clEvEUllE_St5arrayIPcLm2EEEEviT0_T1_,@"STO_CUDA_ENTRY STV_DEFAULT"
_ZN2at6native29vectorized_elementwise_kernelILi4EZZZNS0_67_GLOBAL__N__bb565c37_34_ValidateCompressedIndicesKernel_cu_33a4b88b42_validate_compressed_sparse_indices_kernelILNS2_8CDimNameE1ENS2_18CUDAKernelLauncherENS2_14EmptyVecKernelENS2_8DummyVecELm0EEEvRKNS_6TensorESA_lllENKUlvE0_clEvENKUlvE0_clEvEUllE_St5arrayIPcLm2EEEEviT0_T1_:
.text._ZN2at6native29vectorized_elementwise_kernelILi4EZZZNS0_67_GLOBAL__N__bb565c37_34_ValidateCompressedIndicesKernel_cu_33a4b88b42_validate_compressed_sparse_indices_kernelILNS2_8CDimNameE1ENS2_18CUDAKernelLauncherENS2_14EmptyVecKernelENS2_8DummyVecELm0EEEvRKNS_6TensorESA_lllENKUlvE0_clEvENKUlvE0_clEvEUllE_St5arrayIPcLm2EEEEviT0_T1_:
        /* <DEDUP_REMOVED lines=42> */
.L_x_7417:
[----:B0-----:R-:W-:Y:S05]  /*02a0*/  BSYNC B6 ;  /* 0x0000000000067941 */ /* 0x001fea0003800000 */
.L_x_7416:
        /* <DEDUP_REMOVED lines=27> */
.L_x_7419:
[----:B------:R-:W-:Y:S05]  /*0460*/  BSYNC B6 ;  /* 0x0000000000067941 */ /* 0x000fea0003800000 */
.L_x_7418:
        /* <DEDUP_REMOVED lines=27> */
.L_x_7421:
[----:B------:R-:W-:Y:S05]  /*0620*/  BSYNC B6 ;  /* 0x0000000000067941 */ /* 0x000fea0003800000 */
.L_x_7420:
        /* <DEDUP_REMOVED lines=27> */
.L_x_7423:
[----:B------:R-:W-:Y:S05]  /*07e0*/  BSYNC B6 ;  /* 0x0000000000067941 */ /* 0x000fea0003800000 */
.L_x_7422:
        /* <DEDUP_REMOVED lines=27> */
.L_x_7425:
[----:B------:R-:W-:Y:S05]  /*09a0*/  BSYNC B6 ;  /* 0x0000000000067941 */ /* 0x000fea0003800000 */
.L_x_7424:
        /* <DEDUP_REMOVED lines=27> */
.L_x_7427:
[----:B------:R-:W-:Y:S05]  /*0b60*/  BSYNC B6 ;  /* 0x0000000000067941 */ /* 0x000fea0003800000 */
.L_x_7426:
        /* <DEDUP_REMOVED lines=27> */
.L_x_7429:
[----:B------:R-:W-:Y:S05]  /*0d20*/  BSYNC B6 ;  /* 0x0000000000067941 */ /* 0x000fea0003800000 */
.L_x_7428:
        /* <DEDUP_REMOVED lines=27> */
.L_x_7431:
[----:B------:R-:W-:Y:S05]  /*0ee0*/  BSYNC B6 ;  /* 0x0000000000067941 */ /* 0x000fea0003800000 */
.L_x_7430:
        /* <DEDUP_REMOVED lines=8> */
.L_x_7415:
        /* <DEDUP_REMOVED lines=86> */
.L_x_7433:
[----:B0-----:R-:W-:Y:S05]  /*14d0*/  BSYNC B6 ;  /* 0x0000000000067941 */ /* 0x001fea0003800000 */
.L_x_7432:
        /* <DEDUP_REMOVED lines=29> */
.L_x_7435:
[----:B------:R-:W-:Y:S05]  /*16b0*/  BSYNC B6 ;  /* 0x0000000000067941 */ /* 0x000fea0003800000 */
.L_x_7434:
        /* <DEDUP_REMOVED lines=29> */
.L_x_7437:
[----:B------:R-:W-:Y:S05]  /*1890*/  BSYNC B6 ;  /* 0x0000000000067941 */ /* 0x000fea0003800000 */
.L_x_7436:
        /* <DEDUP_REMOVED lines=29> */
.L_x_7439:
[----:B------:R-:W-:Y:S05]  /*1a70*/  BSYNC B6 ;  /* 0x0000000000067941 */ /* 0x000fea0003800000 */
.L_x_7438:
        /* <DEDUP_REMOVED lines=29> */
.L_x_7441:
[----:B------:R-:W-:Y:S05]  /*1c50*/  BSYNC B6 ;  /* 0x0000000000067941 */ /* 0x000fea0003800000 */
.L_x_7440:
        /* <DEDUP_REMOVED lines=29> */
.L_x_7443:
[----:B------:R-:W-:Y:S05]  /*1e30*/  BSYNC B6 ;  /* 0x0000000000067941 */ /* 0x000fea0003800000 */
.L_x_7442:
        /* <DEDUP_REMOVED lines=29> */
.L_x_7445:
[----:B------:R-:W-:Y:S05]  /*2010*/  BSYNC B6 ;  /* 0x0000000000067941 */ /* 0x000fea0003800000 */
.L_x_7444:
        /* <DEDUP_REMOVED lines=29> */
.L_x_7447:
[----:B------:R-:W-:Y:S05]  /*21f0*/  BSYNC B6 ;  /* 0x0000000000067941 */ /* 0x000fea0003800000 */
.L_x_7446:
        /* <DEDUP_REMOVED lines=23> */
.L_x_7450:
[----:B------:R-:W-:-:S13]  /*2370*/  ISETP.GE.AND P0, PT, R33, R32, PT ;  /* 0x000000202100720c */ /* 0x000fda0003f06270 */
[----:B------:R-:W-:Y:S05]  /*2380*/  @P0 BRA `(.L_x_7452) ;  /* 0x000000c000000947 */ /* 0x000fea0003800000 */
[----:B0-----:R-:W-:Y:S01]  /*2390*/  IMAD.IADD R4, R2, 0x1, R33 ;  /* 0x0000000102047824 */ /* 0x001fe200078e0221 */
[----:B------:R-:W-:Y:S01]  /*23a0*/  IADD3 R33, R33, 0x80, RZ ;  /* 0x0000008021217810 */ /* 0x000fe20007ffe0ff */
[----:B------:R-:W-:-:S04]  /*23b0*/  IMAD.MOV.U32 R5, RZ, RZ, 0x8 ;  /* 0x00000008ff057424 */ /* 0x000fc800078e00ff */
[----:B------:R-:W-:-:S05]  /*23c0*/  IMAD.WIDE.U32 R4, R4, R5, c[0x0][0x180] ;  /* 0x0000600004047625 */ /* 0x000fca00078e0005 */
[----:B------:R0:W-:Y:S02]  /*23d0*/  STG.E.64 [R4.64], RZ ;  /* 0x000000ff04007986 */ /* 0x0001e4000c101b24 */
.L_x_7451:
[----:B------:R-:W-:-:S13]  /*23e0*/  ISETP.GE.AND P0, PT, R33, R32, PT ;  /* 0x000000202100720c */ /* 0x000fda0003f06270 */
[----:B------:R-:W-:Y:S05]  /*23f0*/  @P0 BRA `(.L_x_7453) ;  /* 0x000000d000000947 */ /* 0x000fea0003800000 */
[----:B0-----:R-:W-:Y:S01]  /*2400*/  IMAD.IADD R4, R2, 0x1, R33 ;  /* 0x0000000102047824 */ /* 0x001fe200078e0221 */
[----:B------:R-:W-:Y:S01]  /*2410*/  IADD3 R33, R33, 0x80, RZ ;  /* 0x0000008021217810 */ /* 0x000fe20007ffe0ff */
[----:B------:R-:W-:-:S04]  /*2420*/  IMAD.MOV.U32 R5, RZ, RZ, 0x8 ;  /* 0x00000008ff057424 */ /* 0x000fc800078e00ff */
[----:B------:R-:W-:-:S05]  /*2430*/  IMAD.WIDE.U32 R4, R4, R5, c[0x0][0x180] ;  /* 0x0000600004047625 */ /* 0x000fca00078e0005 */
[----:B------:R0:W-:Y:S02]  /*2440*/  STG.E.64 [R4.64], RZ ;  /* 0x000000ff04007986 */ /* 0x0001e4000c101b24 */
.L_x_7452:
        /* <DEDUP_REMOVED lines=8> */
.L_x_7453:
[----:B------:R-:W-:Y:S05]  /*24d0*/  BSYNC B1 ;  /* 0x0000000000017941 */ /* 0x000fea0003800000 */
.L_x_7449:
[----:B------:R-:W-:-:S13]  /*24e0*/  ISETP.GE.AND P0, PT, R33, R32, PT ;  /* 0x000000202100720c */ /* 0x000fda0003f06270 */
[----:B0-----:R-:W-:Y:S01]  /*24f0*/  @!P0 IMAD.IADD R4, R2, 0x1, R33 ;  /* 0x0000000102048824 */ /* 0x001fe200078e0221 */
[----:B------:R-:W-:Y:S01]  /*2500*/  @!P0 IADD3 R33, R33, 0x80, RZ ;  /* 0x0000008021218810 */ /* 0x000fe20007ffe0ff */
[----:B------:R-:W-:-:S04]  /*2510*/  @!P0 IMAD.MOV.U32 R5, RZ, RZ, 0x8 ;  /* 0x00000008ff058424 */ /* 0x000fc800078e00ff */
[----:B------:R-:W-:-:S05]  /*2520*/  @!P0 IMAD.WIDE.U32 R4, R4, R5, c[0x0][0x180] ;  /* 0x0000600004048625 */ /* 0x000fca00078e0005 */
[----:B------:R0:W-:Y:S02]  /*2530*/  @!P0 STG.E.64 [R4.64], RZ ;  /* 0x000000ff04008986 */ /* 0x0001e4000c101b24 */
.L_x_7454:
[----:B------:R-:W-:Y:S05]  /*2540*/  BSYNC B0 ;  /* 0x0000000000007941 */ /* 0x000fea0003800000 */
.L_x_7448:
[----:B------:R-:W-:-:S13]  /*2550*/  ISETP.GE.AND P0, PT, R33, R32, PT ;  /* 0x000000202100720c */ /* 0x000fda0003f06270 */
[----:B------:R-:W-:Y:S05]  /*2560*/  @P0 EXIT ;  /* 0x000000000000094d */ /* 0x000fea0003800000 */
[----:B------:R-:W-:Y:S02]  /*2570*/  IMAD.IADD R2, R2, 0x1, R33 ;  /* 0x0000000102027824 */ /* 0x000fe400078e0221 */
[----:B------:R-:W-:-:S04]  /*2580*/  IMAD.MOV.U32 R3, RZ, RZ, 0x8 ;  /* 0x00000008ff037424 */ /* 0x000fc800078e00ff */
[----:B------:R-:W-:-:S05]  /*2590*/  IMAD.WIDE.U32 R2, R2, R3, c[0x0][0x180] ;  /* 0x0000600002027625 */ /* 0x000fca00078e0003 */
[----:B------:R-:W-:Y:S01]  /*25a0*/  STG.E.64 [R2.64], RZ ;  /* 0x000000ff02007986 */ /* 0x000fe2000c101b24 */
[----:B------:R-:W-:Y:S05]  /*25b0*/  EXIT ;  /* 0x000000000000794d */ /* 0x000fea0003800000 */
.L_x_7455:
        /* <DEDUP_REMOVED lines=12> */
.L_x_27359:


//--------------------- .text._ZN2at6native29vectorized_elementwise_kernelILi8EZZZNS0_67_GLOBAL__N__bb565c37_34_ValidateCompressedIndicesKernel_cu_33a4b88b42_validate_compressed_sparse_indices_kernelILNS2_8CDimNameE1ENS2_18CUDAKernelLauncherENS2_14EmptyVecKernelENS2_8DummyVecELm0EEEvRKNS_6TensorESA_lllENKUlvE0_clEvENKUlvE0_clEvEUllE_St5arrayIPcLm2EEEEviT0_T1_ --------------------------
	.section	.text._ZN2at6native29vectorized_elementwise_kernelILi8EZZZNS0_67_GLOBAL__N__bb565c37_34_ValidateCompressedIndicesKernel_cu_33a4b88b42_validate_compressed_sparse_indices_kernelILNS2_8CDimNameE1ENS2_18CUDAKernelLauncherENS2_14EmptyVecKernelENS2_8DummyVecELm0EEEvRKNS_6TensorESA_lllENKUlvE0_clEvENKUlvE0_clEvEUllE_St5arrayIPcLm2EEEEviT0_T1_,"ax",@progbits
	.sectioninfo	@"SHI_REGISTERS=4"
	.align	128
        .global         _ZN2at6native29vectorized_elementwise_kernelILi8EZZZNS0_67_GLOBAL__N__bb565c37_34_ValidateCompressedIndicesKernel_cu_33a4b88b42_validate_compressed_sparse_indices_kernelILNS2_8CDimNameE1ENS2_18CUDAKernelLauncherENS2_14EmptyVecKernelENS2_8DummyVecELm0EEEvRKNS_6TensorESA_lllENKUlvE0_clEvENKUlvE0_clEvEUllE_St5arrayIPcLm2EEEEviT0_T1_
        .type           _ZN2at6native29vectorized_elementwise_kernelILi8EZZZNS0_67_GLOBAL__N__bb565c37_34_ValidateCompressedIndicesKernel_cu_33a4b88b42_validate_compressed_sparse_indices_kernelILNS2_8CDimNameE1ENS2_18CUDAKernelLauncherENS2_14EmptyVecKernelENS2_8DummyVecELm0EEEvRKNS_6TensorESA_lllENKUlvE0_clEvENKUlvE0_clEvEUllE_St5arrayIPcLm2EEEEviT0_T1_,@function
        .size           _ZN2at6native29vectorized_elementwise_kernelILi8EZZZNS0_67_GLOBAL__N__bb565c37_34_ValidateCompressedIndicesKernel_cu_33a4b88b42_validate_compressed_sparse_indices_kernelILNS2_8CDimNameE1ENS2_18CUDAKernelLauncherENS2_14EmptyVecKernelENS2_8DummyVecELm0EEEvRKNS_6TensorESA_lllENKUlvE0_clEvENKUlvE0_clEvEUllE_St5arrayIPcLm2EEEEviT0_T1_,(.L_x_27360 - _ZN2at6native29vectorized_elementwise_kernelILi8EZZZNS0_67_GLOBAL__N__bb565c37_34_ValidateCompressedIndicesKernel_cu_33a4b88b42_validate_compressed_sparse_indices_kernelILNS2_8CDimNameE1ENS2_18CUDAKernelLauncherENS2_14EmptyVecKernelENS2_8DummyVecELm0EEEvRKNS_6TensorESA_lllENKUlvE0_clEvENKUlvE0_clEvEUllE_St5arrayIPcLm2EEEEviT0_T1_)
        .other          _ZN2at6native29vectorized_elementwise_kernelILi8EZZZNS0_67_GLOBAL__N__bb565c37_34_ValidateCompressedIndicesKernel_cu_33a4b88b42_validate_compressed_sparse_indices_kernelILNS2_8CDimNameE1ENS2_18CUDAKernelLauncherENS2_14EmptyVecKernelENS2_8DummyVecELm0EEEvRKNS_6TensorESA_lllENKUlvE0_clEvENKUlvE0_clEvEUllE_St5arrayIPcLm2EEEEviT0_T1_,@"STO_CUDA_ENTRY STV_DEFAULT"
_ZN2at6native29vectorized_elementwise_kernelILi8EZZZNS0_67_GLOBAL__N__bb565c37_34_ValidateCompressedIndicesKernel_cu_33a4b88b42_validate_compressed_sparse_indices_kernelILNS2_8CDimNameE1ENS2_18CUDAKernelLauncherENS2_14EmptyVecKernelENS2_8DummyVecELm0EEEvRKNS_6TensorESA_lllENKUlvE0_clEvENKUlvE0_clEvEUllE_St5arrayIPcLm2EEEEviT0_T1_:
.text._ZN2at6native29vectorized_elementwise_kernelILi8EZZZNS0_67_GLOBAL__N__bb565c37_34_ValidateCompressedIndicesKernel_cu_33a4b88b42_validate_compressed_sparse_indices_kernelILNS2_8CDimNameE1ENS2_18CUDAKernelLauncherENS2_14EmptyVecKernelENS2_8DummyVecELm0EEEvRKNS_6TensorESA_lllENKUlvE0_clEvENKUlvE0_clEvEUllE_St5arrayIPcLm2EEEEviT0_T1_:
[----:B------:R-:W-:Y:S02]  /*0000*/  MOV R1, c[0x0][0x28] ;  /* 0x00000a0000017a02 */ /* 0x000fe40000000f00 */
[----:B------:R-:W-:Y:S05]  /*0010*/  EXIT ;  /* 0x000000000000794d */ /* 0x000fea0003800000 */
.L_x_7456:
        /* <DEDUP_REMOVED lines=14> */
.L_x_27360:


//--------------------- .text._ZN2at6native18elementwise_kernelILi128ELi4EZNS0_15gpu_kernel_implIZZZNS0_67_GLOBAL__N__bb565c37_34_ValidateCompressedIndicesKernel_cu_33a4b88b42_validate_compressed_sparse_indices_kernelILNS3_8CDimNameE1ENS3_18CUDAKernelLauncherENS3_14EmptyVecKernelENS3_8DummyVecELm0EEEvRKNS_6TensorESB_lllENKUlvE0_clEvENKUlvE_clEvEUliE_EEvRNS_18TensorIteratorBaseERKT_EUliE_EEviT1_ --------------------------
	.section	.text._ZN2at6native18elementwise_kernelILi128ELi4EZNS0_15gpu_kernel_implIZZZNS0_67_GLOBAL__N__bb565c37_34_ValidateCompressedIndicesKernel_cu_33a4b88b42_validate_compressed_sparse_indices_kernelILNS3_8CDimNameE1ENS3_18CUDAKernelLauncherENS3_14EmptyVecKernelENS3_8DummyVecELm0EEEvRKNS_6TensorESB_lllENKUlvE0_clEvENKUlvE_clEvEUliE_EEvRNS_18TensorIteratorBaseERKT_EUliE_EEviT1_,"ax",@progbits
	.sectioninfo	@"SHI_REGISTERS=26"
	.align	128
        .global         _ZN2at6native18elementwise_kernelILi128ELi4EZNS0_15gpu_kernel_implIZZZNS0_67_GLOBAL__N__bb565c37_34_ValidateCompressedIndicesKernel_cu_33a4b88b42_validate_compressed_sparse_indices_kernelILNS3_8CDimNameE1ENS3_18CUDAKernelLauncherENS3_14EmptyVecKernelENS3_8DummyVecELm0EEEvRKNS_6TensorESB_lllENKUlvE0_clEvENKUlvE_clEvEUliE_EEvRNS_18TensorIteratorBaseERKT_EUliE_EEviT1_
        .type           _ZN2at6native18elementwise_kernelILi128ELi4EZNS0_15gpu_kernel_implIZZZNS0_67_GLOBAL__N__bb565c37_34_ValidateCompressedIndicesKernel_cu_33a4b88b42_validate_compressed_sparse_indices_kernelILNS3_8CDimNameE1ENS3_18CUDAKernelLauncherENS3_14EmptyVecKernelENS3_8DummyVecELm0EEEvRKNS_6TensorESB_lllENKUlvE0_clEvENKUlvE_clEvEUliE_EEvRNS_18TensorIteratorBaseERKT_EUliE_EEviT1_,@function
        .size           _ZN2at6native18elementwise_kernelILi128ELi4EZNS0_15gpu_kernel_implIZZZNS0_67_GLOBAL__N__bb565c37_34_ValidateCompressedIndicesKernel_cu_33a4b88b42_validate_compressed_sparse_indices_kernelILNS3_8CDimNameE1ENS3_18CUDAKernelLauncherENS3_14EmptyVecKernelENS3_8DummyVecELm0EEEvRKNS_6TensorESB_lllENKUlvE0_clEvENKUlvE_clEvEUliE_EEvRNS_18TensorIteratorBaseERKT_EUliE_EEviT1_,(.L_x_27361 - _ZN2at6native18elementwise_kernelILi128ELi4EZNS0_15gpu_kernel_implIZZZNS0_67_GLOBAL__N__bb565c37_34_ValidateCompressedIndicesKernel_cu_33a4b88b42_validate_compressed_sparse_indices_kernelILNS3_8CDimNameE1ENS3_18CUDAKernelLauncherENS3_14EmptyVecKernelENS3_8DummyVecELm0EEEvRKNS_6TensorESB_lllENKUlvE0_clEvENKUlvE_clEvEUliE_EEvRNS_18TensorIteratorBaseERKT_EUliE_EEviT1_)
        .other          _ZN2at6native18elementwise_kernelILi128ELi4EZNS0_15gpu_kernel_implIZZZNS0_67_GLOBAL__N__bb565c37_34_ValidateCompressedIndicesKernel_cu_33a4b88b42_validate_compressed_sparse_indices_kernelILNS3_8CDimNameE1ENS3_18CUDAKernelLauncherENS3_14EmptyVecKernelENS3_8DummyVecELm0EEEvRKNS_6TensorESB_lllENKUlvE0_clEvENKUlvE_clEvEUliE_EEvRNS_18TensorIteratorBaseERKT_EUliE_EEviT1_,@"STO_CUDA_ENTRY STV_DEFAULT"
_ZN2at6native18elementwise_kernelILi128ELi4EZNS0_15gpu_kernel_implIZZZNS0_67_GLOBAL__N__bb565c37_34_ValidateCompressedIndicesKernel_cu_33a4b88b42_validate_compressed_sparse_indices_kernelILNS3_8CDimNameE1ENS3_18CUDAKernelLauncherENS3_14EmptyVecKernelENS3_8DummyVecELm0EEEvRKNS_6TensorESB_lllENKUlvE0_clEvENKUlvE_clEvEUliE_EEvRNS_18TensorIteratorBaseERKT_EUliE_EEviT1_:
.text._ZN2at6native18elementwise_kernelILi128ELi4EZNS0_15gpu_kernel_implIZZZNS0_67_GLOBAL__N__bb565c37_34_ValidateCompressedIndicesKernel_cu_33a4b88b42_validate_compressed_sparse_indices_kernelILNS3_8CDimNameE1ENS3_18CUDAKernelLauncherENS3_14EmptyVecKernelENS3_8DummyVecELm0EEEvRKNS_6TensorESB_lllENKUlvE0_clEvENKUlvE_clEvEUliE_EEvRNS_18TensorIteratorBaseERKT_EUliE_EEviT1_:
        /* <DEDUP_REMOVED lines=236> */
.L_x_7459:
        /* <DEDUP_REMOVED lines=18> */
.L_x_7463:
[----:B------:R0:W5:Y:S01]  /*0fe0*/  LDG.E.U8 R22, [R2.64] ;  /* 0x0000002402167981 */ /* 0x000162000c1e1100 */
[----:B------:R-:W-:Y:S05]  /*0ff0*/  BRA `(.L_x_7465) ;  /* 0x00000d0000007947 */ /* 0x000fea0003800000 */
.L_x_7462:
        /* <DEDUP_REMOVED lines=8> */
.L_x_7467:
[----:B------:R0:W5:Y:S01]  /*1080*/  LDG.E R22, [R2.64] ;  /* 0x0000002402167981 */ /* 0x000162000c1e1900 */
[----:B------:R-:W-:Y:S05]  /*1090*/  BRA `(.L_x_7465) ;  /* 0x00000c6000007947 */ /* 0x000fea0003800000 */
.L_x_7466:
[----:B------:R0:W5:Y:S01]  /*10a0*/  LDG.E.S16 R22, [R2.64] ;  /* 0x0000002402167981 */ /* 0x000162000c1e1700 */
[----:B------:R-:W-:Y:S05]  /*10b0*/  BRA `(.L_x_7465) ;  /* 0x00000c4000007947 */ /* 0x000fea0003800000 */
.L_x_7461:
        /* <DEDUP_REMOVED lines=9> */
.L_x_7469:
[----:B------:R-:W2:Y:S02]  /*1150*/  LDG.E.U16 R2, [R2.64] ;  /* 0x0000002402027981 */ /* 0x000ea4000c1e1500 */
[----:B--2---:R-:W-:-:S06]  /*1160*/  HADD2.F32 R22, -RZ, R2.H0_H0 ;  /* 0x20000002ff167230 */ /* 0x004fcc0000004100 */
[----:B------:R-:W0:Y:S01]  /*1170*/  F2I.FTZ.TRUNC.NTZ R22, R22 ;  /* 0x0000001600167305 */ /* 0x000e22000021f100 */
[----:B------:R-:W-:Y:S05]  /*1180*/  BRA `(.L_x_7465) ;  /* 0x00000b7000007947 */ /* 0x000fea0003800000 */
.L_x_7468:
        /* <DEDUP_REMOVED lines=9> */
.L_x_7471:
[----:B------:R-:W2:Y:S02]  /*1220*/  LDG.E.U16 R2, [R2.64] ;  /* 0x0000002402027981 */ /* 0x000ea4000c1e1500 */
[----:B--2---:R-:W-:-:S06]  /*1230*/  HADD2.F32 R22, -RZ, R2.H0_H0 ;  /* 0x20000002ff167230 */ /* 0x004fcc0000004100 */
[----:B------:R-:W0:Y:S01]  /*1240*/  F2I.FTZ.TRUNC.NTZ R22, R22 ;  /* 0x0000001600167305 */ /* 0x000e22000021f100 */
[----:B------:R-:W-:Y:S05]  /*1250*/  BRA `(.L_x_7465) ;  /* 0x00000aa000007947 */ /* 0x000fea0003800000 */
.L_x_7470:
[----:B------:R-:W2:Y:S02]  /*1260*/  LDG.E.64 R2, [R2.64] ;  /* 0x0000002402027981 */ /* 0x000ea4000c1e1b00 */
[----:B--2---:R0:W1:Y:S01]  /*1270*/  F2I.F64.TRUNC R22, R2 ;  /* 0x0000000200167311 */ /* 0x004062000030d100 */
[----:B------:R-:W-:Y:S05]  /*1280*/  BRA `(.L_x_7465) ;  /* 0x00000a7000007947 */ /* 0x000fea0003800000 */
.L_x_7460:
        /* <DEDUP_REMOVED lines=12> */
.L_x_7474:
[----:B------:R-:W2:Y:S02]  /*1350*/  LDG.E.64 R2, [R2.64] ;  /* 0x0000002402027981 */ /* 0x000ea4000c1e1b00 */
[----:B--2---:R0:W1:Y:S01]  /*1360*/  F2I.F64.TRUNC R22, R2 ;  /* 0x0000000200167311 */ /* 0x004062000030d100 */
[----:B------:R-:W-:Y:S05]  /*1370*/  BRA `(.L_x_7465) ;  /* 0x0000098000007947 */ /* 0x000fea0003800000 */
.L_x_7473:
        /* <DEDUP_REMOVED lines=27> */
.L_x_7476:
        /* <DEDUP_REMOVED lines=14> */
.L_x_7475:
[----:B------:R-:W2:Y:S02]  /*1610*/  LDG.E.U16 R22, [R2.64] ;  /* 0x0000002402167981 */ /* 0x000ea4000c1e1500 */
[----:B--2---:R-:W-:-:S06]  /*1620*/  PRMT R22, RZ, 0x5410, R22 ;  /* 0x00005410ff167816 */ /* 0x004fcc0000000016 */
[----:B------:R-:W0:Y:S01]  /*1630*/  F2I.FTZ.TRUNC.NTZ R22, R22 ;  /* 0x0000001600167305 */ /* 0x000e22000021f100 */
[----:B------:R-:W-:Y:S05]  /*1640*/  BRA `(.L_x_7465) ;  /* 0x000006b000007947 */ /* 0x000fea0003800000 */
.L_x_7472:
        /* <DEDUP_REMOVED lines=10> */
.L_x_7479:
        /* <DEDUP_REMOVED lines=12> */
[----:B------:R-:W-:Y:S02]  /*17b0*/  SHF.L.U32 R22, R3, 0x1f, RZ ;  /* 0x0000001f03167819 */ /* 0x000fe400000006ff */
[----:B------:R-:W-:-:S05]  /*17c0*/  SHF.R.U32.HI R0, RZ, 0x3, R0 ;  /* 0x00000003ff007819 */ /* 0x000fca0000011600 */
[----:B------:R-:W-:Y:S05]  /*17d0*/  @P0 BRA `(.L_x_7483) ;  /* 0x0000006000000947 */ /* 0x000fea0003800000 */
[----:B------:R-:W0:Y:S02]  /*17e0*/  FLO.U32 R3, R2 ;  /* 0x0000000200037300 */ /* 0x000e2400000e0000 */
[----:B0-----:R-:W-:-:S04]  /*17f0*/  IADD3 R3, -R3, 0x1f, RZ ;  /* 0x0000001f03037810 */ /* 0x001fc80007ffe1ff */
[----:B------:R-:W-:Y:S02]  /*1800*/  IADD3 R5, R3, -0x1c, RZ ;  /* 0xffffffe403057810 */ /* 0x000fe40007ffe0ff */
[----:B------:R-:W-:Y:S02]  /*1810*/  IADD3 R0, R0, 0x1d, -R3 ;  /* 0x0000001d00007810 */ /* 0x000fe40007ffe803 */
[----:B------:R-:W-:-:S04]  /*1820*/  SHF.L.U32 R5, R2, R5, RZ ;  /* 0x0000000502057219 */ /* 0x000fc800000006ff */
[----:B------:R-:W-:Y:S02]  /*1830*/  LOP3.LUT R2, R5, 0x7, RZ, 0xc0, !PT ;  /* 0x0000000705027812 */ /* 0x000fe400078ec0ff */
.L_x_7483:
[----:B------:R-:W-:Y:S05]  /*1840*/  BSYNC B1 ;  /* 0x0000000000017941 */ /* 0x000fea0003800000 */
.L_x_7482:
[----:B------:R-:W-:Y:S01]  /*1850*/  IMAD.SHL.U32 R2, R2, 0x100000, RZ ;  /* 0x0010000002027824 */ /* 0x000fe200078e00ff */
[----:B------:R-:W-:-:S04]  /*1860*/  LEA R3, R0, 0x3b800000, 0x17 ;  /* 0x3b80000000037811 */ /* 0x000fc800078eb8ff */
[----:B------:R-:W-:Y:S02]  /*1870*/  LOP3.LUT R22, R3, R2, R22, 0xfe, !PT ;  /* 0x0000000203167212 */ /* 0x000fe400078efe16 */
.L_x_7481:
[----:B------:R-:W-:Y:S05]  /*1880*/  BSYNC B0 ;  /* 0x0000000000007941 */ /* 0x000fea0003800000 */
.L_x_7480:
[----:B------:R-:W0:Y:S01]  /*1890*/  F2I.FTZ.TRUNC.NTZ R22, R22 ;  /* 0x0000001600167305 */ /* 0x000e22000021f100 */
[----:B------:R-:W-:Y:S05]  /*18a0*/  BRA `(.L_x_7465) ;  /* 0x0000045000007947 */ /* 0x000fea0003800000 */
.L_x_7478:
        /* <DEDUP_REMOVED lines=21> */
.L_x_7487:
[----:B------:R-:W-:Y:S05]  /*1a00*/  BSYNC B1 ;  /* 0x0000000000017941 */ /* 0x000fea0003800000 */
.L_x_7486:
[----:B------:R-:W-:Y:S01]  /*1a10*/  IMAD.SHL.U32 R2, R2, 0x200000, RZ ;  /* 0x0020000002027824 */ /* 0x000fe200078e00ff */
[----:B------:R-:W-:-:S04]  /*1a20*/  LEA R3, R0, 0x37800000, 0x17 ;  /* 0x3780000000037811 */ /* 0x000fc800078eb8ff */
[----:B------:R-:W-:Y:S02]  /*1a30*/  LOP3.LUT R22, R3, R2, R22, 0xfe, !PT ;  /* 0x0000000203167212 */ /* 0x000fe400078efe16 */
.L_x_7485:
[----:B------:R-:W-:Y:S05]  /*1a40*/  BSYNC B0 ;  /* 0x0000000000007941 */ /* 0x000fea0003800000 */
.L_x_7484:
[----:B------:R-:W0:Y:S01]  /*1a50*/  F2I.FTZ.TRUNC.NTZ R22, R22 ;  /* 0x0000001600167305 */ /* 0x000e22000021f100 */
[----:B------:R-:W-:Y:S05]  /*1a60*/  BRA `(.L_x_7465) ;  /* 0x0000029000007947 */ /* 0x000fea0003800000 */
.L_x_7477:
        /* <DEDUP_REMOVED lines=14> */
.L_x_7491:
[----:B------:R-:W-:Y:S05]  /*1b50*/  BSYNC B0 ;  /* 0x0000000000007941 */ /* 0x000fea0003800000 */
.L_x_7490:
[----:B------:R-:W0:Y:S01]  /*1b60*/  F2I.FTZ.TRUNC.NTZ R22, R22 ;  /* 0x0000001600167305 */ /* 0x000e22000021f100 */
[----:B------:R-:W-:Y:S05]  /*1b70*/  BRA `(.L_x_7465) ;  /* 0x0000018000007947 */ /* 0x000fea0003800000 */
.L_x_7464:
        /* <DEDUP_REMOVED lines=20> */
[----:B------:R-:W-:Y:S05]  /*1cc0*/  BRA `(.L_x_7465) ;  /* 0x0000003000007947 */ /* 0x000fea0003800000 */
.L_x_7489:
[----:B------:R0:W5:Y:S01]  /*1cd0*/  LDG.E R22, [R2.64] ;  /* 0x0000002402167981 */ /* 0x000162000c1e1900 */
[----:B------:R-:W-:Y:S05]  /*1ce0*/  BRA `(.L_x_7465) ;  /* 0x0000001000007947 */ /* 0x000fea0003800000 */
.L_x_7488:
[----:B------:R0:W5:Y:S02]  /*1cf0*/  LDG.E R22, [R2.64] ;  /* 0x0000002402167981 */ /* 0x000164000c1e1900 */
.L_x_7465:
[C---:B01---5:R-:W-:Y:S01]  /*1d00*/  ISETP.GE.AND P0, PT, R22.reuse, c[0x0][0x378], PT ;  /* 0x0000de0016007a0c */ /* 0x063fe20003f06270 */
[----:B------:R-:W-:Y:S01]  /*1d10*/  BSSY B6, `(.L_x_7492) ;  /* 0x0000018000067945 */ /* 0x000fe20003800000 */
[----:B------:R-:W-:Y:S02]  /*1d20*/  ISETP.NE.U32.AND P1, PT, RZ, c[0x4][0x138], PT ;  /* 0x01004e00ff007a0c */ /* 0x000fe40003f25070 */
[----:B------:R-:W-:Y:S02]  /*1d30*/  ISETP.GE.AND P0, PT, R22, c[0x0][0x370], !P0 ;  /* 0x0000dc0016007a0c */ /* 0x000fe40004706270 */
        /* <DEDUP_REMOVED lines=21> */
.L_x_7493:
[----:B------:R-:W-:Y:S05]  /*1e90*/  BSYNC B6 ;  /* 0x0000000000067941 */ /* 0x000fea0003800000 */
.L_x_7492:
        /* <DEDUP_REMOVED lines=14> */
.L_x_7497:
[----:B------:R0:W-:Y:S01]  /*1f80*/  STG.E.U8 [R16.64], RZ ;  /* 0x000000ff10007986 */ /* 0x0001e2000c101124 */
[----:B------:R-:W-:Y:S05]  /*1f90*/  BRA `(.L_x_7499) ;  /* 0x0000066000007947 */ /* 0x000fea0003800000 */
.L_x_7496:
        /* <DEDUP_REMOVED lines=8> */
.L_x_7501:
[----:B------:R0:W-:Y:S01]  /*2020*/  STG.E [R16.64], RZ ;  /* 0x000000ff10007986 */ /* 0x0001e2000c101924 */
[----:B------:R-:W-:Y:S05]  /*2030*/  BRA `(.L_x_7499) ;  /* 0x000005c000007947 */ /* 0x000fea0003800000 */
.L_x_7500:
[----:B------:R0:W-:Y:S01]  /*2040*/  STG.E.U16 [R16.64], RZ ;  /* 0x000000ff10007986 */ /* 0x0001e2000c101524 */
[----:B------:R-:W-:Y:S05]  /*2050*/  BRA `(.L_x_7499) ;  /* 0x000005a000007947 */ /* 0x000fea0003800000 */
.L_x_7495:
        /* <DEDUP_REMOVED lines=8> */
.L_x_7503:
[----:B------:R0:W-:Y:S01]  /*20e0*/  STG.E.U16 [R16.64], RZ ;  /* 0x000000ff10007986 */ /* 0x0001e2000c101524 */
[----:B------:R-:W-:Y:S05]  /*20f0*/  BRA `(.L_x_7499) ;  /* 0x0000050000007947 */ /* 0x000fea0003800000 */
.L_x_7502:
        /* <DEDUP_REMOVED lines=8> */
.L_x_7505:
[----:B------:R0:W-:Y:S01]  /*2180*/  STG.E [R16.64], RZ ;  /* 0x000000ff10007986 */ /* 0x0001e2000c101924 */
[----:B------:R-:W-:Y:S05]  /*2190*/  BRA `(.L_x_7499) ;  /* 0x0000046000007947 */ /* 0x000fea0003800000 */
.L_x_7504:
[----:B------:R0:W-:Y:S01]  /*21a0*/  STG.E.64 [R16.64], RZ ;  /* 0x000000ff10007986 */ /* 0x0001e2000c101b24 */
[----:B------:R-:W-:Y:S05]  /*21b0*/  BRA `(.L_x_7499) ;  /* 0x0000044000007947 */ /* 0x000fea0003800000 */
.L_x_7494:
        /* <DEDUP_REMOVED lines=10> */
.L_x_7508:
[----:B------:R0:W-:Y:S01]  /*2260*/  STG.E.128 [R16.64], RZ ;  /* 0x000000ff10007986 */ /* 0x0001e2000c101d24 */
[----:B------:R-:W-:Y:S05]  /*2270*/  BRA `(.L_x_7499) ;  /* 0x0000038000007947 */ /* 0x000fea0003800000 */
.L_x_7507:
        /* <DEDUP_REMOVED lines=8> */
.L_x_7510:
[----:B------:R0:W-:Y:S01]  /*2300*/  STG.E.U8 [R16.64], RZ ;  /* 0x000000ff10007986 */ /* 0x0001e2000c101124 */
[----:B------:R-:W-:Y:S05]  /*2310*/  BRA `(.L_x_7499) ;  /* 0x000002e000007947 */ /* 0x000fea0003800000 */
.L_x_7509:
[----:B------:R0:W-:Y:S01]  /*2320*/  STG.E.U16 [R16.64], RZ ;  /* 0x000000ff10007986 */ /* 0x0001e2000c101524 */
[----:B------:R-:W-:Y:S05]  /*2330*/  BRA `(.L_x_7499) ;  /* 0x000002c000007947 */ /* 0x000fea0003800000 */
.L_x_7506:
        /* <DEDUP_REMOVED lines=10> */
.L_x_7513:
[----:B------:R0:W-:Y:S01]  /*23e0*/  STG.E.U8 [R16.64], RZ ;  /* 0x000000ff10007986 */ /* 0x0001e2000c101124 */
[----:B------:R-:W-:Y:S05]  /*23f0*/  BRA `(.L_x_7499) ;  /* 0x0000020000007947 */ /* 0x000fea0003800000 */
.L_x_7512:
[----:B------:R0:W-:Y:S01]  /*2400*/  STG.E.U8 [R16.64], RZ ;  /* 0x000000ff10007986 */ /* 0x0001e2000c101124 */
[----:B------:R-:W-:Y:S05]  /*2410*/  BRA `(.L_x_7499) ;  /* 0x000001e000007947 */ /* 0x000fea0003800000 */
.L_x_7511:
[----:B------:R-:W-:-:S13]  /*2420*/  ISETP.NE.AND P0, PT, R0, 0x1c, PT ;  /* 0x0000001c0000780c */ /* 0x000fda0003f05270 */
[----:B------:R-:W-:Y:S05]  /*2430*/  @!P0 BRA `(.L_x_7514) ;  /* 0x000001b000008947 */ /* 0x000fea0003800000 */
[----:B------:R-:W-:-:S13]  /*2440*/  ISETP.NE.AND P0, PT, R0, 0x1d, PT ;  /* 0x0000001d0000780c */ /* 0x000fda0003f05270 */
[----:B------:R-:W-:Y:S05]  /*2450*/  @!P0 BRA `(.L_x_7515) ;  /* 0x0000017000008947 */ /* 0x000fea0003800000 */
[----:B------:R-:W-:-:S13]  /*2460*/  ISETP.NE.AND P0, PT, R0, 0x2c, PT ;  /* 0x0000002c0000780c */ /* 0x000fda0003f05270 */
[----:B------:R0:W-:Y:S01]  /*2470*/  @!P0 STG.E.U8 [R16.64], RZ ;  /* 0x000000ff10008986 */ /* 0x0001e2000c101124 */
[----:B------:R-:W-:Y:S05]  /*2480*/  @!P0 BRA `(.L_x_7499) ;  /* 0x0000017000008947 */ /* 0x000fea0003800000 */
.L_x_7498:
        /* <DEDUP_REMOVED lines=20> */
.L_x_7515:
[----:B------:R0:W-:Y:S01]  /*25d0*/  STG.E.64 [R16.64], RZ ;  /* 0x000000ff10007986 */ /* 0x0001e2000c101b24 */
[----:B------:R-:W-:Y:S05]  /*25e0*/  BRA `(.L_x_7499) ;  /* 0x0000001000007947 */ /* 0x000fea0003800000 */
.L_x_7514:
[----:B------:R0:W-:Y:S02]  /*25f0*/  STG.E [R16.64], RZ ;  /* 0x000000ff10007986 */ /* 0x0001e4000c101924 */
.L_x_7499:
[----:B------:R-:W-:-:S05]  /*2600*/  IMAD R18, R19, 0x200, R18 ;  /* 0x0000020013127824 */ /* 0x000fca00078e0212 */
[----:B------:R-:W-:Y:S02]  /*2610*/  IADD3 R23, R18, 0x80, RZ ;  /* 0x0000008012177810 */ /* 0x000fe40007ffe0ff */
.L_x_7458:
[----:B------:R-:W-:Y:S05]  /*2620*/  BSYNC B7 ;  /* 0x0000000000077941 */ /* 0x000fea0003800000 */
.L_x_7457:
        /* <DEDUP_REMOVED lines=231> */
.L_x_7518:
        /* <DEDUP_REMOVED lines=18> */
.L_x_7522:
[----:B------:R0:W5:Y:S01]  /*35c0*/  LDG.E.U8 R18, [R2.64] ;  /* 0x0000002402127981 */ /* 0x000162000c1e1100 */
[----:B------:R-:W-:Y:S05]  /*35d0*/  BRA `(.L_x_7524) ;  /* 0x00000d0000007947 */ /* 0x000fea0003800000 */
.L_x_7521:
        /* <DEDUP_REMOVED lines=8> */
.L_x_7526:
[----:B------:R0:W5:Y:S01]  /*3660*/  LDG.E R18, [R2.64] ;  /* 0x0000002402127981 */ /* 0x000162000c1e1900 */
[----:B------:R-:W-:Y:S05]  /*3670*/  BRA `(.L_x_7524) ;  /* 0x00000c6000007947 */ /* 0x000fea0003800000 */
.L_x_7525:
[----:B------:R0:W5:Y:S01]  /*3680*/  LDG.E.S16 R18, [R2.64] ;  /* 0x0000002402127981 */ /* 0x000162000c1e1700 */
[----:B------:R-:W-:Y:S05]  /*3690*/  BRA `(.L_x_7524) ;  /* 0x00000c4000007947 */ /* 0x000fea0003800000 */
.L_x_7520:
        /* <DEDUP_REMOVED lines=9> */
.L_x_7528:
[----:B------:R-:W2:Y:S02]  /*3730*/  LDG.E.U16 R2, [R2.64] ;  /* 0x0000002402027981 */ /* 0x000ea4000c1e1500 */
[----:B--2---:R-:W-:-:S06]  /*3740*/  HADD2.F32 R18, -RZ, R2.H0_H0 ;  /* 0x20000002ff127230 */ /* 0x004fcc0000004100 */
[----:B------:R-:W0:Y:S01]  /*3750*/  F2I.FTZ.TRUNC.NTZ R18, R18 ;  /* 0x0000001200127305 */ /* 0x000e22000021f100 */
[----:B------:R-:W-:Y:S05]  /*3760*/  BRA `(.L_x_7524) ;  /* 0x00000b7000007947 */ /* 0x000fea0003800000 */
.L_x_7527:
        /* <DEDUP_REMOVED lines=9> */
.L_x_7530:
[----:B------:R-:W2:Y:S02]  /*3800*/  LDG.E.U16 R2, [R2.64] ;  /* 0x0000002402027981 */ /* 0x000ea4000c1e1500 */
[----:B--2---:R-:W-:-:S06]  /*3810*/  HADD2.F32 R18, -RZ, R2.H0_H0 ;  /* 0x20000002ff127230 */ /* 0x004fcc0000004100 */
[----:B------:R-:W0:Y:S01]  /*3820*/  F2I.FTZ.TRUNC.NTZ R18, R18 ;  /* 0x0000001200127305 */ /* 0x000e22000021f100 */
[----:B------:R-:W-:Y:S05]  /*3830*/  BRA `(.L_x_7524) ;  /* 0x00000aa000007947 */ /* 0x000fea0003800000 */
.L_x_7529:
[----:B------:R-:W2:Y:S02]  /*3840*/  LDG.E.64 R2, [R2.64] ;  /* 0x0000002402027981 */ /* 0x000ea4000c1e1b00 */
[----:B--2---:R0:W1:Y:S01]  /*3850*/  F2I.F64.TRUNC R18, R2 ;  /* 0x0000000200127311 */ /* 0x004062000030d100 */
[----:B------:R-:W-:Y:S05]  /*3860*/  BRA `(.L_x_7524) ;  /* 0x00000a7000007947 */ /* 0x000fea0003800000 */
.L_x_7519:
        /* <DEDUP_REMOVED lines=12> */
.L_x_7533:
[----:B------:R-:W2:Y:S02]  /*3930*/  LDG.E.64 R2, [R2.64] ;  /* 0x0000002402027981 */ /* 0x000ea4000c1e1b00 */
[----:B--2---:R0:W1:Y:S01]  /*3940*/  F2I.F64.TRUNC R18, R2 ;  /* 0x0000000200127311 */ /* 0x004062000030d100 */
[----:B------:R-:W-:Y:S05]  /*3950*/  BRA `(.L_x_7524) ;  /* 0x0000098000007947 */ /* 0x000fea0003800000 */
.L_x_7532:
        /* <DEDUP_REMOVED lines=27> */
.L_x_7535:
[----:B------:R-:W2:Y:S02]  /*3b10*/  LDG.E.U8 R2, [R2.64] ;  /* 0x0000002402027981 */ /* 0x000ea4000c1e1100 */
[C---:B--2---:R-:W-:Y:S01]  /*3b20*/  IMAD.SHL.U32 R0, R2.reuse, 0x2000000, RZ ;  /* 0x0200000002007824 */ /* 0x044fe200078e00ff */
[----:B------:R-:W-:-:S04]  /*3b30*/  SHF.L.U32 R5, R2, 0x18, RZ ;  /* 0x0000001802057819 */ /* 0x000fc800000006ff */
        /* <DEDUP_REMOVED lines=11> */
.L_x_7534:
[----:B------:R-:W2:Y:S02]  /*3bf0*/  LDG.E.U16 R18, [R2.64] ;  /* 0x0000002402127981 */ /* 0x000ea4000c1e1500 */
[----:B--2---:R-:W-:-:S06]  /*3c00*/  PRMT R18, RZ, 0x5410, R18 ;  /* 0x00005410ff127816 */ /* 0x004fcc0000000012 */
[----:B------:R-:W0:Y:S01]  /*3c10*/  F2I.FTZ.TRUNC.NTZ R18, R18 ;  /* 0x0000001200127305 */ /* 0x000e22000021f100 */
[----:B------:R-:W-:Y:S05]  /*3c20*/  BRA `(.L_x_7524) ;  /* 0x000006b000007947 */ /* 0x000fea0003800000 */
.L_x_7531:
        /* <DEDUP_REMOVED lines=10> */
.L_x_7538:
        /* <DEDUP_REMOVED lines=21> */
.L_x_7542:
[----:B------:R-:W-:Y:S05]  /*3e20*/  BSYNC B1 ;  /* 0x0000000000017941 */ /* 0x000fea0003800000 */
.L_x_7541:
[----:B------:R-:W-:Y:S01]  /*3e30*/  IMAD.SHL.U32 R2, R2, 0x100000, RZ ;  /* 0x0010000002027824 */ /* 0x000fe200078e00ff */
[----:B------:R-:W-:-:S04]  /*3e40*/  LEA R3, R0, 0x3b800000, 0x17 ;  /* 0x3b80000000037811 */ /* 0x000fc800078eb8ff */
[----:B------:R-:W-:Y:S02]  /*3e50*/  LOP3.LUT R18, R3, R2, R18, 0xfe, !PT ;  /* 0x0000000203127212 */ /* 0x000fe400078efe12 */
.L_x_7540:
[----:B------:R-:W-:Y:S05]  /*3e60*/  BSYNC B0 ;  /* 0x0000000000007941 */ /* 0x000fea0003800000 */
.L_x_7539:
[----:B------:R-:W0:Y:S01]  /*3e70*/  F2I.FTZ.TRUNC.NTZ R18, R18 ;  /* 0x0000001200127305 */ /* 0x000e22000021f100 */
[----:B------:R-:W-:Y:S05]  /*3e80*/  BRA `(.L_x_7524) ;  /* 0x0000045000007947 */ /* 0x000fea0003800000 */
.L_x_7537:
        /* <DEDUP_REMOVED lines=21> */
.L_x_7546:
[----:B------:R-:W-:Y:S05]  /*3fe0*/  BSYNC B1 ;  /* 0x0000000000017941 */ /* 0x000fea0003800000 */
.L_x_7545:
[----:B------:R-:W-:Y:S01]  /*3ff0*/  IMAD.SHL.U32 R2, R2, 0x200000, RZ ;  /* 0x0020000002027824 */ /* 0x000fe200078e00ff */
[----:B------:R-:W-:-:S04]  /*4000*/  LEA R3, R0, 0x37800000, 0x17 ;  /* 0x3780000000037811 */ /* 0x000fc800078eb8ff */
[----:B------:R-:W-:Y:S02]  /*4010*/  LOP3.LUT R18, R3, R2, R18, 0xfe, !PT ;  /* 0x0000000203127212 */ /* 0x000fe400078efe12 */
.L_x_7544:
[----:B------:R-:W-:Y:S05]  /*4020*/  BSYNC B0 ;  /* 0x0000000000007941 */ /* 0x000fea0003800000 */
.L_x_7543:
[----:B------:R-:W0:Y:S01]  /*4030*/  F2I.FTZ.TRUNC.NTZ R18, R18 ;  /* 0x0000001200127305 */ /* 0x000e22000021f100 */
[----:B------:R-:W-:Y:S05]  /*4040*/  BRA `(.L_x_7524) ;  /* 0x0000029000007947 */ /* 0x000fea0003800000 */
.L_x_7536:
        /* <DEDUP_REMOVED lines=12> */
[----:B------:R-:W-:Y:S01]  /*4110*/  @!P0 IMAD.MOV.U32 R18, RZ, RZ, 0x7f800001 ;  /* 0x7f800001ff128424 */ /* 0x000fe200078e00ff */
[----:B------:R-:W-:Y:S02]  /*4120*/  @P0 SHF.L.U32 R18, R2, 0x17, RZ ;  /* 0x0000001702120819 */ /* 0x000fe400000006ff */
.L_x_7550:
[----:B------:R-:W-:Y:S05]  /*4130*/  BSYNC B0 ;  /* 0x0000000000007941 */ /* 0x000fea0003800000 */
.L_x_7549:
[----:B------:R-:W0:Y:S01]  /*4140*/  F2I.FTZ.TRUNC.NTZ R18, R18 ;  /* 0x0000001200127305 */ /* 0x000e22000021f100 */
[----:B------:R-:W-:Y:S05]  /*4150*/  BRA `(.L_x_7524) ;  /* 0x0000018000007947 */ /* 0x000fea0003800000 */
.L_x_7523:
[----:B------:R-:W-:Y:S01]  /*4160*/  MOV R2, 0x0 ;  /* 0x0000000000027802 */ /* 0x000fe20000000f00 */
        /* <DEDUP_REMOVED lines=20> */
.L_x_7548:
[----:B------:R0:W5:Y:S01]  /*42b0*/  LDG.E R18, [R2.64] ;  /* 0x0000002402127981 */ /* 0x000162000c1e1900 */
[----:B------:R-:W-:Y:S05]  /*42c0*/  BRA `(.L_x_7524) ;  /* 0x0000001000007947 */ /* 0x000fea0003800000 */
.L_x_7547:
[----:B------:R0:W5:Y:S02]  /*42d0*/  LDG.E R18, [R2.64] ;  /* 0x0000002402127981 */ /* 0x000164000c1e1900 */
.L_x_7524:
        /* <DEDUP_REMOVED lines=25> */
.L_x_7552:
[----:B------:R-:W-:Y:S05]  /*4470*/  BSYNC B6 ;  /* 0x0000000000067941 */ /* 0x000fea0003800000 */
.L_x_7551:
        /* <DEDUP_REMOVED lines=14> */
.L_x_7556:
[----:B------:R0:W-:Y:S01]  /*4560*/  STG.E.U8 [R16.64], RZ ;  /* 0x000000ff10007986 */ /* 0x0001e2000c101124 */
[----:B------:R-:W-:Y:S05]  /*4570*/  BRA `(.L_x_7558) ;  /* 0x0000066000007947 */ /* 0x000fea0003800000 */
.L_x_7555:
        /* <DEDUP_REMOVED lines=8> */
.L_x_7560:
[----:B------:R0:W-:Y:S01]  /*4600*/  STG.E [R16.64], RZ ;  /* 0x000000ff10007986 */ /* 0x0001e2000c101924 */
[----:B------:R-:W-:Y:S05]  /*4610*/  BRA `(.L_x_7558) ;  /* 0x000005c000007947 */ /* 0x000fea0003800000 */
.L_x_7559:
[----:B------:R0:W-:Y:S01]  /*4620*/  STG.E.U16 [R16.64], RZ ;  /* 0x000000ff10007986 */ /* 0x0001e2000c101524 */
[----:B------:R-:W-:Y:S05]  /*4630*/  BRA `(.L_x_7558) ;  /* 0x000005a000007947 */ /* 0x000fea0003800000 */
.L_x_7554:
        /* <DEDUP_REMOVED lines=8> */
.L_x_7562:
[----:B------:R0:W-:Y:S01]  /*46c0*/  STG.E.U16 [R16.64], RZ ;  /* 0x000000ff10007986 */ /* 0x0001e2000c101524 */
[----:B------:R-:W-:Y:S05]  /*46d0*/  BRA `(.L_x_7558) ;  /* 0x0000050000007947 */ /* 0x000fea0003800000 */
.L_x_7561:
        /* <DEDUP_REMOVED lines=8> */
.L_x_7564:
[----:B------:R0:W-:Y:S01]  /*4760*/  STG.E [R16.64], RZ ;  /* 0x000000ff10007986 */ /* 0x0001e2000c101924 */
[----:B------:R-:W-:Y:S05]  /*4770*/  BRA `(.L_x_7558) ;  /* 0x0000046000007947 */ /* 0x000fea0003800000 */
.L_x_7563:
[----:B------:R0:W-:Y:S01]  /*4780*/  STG.E.64 [R16.64], RZ ;  /* 0x000000ff10007986 */ /* 0x0001e2000c101b24 */
[----:B------:R-:W-:Y:S05]  /*4790*/  BRA `(.L_x_7558) ;  /* 0x0000044000007947 */ /* 0x000fea0003800000 */
.L_x_7553:
        /* <DEDUP_REMOVED lines=10> */
.L_x_7567:
[----:B------:R0:W-:Y:S01]  /*4840*/  STG.E.128 [R16.64], RZ ;  /* 0x000000ff10007986 */ /* 0x0001e2000c101d24 */
[----:B------:R-:W-:Y:S05]  /*4850*/  BRA `(.L_x_7558) ;  /* 0x0000038000007947 */ /* 0x000fea0003800000 */
.L_x_7566:
        /* <DEDUP_REMOVED lines=8> */
.L_x_7569:
[----:B------:R0:W-:Y:S01]  /*48e0*/  STG.E.U8 [R16.64], RZ ;  /* 0x000000ff10007986 */ /* 0x0001e2000c101124 */
[----:B------:R-:W-:Y:S05]  /*48f0*/  BRA `(.L_x_7558) ;  /* 0x000002e000007947 */ /* 0x000fea0003800000 */
.L_x_7568:
[----:B------:R0:W-:Y:S01]  /*4900*/  STG.E.U16 [R16.64], RZ ;  /* 0x000000ff10007986 */ /* 0x0001e2000c101524 */
[----:B------:R-:W-:Y:S05]  /*4910*/  BRA `(.L_x_7558) ;  /* 0x000002c000007947 */ /* 0x000fea0003800000 */
.L_x_7565:
        /* <DEDUP_REMOVED lines=10> */
.L_x_7572:
[----:B------:R0:W-:Y:S01]  /*49c0*/  STG.E.U8 [R16.64], RZ ;  /* 0x000000ff10007986 */ /* 0x0001e2000c101124 */
[----:B------:R-:W-:Y:S05]  /*49d0*/  BRA `(.L_x_7558) ;  /* 0x0000020000007947 */ /* 0x000fea0003800000 */
.L_x_7571:
[----:B------:R0:W-:Y:S01]  /*49e0*/  STG.E.U8 [R16.64], RZ ;  /* 0x000000ff10007986 */ /* 0x0001e2000c101124 */
[----:B------:R-:W-:Y:S05]  /*49f0*/  BRA `(.L_x_7558) ;  /* 0x000001e000007947 */ /* 0x000fea0003800000 */
.L_x_7570:
[----:B------:R-:W-:-:S13]  /*4a00*/  ISETP.NE.AND P0, PT, R0, 0x1c, PT ;  /* 0x0000001c0000780c */ /* 0x000fda0003f05270 */
[----:B------:R-:W-:Y:S05]  /*4a10*/  @!P0 BRA `(.L_x_7573) ;  /* 0x000001b000008947 */ /* 0x000fea0003800000 */
[----:B------:R-:W-:-:S13]  /*4a20*/  ISETP.NE.AND P0, PT, R0, 0x1d, PT ;  /* 0x0000001d0000780c */ /* 0x000fda0003f05270 */
[----:B------:R-:W-:Y:S05]  /*4a30*/  @!P0 BRA `(.L_x_7574) ;  /* 0x0000017000008947 */ /* 0x000fea0003800000 */
[----:B------:R-:W-:-:S13]  /*4a40*/  ISETP.NE.AND P0, PT, R0, 0x2c, PT ;  /* 0x0000002c0000780c */ /* 0x000fda0003f05270 */
[----:B------:R0:W-:Y:S01]  /*4a50*/  @!P0 STG.E.U8 [R16.64], RZ ;  /* 0x000000ff10008986 */ /* 0x0001e2000c101124 */
[----:B------:R-:W-:Y:S05]  /*4a60*/  @!P0 BRA `(.L_x_7558) ;  /* 0x0000017000008947 */ /* 0x000fea0003800000 */
.L_x_7557:
        /* <DEDUP_REMOVED lines=20> */
.L_x_7574:
[----:B------:R0:W-:Y:S01]  /*4bb0*/  STG.E.64 [R16.64], RZ ;  /* 0x000000ff10007986 */ /* 0x0001e2000c101b24 */
[----:B------:R-:W-:Y:S05]  /*4bc0*/  BRA `(.L_x_7558) ;  /* 0x0000001000007947 */ /* 0x000fea0003800000 */
.L_x_7573:
[----:B------:R0:W-:Y:S02]  /*4bd0*/  STG.E [R16.64], RZ ;  /* 0x000000ff10007986 */ /* 0x0001e4000c101924 */
.L_x_7558:
        /* <DEDUP_REMOVED lines=11> */
[----:B------:R-:W-:-:S04]  /*4c90*/  SHF.R.U32.HI R3, RZ, c[0x0][0x174], R2 ;  /* 0x00005d00ff037a19 */ /* 0x000fc80000011602 */
[----:B------:R-:W-:-:S05]  /*4ca0*/  IADD3 R0, -R3, RZ, RZ ;  /* 0x000000ff03007210 */ /* 0x000fca0007ffe1ff */
        /* <DEDUP_REMOVED lines=218> */
.L_x_7575:
        /* <DEDUP_REMOVED lines=18> */
.L_x_7579:
[----:B------:R0:W5:Y:S01]  /*5b70*/  LDG.E.U8 R18, [R2.64] ;  /* 0x0000002402127981 */ /* 0x000162000c1e1100 */
[----:B------:R-:W-:Y:S05]  /*5b80*/  BRA `(.L_x_7581) ;  /* 0x00000d0000007947 */ /* 0x000fea0003800000 */
.L_x_7578:
        /* <DEDUP_REMOVED lines=8> */
.L_x_7583:
[----:B------:R0:W5:Y:S01]  /*5c10*/  LDG.E R18, [R2.64] ;  /* 0x0000002402127981 */ /* 0x000162000c1e1900 */
[----:B------:R-:W-:Y:S05]  /*5c20*/  BRA `(.L_x_7581) ;  /* 0x00000c6000007947 */ /* 0x000fea0003800000 */
.L_x_7582:
[----:B------:R0:W5:Y:S01]  /*5c30*/  LDG.E.S16 R18, [R2.64] ;  /* 0x0000002402127981 */ /* 0x000162000c1e1700 */
[----:B------:R-:W-:Y:S05]  /*5c40*/  BRA `(.L_x_7581) ;  /* 0x00000c4000007947 */ /* 0x000fea0003800000 */
.L_x_7577:
        /* <DEDUP_REMOVED lines=9> */
.L_x_7585:
[----:B------:R-:W2:Y:S02]  /*5ce0*/  LDG.E.U16 R2, [R2.64] ;  /* 0x0000002402027981 */ /* 0x000ea4000c1e1500 */
[----:B--2---:R-:W-:-:S06]  /*5cf0*/  HADD2.F32 R18, -RZ, R2.H0_H0 ;  /* 0x20000002ff127230 */ /* 0x004fcc0000004100 */
[----:B------:R-:W0:Y:S01]  /*5d00*/  F2I.FTZ.TRUNC.NTZ R18, R18 ;  /* 0x0000001200127305 */ /* 0x000e22000021f100 */
[----:B------:R-:W-:Y:S05]  /*5d10*/  BRA `(.L_x_7581) ;  /* 0x00000b7000007947 */ /* 0x000fea0003800000 */
.L_x_7584:
        /* <DEDUP_REMOVED lines=9> */
.L_x_7587:
[----:B------:R-:W2:Y:S02]  /*5db0*/  LDG.E.U16 R2, [R2.64] ;  /* 0x0000002402027981 */ /* 0x000ea4000c1e1500 */
[----:B--2---:R-:W-:-:S06]  /*5dc0*/  HADD2.F32 R18, -RZ, R2.H0_H0 ;  /* 0x20000002ff127230 */ /* 0x004fcc0000004100 */
[----:B------:R-:W0:Y:S01]  /*5dd0*/  F2I.FTZ.TRUNC.NTZ R18, R18 ;  /* 0x0000001200127305 */ /* 0x000e22000021f100 */
[----:B------:R-:W-:Y:S05]  /*5de0*/  BRA `(.L_x_7581) ;  /* 0x00000aa000007947 */ /* 0x000fea0003800000 */
.L_x_7586:
[----:B------:R-:W2:Y:S02]  /*5df0*/  LDG.E.64 R2, [R2.64] ;  /* 0x0000002402027981 */ /* 0x000ea4000c1e1b00 */
[----:B--2---:R0:W1:Y:S01]  /*5e00*/  F2I.F64.TRUNC R18, R2 ;  /* 0x0000000200127311 */ /* 0x004062000030d100 */
[----:B------:R-:W-:Y:S05]  /*5e10*/  BRA `(.L_x_7581) ;  /* 0x00000a7000007947 */ /* 0x000fea0003800000 */
.L_x_7576:
        /* <DEDUP_REMOVED lines=12> */
.L_x_7590:
[----:B------:R-:W2:Y:S02]  /*5ee0*/  LDG.E.64 R2, [R2.64] ;  /* 0x0000002402027981 */ /* 0x000ea4000c1e1b00 */
[----:B--2---:R0:W1:Y:S01]  /*5ef0*/  F2I.F64.TRUNC R18, R2 ;  /* 0x0000000200127311 */ /* 0x004062000030d100 */
[----:B------:R-:W-:Y:S05]  /*5f00*/  BRA `(.L_x_7581) ;  /* 0x0000098000007947 */ /* 0x000fea0003800000 */
.L_x_7589:
        /* <DEDUP_REMOVED lines=27> */
.L_x_7592:
[----:B------:R-:W2:Y:S02]  /*60c0*/  LDG.E.U8 R2, [R2.64] ;  /* 0x0000002402027981 */ /* 0x000ea4000c1e1100 */
[C---:B--2---:R-:W-:Y:S02]  /*60d0*/  IMAD.SHL.U32 R0, R2.reuse, 0x2000000, RZ ;  /* 0x0200000002007824 */ /* 0x044fe400078e00ff */
[----:B------:R-:W-:-:S03]  /*60e0*/  IMAD.SHL.U32 R5, R2, 0x1000000, RZ ;  /* 0x0100000002057824 */ /* 0x000fc600078e00ff */
[----:B------:R-:W-:-:S13]  /*60f0*/  ISETP.GE.U32.AND P0, PT, R0, 0x8000000, PT ;  /* 0x080000000000780c */ /* 0x000fda0003f06070 */
[C---:B------:R-:W-:Y:S01]  /*6100*/  @!P0 IMAD.SHL.U32 R0, R2.reuse, 0x100, RZ ;  /* 0x0000010002008824 */ /* 0x040fe200078e00ff */
[----:B------:R-:W-:-:S04]  /*6110*/  @P0 SHF.L.U32 R4, R2, 0x15, RZ ;  /* 0x0000001502040819 */ /* 0x000fc800000006ff */
        /* <DEDUP_REMOVED lines=8> */
.L_x_7591:
[----:B------:R-:W2:Y:S02]  /*61a0*/  LDG.E.U16 R18, [R2.64] ;  /* 0x0000002402127981 */ /* 0x000ea4000c1e1500 */
[----:B--2---:R-:W-:-:S06]  /*61b0*/  PRMT R18, RZ, 0x5410, R18 ;  /* 0x00005410ff127816 */ /* 0x004fcc0000000012 */
[----:B------:R-:W0:Y:S01]  /*61c0*/  F2I.FTZ.TRUNC.NTZ R18, R18 ;  /* 0x0000001200127305 */ /* 0x000e22000021f100 */
[----:B------:R-:W-:Y:S05]  /*61d0*/  BRA `(.L_x_7581) ;  /* 0x000006b000007947 */ /* 0x000fea0003800000 */
.L_x_7588:
        /* <DEDUP_REMOVED lines=10> */
.L_x_7595:
        /* <DEDUP_REMOVED lines=21> */
.L_x_7599:
[----:B------:R-:W-:Y:S05]  /*63d0*/  BSYNC B1 ;  /* 0x0000000000017941 */ /* 0x000fea0003800000 */
.L_x_7598:
[----:B------:R-:W-:Y:S01]  /*63e0*/  IMAD.SHL.U32 R2, R2, 0x100000, RZ ;  /* 0x0010000002027824 */ /* 0x000fe200078e00ff */
[----:B------:R-:W-:-:S04]  /*63f0*/  LEA R3, R0, 0x3b800000, 0x17 ;  /* 0x3b80000000037811 */ /* 0x000fc800078eb8ff */
[----:B------:R-:W-:Y:S02]  /*6400*/  LOP3.LUT R18, R3, R2, R18, 0xfe, !PT ;  /* 0x0000000203127212 */ /* 0x000fe400078efe12 */
.L_x_7597:
[----:B------:R-:W-:Y:S05]  /*6410*/  BSYNC B0 ;  /* 0x0000000000007941 */ /* 0x000fea0003800000 */
.L_x_7596:
[----:B------:R-:W0:Y:S01]  /*6420*/  F2I.FTZ.TRUNC.NTZ R18, R18 ;  /* 0x0000001200127305 */ /* 0x000e22000021f100 */
[----:B------:R-:W-:Y:S05]  /*6430*/  BRA `(.L_x_7581) ;  /* 0x0000045000007947 */ /* 0x000fea0003800000 */
.L_x_7594:
        /* <DEDUP_REMOVED lines=21> */
.L_x_7603:
[----:B------:R-:W-:Y:S05]  /*6590*/  BSYNC B1 ;  /* 0x0000000000017941 */ /* 0x000fea0003800000 */
.L_x_7602:
[----:B------:R-:W-:Y:S01]  /*65a0*/  IMAD.SHL.U32 R2, R2, 0x200000, RZ ;  /* 0x0020000002027824 */ /* 0x000fe200078e00ff */
[----:B------:R-:W-:-:S04]  /*65b0*/  LEA R3, R0, 0x37800000, 0x17 ;  /* 0x3780000000037811 */ /* 0x000fc800078eb8ff */
[----:B------:R-:W-:Y:S02]  /*65c0*/  LOP3.LUT R18, R3, R2, R18, 0xfe, !PT ;  /* 0x0000000203127212 */ /* 0x000fe400078efe12 */
.L_x_7601:
[----:B------:R-:W-:Y:S05]  /*65d0*/  BSYNC B0 ;  /* 0x0000000000007941 */ /* 0x000fea0003800000 */
.L_x_7600:
[----:B------:R-:W0:Y:S01]  /*65e0*/  F2I.FTZ.TRUNC.NTZ R18, R18 ;  /* 0x0000001200127305 */ /* 0x000e22000021f100 */
[----:B------:R-:W-:Y:S05]  /*65f0*/  BRA `(.L_x_7581) ;  /* 0x0000029000007947 */ /* 0x000fea0003800000 */
.L_x_7593:
        /* <DEDUP_REMOVED lines=8> */
[----:B------:R-:W-:Y:S01]  /*6680*/  HFMA2.MMA R18, -RZ, RZ, 3.814697265625e-06, 0 ;  /* 0x00400000ff127435 */ /* 0x000fe200000001ff */
[----:B--2---:R-:W-:-:S13]  /*6690*/  ISETP.NE.AND P0, PT, R2, RZ, PT ;  /* 0x000000ff0200720c */ /* 0x004fda0003f05270 */
[----:B------:R-:W-:Y:S05]  /*66a0*/  @!P0 BRA `(.L_x_7607) ;  /* 0x0000003000008947 */ /* 0x000fea0003800000 */
[----:B------:R-:W-:-:S13]  /*66b0*/  ISETP.NE.AND P0, PT, R2, 0xff, PT ;  /* 0x000000ff0200780c */ /* 0x000fda0003f05270 */
[----:B------:R-:W-:Y:S02]  /*66c0*/  @!P0 IMAD.MOV.U32 R18, RZ, RZ, 0x7f800001 ;  /* 0x7f800001ff128424 */ /* 0x000fe400078e00ff */
[----:B------:R-:W-:Y:S02]  /*66d0*/  @P0 IMAD.SHL.U32 R18, R2, 0x800000, RZ ;  /* 0x0080000002120824 */ /* 0x000fe400078e00ff */
.L_x_7607:
[----:B------:R-:W-:Y:S05]  /*66e0*/  BSYNC B0 ;  /* 0x0000000000007941 */ /* 0x000fea0003800000 */
.L_x_7606:
[----:B------:R-:W0:Y:S01]  /*66f0*/  F2I.FTZ.TRUNC.NTZ R18, R18 ;  /* 0x0000001200127305 */ /* 0x000e22000021f100 */
[----:B------:R-:W-:Y:S05]  /*6700*/  BRA `(.L_x_7581) ;  /* 0x0000018000007947 */ /* 0x000fea0003800000 */
.L_x_7580:
[----:B------:R-:W-:Y:S01]  /*6710*/  MOV R2, 0x0 ;  /* 0x0000000000027802 */ /* 0x000fe20000000f00 */
[----:B------:R-:W-:Y:S01]  /*6720*/  HFMA2.MMA R13, -RZ, RZ, 0, 0 ;  /* 0x00000000ff0d7435 */ /* 0x000fe200000001ff */
[----:B------:R-:W-:Y:S02]  /*6730*/  IMAD.MOV.U32 R4, RZ, RZ, c[0x4][0x118] ;  /* 0x01004600ff047624 */ /* 0x000fe400078e00ff */
[----:B------:R-:W-:Y:S02]  /*6740*/  IMAD.MOV.U32 R5, RZ, RZ, c[0x4][0x11c] ;  /* 0x01004700ff057624 */ /* 0x000fe400078e00ff */
[----:B------:R-:W0:Y:S01]  /*6750*/  LDC.64 R2, c[0x4][R2] ;  /* 0x0100000002027b82 */ /* 0x000e220000000a00 */
[----:B------:R-:W-:-:S02]  /*6760*/  IMAD.MOV.U32 R6, RZ, RZ, c[0x4][0x120] ;  /* 0x01004800ff067624 */ /* 0x000fc400078e00ff */
[----:B------:R-:W-:Y:S02]  /*6770*/  IMAD.MOV.U32 R7, RZ, RZ, c[0x4][0x124] ;  /* 0x01004900ff077624 */ /* 0x000fe400078e00ff */
[----:B------:R-:W-:Y:S02]  /*6780*/  IMAD.MOV.U32 R8, RZ, RZ, 0x4e ;  /* 0x0000004eff087424 */ /* 0x000fe400078e00ff */
[----:B------:R-:W-:Y:S02]  /*6790*/  IMAD.MOV.U32 R10, RZ, RZ, c[0x4][0x10] ;  /* 0x01000400ff0a7624 */ /* 0x000fe400078e00ff */
[----:B------:R-:W-:Y:S02]  /*67a0*/  IMAD.MOV.U32 R11, RZ, RZ, c[0x4][0x14] ;  /* 0x01000500ff0b7624 */ /* 0x000fe400078e00ff */
[----:B------:R-:W-:Y:S02]  /*67b0*/  IMAD.MOV.U32 R12, RZ, RZ, 0x1 ;  /* 0x00000001ff0c7424 */ /* 0x000fe400078e00ff */
        /* <DEDUP_REMOVED lines=10> */
.L_x_7605:
[----:B------:R0:W5:Y:S01]  /*6860*/  LDG.E R18, [R2.64] ;  /* 0x0000002402127981 */ /* 0x000162000c1e1900 */
[----:B------:R-:W-:Y:S05]  /*6870*/  BRA `(.L_x_7581) ;  /* 0x0000001000007947 */ /* 0x000fea0003800000 */
.L_x_7604:
[----:B------:R0:W5:Y:S02]  /*6880*/  LDG.E R18, [R2.64] ;  /* 0x0000002402127981 */ /* 0x000164000c1e1900 */
.L_x_7581:
[C---:B01---5:R-:W-:Y:S01]  /*6890*/  ISETP.GE.AND P0, PT, R18.reuse, c[0x0][0x378], PT ;  /* 0x0000de0012007a0c */ /* 0x063fe20003f06270 */
[----:B------:R-:W-:Y:S01]  /*68a0*/  BSSY B6, `(.L_x_7608) ;  /* 0x0000018000067945 */ /* 0x000fe20003800000 */
[----:B------:R-:W-:Y:S02]  /*68b0*/  ISETP.NE.U32.AND P1, PT, RZ, c[0x4][0x138], PT ;  /* 0x01004e00ff007a0c */ /* 0x000fe40003f25070 */
[----:B------:R-:W-:Y:S02]  /*68c0*/  ISETP.GE.AND P0, PT, R18, c[0x0][0x370], !P0 ;  /* 0x0000dc0012007a0c */ /* 0x000fe40004706270 */
        /* <DEDUP_REMOVED lines=21> */
.L_x_7609:
[----:B------:R-:W-:Y:S05]  /*6a20*/  BSYNC B6 ;  /* 0x0000000000067941 */ /* 0x000fea0003800000 */
.L_x_7608:
        /* <DEDUP_REMOVED lines=14> */
.L_x_7613:
[----:B------:R0:W-:Y:S01]  /*6b10*/  STG.E.U8 [R16.64], RZ ;  /* 0x000000ff10007986 */ /* 0x0001e2000c101124 */
[----:B------:R-:W-:Y:S05]  /*6b20*/  BRA `(.L_x_7615) ;  /* 0x0000066000007947 */ /* 0x000fea0003800000 */
.L_x_7612:
        /* <DEDUP_REMOVED lines=8> */
.L_x_7617:
[----:B------:R0:W-:Y:S01]  /*6bb0*/  STG.E [R16.64], RZ ;  /* 0x000000ff10007986 */ /* 0x0001e2000c101924 */
[----:B------:R-:W-:Y:S05]  /*6bc0*/  BRA `(.L_x_7615) ;  /* 0x000005c000007947 */ /* 0x000fea0003800000 */
.L_x_7616:
[----:B------:R0:W-:Y:S01]  /*6bd0*/  STG.E.U16 [R16.64], RZ ;  /* 0x000000ff10007986 */ /* 0x0001e2000c101524 */
[----:B------:R-:W-:Y:S05]  /*6be0*/  BRA `(.L_x_7615) ;  /* 0x000005a000007947 */ /* 0x000fea0003800000 */
.L_x_7611:
        /* <DEDUP_REMOVED lines=8> */
.L_x_7619:
[----:B------:R0:W-:Y:S01]  /*6c70*/  STG.E.U16 [R16.64], RZ ;  /* 0x000000ff10007986 */ /* 0x0001e2000c101524 */
[----:B------:R-:W-:Y:S05]  /*6c80*/  BRA `(.L_x_7615) ;  /* 0x0000050000007947 */ /* 0x000fea0003800000 */
.L_x_7618:
        /* <DEDUP_REMOVED lines=8> */
.L_x_7621:
[----:B------:R0:W-:Y:S01]  /*6d10*/  STG.E [R16.64], RZ ;  /* 0x000000ff10007986 */ /* 0x0001e2000c101924 */
[----:B------:R-:W-:Y:S05]  /*6d20*/  BRA `(.L_x_7615) ;  /* 0x0000046000007947 */ /* 0x000fea0003800000 */
.L_x_7620:
[----:B------:R0:W-:Y:S01]  /*6d30*/  STG.E.64 [R16.64], RZ ;  /* 0x000000ff10007986 */ /* 0x0001e2000c101b24 */
[----:B------:R-:W-:Y:S05]  /*6d40*/  BRA `(.L_x_7615) ;  /* 0x0000044000007947 */ /* 0x000fea0003800000 */
.L_x_7610:
        /* <DEDUP_REMOVED lines=10> */
.L_x_7624:
[----:B------:R0:W-:Y:S01]  /*6df0*/  STG.E.128 [R16.64], RZ ;  /* 0x000000ff10007986 */ /* 0x0001e2000c101d24 */
[----:B------:R-:W-:Y:S05]  /*6e00*/  BRA `(.L_x_7615) ;  /* 0x0000038000007947 */ /* 0x000fea0003800000 */
.L_x_7623:
        /* <DEDUP_REMOVED lines=8> */
.L_x_7626:
[----:B------:R0:W-:Y:S01]  /*6e90*/  STG.E.U8 [R16.64], RZ ;  /* 0x000000ff10007986 */ /* 0x0001e2000c101124 */
[----:B------:R-:W-:Y:S05]  /*6ea0*/  BRA `(.L_x_7615) ;  /* 0x000002e000007947 */ /* 0x000fea0003800000 */
.L_x_7625:
[----:B------:R0:W-:Y:S01]  /*6eb0*/  STG.E.U16 [R16.64], RZ ;  /* 0x000000ff10007986 */ /* 0x0001e2000c101524 */
[----:B------:R-:W-:Y:S05]  /*6ec0*/  BRA `(.L_x_7615) ;  /* 0x000002c000007947 */ /* 0x000fea0003800000 */
.L_x_7622:
        /* <DEDUP_REMOVED lines=10> */
.L_x_7629:
[----:B------:R0:W-:Y:S01]  /*6f70*/  STG.E.U8 [R16.64], RZ ;  /* 0x000000ff10007986 */ /* 0x0001e2000c101124 */
[----:B------:R-:W-:Y:S05]  /*6f80*/  BRA `(.L_x_7615) ;  /* 0x0000020000007947 */ /* 0x000fea0003800000 */
.L_x_7628:
[----:B------:R0:W-:Y:S01]  /*6f90*/  STG.E.U8 [R16.64], RZ ;  /* 0x000000ff10007986 */ /* 0x0001e2000c101124 */
[----:B------:R-:W-:Y:S05]  /*6fa0*/  BRA `(.L_x_7615) ;  /* 0x000001e000007947 */ /* 0x000fea0003800000 */
.L_x_7627:
[----:B------:R-:W-:-:S13]  /*6fb0*/  ISETP.NE.AND P0, PT, R0, 0x1c, PT ;  /* 0x0000001c0000780c */ /* 0x000fda0003f05270 */
[----:B------:R-:W-:Y:S05]  /*6fc0*/  @!P0 BRA `(.L_x_7630) ;  /* 0x000001b000008947 */ /* 0x000fea0003800000 */
[----:B------:R-:W-:-:S13]  /*6fd0*/  ISETP.NE.AND P0, PT, R0, 0x1d, PT ;  /* 0x0000001d0000780c */ /* 0x000fda0003f05270 */
[----:B------:R-:W-:Y:S05]  /*6fe0*/  @!P0 BRA `(.L_x_7631) ;  /* 0x0000017000008947 */ /* 0x000fea0003800000 */
[----:B------:R-:W-:-:S13]  /*6ff0*/  ISETP.NE.AND P0, PT, R0, 0x2c, PT ;  /* 0x0000002c0000780c */ /* 0x000fda0003f05270 */
[----:B------:R0:W-:Y:S01]  /*7000*/  @!P0 STG.E.U8 [R16.64], RZ ;  /* 0x000000ff10008986 */ /* 0x0001e2000c101124 */
[----:B------:R-:W-:Y:S05]  /*7010*/  @!P0 BRA `(.L_x_7615) ;  /* 0x0000017000008947 */ /* 0x000fea0003800000 */
.L_x_7614:
        /* <DEDUP_REMOVED lines=20> */
.L_x_7631:
[----:B------:R0:W-:Y:S01]  /*7160*/  STG.E.64 [R16.64], RZ ;  /* 0x000000ff10007986 */ /* 0x0001e2000c101b24 */
[----:B------:R-:W-:Y:S05]  /*7170*/  BRA `(.L_x_7615) ;  /* 0x0000001000007947 */ /* 0x000fea0003800000 */
.L_x_7630:
[----:B------:R0:W-:Y:S02]  /*7180*/  STG.E [R16.64], RZ ;  /* 0x000000ff10007986 */ /* 0x0001e4000c101924 */
.L_x_7615:
[----:B------:R-:W-:Y:S02]  /*7190*/  IADD3 R23, R23, 0x80, RZ ;  /* 0x0000008017177810 */ /* 0x000fe40007ffe0ff */
.L_x_7517:
[----:B------:R-:W-:Y:S05]  /*71a0*/  BSYNC B7 ;  /* 0x0000000000077941 */ /* 0x000fea0003800000 */
.L_x_7516:
[----:B------:R-:W-:-:S13]  /*71b0*/  ISETP.GE.AND P0, PT, R23, c[0x0][0x160], PT ;  /* 0x0000580017007a0c */ /* 0x000fda0003f06270 */
[----:B------:R-:W-:Y:S05]  /*71c0*/  @P0 EXIT ;  /* 0x000000000000094d */ /* 0x000fea0003800000 */
[----:B------:R-:W-:Y:S01]  /*71d0*/  ISETP.NE.AND P0, PT, RZ, c[0x0][0x168], PT ;  /* 0x00005a00ff007a0c */ /* 0x000fe20003f05270 */
[----:B------:R-:W-:Y:S02]  /*71e0*/  IMAD.MOV.U32 R0, RZ, RZ, RZ ;  /* 0x000000ffff007224 */ /* 0x000fe400078e00ff */
[----:B0-----:R-:W-:-:S10]  /*71f0*/  IMAD.MOV.U32 R16, RZ, RZ, RZ ;  /* 0x000000ffff107224 */ /* 0x001fd400078e00ff */
[----:B------:R-:W-:Y:S05]  /*7200*/  @!P0 BRA `(.L_x_7632) ;  /* 0x00000e0000008947 */ /* 0x000fea0003800000 */
[----:B------:R-:W-:Y:S01]  /*7210*/  HFMA2.MMA R22, -RZ, RZ, 0, 0 ;  /* 0x00000000ff167435 */ /* 0x000fe200000001ff */
[----:B------:R-:W-:-:S05]  /*7220*/  IMAD.MOV.U32 R4, RZ, RZ, 0x1 ;  /* 0x00000001ff047424 */ /* 0x000fca00078e00ff */
[----:B------:R-:W-:-:S04]  /*7230*/  ISETP.NE.AND P0, PT, R4, c[0x0][0x168], PT ;  /* 0x00005a0004007a0c */ /* 0x000fc80003f05270 */
[----:B------:R-:W-:-:S05]  /*7240*/  IMAD.HI.U32 R2, R23, c[0x0][0x170], R22 ;  /* 0x00005c0017027a27 */ /* 0x000fca00078e0016 */
        /* <DEDUP_REMOVED lines=209> */
[----:B------:R-:W-:Y:S01]  /*7f60*/  @P0 IMAD.MOV.U32 R4, RZ, RZ, RZ ;  /* 0x000000ffff040224 */ /* 0x000fe200078e00ff */
        /* <DEDUP_REMOVED lines=10> */
.L_x_7632:
        /* <DEDUP_REMOVED lines=18> */
.L_x_7636:
[----:B------:R0:W5:Y:S01]  /*8130*/  LDG.E.U8 R18, [R2.64] ;  /* 0x0000002402127981 */ /* 0x000162000c1e1100 */
[----:B------:R-:W-:Y:S05]  /*8140*/  BRA `(.L_x_7638) ;  /* 0x00000d0000007947 */ /* 0x000fea0003800000 */
.L_x_7635:
        /* <DEDUP_REMOVED lines=8> */
.L_x_7640:
[----:B------:R0:W5:Y:S01]  /*81d0*/  LDG.E R18, [R2.64] ;  /* 0x0000002402127981 */ /* 0x000162000c1e1900 */
[----:B------:R-:W-:Y:S05]  /*81e0*/  BRA `(.L_x_7638) ;  /* 0x00000c6000007947 */ /* 0x000fea0003800000 */
.L_x_7639:
[----:B------:R0:W5:Y:S01]  /*81f0*/  LDG.E.S16 R18, [R2.64] ;  /* 0x0000002402127981 */ /* 0x000162000c1e1700 */
[----:B------:R-:W-:Y:S05]  /*8200*/  BRA `(.L_x_7638) ;  /* 0x00000c4000007947 */ /* 0x000fea0003800000 */
.L_x_7634:
        /* <DEDUP_REMOVED lines=9> */
.L_x_7642:
[----:B------:R-:W2:Y:S02]  /*82a0*/  LDG.E.U16 R2, [R2.64] ;  /* 0x0000002402027981 */ /* 0x000ea4000c1e1500 */
[----:B--2---:R-:W-:-:S06]  /*82b0*/  HADD2.F32 R18, -RZ, R2.H0_H0 ;  /* 0x20000002ff127230 */ /* 0x004fcc0000004100 */
[----:B------:R-:W0:Y:S01]  /*82c0*/  F2I.FTZ.TRUNC.NTZ R18, R18 ;  /* 0x0000001200127305 */ /* 0x000e22000021f100 */
[----:B------:R-:W-:Y:S05]  /*82d0*/  BRA `(.L_x_7638) ;  /* 0x00000b7000007947 */ /* 0x000fea0003800000 */
.L_x_7641:
        /* <DEDUP_REMOVED lines=9> */
.L_x_7644:
[----:B------:R-:W2:Y:S02]  /*8370*/  LDG.E.U16 R2, [R2.64] ;  /* 0x0000002402027981 */ /* 0x000ea4000c1e1500 */
[----:B--2---:R-:W-:-:S06]  /*8380*/  HADD2.F32 R18, -RZ, R2.H0_H0 ;  /* 0x20000002ff127230 */ /* 0x004fcc0000004100 */
[----:B------:R-:W0:Y:S01]  /*8390*/  F2I.FTZ.TRUNC.NTZ R18, R18 ;  /* 0x0000001200127305 */ /* 0x000e22000021f100 */
[----:B------:R-:W-:Y:S05]  /*83a0*/  BRA `(.L_x_7638) ;  /* 0x00000aa000007947 */ /* 0x000fea0003800000 */
.L_x_7643:
[----:B------:R-:W2:Y:S02]  /*83b0*/  LDG.E.64 R2, [R2.64] ;  /* 0x0000002402027981 */ /* 0x000ea4000c1e1b00 */
[----:B--2---:R0:W1:Y:S01]  /*83c0*/  F2I.F64.TRUNC R18, R2 ;  /* 0x0000000200127311 */ /* 0x004062000030d100 */
[----:B------:R-:W-:Y:S05]  /*83d0*/  BRA `(.L_x_7638) ;  /* 0x00000a7000007947 */ /* 0x000fea0003800000 */
.L_x_7633:
        /* <DEDUP_REMOVED lines=12> */
.L_x_7647:
[----:B------:R-:W2:Y:S02]  /*84a0*/  LDG.E.64 R2, [R2.64] ;  /* 0x0000002402027981 */ /* 0x000ea4000c1e1b00 */
[----:B--2---:R0:W1:Y:S01]  /*84b0*/  F2I.F64.TRUNC R18, R2 ;  /* 0x0000000200127311 */ /* 0x004062000030d100 */
[----:B------:R-:W-:Y:S05]  /*84c0*/  BRA `(.L_x_7638) ;  /* 0x0000098000007947 */ /* 0x000fea0003800000 */
.L_x_7646:
        /* <DEDUP_REMOVED lines=27> */
.L_x_7649:
        /* <DEDUP_REMOVED lines=14> */
.L_x_7648:
[----:B------:R-:W2:Y:S02]  /*8760*/  LDG.E.U16 R18, [R2.64] ;  /* 0x0000002402127981 */ /* 0x000ea4000c1e1500 */
[----:B--2---:R-:W-:-:S06]  /*8770*/  PRMT R18, RZ, 0x5410, R18 ;  /* 0x00005410ff127816 */ /* 0x004fcc0000000012 */
[----:B------:R-:W0:Y:S01]  /*8780*/  F2I.FTZ.TRUNC.NTZ R18, R18 ;  /* 0x0000001200127305 */ /* 0x000e22000021f100 */
[----:B------:R-:W-:Y:S05]  /*8790*/  BRA `(.L_x_7638) ;  /* 0x000006b000007947 */ /* 0x000fea0003800000 */
.L_x_7645:
        /* <DEDUP_REMOVED lines=10> */
.L_x_7652:
        /* <DEDUP_REMOVED lines=21> */
.L_x_7656:
[----:B------:R-:W-:Y:S05]  /*8990*/  BSYNC B1 ;  /* 0x0000000000017941 */ /* 0x000fea0003800000 */
.L_x_7655:
[----:B------:R-:W-:Y:S01]  /*89a0*/  IMAD.SHL.U32 R2, R2, 0x100000, RZ ;  /* 0x0010000002027824 */ /* 0x000fe200078e00ff */
[----:B------:R-:W-:-:S04]  /*89b0*/  LEA R3, R0, 0x3b800000, 0x17 ;  /* 0x3b80000000037811 */ /* 0x000fc800078eb8ff */
[----:B------:R-:W-:Y:S02]  /*89c0*/  LOP3.LUT R18, R3, R2, R18, 0xfe, !PT ;  /* 0x0000000203127212 */ /* 0x000fe400078efe12 */
.L_x_7654:
[----:B------:R-:W-:Y:S05]  /*89d0*/  BSYNC B0 ;  /* 0x0000000000007941 */ /* 0x000fea0003800000 */
.L_x_7653:
[----:B------:R-:W0:Y:S01]  /*89e0*/  F2I.FTZ.TRUNC.NTZ R18, R18 ;  /* 0x0000001200127305 */ /* 0x000e22000021f100 */
[----:B------:R-:W-:Y:S05]  /*89f0*/  BRA `(.L_x_7638) ;  /* 0x0000045000007947 */ /* 0x000fea0003800000 */
.L_x_7651:
        /* <DEDUP_REMOVED lines=21> */
.L_x_7660:
[----:B------:R-:W-:Y:S05]  /*8b50*/  BSYNC B1 ;  /* 0x0000000000017941 */ /* 0x000fea0003800000 */
.L_x_7659:
[----:B------:R-:W-:Y:S01]  /*8b60*/  IMAD.SHL.U32 R2, R2, 0x200000, RZ ;  /* 0x0020000002027824 */ /* 0x000fe200078e00ff */
[----:B------:R-:W-:-:S04]  /*8b70*/  LEA R3, R0, 0x37800000, 0x17 ;  /* 0x3780000000037811 */ /* 0x000fc800078eb8ff */
[----:B------:R-:W-:Y:S02]  /*8b80*/  LOP3.LUT R18, R3, R2, R18, 0xfe, !PT ;  /* 0x0000000203127212 */ /* 0x000fe400078efe12 */
.L_x_7658:
[----:B------:R-:W-:Y:S05]  /*8b90*/  BSYNC B0 ;  /* 0x0000000000007941 */ /* 0x000fea0003800000 */
.L_x_7657:
[----:B------:R-:W0:Y:S01]  /*8ba0*/  F2I.FTZ.TRUNC.NTZ R18, R18 ;  /* 0x0000001200127305 */ /* 0x000e22000021f100 */
[----:B------:R-:W-:Y:S05]  /*8bb0*/  BRA `(.L_x_7638) ;  /* 0x0000029000007947 */ /* 0x000fea0003800000 */
.L_x_7650:
        /* <DEDUP_REMOVED lines=14> */
.L_x_7664:
[----:B------:R-:W-:Y:S05]  /*8ca0*/  BSYNC B0 ;  /* 0x0000000000007941 */ /* 0x000fea0003800000 */
.L_x_7663:
[----:B------:R-:W0:Y:S01]  /*8cb0*/  F2I.FTZ.TRUNC.NTZ R18, R18 ;  /* 0x0000001200127305 */ /* 0x000e22000021f100 */
[----:B------:R-:W-:Y:S05]  /*8cc0*/  BRA `(.L_x_7638) ;  /* 0x0000018000007947 */ /* 0x000fea0003800000 */
.L_x_7637:
[----:B------:R-:W-:Y:S01]  /*8cd0*/  MOV R2, 0x0 ;  /* 0x0000000000027802 */ /* 0x000fe20000000f00 */
[----:B------:R-:W-:Y:S01]  /*8ce0*/  HFMA2.MMA R18, -RZ, RZ, 0, 0 ;  /* 0x00000000ff127435 */ /* 0x000fe200000001ff */
[----:B------:R-:W-:Y:S02]  /*8cf0*/  IMAD.MOV.U32 R4, RZ, RZ, c[0x4][0x118] ;  /* 0x01004600ff047624 */ /* 0x000fe400078e00ff */
[----:B------:R-:W-:Y:S02]  /*8d00*/  IMAD.MOV.U32 R5, RZ, RZ, c[0x4][0x11c] ;  /* 0x01004700ff057624 */ /* 0x000fe400078e00ff */
[----:B------:R-:W0:Y:S01]  /*8d10*/  LDC.64 R2, c[0x4][R2] ;  /* 0x0100000002027b82 */ /* 0x000e220000000a00 */
[----:B------:R-:W-:Y:S02]  /*8d20*/  IMAD.MOV.U32 R6, RZ, RZ, c[0x4][0x120] ;  /* 0x01004800ff067624 */ /* 0x000fe400078e00ff */
        /* <DEDUP_REMOVED lines=15> */
.L_x_7662:
[----:B------:R0:W5:Y:S01]  /*8e20*/  LDG.E R18, [R2.64] ;  /* 0x0000002402127981 */ /* 0x000162000c1e1900 */
[----:B------:R-:W-:Y:S05]  /*8e30*/  BRA `(.L_x_7638) ;  /* 0x0000001000007947 */ /* 0x000fea0003800000 */
.L_x_7661:
[----:B------:R0:W5:Y:S02]  /*8e40*/  LDG.E R18, [R2.64] ;  /* 0x0000002402127981 */ /* 0x000164000c1e1900 */
.L_x_7638:
        /* <DEDUP_REMOVED lines=25> */
.L_x_7666:
[----:B------:R-:W-:Y:S05]  /*8fe0*/  BSYNC B6 ;  /* 0x0000000000067941 */ /* 0x000fea0003800000 */
.L_x_7665:
        /* <DEDUP_REMOVED lines=14> */
.L_x_7670:
[----:B------:R-:W-:Y:S01]  /*90d0*/  STG.E.U8 [R16.64], RZ ;  /* 0x000000ff10007986 */ /* 0x000fe2000c101124 */
[----:B------:R-:W-:Y:S05]  /*90e0*/  EXIT ;  /* 0x000000000000794d */ /* 0x000fea0003800000 */
.L_x_7669:
        /* <DEDUP_REMOVED lines=8> */
.L_x_7673:
[----:B------:R-:W-:Y:S01]  /*9170*/  STG.E [R16.64], RZ ;  /* 0x000000ff10007986 */ /* 0x000fe2000c101924 */
[----:B------:R-:W-:Y:S05]  /*9180*/  EXIT ;  /* 0x000000000000794d */ /* 0x000fea0003800000 */
.L_x_7672:
[----:B------:R-:W-:Y:S01]  /*9190*/  STG.E.U16 [R16.64], RZ ;  /* 0x000000ff10007986 */ /* 0x000fe2000c101524 */
[----:B------:R-:W-:Y:S05]  /*91a0*/  EXIT ;  /* 0x000000000000794d */ /* 0x000fea0003800000 */
.L_x_7668:
        /* <DEDUP_REMOVED lines=8> */
.L_x_7675:
[----:B------:R-:W-:Y:S01]  /*9230*/  STG.E.U16 [R16.64], RZ ;  /* 0x000000ff10007986 */ /* 0x000fe2000c101524 */
[----:B------:R-:W-:Y:S05]  /*9240*/  EXIT ;  /* 0x000000000000794d */ /* 0x000fea0003800000 */
.L_x_7674:
        /* <DEDUP_REMOVED lines=8> */
.L_x_7677:
[----:B------:R-:W-:Y:S01]  /*92d0*/  STG.E [R16.64], RZ ;  /* 0x000000ff10007986 */ /* 0x000fe2000c101924 */
[----:B------:R-:W-:Y:S05]  /*92e0*/  EXIT ;  /* 0x000000000000794d */ /* 0x000fea0003800000 */
.L_x_7676:
[----:B------:R-:W-:Y:S01]  /*92f0*/  STG.E.64 [R16.64], RZ ;  /* 0x000000ff10007986 */ /* 0x000fe2000c101b24 */
[----:B------:R-:W-:Y:S05]  /*9300*/  EXIT ;  /* 0x000000000000794d */ /* 0x000fea0003800000 */
.L_x_7667:
        /* <DEDUP_REMOVED lines=10> */
.L_x_7680:
[----:B------:R-:W-:Y:S01]  /*93b0*/  STG.E.128 [R16.64], RZ ;  /* 0x000000ff10007986 */ /* 0x000fe2000c101d24 */
[----:B------:R-:W-:Y:S05]  /*93c0*/  EXIT ;  /* 0x000000000000794d */ /* 0x000fea0003800000 */
.L_x_7679:
        /* <DEDUP_REMOVED lines=8> */
.L_x_7682:
[----:B------:R-:W-:Y:S01]  /*9450*/  STG.E.U8 [R16.64], RZ ;  /* 0x000000ff10007986 */ /* 0x000fe2000c101124 */
[----:B------:R-:W-:Y:S05]  /*9460*/  EXIT ;  /* 0x000000000000794d */ /* 0x000fea0003800000 */
.L_x_7681:
[----:B------:R-:W-:Y:S01]  /*9470*/  STG.E.U16 [R16.64], RZ ;  /* 0x000000ff10007986 */ /* 0x000fe2000c101524 */
[----:B------:R-:W-:Y:S05]  /*9480*/  EXIT ;  /* 0x000000000000794d */ /* 0x000fea0003800000 */
.L_x_7678:
        /* <DEDUP_REMOVED lines=10> */
.L_x_7685:
[----:B------:R-:W-:Y:S01]  /*9530*/  STG.E.U8 [R16.64], RZ ;  /* 0x000000ff10007986 */ /* 0x000fe2000c101124 */
[----:B------:R-:W-:Y:S05]  /*9540*/  EXIT ;  /* 0x000000000000794d */ /* 0x000fea0003800000 */
.L_x_7684:
[----:B------:R-:W-:Y:S01]  /*9550*/  STG.E.U8 [R16.64], RZ ;  /* 0x000000ff10007986 */ /* 0x000fe2000c101124 */
[----:B------:R-:W-:Y:S05]  /*9560*/  EXIT ;  /* 0x000000000000794d */ /* 0x000fea0003800000 */
.L_x_7683:
[----:B------:R-:W-:-:S13]  /*9570*/  ISETP.NE.AND P0, PT, R0, 0x1c, PT ;  /* 0x0000001c0000780c */ /* 0x000fda0003f05270 */
[----:B------:R-:W-:Y:S05]  /*9580*/  @!P0 BRA `(.L_x_7686) ;  /* 0x000001b000008947 */ /* 0x000fea0003800000 */
[----:B------:R-:W-:-:S13]  /*9590*/  ISETP.NE.AND P0, PT, R0, 0x1d, PT ;  /* 0x0000001d0000780c */ /* 0x000fda0003f05270 */
[----:B------:R-:W-:Y:S05]  /*95a0*/  @!P0 BRA `(.L_x_7687) ;  /* 0x0000017000008947 */ /* 0x000fea0003800000 */
[----:B------:R-:W-:-:S13]  /*95b0*/  ISETP.NE.AND P0, PT, R0, 0x2c, PT ;  /* 0x0000002c0000780c */ /* 0x000fda0003f05270 */
[----:B------:R0:W-:Y:S01]  /*95c0*/  @!P0 STG.E.U8 [R16.64], RZ ;  /* 0x000000ff10008986 */ /* 0x0001e2000c101124 */
[----:B------:R-:W-:Y:S05]  /*95d0*/  @!P0 EXIT ;  /* 0x000000000000894d */ /* 0x000fea0003800000 */
.L_x_7671:
        /* <DEDUP_REMOVED lines=19> */
[----:B------:R-:W-:Y:S05]  /*9710*/  EXIT ;  /* 0x000000000000794d */ /* 0x000fea0003800000 */
.L_x_7687:
[----:B------:R-:W-:Y:S01]  /*9720*/  STG.E.64 [R16.64], RZ ;  /* 0x000000ff10007986 */ /* 0x000fe2000c101b24 */
[----:B------:R-:W-:Y:S05]  /*9730*/  EXIT ;  /* 0x000000000000794d */ /* 0x000fea0003800000 */
.L_x_7686:
[----:B------:R-:W-:Y:S01]  /*9740*/  STG.E [R16.64], RZ ;  /* 0x000000ff10007986 */ /* 0x000fe2000c101924 */
[----:B------:R-:W-:Y:S05]  /*9750*/  EXIT ;  /* 0x000000000000794d */ /* 0x000fea0003800000 */
.L_x_7688:
        /* <DEDUP_REMOVED lines=10> */
.L_x_27361:


//--------------------- .text._ZN2at6native27unrolled_elementwise_kernelIZZZNS0_67_GLOBAL__N__bb565c37_34_ValidateCompressedIndicesKernel_cu_33a4b88b42_validate_compressed_sparse_indices_kernelILNS2_8CDimNameE1ENS2_18CUDAKernelLauncherENS2_14EmptyVecKernelENS2_8DummyVecELm0EEEvRKNS_6TensorESA_lllENKUlvE0_clEvENKUlvE_clEvEUliE_St5arrayIPcLm2EELi4E23TrivialOffsetCalculatorILi1EjESI_NS0_6memory12LoadWithCastILi1EEENSJ_13StoreWithCastILi1EEEEEviT_T0_T2_T3_T4_T5_ --------------------------
	.section	.text._ZN2at6native27unrolled_elementwise_kernelIZZZNS0_67_GLOBAL__N__bb565c37_34_ValidateCompressedIndicesKernel_cu_33a4b88b42_validate_compressed_sparse_indices_kernelILNS2_8CDimNameE1ENS2_18CUDAKernelLauncherENS2_14EmptyVecKernelENS2_8DummyVecELm0EEEvRKNS_6TensorESA_lllENKUlvE0_clEvENKUlvE_clEvEUliE_St5arrayIPcLm2EELi4E23TrivialOffsetCalculatorILi1EjESI_NS0_6memory12LoadWithCastILi1EEENSJ_13StoreWithCastILi1EEEEEviT_T0_T2_T3_T4_T5_,"ax",@progbits
	.sectioninfo	@"SHI_REGISTERS=28"
	.align	128
        .global         _ZN2at6native27unrolled_elementwise_kernelIZZZNS0_67_GLOBAL__N__bb565c37_34_ValidateCompressedIndicesKernel_cu_33a4b88b42_validate_compressed_sparse_indices_kernelILNS2_8CDimNameE1ENS2_18CUDAKernelLauncherENS2_14EmptyVecKernelENS2_8DummyVecELm0EEEvRKNS_6TensorESA_lllENKUlvE0_clEvENKUlvE_clEvEUliE_St5arrayIPcLm2EELi4E23TrivialOffsetCalculatorILi1EjESI_NS0_6memory12LoadWithCastILi1EEENSJ_13StoreWithCastILi1EEEEEviT_T0_T2_T3_T4_T5_
        .type           _ZN2at6native27unrolled_elementwise_kernelIZZZNS0_67_GLOBAL__N__bb565c37_34_ValidateCompressedIndicesKernel_cu_33a4b88b42_validate_compressed_sparse_indices_kernelILNS2_8CDimNameE1ENS2_18CUDAKernelLauncherENS2_14EmptyVecKernelENS2_8DummyVecELm0EEEvRKNS_6TensorESA_lllENKUlvE0_clEvENKUlvE_clEvEUliE_St5arrayIPcLm2EELi4E23TrivialOffsetCalculatorILi1EjESI_NS0_6memory12LoadWithCastILi1EEENSJ_13StoreWithCastILi1EEEEEviT_T0_T2_T3_T4_T5_,@function
        .size           _ZN2at6native27unrolled_elementwise_kernelIZZZNS0_67_GLOBAL__N__bb565c37_34_ValidateCompressedIndicesKernel_cu_33a4b88b42_validate_compressed_sparse_indices_kernelILNS2_8CDimNameE1ENS2_18CUDAKernelLauncherENS2_14EmptyVecKernelENS2_8DummyVecELm0EEEvRKNS_6TensorESA_lllENKUlvE0_clEvENKUlvE_clEvEUliE_St5arrayIPcLm2EELi4E23TrivialOffsetCalculatorILi1EjESI_NS0_6memory12LoadWithCastILi1EEENSJ_13StoreWithCastILi1EEEEEviT_T0_T2_T3_T4_T5_,(.L_x_27362 - _ZN2at6native27unrolled_elementwise_kernelIZZZNS0_67_GLOBAL__N__bb565c37_34_ValidateCompressedIndicesKernel_cu_33a4b88b42_validate_compressed_sparse_indices_kernelILNS2_8CDimNameE1ENS2_18CUDAKernelLauncherENS2_14EmptyVecKernelENS2_8DummyVecELm0EEEvRKNS_6TensorESA_lllENKUlvE0_clEvENKUlvE_clEvEUliE_St5arrayIPcLm2EELi4E23TrivialOffsetCalculatorILi1EjESI_NS0_6memory12LoadWithCastILi1EEENSJ_13StoreWithCastILi1EEEEEviT_T0_T2_T3_T4_T5_)
        .other          _ZN2at6native27unrolled_elementwise_kernelIZZZNS0_67_GLOBAL__N__bb565c37_34_ValidateCompressedIndicesKernel_cu_33a4b88b42_validate_compressed_sparse_indices_kernelILNS2_8CDimNameE1ENS2_18CUDAKernelLauncherENS2_14EmptyVecKernelENS2_8DummyVecELm0EEEvRKNS_6TensorESA_lllENKUlvE0_clEvENKUlvE_clEvEUliE_St5arrayIPcLm2EELi4E23TrivialOffsetCalculatorILi1EjESI_NS0_6memory12LoadWithCastILi1EEENSJ_13StoreWithCastILi1EEEEEviT_T0_T2_T3_T4_T5_,@"STO_CUDA_ENTRY STV_DEFAULT"
_ZN2at6native27unrolled_elementwise_kernelIZZZNS0_67_GLOBAL__N__bb565c37_34_ValidateCompressedIndicesKernel_cu_33a4b88b42_validate_compressed_sparse_indices_kernelILNS2_8CDimNameE1ENS2_18CUDAKernelLauncherENS2_14EmptyVecKernelENS2_8DummyVecELm0EEEvRKNS_6TensorESA_lllENKUlvE0_clEvENKUlvE_clEvEUliE_St5arrayIPcLm2EELi4E23TrivialOffsetCalculatorILi1EjESI_NS0_6memory12LoadWithCastILi1EEENSJ_13StoreWithCastILi1EEEEEviT_T0_T2_T3_T4_T5_:
.text._ZN2at6native27unrolled_elementwise_kernelIZZZNS0_67_GLOBAL__N__bb565c37_34_ValidateCompressedIndicesKernel_cu_33a4b88b42_validate_compressed_sparse_indices_kernelILNS2_8CDimNameE1ENS2_18CUDAKernelLauncherENS2_14EmptyVecKernelENS2_8DummyVecELm0EEEvRKNS_6TensorESA_lllENKUlvE0_clEvENKUlvE_clEvEUliE_St5arrayIPcLm2EELi4E23TrivialOffsetCalculatorILi1EjESI_NS0_6memory12LoadWithCastILi1EEENSJ_13StoreWithCastILi1EEEEEviT_T0_T2_T3_T4_T5_:
[----:B------:R-:W-:Y:S02]  /*0000*/  IMAD.MOV.U32 R1, RZ, RZ, c[0x0][0x28] ;  /* 0x00000a00ff017624 */ /* 0x000fe400078e00ff */
[----:B------:R-:W0:Y:S01]  /*0010*/  S2R R16, SR_CTAID.X ;  /* 0x0000000000107919 */ /* 0x000e220000002500 */
[----:B------:R-:W-:Y:S01]  /*0020*/  IMAD.MOV.U32 R3, RZ, RZ, -0x200 ;  /* 0xfffffe00ff037424 */ /* 0x000fe200078e00ff */
[----:B------:R-:W1:Y:S01]  /*0030*/  LDC.U8 R18, c[0x0][0x194] ;  /* 0x00006500ff127b82 */ /* 0x000e620000000000 */
[----:B------:R-:W-:Y:S01]  /*0040*/  ULDC.64 UR36, c[0x0][0x118] ;  /* 0x0000460000247ab9 */ /* 0x000fe20000000a00 */
[----:B------:R-:W2:Y:S01]  /*0050*/  S2R R17, SR_TID.X ;  /* 0x0000000000117919 */ /* 0x000ea20000002100 */
[----:B------:R-:W-:Y:S01]  /*0060*/  BSSY B6, `(.L_x_7689) ;  /* 0x00000ec000067945 */ /* 0x000fe20003800000 */
[----:B------:R-:W-:Y:S02]  /*0070*/  IMAD.MOV.U32 R19, RZ, RZ, RZ ;  /* 0x000000ffff137224 */ /* 0x000fe400078e00ff */
[----:B------:R-:W-:Y:S02]  /*0080*/  IMAD.MOV.U32 R23, RZ, RZ, RZ ;  /* 0x000000ffff177224 */ /* 0x000fe400078e00ff */
        /* <DEDUP_REMOVED lines=20> */
.L_x_7694:
[----:B------:R0:W5:Y:S01]  /*01d0*/  LDG.E.U8 R23, [R2.64] ;  /* 0x0000002402177981 */ /* 0x000162000c1e1100 */
[----:B------:R-:W-:Y:S05]  /*01e0*/  BRA `(.L_x_7696) ;  /* 0x00000d1000007947 */ /* 0x000fea0003800000 */
.L_x_7693:
        /* <DEDUP_REMOVED lines=8> */
.L_x_7698:
[----:B------:R0:W5:Y:S01]  /*0270*/  LDG.E R23, [R2.64] ;  /* 0x0000002402177981 */ /* 0x000162000c1e1900 */
[----:B------:R-:W-:Y:S05]  /*0280*/  BRA `(.L_x_7696) ;  /* 0x00000c7000007947 */ /* 0x000fea0003800000 */
.L_x_7697:
[----:B------:R0:W5:Y:S01]  /*0290*/  LDG.E.S16 R23, [R2.64] ;  /* 0x0000002402177981 */ /* 0x000162000c1e1700 */
[----:B------:R-:W-:Y:S05]  /*02a0*/  BRA `(.L_x_7696) ;  /* 0x00000c5000007947 */ /* 0x000fea0003800000 */
.L_x_7692:
        /* <DEDUP_REMOVED lines=9> */
.L_x_7700:
[----:B------:R-:W2:Y:S02]  /*0340*/  LDG.E.U16 R2, [R2.64] ;  /* 0x0000002402027981 */ /* 0x000ea4000c1e1500 */
[----:B--2---:R-:W-:-:S06]  /*0350*/  HADD2.F32 R23, -RZ, R2.H0_H0 ;  /* 0x20000002ff177230 */ /* 0x004fcc0000004100 */
[----:B------:R-:W0:Y:S01]  /*0360*/  F2I.FTZ.TRUNC.NTZ R23, R23 ;  /* 0x0000001700177305 */ /* 0x000e22000021f100 */
[----:B------:R-:W-:Y:S05]  /*0370*/  BRA `(.L_x_7696) ;  /* 0x00000b8000007947 */ /* 0x000fea0003800000 */
.L_x_7699:
        /* <DEDUP_REMOVED lines=9> */
.L_x_7702:
[----:B------:R-:W2:Y:S02]  /*0410*/  LDG.E.U16 R2, [R2.64] ;  /* 0x0000002402027981 */ /* 0x000ea4000c1e1500 */
[----:B--2---:R-:W-:-:S06]  /*0420*/  HADD2.F32 R23, -RZ, R2.H0_H0 ;  /* 0x20000002ff177230 */ /* 0x004fcc0000004100 */
[----:B------:R-:W0:Y:S01]  /*0430*/  F2I.FTZ.TRUNC.NTZ R23, R23 ;  /* 0x0000001700177305 */ /* 0x000e22000021f100 */
[----:B------:R-:W-:Y:S05]  /*0440*/  BRA `(.L_x_7696) ;  /* 0x00000ab000007947 */ /* 0x000fea0003800000 */
.L_x_7701:
[----:B------:R-:W2:Y:S02]  /*0450*/  LDG.E.64 R2, [R2.64] ;  /* 0x0000002402027981 */ /* 0x000ea4000c1e1b00 */
[----:B--2---:R0:W1:Y:S01]  /*0460*/  F2I.F64.TRUNC R23, R2 ;  /* 0x0000000200177311 */ /* 0x004062000030d100 */
[----:B------:R-:W-:Y:S05]  /*0470*/  BRA `(.L_x_7696) ;  /* 0x00000a8000007947 */ /* 0x000fea0003800000 */
.L_x_7691:
        /* <DEDUP_REMOVED lines=12> */
.L_x_7705:
[----:B------:R-:W2:Y:S02]  /*0540*/  LDG.E.64 R2, [R2.64] ;  /* 0x0000002402027981 */ /* 0x000ea4000c1e1b00 */
[----:B--2---:R0:W1:Y:S01]  /*0550*/  F2I.F64.TRUNC R23, R2 ;  /* 0x0000000200177311 */ /* 0x004062000030d100 */
[----:B------:R-:W-:Y:S05]  /*0560*/  BRA `(.L_x_7696) ;  /* 0x0000099000007947 */ /* 0x000fea0003800000 */
.L_x_7704:
        /* <DEDUP_REMOVED lines=27> */
.L_x_7707:
[----:B------:R-:W2:Y:S02]  /*0720*/  LDG.E.U8 R3, [R2.64] ;  /* 0x0000002402037981 */ /* 0x000ea4000c1e1100 */
[----:B--2---:R-:W-:-:S05]  /*0730*/  IMAD.SHL.U32 R0, R3, 0x2000000, RZ ;  /* 0x0200000003007824 */ /* 0x004fca00078e00ff */
[----:B------:R-:W-:-:S13]  /*0740*/  ISETP.GE.U32.AND P0, PT, R0, 0x8000000, PT ;  /* 0x080000000000780c */ /* 0x000fda0003f06070 */
[C---:B------:R-:W-:Y:S02]  /*0750*/  @P0 IMAD.SHL.U32 R4, R3.reuse, 0x200000, RZ ;  /* 0x0020000003040824 */ /* 0x040fe400078e00ff */
[C---:B------:R-:W-:Y:S02]  /*0760*/  @!P0 IMAD.SHL.U32 R0, R3.reuse, 0x100, RZ ;  /* 0x0000010003008824 */ /* 0x040fe400078e00ff */
[----:B------:R-:W-:Y:S01]  /*0770*/  IMAD.SHL.U32 R3, R3, 0x1000000, RZ ;  /* 0x0100000003037824 */ /* 0x000fe200078e00ff */
[----:B------:R-:W-:Y:S02]  /*0780*/  @P0 LOP3.LUT R4, R4, 0xfe00000, RZ, 0xc0, !PT ;  /* 0x0fe0000004040812 */ /* 0x000fe400078ec0ff */
        /* <DEDUP_REMOVED lines=8> */
.L_x_7706:
[----:B------:R-:W2:Y:S02]  /*0810*/  LDG.E.U16 R23, [R2.64] ;  /* 0x0000002402177981 */ /* 0x000ea4000c1e1500 */
[----:B--2---:R-:W-:-:S06]  /*0820*/  PRMT R23, RZ, 0x5410, R23 ;  /* 0x00005410ff177816 */ /* 0x004fcc0000000017 */
[----:B------:R-:W0:Y:S01]  /*0830*/  F2I.FTZ.TRUNC.NTZ R23, R23 ;  /* 0x0000001700177305 */ /* 0x000e22000021f100 */
[----:B------:R-:W-:Y:S05]  /*0840*/  BRA `(.L_x_7696) ;  /* 0x000006b000007947 */ /* 0x000fea0003800000 */
.L_x_7703:
        /* <DEDUP_REMOVED lines=10> */
.L_x_7710:
        /* <DEDUP_REMOVED lines=21> */
.L_x_7714:
[----:B------:R-:W-:Y:S05]  /*0a40*/  BSYNC B1 ;  /* 0x0000000000017941 */ /* 0x000fea0003800000 */
.L_x_7713:
[----:B------:R-:W-:Y:S01]  /*0a50*/  IMAD.SHL.U32 R2, R2, 0x100000, RZ ;  /* 0x0010000002027824 */ /* 0x000fe200078e00ff */
[----:B------:R-:W-:-:S04]  /*0a60*/  LEA R0, R0, 0x3b800000, 0x17 ;  /* 0x3b80000000007811 */ /* 0x000fc800078eb8ff */
[----:B------:R-:W-:Y:S02]  /*0a70*/  LOP3.LUT R23, R0, R2, R23, 0xfe, !PT ;  /* 0x0000000200177212 */ /* 0x000fe400078efe17 */
.L_x_7712:
[----:B------:R-:W-:Y:S05]  /*0a80*/  BSYNC B0 ;  /* 0x0000000000007941 */ /* 0x000fea0003800000 */
.L_x_7711:
[----:B------:R-:W0:Y:S01]  /*0a90*/  F2I.FTZ.TRUNC.NTZ R23, R23 ;  /* 0x0000001700177305 */ /* 0x000e22000021f100 */
[----:B------:R-:W-:Y:S05]  /*0aa0*/  BRA `(.L_x_7696) ;  /* 0x0000045000007947 */ /* 0x000fea0003800000 */
.L_x_7709:
        /* <DEDUP_REMOVED lines=21> */
.L_x_7718:
[----:B------:R-:W-:Y:S05]  /*0c00*/  BSYNC B1 ;  /* 0x0000000000017941 */ /* 0x000fea0003800000 */
.L_x_7717:
[----:B------:R-:W-:Y:S01]  /*0c10*/  IMAD.SHL.U32 R2, R2, 0x200000, RZ ;  /* 0x0020000002027824 */ /* 0x000fe200078e00ff */
[----:B------:R-:W-:-:S04]  /*0c20*/  LEA R0, R0, 0x37800000, 0x17 ;  /* 0x3780000000007811 */ /* 0x000fc800078eb8ff */
[----:B------:R-:W-:Y:S02]  /*0c30*/  LOP3.LUT R23, R0, R2, R23, 0xfe, !PT ;  /* 0x0000000200177212 */ /* 0x000fe400078efe17 */
.L_x_7716:
[----:B------:R-:W-:Y:S05]  /*0c40*/  BSYNC B0 ;  /* 0x0000000000007941 */ /* 0x000fea0003800000 */
.L_x_7715:
[----:B------:R-:W0:Y:S01]  /*0c50*/  F2I.FTZ.TRUNC.NTZ R23, R23 ;  /* 0x0000001700177305 */ /* 0x000e22000021f100 */
[----:B------:R-:W-:Y:S05]  /*0c60*/  BRA `(.L_x_7696) ;  /* 0x0000029000007947 */ /* 0x000fea0003800000 */
.L_x_7708:
        /* <DEDUP_REMOVED lines=14> */
.L_x_7722:
[----:B------:R-:W-:Y:S05]  /*0d50*/  BSYNC B0 ;  /* 0x0000000000007941 */ /* 0x000fea0003800000 */
.L_x_7721:
[----:B------:R-:W0:Y:S01]  /*0d60*/  F2I.FTZ.TRUNC.NTZ R23, R23 ;  /* 0x0000001700177305 */ /* 0x000e22000021f100 */
[----:B------:R-:W-:Y:S05]  /*0d70*/  BRA `(.L_x_7696) ;  /* 0x0000018000007947 */ /* 0x000fea0003800000 */
.L_x_7695:
        /* <DEDUP_REMOVED lines=21> */
.L_x_7720:
[----:B------:R0:W5:Y:S01]  /*0ed0*/  LDG.E R23, [R2.64] ;  /* 0x0000002402177981 */ /* 0x000162000c1e1900 */
[----:B------:R-:W-:Y:S05]  /*0ee0*/  BRA `(.L_x_7696) ;  /* 0x0000001000007947 */ /* 0x000fea0003800000 */
.L_x_7719:
[----:B------:R0:W5:Y:S02]  /*0ef0*/  LDG.E R23, [R2.64] ;  /* 0x0000002402177981 */ /* 0x000164000c1e1900 */
.L_x_7696:
[----:B------:R-:W2:Y:S02]  /*0f00*/  S2R R17, SR_TID.X ;  /* 0x0000000000117919 */ /* 0x000ea40000002100 */
[----:B--2---:R-:W-:Y:S02]  /*0f10*/  IADD3 R17, R17, 0x80, RZ ;  /* 0x0000008011117810 */ /* 0x004fe40007ffe0ff */
.L_x_7690:
[----:B-1----:R-:W-:Y:S05]  /*0f20*/  BSYNC B6 ;  /* 0x0000000000067941 */ /* 0x002fea0003800000 */
.L_x_7689:
        /* <DEDUP_REMOVED lines=21> */
.L_x_7728:
[----:B------:R0:W5:Y:S01]  /*1080*/  LDG.E.U8 R19, [R2.64] ;  /* 0x0000002402137981 */ /* 0x000162000c1e1100 */
[----:B------:R-:W-:Y:S05]  /*1090*/  BRA `(.L_x_7730) ;  /* 0x00000d0000007947 */ /* 0x000fea0003800000 */
.L_x_7727:
        /* <DEDUP_REMOVED lines=8> */
.L_x_7732:
[----:B------:R0:W5:Y:S01]  /*1120*/  LDG.E R19, [R2.64] ;  /* 0x0000002402137981 */ /* 0x000162000c1e1900 */
[----:B------:R-:W-:Y:S05]  /*1130*/  BRA `(.L_x_7730) ;  /* 0x00000c6000007947 */ /* 0x000fea0003800000 */
.L_x_7731:
[----:B------:R0:W5:Y:S01]  /*1140*/  LDG.E.S16 R19, [R2.64] ;  /* 0x0000002402137981 */ /* 0x000162000c1e1700 */
[----:B------:R-:W-:Y:S05]  /*1150*/  BRA `(.L_x_7730) ;  /* 0x00000c4000007947 */ /* 0x000fea0003800000 */
.L_x_7726:
        /* <DEDUP_REMOVED lines=9> */
.L_x_7734:
[----:B------:R-:W2:Y:S02]  /*11f0*/  LDG.E.U16 R2, [R2.64] ;  /* 0x0000002402027981 */ /* 0x000ea4000c1e1500 */
[----:B--2---:R-:W-:-:S06]  /*1200*/  HADD2.F32 R19, -RZ, R2.H0_H0 ;  /* 0x20000002ff137230 */ /* 0x004fcc0000004100 */
[----:B------:R-:W0:Y:S01]  /*1210*/  F2I.FTZ.TRUNC.NTZ R19, R19 ;  /* 0x0000001300137305 */ /* 0x000e22000021f100 */
[----:B------:R-:W-:Y:S05]  /*1220*/  BRA `(.L_x_7730) ;  /* 0x00000b7000007947 */ /* 0x000fea0003800000 */
.L_x_7733:
        /* <DEDUP_REMOVED lines=9> */
.L_x_7736:
[----:B------:R-:W2:Y:S02]  /*12c0*/  LDG.E.U16 R2, [R2.64] ;  /* 0x0000002402027981 */ /* 0x000ea4000c1e1500 */
[----:B--2---:R-:W-:-:S06]  /*12d0*/  HADD2.F32 R19, -RZ, R2.H0_H0 ;  /* 0x20000002ff137230 */ /* 0x004fcc0000004100 */
[----:B------:R-:W0:Y:S01]  /*12e0*/  F2I.FTZ.TRUNC.NTZ R19, R19 ;  /* 0x0000001300137305 */ /* 0x000e22000021f100 */
[----:B------:R-:W-:Y:S05]  /*12f0*/  BRA `(.L_x_7730) ;  /* 0x00000aa000007947 */ /* 0x000fea0003800000 */
.L_x_7735:
[----:B------:R-:W2:Y:S02]  /*1300*/  LDG.E.64 R2, [R2.64] ;  /* 0x0000002402027981 */ /* 0x000ea4000c1e1b00 */
[----:B--2---:R0:W1:Y:S01]  /*1310*/  F2I.F64.TRUNC R19, R2 ;  /* 0x0000000200137311 */ /* 0x004062000030d100 */
[----:B------:R-:W-:Y:S05]  /*1320*/  BRA `(.L_x_7730) ;  /* 0x00000a7000007947 */ /* 0x000fea0003800000 */
.L_x_7725:
        /* <DEDUP_REMOVED lines=12> */
.L_x_7739:
[----:B------:R-:W2:Y:S02]  /*13f0*/  LDG.E.64 R2, [R2.64] ;  /* 0x0000002402027981 */ /* 0x000ea4000c1e1b00 */
[----:B--2---:R0:W1:Y:S01]  /*1400*/  F2I.F64.TRUNC R19, R2 ;  /* 0x0000000200137311 */ /* 0x004062000030d100 */
[----:B------:R-:W-:Y:S05]  /*1410*/  BRA `(.L_x_7730) ;  /* 0x0000098000007947 */ /* 0x000fea0003800000 */
.L_x_7738:
        /* <DEDUP_REMOVED lines=27> */
.L_x_7741:
        /* <DEDUP_REMOVED lines=14> */
.L_x_7740:
[----:B------:R-:W2:Y:S02]  /*16b0*/  LDG.E.U16 R19, [R2.64] ;  /* 0x0000002402137981 */ /* 0x000ea4000c1e1500 */
[----:B--2---:R-:W-:-:S06]  /*16c0*/  PRMT R19, RZ, 0x5410, R19 ;  /* 0x00005410ff137816 */ /* 0x004fcc0000000013 */
[----:B------:R-:W0:Y:S01]  /*16d0*/  F2I.FTZ.TRUNC.NTZ R19, R19 ;  /* 0x0000001300137305 */ /* 0x000e22000021f100 */
[----:B------:R-:W-:Y:S05]  /*16e0*/  BRA `(.L_x_7730) ;  /* 0x000006b000007947 */ /* 0x000fea0003800000 */
.L_x_7737:
        /* <DEDUP_REMOVED lines=10> */
.L_x_7744:
        /* <DEDUP_REMOVED lines=21> */
.L_x_7748:
[----:B------:R-:W-:Y:S05]  /*18e0*/  BSYNC B1 ;  /* 0x0000000000017941 */ /* 0x000fea0003800000 */
.L_x_7747:
[----:B------:R-:W-:Y:S01]  /*18f0*/  IMAD.SHL.U32 R2, R2, 0x100000, RZ ;  /* 0x0010000002027824 */ /* 0x000fe200078e00ff */
[----:B------:R-:W-:-:S04]  /*1900*/  LEA R0, R0, 0x3b800000, 0x17 ;  /* 0x3b80000000007811 */ /* 0x000fc800078eb8ff */
[----:B------:R-:W-:Y:S02]  /*1910*/  LOP3.LUT R19, R0, R2, R19, 0xfe, !PT ;  /* 0x0000000200137212 */ /* 0x000fe400078efe13 */
.L_x_7746:
[----:B------:R-:W-:Y:S05]  /*1920*/  BSYNC B0 ;  /* 0x0000000000007941 */ /* 0x000fea0003800000 */
.L_x_7745:
[----:B------:R-:W0:Y:S01]  /*1930*/  F2I.FTZ.TRUNC.NTZ R19, R19 ;  /* 0x0000001300137305 */ /* 0x000e22000021f100 */
[----:B------:R-:W-:Y:S05]  /*1940*/  BRA `(.L_x_7730) ;  /* 0x0000045000007947 */ /* 0x000fea0003800000 */
.L_x_7743:
        /* <DEDUP_REMOVED lines=21> */
.L_x_7752:
[----:B------:R-:W-:Y:S05]  /*1aa0*/  BSYNC B1 ;  /* 0x0000000000017941 */ /* 0x000fea0003800000 */
.L_x_7751:
[----:B------:R-:W-:Y:S01]  /*1ab0*/  IMAD.SHL.U32 R2, R2, 0x200000, RZ ;  /* 0x0020000002027824 */ /* 0x000fe200078e00ff */
[----:B------:R-:W-:-:S04]  /*1ac0*/  LEA R0, R0, 0x37800000, 0x17 ;  /* 0x3780000000007811 */ /* 0x000fc800078eb8ff */
[----:B------:R-:W-:Y:S02]  /*1ad0*/  LOP3.LUT R19, R0, R2, R19, 0xfe, !PT ;  /* 0x0000000200137212 */ /* 0x000fe400078efe13 */
.L_x_7750:
[----:B------:R-:W-:Y:S05]  /*1ae0*/  BSYNC B0 ;  /* 0x0000000000007941 */ /* 0x000fea0003800000 */
.L_x_7749:
[----:B------:R-:W0:Y:S01]  /*1af0*/  F2I.FTZ.TRUNC.NTZ R19, R19 ;  /* 0x0000001300137305 */ /* 0x000e22000021f100 */
[----:B------:R-:W-:Y:S05]  /*1b00*/  BRA `(.L_x_7730) ;  /* 0x0000029000007947 */ /* 0x000fea0003800000 */
.L_x_7742:
        /* <DEDUP_REMOVED lines=14> */
.L_x_7756:
[----:B------:R-:W-:Y:S05]  /*1bf0*/  BSYNC B0 ;  /* 0x0000000000007941 */ /* 0x000fea0003800000 */
.L_x_7755:
[----:B------:R-:W0:Y:S01]  /*1c00*/  F2I.FTZ.TRUNC.NTZ R19, R19 ;  /* 0x0000001300137305 */ /* 0x000e22000021f100 */
[----:B------:R-:W-:Y:S05]  /*1c10*/  BRA `(.L_x_7730) ;  /* 0x0000018000007947 */ /* 0x000fea0003800000 */
.L_x_7729:
        /* <DEDUP_REMOVED lines=20> */
[----:B------:R-:W-:Y:S05]  /*1d60*/  BRA `(.L_x_7730) ;  /* 0x0000003000007947 */ /* 0x000fea0003800000 */
.L_x_7754:
[----:B------:R0:W5:Y:S01]  /*1d70*/  LDG.E R19, [R2.64] ;  /* 0x0000002402137981 */ /* 0x000162000c1e1900 */
[----:B------:R-:W-:Y:S05]  /*1d80*/  BRA `(.L_x_7730) ;  /* 0x0000001000007947 */ /* 0x000fea0003800000 */
.L_x_7753:
[----:B------:R0:W5:Y:S02]  /*1d90*/  LDG.E R19, [R2.64] ;  /* 0x0000002402137981 */ /* 0x000164000c1e1900 */
.L_x_7730:
[----:B------:R-:W-:-:S03]  /*1da0*/  IADD3 R17, R17, 0x80, RZ ;  /* 0x0000008011117810 */ /* 0x000fc60007ffe0ff */
.L_x_7724:
[----:B------:R-:W-:Y:S05]  /*1db0*/  BSYNC B6 ;  /* 0x0000000000067941 */ /* 0x000fea0003800000 */
.L_x_7723:
[----:B------:R-:W-:Y:S01]  /*1dc0*/  ISETP.GE.AND P0, PT, R17, R22, PT ;  /* 0x000000161100720c */ /* 0x000fe20003f06270 */
[----:B------:R-:W-:Y:S01]  /*1dd0*/  BSSY B6, `(.L_x_7757) ;  /* 0x00000e8000067945 */ /* 0x000fe20003800000 */
[----:B------:R-:W-:-:S11]  /*1de0*/  CS2R R24, SRZ ;  /* 0x0000000000187805 */ /* 0x000fd6000001ff00 */
        /* <DEDUP_REMOVED lines=19> */
.L_x_7762:
[----:B------:R0:W5:Y:S01]  /*1f20*/  LDG.E.U8 R25, [R2.64] ;  /* 0x0000002402197981 */ /* 0x000162000c1e1100 */
[----:B------:R-:W-:Y:S05]  /*1f30*/  BRA `(.L_x_7764) ;  /* 0x00000d0000007947 */ /* 0x000fea0003800000 */
.L_x_7761:
        /* <DEDUP_REMOVED lines=8> */
.L_x_7766:
[----:B------:R0:W5:Y:S01]  /*1fc0*/  LDG.E R25, [R2.64] ;  /* 0x0000002402197981 */ /* 0x000162000c1e1900 */
[----:B------:R-:W-:Y:S05]  /*1fd0*/  BRA `(.L_x_7764) ;  /* 0x00000c6000007947 */ /* 0x000fea0003800000 */
.L_x_7765:
[----:B------:R0:W5:Y:S01]  /*1fe0*/  LDG.E.S16 R25, [R2.64] ;  /* 0x0000002402197981 */ /* 0x000162000c1e1700 */
[----:B------:R-:W-:Y:S05]  /*1ff0*/  BRA `(.L_x_7764) ;  /* 0x00000c4000007947 */ /* 0x000fea0003800000 */
.L_x_7760:
        /* <DEDUP_REMOVED lines=9> */
.L_x_7768:
[----:B------:R-:W2:Y:S02]  /*2090*/  LDG.E.U16 R2, [R2.64] ;  /* 0x0000002402027981 */ /* 0x000ea4000c1e1500 */
[----:B--2---:R-:W-:-:S06]  /*20a0*/  HADD2.F32 R25, -RZ, R2.H0_H0 ;  /* 0x20000002ff197230 */ /* 0x004fcc0000004100 */
[----:B------:R-:W0:Y:S01]  /*20b0*/  F2I.FTZ.TRUNC.NTZ R25, R25 ;  /* 0x0000001900197305 */ /* 0x000e22000021f100 */
[----:B------:R-:W-:Y:S05]  /*20c0*/  BRA `(.L_x_7764) ;  /* 0x00000b7000007947 */ /* 0x000fea0003800000 */
.L_x_7767:
        /* <DEDUP_REMOVED lines=9> */
.L_x_7770:
[----:B------:R-:W2:Y:S02]  /*2160*/  LDG.E.U16 R2, [R2.64] ;  /* 0x0000002402027981 */ /* 0x000ea4000c1e1500 */
[----:B--2---:R-:W-:-:S06]  /*2170*/  HADD2.F32 R25, -RZ, R2.H0_H0 ;  /* 0x20000002ff197230 */ /* 0x004fcc0000004100 */
[----:B------:R-:W0:Y:S01]  /*2180*/  F2I.FTZ.TRUNC.NTZ R25, R25 ;  /* 0x0000001900197305 */ /* 0x000e22000021f100 */
[----:B------:R-:W-:Y:S05]  /*2190*/  BRA `(.L_x_7764) ;  /* 0x00000aa000007947 */ /* 0x000fea0003800000 */
.L_x_7769:
[----:B------:R-:W2:Y:S02]  /*21a0*/  LDG.E.64 R2, [R2.64] ;  /* 0x0000002402027981 */ /* 0x000ea4000c1e1b00 */
[----:B--2---:R0:W2:Y:S01]  /*21b0*/  F2I.F64.TRUNC R25, R2 ;  /* 0x0000000200197311 */ /* 0x0040a2000030d100 */
[----:B------:R-:W-:Y:S05]  /*21c0*/  BRA `(.L_x_7764) ;  /* 0x00000a7000007947 */ /* 0x000fea0003800000 */
.L_x_7759:
        /* <DEDUP_REMOVED lines=12> */
.L_x_7773:
[----:B------:R-:W2:Y:S02]  /*2290*/  LDG.E.64 R2, [R2.64] ;  /* 0x0000002402027981 */ /* 0x000ea4000c1e1b00 */
[----:B--2---:R0:W2:Y:S01]  /*22a0*/  F2I.F64.TRUNC R25, R2 ;  /* 0x0000000200197311 */ /* 0x0040a2000030d100 */
[----:B------:R-:W-:Y:S05]  /*22b0*/  BRA `(.L_x_7764) ;  /* 0x0000098000007947 */ /* 0x000fea0003800000 */
.L_x_7772:
        /* <DEDUP_REMOVED lines=27> */
.L_x_7775:
        /* <DEDUP_REMOVED lines=14> */
.L_x_7774:
[----:B------:R-:W2:Y:S02]  /*2550*/  LDG.E.U16 R25, [R2.64] ;  /* 0x0000002402197981 */ /* 0x000ea4000c1e1500 */
[----:B--2---:R-:W-:-:S06]  /*2560*/  PRMT R25, RZ, 0x5410, R25 ;  /* 0x00005410ff197816 */ /* 0x004fcc0000000019 */
[----:B------:R-:W0:Y:S01]  /*2570*/  F2I.FTZ.TRUNC.NTZ R25, R25 ;  /* 0x0000001900197305 */ /* 0x000e22000021f100 */
[----:B------:R-:W-:Y:S05]  /*2580*/  BRA `(.L_x_7764) ;  /* 0x000006b000007947 */ /* 0x000fea0003800000 */
.L_x_7771:
        /* <DEDUP_REMOVED lines=10> */
.L_x_7778:
        /* <DEDUP_REMOVED lines=21> */
.L_x_7782:
[----:B------:R-:W-:Y:S05]  /*2780*/  BSYNC B1 ;  /* 0x0000000000017941 */ /* 0x000fea0003800000 */
.L_x_7781:
[----:B------:R-:W-:Y:S01]  /*2790*/  IMAD.SHL.U32 R2, R2, 0x100000, RZ ;  /* 0x0010000002027824 */ /* 0x000fe200078e00ff */
[----:B------:R-:W-:-:S04]  /*27a0*/  LEA R0, R0, 0x3b800000, 0x17 ;  /* 0x3b80000000007811 */ /* 0x000fc800078eb8ff */
[----:B------:R-:W-:Y:S02]  /*27b0*/  LOP3.LUT R25, R0, R2, R25, 0xfe, !PT ;  /* 0x0000000200197212 */ /* 0x000fe400078efe19 */
.L_x_7780:
[----:B------:R-:W-:Y:S05]  /*27c0*/  BSYNC B0 ;  /* 0x0000000000007941 */ /* 0x000fea0003800000 */
.L_x_7779:
[----:B------:R-:W0:Y:S01]  /*27d0*/  F2I.FTZ.TRUNC.NTZ R25, R25 ;  /* 0x0000001900197305 */ /* 0x000e22000021f100 */
[----:B------:R-:W-:Y:S05]  /*27e0*/  BRA `(.L_x_7764) ;  /* 0x0000045000007947 */ /* 0x000fea0003800000 */
.L_x_7777:
        /* <DEDUP_REMOVED lines=21> */
.L_x_7786:
[----:B------:R-:W-:Y:S05]  /*2940*/  BSYNC B1 ;  /* 0x0000000000017941 */ /* 0x000fea0003800000 */
.L_x_7785:
[----:B------:R-:W-:Y:S01]  /*2950*/  IMAD.SHL.U32 R2, R2, 0x200000, RZ ;  /* 0x0020000002027824 */ /* 0x000fe200078e00ff */
[----:B------:R-:W-:-:S04]  /*2960*/  LEA R0, R0, 0x37800000, 0x17 ;  /* 0x3780000000007811 */ /* 0x000fc800078eb8ff */
[----:B------:R-:W-:Y:S02]  /*2970*/  LOP3.LUT R25, R0, R2, R25, 0xfe, !PT ;  /* 0x0000000200197212 */ /* 0x000fe400078efe19 */
.L_x_7784:
[----:B------:R-:W-:Y:S05]  /*2980*/  BSYNC B0 ;  /* 0x0000000000007941 */ /* 0x000fea0003800000 */
.L_x_7783:
[----:B------:R-:W0:Y:S01]  /*2990*/  F2I.FTZ.TRUNC.NTZ R25, R25 ;  /* 0x0000001900197305 */ /* 0x000e22000021f100 */
[----:B------:R-:W-:Y:S05]  /*29a0*/  BRA `(.L_x_7764) ;  /* 0x0000029000007947 */ /* 0x000fea0003800000 */
.L_x_7776:
        /* <DEDUP_REMOVED lines=14> */
.L_x_7790:
[----:B------:R-:W-:Y:S05]  /*2a90*/  BSYNC B0 ;  /* 0x0000000000007941 */ /* 0x000fea0003800000 */
.L_x_7789:
[----:B------:R-:W0:Y:S01]  /*2aa0*/  F2I.FTZ.TRUNC.NTZ R25, R25 ;  /* 0x0000001900197305 */ /* 0x000e22000021f100 */
[----:B------:R-:W-:Y:S05]  /*2ab0*/  BRA `(.L_x_7764) ;  /* 0x0000018000007947 */ /* 0x000fea0003800000 */
.L_x_7763:
        /* <DEDUP_REMOVED lines=21> */
.L_x_7788:
[----:B------:R0:W5:Y:S01]  /*2c10*/  LDG.E R25, [R2.64] ;  /* 0x0000002402197981 */ /* 0x000162000c1e1900 */
[----:B------:R-:W-:Y:S05]  /*2c20*/  BRA `(.L_x_7764) ;  /* 0x0000001000007947 */ /* 0x000fea0003800000 */
.L_x_7787:
[----:B------:R0:W5:Y:S02]  /*2c30*/  LDG.E R25, [R2.64] ;  /* 0x0000002402197981 */ /* 0x000164000c1e1900 */
.L_x_7764:
[----:B------:R-:W-:-:S03]  /*2c40*/  IADD3 R17, R17, 0x80, RZ ;  /* 0x0000008011117810 */ /* 0x000fc60007ffe0ff */
.L_x_7758:
[----:B------:R-:W-:Y:S05]  /*2c50*/  BSYNC B6 ;  /* 0x0000000000067941 */ /* 0x000fea0003800000 */
.L_x_7757:
[----:B------:R-:W-:Y:S01]  /*2c60*/  ISETP.GE.AND P0, PT, R17, R22, PT ;  /* 0x000000161100720c */ /* 0x000fe20003f06270 */
[----:B------:R-:W-:-:S12]  /*2c70*/  BSSY B6, `(.L_x_7791) ;  /* 0x00000e4000067945 */ /* 0x000fd80003800000 */
[----:B------:R-:W-:Y:S05]  /*2c80*/  @P0 BRA `(.L_x_7792) ;  /* 0x00000e2000000947 */ /* 0x000fea0003800000 */
[----:B------:R-:W-:Y:S01]  /*2c90*/  PRMT R0, R18, 0x9910, RZ ;  /* 0x0000991012007816 */ /* 0x000fe200000000ff */
[----:B------:R-:W-:-:S03]  /*2ca0*/  IMAD R17, R16, 0x200, R17 ;  /* 0x0000020010117824 */ /* 0x000fc600078e0211 */
[----:B------:R-:W-:Y:S01]  /*2cb0*/  ISETP.GT.AND P1, PT, R0, 0x9, PT ;  /* 0x000000090000780c */ /* 0x000fe20003f24270 */
[----:B------:R-:W-:-:S05]  /*2cc0*/  IMAD R17, R17, c[0x0][0x198], RZ ;  /* 0x0000660011117a24 */ /* 0x000fca00078e02ff */
[----:B0-----:R-:W-:-:S05]  /*2cd0*/  IADD3 R2, P0, R17, c[0x0][0x188], RZ ;  /* 0x0000620011027a10 */ /* 0x001fca0007f1e0ff */
        /* <DEDUP_REMOVED lines=12> */
.L_x_7796:
[----:B------:R0:W5:Y:S01]  /*2da0*/  LDG.E.U8 R24, [R2.64] ;  /* 0x0000002402187981 */ /* 0x000162000c1e1100 */
[----:B------:R-:W-:Y:S05]  /*2db0*/  BRA `(.L_x_7792) ;  /* 0x00000cf000007947 */ /* 0x000fea0003800000 */
.L_x_7795:
        /* <DEDUP_REMOVED lines=8> */
.L_x_7799:
[----:B------:R0:W5:Y:S01]  /*2e40*/  LDG.E R24, [R2.64] ;  /* 0x0000002402187981 */ /* 0x000162000c1e1900 */
[----:B------:R-:W-:Y:S05]  /*2e50*/  BRA `(.L_x_7792) ;  /* 0x00000c5000007947 */ /* 0x000fea0003800000 */
.L_x_7798:
[----:B------:R0:W5:Y:S01]  /*2e60*/  LDG.E.S16 R24, [R2.64] ;  /* 0x0000002402187981 */ /* 0x000162000c1e1700 */
[----:B------:R-:W-:Y:S05]  /*2e70*/  BRA `(.L_x_7792) ;  /* 0x00000c3000007947 */ /* 0x000fea0003800000 */
.L_x_7794:
        /* <DEDUP_REMOVED lines=9> */
.L_x_7801:
[----:B------:R-:W3:Y:S02]  /*2f10*/  LDG.E.U16 R2, [R2.64] ;  /* 0x0000002402027981 */ /* 0x000ee4000c1e1500 */
[----:B---3--:R-:W-:-:S06]  /*2f20*/  HADD2.F32 R24, -RZ, R2.H0_H0 ;  /* 0x20000002ff187230 */ /* 0x008fcc0000004100 */
[----:B------:R-:W0:Y:S01]  /*2f30*/  F2I.FTZ.TRUNC.NTZ R24, R24 ;  /* 0x0000001800187305 */ /* 0x000e22000021f100 */
[----:B------:R-:W-:Y:S05]  /*2f40*/  BRA `(.L_x_7792) ;  /* 0x00000b6000007947 */ /* 0x000fea0003800000 */
.L_x_7800:
        /* <DEDUP_REMOVED lines=9> */
.L_x_7803:
[----:B------:R-:W3:Y:S02]  /*2fe0*/  LDG.E.U16 R2, [R2.64] ;  /* 0x0000002402027981 */ /* 0x000ee4000c1e1500 */
[----:B---3--:R-:W-:-:S06]  /*2ff0*/  HADD2.F32 R24, -RZ, R2.H0_H0 ;  /* 0x20000002ff187230 */ /* 0x008fcc0000004100 */
[----:B------:R-:W0:Y:S01]  /*3000*/  F2I.FTZ.TRUNC.NTZ R24, R24 ;  /* 0x0000001800187305 */ /* 0x000e22000021f100 */
[----:B------:R-:W-:Y:S05]  /*3010*/  BRA `(.L_x_7792) ;  /* 0x00000a9000007947 */ /* 0x000fea0003800000 */
.L_x_7802:
[----:B------:R-:W3:Y:S02]  /*3020*/  LDG.E.64 R2, [R2.64] ;  /* 0x0000002402027981 */ /* 0x000ee4000c1e1b00 */
[----:B---3--:R0:W3:Y:S01]  /*3030*/  F2I.F64.TRUNC R24, R2 ;  /* 0x0000000200187311 */ /* 0x0080e2000030d100 */
[----:B------:R-:W-:Y:S05]  /*3040*/  BRA `(.L_x_7792) ;  /* 0x00000a6000007947 */ /* 0x000fea0003800000 */
.L_x_7793:
        /* <DEDUP_REMOVED lines=12> */
.L_x_7806:
[----:B------:R-:W3:Y:S02]  /*3110*/  LDG.E.64 R2, [R2.64] ;  /* 0x0000002402027981 */ /* 0x000ee4000c1e1b00 */
[----:B---3--:R0:W3:Y:S01]  /*3120*/  F2I.F64.TRUNC R24, R2 ;  /* 0x0000000200187311 */ /* 0x0080e2000030d100 */
[----:B------:R-:W-:Y:S05]  /*3130*/  BRA `(.L_x_7792) ;  /* 0x0000097000007947 */ /* 0x000fea0003800000 */
.L_x_7805:
        /* <DEDUP_REMOVED lines=27> */
.L_x_7808:
        /* <DEDUP_REMOVED lines=14> */
.L_x_7807:
[----:B------:R-:W3:Y:S02]  /*33d0*/  LDG.E.U16 R24, [R2.64] ;  /* 0x0000002402187981 */ /* 0x000ee4000c1e1500 */
[----:B---3--:R-:W-:-:S06]  /*33e0*/  PRMT R24, RZ, 0x5410, R24 ;  /* 0x00005410ff187816 */ /* 0x008fcc0000000018 */
[----:B------:R-:W0:Y:S01]  /*33f0*/  F2I.FTZ.TRUNC.NTZ R24, R24 ;  /* 0x0000001800187305 */ /* 0x000e22000021f100 */
[----:B------:R-:W-:Y:S05]  /*3400*/  BRA `(.L_x_7792) ;  /* 0x000006a000007947 */ /* 0x000fea0003800000 */
.L_x_7804:
        /* <DEDUP_REMOVED lines=10> */
.L_x_7811:
        /* <DEDUP_REMOVED lines=21> */
.L_x_7815:
[----:B------:R-:W-:Y:S05]  /*3600*/  BSYNC B1 ;  /* 0x0000000000017941 */ /* 0x000fea0003800000 */
.L_x_7814:
[----:B------:R-:W-:Y:S01]  /*3610*/  IMAD.SHL.U32 R2, R2, 0x100000, RZ ;  /* 0x0010000002027824 */ /* 0x000fe200078e00ff */
[----:B------:R-:W-:-:S04]  /*3620*/  LEA R3, R0, 0x3b800000, 0x17 ;  /* 0x3b80000000037811 */ /* 0x000fc800078eb8ff */
[----:B------:R-:W-:Y:S02]  /*3630*/  LOP3.LUT R24, R3, R2, R24, 0xfe, !PT ;  /* 0x0000000203187212 */ /* 0x000fe400078efe18 */
.L_x_7813:
[----:B------:R-:W-:Y:S05]  /*3640*/  BSYNC B0 ;  /* 0x0000000000007941 */ /* 0x000fea0003800000 */
.L_x_7812:
[----:B------:R-:W0:Y:S01]  /*3650*/  F2I.FTZ.TRUNC.NTZ R24, R24 ;  /* 0x0000001800187305 */ /* 0x000e22000021f100 */
[----:B------:R-:W-:Y:S05]  /*3660*/  BRA `(.L_x_7792) ;  /* 0x0000044000007947 */ /* 0x000fea0003800000 */
.L_x_7810:
        /* <DEDUP_REMOVED lines=21> */
.L_x_7819:
[----:B------:R-:W-:Y:S05]  /*37c0*/  BSYNC B1 ;  /* 0x0000000000017941 */ /* 0x000fea0003800000 */
.L_x_7818:
[----:B------:R-:W-:Y:S01]  /*37d0*/  IMAD.SHL.U32 R2, R2, 0x200000, RZ ;  /* 0x0020000002027824 */ /* 0x000fe200078e00ff */
[----:B------:R-:W-:-:S04]  /*37e0*/  LEA R3, R0, 0x37800000, 0x17 ;  /* 0x3780000000037811 */ /* 0x000fc800078eb8ff */
[----:B------:R-:W-:Y:S02]  /*37f0*/  LOP3.LUT R24, R3, R2, R24, 0xfe, !PT ;  /* 0x0000000203187212 */ /* 0x000fe400078efe18 */
.L_x_7817:
[----:B------:R-:W-:Y:S05]  /*3800*/  BSYNC B0 ;  /* 0x0000000000007941 */ /* 0x000fea0003800000 */
.L_x_7816:
[----:B------:R-:W0:Y:S01]  /*3810*/  F2I.FTZ.TRUNC.NTZ R24, R24 ;  /* 0x0000001800187305 */ /* 0x000e22000021f100 */
[----:B------:R-:W-:Y:S05]  /*3820*/  BRA `(.L_x_7792) ;  /* 0x0000028000007947 */ /* 0x000fea0003800000 */
.L_x_7809:
        /* <DEDUP_REMOVED lines=14> */
.L_x_7823:
[----:B------:R-:W-:Y:S05]  /*3910*/  BSYNC B0 ;  /* 0x0000000000007941 */ /* 0x000fea0003800000 */
.L_x_7822:
[----:B------:R-:W0:Y:S01]  /*3920*/  F2I.FTZ.TRUNC.NTZ R24, R24 ;  /* 0x0000001800187305 */ /* 0x000e22000021f100 */
[----:B------:R-:W-:Y:S05]  /*3930*/  BRA `(.L_x_7792) ;  /* 0x0000017000007947 */ /* 0x000fea0003800000 */
.L_x_7797:
        /* <DEDUP_REMOVED lines=20> */
.L_x_7821:
[----:B------:R0:W5:Y:S01]  /*3a80*/  LDG.E R24, [R2.64] ;  /* 0x0000002402187981 */ /* 0x000162000c1e1900 */
[----:B------:R-:W-:Y:S05]  /*3a90*/  BRA `(.L_x_7792) ;  /* 0x0000001000007947 */ /* 0x000fea0003800000 */
.L_x_7820:
[----:B------:R0:W5:Y:S02]  /*3aa0*/  LDG.E R24, [R2.64] ;  /* 0x0000002402187981 */ /* 0x000164000c1e1900 */
.L_x_7792:
[----:B------:R-:W-:Y:S05]  /*3ab0*/  BSYNC B6 ;  /* 0x0000000000067941 */ /* 0x000fea0003800000 */
.L_x_7791:
[----:B------:R-:W4:Y:S01]  /*3ac0*/  S2R R17, SR_TID.X ;  /* 0x0000000000117919 */ /* 0x000f220000002100 */
[C---:B0----5:R-:W-:Y:S01]  /*3ad0*/  ISETP.GE.AND P0, PT, R23.reuse, c[0x0][0x170], PT ;  /* 0x00005c0017007a0c */ /* 0x061fe20003f06270 */
[----:B------:R-:W-:Y:S01]  /*3ae0*/  BSSY B6, `(.L_x_7824) ;  /* 0x000001b000067945 */ /* 0x000fe20003800000 */
[----:B------:R-:W-:Y:S02]  /*3af0*/  ISETP.NE.U32.AND P1, PT, RZ, c[0x4][0x138], PT ;  /* 0x01004e00ff007a0c */ /* 0x000fe40003f25070 */
[----:B------:R-:W-:-:S04]  /*3b00*/  ISETP.GE.AND P0, PT, R23, c[0x0][0x168], !P0 ;  /* 0x00005a0017007a0c */ /* 0x000fc80004706270 */
        /* <DEDUP_REMOVED lines=24> */
.L_x_7825:
[----:B------:R-:W-:Y:S05]  /*3c90*/  BSYNC B6 ;  /* 0x0000000000067941 */ /* 0x000fea0003800000 */
.L_x_7824:
[C---:B-1----:R-:W-:Y:S01]  /*3ca0*/  ISETP.GE.AND P1, PT, R19.reuse, c[0x0][0x170], PT ;  /* 0x00005c0013007a0c */ /* 0x042fe20003f26270 */
[----:B------:R-:W-:Y:S01]  /*3cb0*/  BSSY B6, `(.L_x_7826) ;  /* 0x000001a000067945 */ /* 0x000fe20003800000 */
[----:B------:R-:W-:Y:S02]  /*3cc0*/  ISETP.NE.U32.AND P0, PT, RZ, c[0x4][0x138], PT ;  /* 0x01004e00ff007a0c */ /* 0x000fe40003f05070 */
[----:B------:R-:W-:Y:S02]  /*3cd0*/  ISETP.GE.AND P1, PT, R19, c[0x0][0x168], !P1 ;  /* 0x00005a0013007a0c */ /* 0x000fe40004f26270 */
[----:B------:R-:W-:Y:S02]  /*3ce0*/  IADD3 R19, R17, 0x80, RZ ;  /* 0x0000008011137810 */ /* 0x000fe40007ffe0ff */
        /* <DEDUP_REMOVED lines=22> */
.L_x_7827:
[----:B------:R-:W-:Y:S05]  /*3e50*/  BSYNC B6 ;  /* 0x0000000000067941 */ /* 0x000fea0003800000 */
.L_x_7826:
[C---:B--2---:R-:W-:Y:S01]  /*3e60*/  ISETP.GE.AND P1, PT, R25.reuse, c[0x0][0x170], PT ;  /* 0x00005c0019007a0c */ /* 0x044fe20003f26270 */
        /* <DEDUP_REMOVED lines=26> */
.L_x_7829:
[----:B------:R-:W-:Y:S05]  /*4010*/  BSYNC B6 ;  /* 0x0000000000067941 */ /* 0x000fea0003800000 */
.L_x_7828:
[C---:B---3--:R-:W-:Y:S01]  /*4020*/  ISETP.GE.AND P1, PT, R24.reuse, c[0x0][0x170], PT ;  /* 0x00005c0018007a0c */ /* 0x048fe20003f26270 */
        /* <DEDUP_REMOVED lines=26> */
.L_x_7831:
[----:B------:R-:W-:Y:S05]  /*41d0*/  BSYNC B6 ;  /* 0x0000000000067941 */ /* 0x000fea0003800000 */
.L_x_7830:
        /* <DEDUP_REMOVED lines=24> */
.L_x_7837:
[----:B------:R0:W-:Y:S01]  /*4360*/  STG.E.U8 [R2.64], RZ ;  /* 0x000000ff02007986 */ /* 0x0001e2000c101124 */
[----:B------:R-:W-:Y:S01]  /*4370*/  IMAD.MOV.U32 R17, RZ, RZ, R19 ;  /* 0x000000ffff117224 */ /* 0x000fe200078e0013 */
[----:B------:R-:W-:Y:S05]  /*4380*/  BRA `(.L_x_7833) ;  /* 0x000007a000007947 */ /* 0x000fea0003800000 */
.L_x_7836:
        /* <DEDUP_REMOVED lines=9> */
.L_x_7840:
[----:B------:R0:W-:Y:S01]  /*4420*/  STG.E [R2.64], RZ ;  /* 0x000000ff02007986 */ /* 0x0001e2000c101924 */
[----:B------:R-:W-:Y:S01]  /*4430*/  IMAD.MOV.U32 R17, RZ, RZ, R19 ;  /* 0x000000ffff117224 */ /* 0x000fe200078e0013 */
[----:B------:R-:W-:Y:S05]  /*4440*/  BRA `(.L_x_7833) ;  /* 0x000006e000007947 */ /* 0x000fea0003800000 */
.L_x_7839:
[----:B------:R0:W-:Y:S01]  /*4450*/  STG.E.U16 [R2.64], RZ ;  /* 0x000000ff02007986 */ /* 0x0001e2000c101524 */
[----:B------:R-:W-:Y:S01]  /*4460*/  IMAD.MOV.U32 R17, RZ, RZ, R19 ;  /* 0x000000ffff117224 */ /* 0x000fe200078e0013 */
[----:B------:R-:W-:Y:S05]  /*4470*/  BRA `(.L_x_7833) ;  /* 0x000006b000007947 */ /* 0x000fea0003800000 */
.L_x_7835:
        /* <DEDUP_REMOVED lines=9> */
.L_x_7842:
[----:B------:R0:W-:Y:S01]  /*4510*/  STG.E.U16 [R2.64], RZ ;  /* 0x000000ff02007986 */ /* 0x0001e2000c101524 */
[----:B------:R-:W-:Y:S01]  /*4520*/  IMAD.MOV.U32 R17, RZ, RZ, R19 ;  /* 0x000000ffff117224 */ /* 0x000fe200078e0013 */
[----:B------:R-:W-:Y:S05]  /*4530*/  BRA `(.L_x_7833) ;  /* 0x000005f000007947 */ /* 0x000fea0003800000 */
.L_x_7841:
        /* <DEDUP_REMOVED lines=9> */
.L_x_7844:
[----:B------:R0:W-:Y:S01]  /*45d0*/  STG.E [R2.64], RZ ;  /* 0x000000ff02007986 */ /* 0x0001e2000c101924 */
[----:B------:R-:W-:Y:S01]  /*45e0*/  IMAD.MOV.U32 R17, RZ, RZ, R19 ;  /* 0x000000ffff117224 */ /* 0x000fe200078e0013 */
[----:B------:R-:W-:Y:S05]  /*45f0*/  BRA `(.L_x_7833) ;  /* 0x0000053000007947 */ /* 0x000fea0003800000 */
.L_x_7843:
[----:B------:R0:W-:Y:S01]  /*4600*/  STG.E.64 [R2.64], RZ ;  /* 0x000000ff02007986 */ /* 0x0001e2000c101b24 */
[----:B------:R-:W-:Y:S01]  /*4610*/  IMAD.MOV.U32 R17, RZ, RZ, R19 ;  /* 0x000000ffff117224 */ /* 0x000fe200078e0013 */
[----:B------:R-:W-:Y:S05]  /*4620*/  BRA `(.L_x_7833) ;  /* 0x0000050000007947 */ /* 0x000fea0003800000 */
.L_x_7834:
        /* <DEDUP_REMOVED lines=11> */
.L_x_7847:
[----:B------:R0:W-:Y:S01]  /*46e0*/  STG.E.128 [R2.64], RZ ;  /* 0x000000ff02007986 */ /* 0x0001e2000c101d24 */
[----:B------:R-:W-:Y:S01]  /*46f0*/  IMAD.MOV.U32 R17, RZ, RZ, R19 ;  /* 0x000000ffff117224 */ /* 0x000fe200078e0013 */
[----:B------:R-:W-:Y:S05]  /*4700*/  BRA `(.L_x_7833) ;  /* 0x0000042000007947 */ /* 0x000fea0003800000 */
.L_x_7846:
        /* <DEDUP_REMOVED lines=9> */
.L_x_7849:
[----:B------:R0:W-:Y:S01]  /*47a0*/  STG.E.U8 [R2.64], RZ ;  /* 0x000000ff02007986 */ /* 0x0001e2000c101124 */
[----:B------:R-:W-:Y:S01]  /*47b0*/  IMAD.MOV.U32 R17, RZ, RZ, R19 ;  /* 0x000000ffff117224 */ /* 0x000fe200078e0013 */
[----:B------:R-:W-:Y:S05]  /*47c0*/  BRA `(.L_x_7833) ;  /* 0x0000036000007947 */ /* 0x000fea0003800000 */
.L_x_7848:
[----:B------:R0:W-:Y:S01]  /*47d0*/  STG.E.U16 [R2.64], RZ ;  /* 0x000000ff02007986 */ /* 0x0001e2000c101524 */
[----:B------:R-:W-:Y:S01]  /*47e0*/  IMAD.MOV.U32 R17, RZ, RZ, R19 ;  /* 0x000000ffff117224 */ /* 0x000fe200078e0013 */
[----:B------:R-:W-:Y:S05]  /*47f0*/  BRA `(.L_x_7833) ;  /* 0x0000033000007947 */ /* 0x000fea0003800000 */
.L_x_7845:
        /* <DEDUP_REMOVED lines=11> */
.L_x_7852:
[----:B------:R0:W-:Y:S01]  /*48b0*/  STG.E.U8 [R2.64], RZ ;  /* 0x000000ff02007986 */ /* 0x0001e2000c101124 */
[----:B------:R-:W-:Y:S01]  /*48c0*/  IMAD.MOV.U32 R17, RZ, RZ, R19 ;  /* 0x000000ffff117224 */ /* 0x000fe200078e0013 */
[----:B------:R-:W-:Y:S05]  /*48d0*/  BRA `(.L_x_7833) ;  /* 0x0000025000007947 */ /* 0x000fea0003800000 */
.L_x_7851:
[----:B------:R0:W-:Y:S01]  /*48e0*/  STG.E.U8 [R2.64], RZ ;  /* 0x000000ff02007986 */ /* 0x0001e2000c101124 */
[----:B------:R-:W-:Y:S01]  /*48f0*/  IMAD.MOV.U32 R17, RZ, RZ, R19 ;  /* 0x000000ffff117224 */ /* 0x000fe200078e0013 */
[----:B------:R-:W-:Y:S05]  /*4900*/  BRA `(.L_x_7833) ;  /* 0x0000022000007947 */ /* 0x000fea0003800000 */
.L_x_7850:
        /* <DEDUP_REMOVED lines=8> */
.L_x_7838:
        /* <DEDUP_REMOVED lines=21> */
.L_x_7854:
[----:B------:R0:W-:Y:S01]  /*4ae0*/  STG.E.64 [R2.64], RZ ;  /* 0x000000ff02007986 */ /* 0x0001e2000c101b24 */
[----:B------:R-:W-:Y:S01]  /*4af0*/  IMAD.MOV.U32 R17, RZ, RZ, R19 ;  /* 0x000000ffff117224 */ /* 0x000fe200078e0013 */
[----:B------:R-:W-:Y:S05]  /*4b00*/  BRA `(.L_x_7833) ;  /* 0x0000002000007947 */ /* 0x000fea0003800000 */
.L_x_7853:
[----:B------:R0:W-:Y:S01]  /*4b10*/  STG.E [R2.64], RZ ;  /* 0x000000ff02007986 */ /* 0x0001e2000c101924 */
[----:B------:R-:W-:-:S03]  /*4b20*/  IMAD.MOV.U32 R17, RZ, RZ, R19 ;  /* 0x000000ffff117224 */ /* 0x000fc600078e0013 */
.L_x_7833:
[----:B------:R-:W-:Y:S05]  /*4b30*/  BSYNC B6 ;  /* 0x0000000000067941 */ /* 0x000fea0003800000 */
.L_x_7832:
        /* <DEDUP_REMOVED lines=21> */
.L_x_7860:
[----:B------:R0:W-:Y:S01]  /*4c90*/  STG.E.U8 [R2.64], RZ ;  /* 0x000000ff02007986 */ /* 0x0001e2000c101124 */
[----:B------:R-:W-:Y:S05]  /*4ca0*/  BRA `(.L_x_7862) ;  /* 0x0000066000007947 */ /* 0x000fea0003800000 */
.L_x_7859:
        /* <DEDUP_REMOVED lines=8> */
.L_x_7864:
[----:B------:R0:W-:Y:S01]  /*4d30*/  STG.E [R2.64], RZ ;  /* 0x000000ff02007986 */ /* 0x0001e2000c101924 */
[----:B------:R-:W-:Y:S05]  /*4d40*/  BRA `(.L_x_7862) ;  /* 0x000005c000007947 */ /* 0x000fea0003800000 */
.L_x_7863:
[----:B------:R0:W-:Y:S01]  /*4d50*/  STG.E.U16 [R2.64], RZ ;  /* 0x000000ff02007986 */ /* 0x0001e2000c101524 */
[----:B------:R-:W-:Y:S05]  /*4d60*/  BRA `(.L_x_7862) ;  /* 0x000005a000007947 */ /* 0x000fea0003800000 */
.L_x_7858:
        /* <DEDUP_REMOVED lines=8> */
.L_x_7866:
[----:B------:R0:W-:Y:S01]  /*4df0*/  STG.E.U16 [R2.64], RZ ;  /* 0x000000ff02007986 */ /* 0x0001e2000c101524 */
[----:B------:R-:W-:Y:S05]  /*4e00*/  BRA `(.L_x_7862) ;  /* 0x0000050000007947 */ /* 0x000fea0003800000 */
.L_x_7865:
        /* <DEDUP_REMOVED lines=8> */
.L_x_7868:
[----:B------:R0:W-:Y:S01]  /*4e90*/  STG.E [R2.64], RZ ;  /* 0x000000ff02007986 */ /* 0x0001e2000c101924 */
[----:B------:R-:W-:Y:S05]  /*4ea0*/  BRA `(.L_x_7862) ;  /* 0x0000046000007947 */ /* 0x000fea0003800000 */
.L_x_7867:
[----:B------:R0:W-:Y:S01]  /*4eb0*/  STG.E.64 [R2.64], RZ ;  /* 0x000000ff02007986 */ /* 0x0001e2000c101b24 */
[----:B------:R-:W-:Y:S05]  /*4ec0*/  BRA `(.L_x_7862) ;  /* 0x0000044000007947 */ /* 0x000fea0003800000 */
.L_x_7857:
        /* <DEDUP_REMOVED lines=10> */
.L_x_7871:
[----:B------:R0:W-:Y:S01]  /*4f70*/  STG.E.128 [R2.64], RZ ;  /* 0x000000ff02007986 */ /* 0x0001e2000c101d24 */
[----:B------:R-:W-:Y:S05]  /*4f80*/  BRA `(.L_x_7862) ;  /* 0x0000038000007947 */ /* 0x000fea0003800000 */
.L_x_7870:
        /* <DEDUP_REMOVED lines=8> */
.L_x_7873:
[----:B------:R0:W-:Y:S01]  /*5010*/  STG.E.U8 [R2.64], RZ ;  /* 0x000000ff02007986 */ /* 0x0001e2000c101124 */
[----:B------:R-:W-:Y:S05]  /*5020*/  BRA `(.L_x_7862) ;  /* 0x000002e000007947 */ /* 0x000fea0003800000 */
.L_x_7872:
[----:B------:R0:W-:Y:S01]  /*5030*/  STG.E.U16 [R2.64], RZ ;  /* 0x000000ff02007986 */ /* 0x0001e2000c101524 */
[----:B------:R-:W-:Y:S05]  /*5040*/  BRA `(.L_x_7862) ;  /* 0x000002c000007947 */ /* 0x000fea0003800000 */
.L_x_7869:
        /* <DEDUP_REMOVED lines=10> */
.L_x_7876:
[----:B------:R0:W-:Y:S01]  /*50f0*/  STG.E.U8 [R2.64], RZ ;  /* 0x000000ff02007986 */ /* 0x0001e2000c101124 */
[----:B------:R-:W-:Y:S05]  /*5100*/  BRA `(.L_x_7862) ;  /* 0x0000020000007947 */ /* 0x000fea0003800000 */
.L_x_7875:
[----:B------:R0:W-:Y:S01]  /*5110*/  STG.E.U8 [R2.64], RZ ;  /* 0x000000ff02007986 */ /* 0x0001e2000c101124 */
[----:B------:R-:W-:Y:S05]  /*5120*/  BRA `(.L_x_7862) ;  /* 0x000001e000007947 */ /* 0x000fea0003800000 */
.L_x_7874:
[----:B------:R-:W-:-:S13]  /*5130*/  ISETP.NE.AND P0, PT, R0, 0x1c, PT ;  /* 0x0000001c0000780c */ /* 0x000fda0003f05270 */
[----:B------:R-:W-:Y:S05]  /*5140*/  @!P0 BRA `(.L_x_7877) ;  /* 0x000001b000008947 */ /* 0x000fea0003800000 */
[----:B------:R-:W-:-:S13]  /*5150*/  ISETP.NE.AND P0, PT, R0, 0x1d, PT ;  /* 0x0000001d0000780c */ /* 0x000fda0003f05270 */
[----:B------:R-:W-:Y:S05]  /*5160*/  @!P0 BRA `(.L_x_7878) ;  /* 0x0000017000008947 */ /* 0x000fea0003800000 */
[----:B------:R-:W-:-:S13]  /*5170*/  ISETP.NE.AND P0, PT, R0, 0x2c, PT ;  /* 0x0000002c0000780c */ /* 0x000fda0003f05270 */
[----:B------:R0:W-:Y:S01]  /*5180*/  @!P0 STG.E.U8 [R2.64], RZ ;  /* 0x000000ff02008986 */ /* 0x0001e2000c101124 */
[----:B------:R-:W-:Y:S05]  /*5190*/  @!P0 BRA `(.L_x_7862) ;  /* 0x0000017000008947 */ /* 0x000fea0003800000 */
.L_x_7861:
        /* <DEDUP_REMOVED lines=20> */
.L_x_7878:
[----:B------:R0:W-:Y:S01]  /*52e0*/  STG.E.64 [R2.64], RZ ;  /* 0x000000ff02007986 */ /* 0x0001e2000c101b24 */
[----:B------:R-:W-:Y:S05]  /*52f0*/  BRA `(.L_x_7862) ;  /* 0x0000001000007947 */ /* 0x000fea0003800000 */
.L_x_7877:
[----:B------:R0:W-:Y:S02]  /*5300*/  STG.E [R2.64], RZ ;  /* 0x000000ff02007986 */ /* 0x0001e4000c101924 */
.L_x_7862:
[----:B------:R-:W-:-:S04]  /*5310*/  IADD3 R17, R17, 0x80, RZ ;  /* 0x0000008011117810 */ /* 0x000fc80007ffe0ff */
[----:B------:R-:W-:-:S13]  /*5320*/  ISETP.GE.AND P0, PT, R17, R22, PT ;  /* 0x000000161100720c */ /* 0x000fda0003f06270 */
        /* <DEDUP_REMOVED lines=19> */
.L_x_7882:
[----:B------:R0:W-:Y:S01]  /*5460*/  STG.E.U8 [R2.64], RZ ;  /* 0x000000ff02007986 */ /* 0x0001e2000c101124 */
[----:B------:R-:W-:Y:S05]  /*5470*/  BRA `(.L_x_7884) ;  /* 0x0000066000007947 */ /* 0x000fea0003800000 */
.L_x_7881:
        /* <DEDUP_REMOVED lines=8> */
.L_x_7886:
[----:B------:R0:W-:Y:S01]  /*5500*/  STG.E [R2.64], RZ ;  /* 0x000000ff02007986 */ /* 0x0001e2000c101924 */
[----:B------:R-:W-:Y:S05]  /*5510*/  BRA `(.L_x_7884) ;  /* 0x000005c000007947 */ /* 0x000fea0003800000 */
.L_x_7885:
[----:B------:R0:W-:Y:S01]  /*5520*/  STG.E.U16 [R2.64], RZ ;  /* 0x000000ff02007986 */ /* 0x0001e2000c101524 */
[----:B------:R-:W-:Y:S05]  /*5530*/  BRA `(.L_x_7884) ;  /* 0x000005a000007947 */ /* 0x000fea0003800000 */
.L_x_7880:
        /* <DEDUP_REMOVED lines=8> */
.L_x_7888:
[----:B------:R0:W-:Y:S01]  /*55c0*/  STG.E.U16 [R2.64], RZ ;  /* 0x000000ff02007986 */ /* 0x0001e2000c101524 */
[----:B------:R-:W-:Y:S05]  /*55d0*/  BRA `(.L_x_7884) ;  /* 0x0000050000007947 */ /* 0x000fea0003800000 */
.L_x_7887:
        /* <DEDUP_REMOVED lines=8> */
.L_x_7890:
[----:B------:R0:W-:Y:S01]  /*5660*/  STG.E [R2.64], RZ ;  /* 0x000000ff02007986 */ /* 0x0001e2000c101924 */
[----:B------:R-:W-:Y:S05]  /*5670*/  BRA `(.L_x_7884) ;  /* 0x0000046000007947 */ /* 0x000fea0003800000 */
.L_x_7889:
[----:B------:R0:W-:Y:S01]  /*5680*/  STG.E.64 [R2.64], RZ ;  /* 0x000000ff02007986 */ /* 0x0001e2000c101b24 */
[----:B------:R-:W-:Y:S05]  /*5690*/  BRA `(.L_x_7884) ;  /* 0x0000044000007947 */ /* 0x000fea0003800000 */
.L_x_7879:
        /* <DEDUP_REMOVED lines=10> */
.L_x_7893:
[----:B------:R0:W-:Y:S01]  /*5740*/  STG.E.128 [R2.64], RZ ;  /* 0x000000ff02007986 */ /* 0x0001e2000c101d24 */
[----:B------:R-:W-:Y:S05]  /*5750*/  BRA `(.L_x_7884) ;  /* 0x0000038000007947 */ /* 0x000fea0003800000 */
.L_x_7892:
        /* <DEDUP_REMOVED lines=8> */
.L_x_7895:
[----:B------:R0:W-:Y:S01]  /*57e0*/  STG.E.U8 [R2.64], RZ ;  /* 0x000000ff02007986 */ /* 0x0001e2000c101124 */
[----:B------:R-:W-:Y:S05]  /*57f0*/  BRA `(.L_x_7884) ;  /* 0x000002e000007947 */ /* 0x000fea0003800000 */
.L_x_7894:
[----:B------:R0:W-:Y:S01]  /*5800*/  STG.E.U16 [R2.64], RZ ;  /* 0x000000ff02007986 */ /* 0x0001e2000c101524 */
[----:B------:R-:W-:Y:S05]  /*5810*/  BRA `(.L_x_7884) ;  /* 0x000002c000007947 */ /* 0x000fea0003800000 */
.L_x_7891:
        /* <DEDUP_REMOVED lines=10> */
.L_x_7898:
[----:B------:R0:W-:Y:S01]  /*58c0*/  STG.E.U8 [R2.64], RZ ;  /* 0x000000ff02007986 */ /* 0x0001e2000c101124 */
[----:B------:R-:W-:Y:S05]  /*58d0*/  BRA `(.L_x_7884) ;  /* 0x0000020000007947 */ /* 0x000fea0003800000 */
.L_x_7897:
[----:B------:R0:W-:Y:S01]  /*58e0*/  STG.E.U8 [R2.64], RZ ;  /* 0x000000ff02007986 */ /* 0x0001e2000c101124 */
[----:B------:R-:W-:Y:S05]  /*58f0*/  BRA `(.L_x_7884) ;  /* 0x000001e000007947 */ /* 0x000fea0003800000 */
.L_x_7896:
[----:B------:R-:W-:-:S13]  /*5900*/  ISETP.NE.AND P0, PT, R0, 0x1c, PT ;  /* 0x0000001c0000780c */ /* 0x000fda0003f05270 */
[----:B------:R-:W-:Y:S05]  /*5910*/  @!P0 BRA `(.L_x_7899) ;  /* 0x000001b000008947 */ /* 0x000fea0003800000 */
[----:B------:R-:W-:-:S13]  /*5920*/  ISETP.NE.AND P0, PT, R0, 0x1d, PT ;  /* 0x0000001d0000780c */ /* 0x000fda0003f05270 */
[----:B------:R-:W-:Y:S05]  /*5930*/  @!P0 BRA `(.L_x_7900) ;  /* 0x0000017000008947 */ /* 0x000fea0003800000 */
[----:B------:R-:W-:-:S13]  /*5940*/  ISETP.NE.AND P0, PT, R0, 0x2c, PT ;  /* 0x0000002c0000780c */ /* 0x000fda0003f05270 */
[----:B------:R0:W-:Y:S01]  /*5950*/  @!P0 STG.E.U8 [R2.64], RZ ;  /* 0x000000ff02008986 */ /* 0x0001e2000c101124 */
[----:B------:R-:W-:Y:S05]  /*5960*/  @!P0 BRA `(.L_x_7884) ;  /* 0x0000017000008947 */ /* 0x000fea0003800000 */
.L_x_7883:
        /* <DEDUP_REMOVED lines=20> */
.L_x_7900:
[----:B------:R0:W-:Y:S01]  /*5ab0*/  STG.E.64 [R2.64], RZ ;  /* 0x000000ff02007986 */ /* 0x0001e2000c101b24 */
[----:B------:R-:W-:Y:S05]  /*5ac0*/  BRA `(.L_x_7884) ;  /* 0x0000001000007947 */ /* 0x000fea0003800000 */
.L_x_7899:
[----:B------:R0:W-:Y:S02]  /*5ad0*/  STG.E [R2.64], RZ ;  /* 0x000000ff02007986 */ /* 0x0001e4000c101924 */
.L_x_7884:
[----:B------:R-:W-:Y:S02]  /*5ae0*/  IADD3 R17, R17, 0x80, RZ ;  /* 0x0000008011117810 */ /* 0x000fe40007ffe0ff */
.L_x_7856:
[----:B------:R-:W-:Y:S05]  /*5af0*/  BSYNC B6 ;  /* 0x0000000000067941 */ /* 0x000fea0003800000 */
.L_x_7855:
        /* <DEDUP_REMOVED lines=19> */
.L_x_7904:
[----:B------:R-:W-:Y:S01]  /*5c30*/  STG.E.U8 [R2.64], RZ ;  /* 0x000000ff02007986 */ /* 0x000fe2000c101124 */
[----:B------:R-:W-:Y:S05]  /*5c40*/  EXIT ;  /* 0x000000000000794d */ /* 0x000fea0003800000 */
.L_x_7903:
        /* <DEDUP_REMOVED lines=8> */
.L_x_7907:
[----:B------:R-:W-:Y:S01]  /*5cd0*/  STG.E [R2.64], RZ ;  /* 0x000000ff02007986 */ /* 0x000fe2000c101924 */
[----:B------:R-:W-:Y:S05]  /*5ce0*/  EXIT ;  /* 0x000000000000794d */ /* 0x000fea0003800000 */
.L_x_7906:
[----:B------:R-:W-:Y:S01]  /*5cf0*/  STG.E.U16 [R2.64], RZ ;  /* 0x000000ff02007986 */ /* 0x000fe2000c101524 */
[----:B------:R-:W-:Y:S05]  /*5d00*/  EXIT ;  /* 0x000000000000794d */ /* 0x000fea0003800000 */
.L_x_7902:
        /* <DEDUP_REMOVED lines=8> */
.L_x_7909:
[----:B------:R-:W-:Y:S01]  /*5d90*/  STG.E.U16 [R2.64], RZ ;  /* 0x000000ff02007986 */ /* 0x000fe2000c101524 */
[----:B------:R-:W-:Y:S05]  /*5da0*/  EXIT ;  /* 0x000000000000794d */ /* 0x000fea0003800000 */
.L_x_7908:
        /* <DEDUP_REMOVED lines=8> */
.L_x_7911:
[----:B------:R-:W-:Y:S01]  /*5e30*/  STG.E [R2.64], RZ ;  /* 0x000000ff02007986 */ /* 0x000fe2000c101924 */
[----:B------:R-:W-:Y:S05]  /*5e40*/  EXIT ;  /* 0x000000000000794d */ /* 0x000fea0003800000 */
.L_x_7910:
[----:B------:R-:W-:Y:S01]  /*5e50*/  STG.E.64 [R2.64], RZ ;  /* 0x000000ff02007986 */ /* 0x000fe2000c101b24 */
[----:B------:R-:W-:Y:S05]  /*5e60*/  EXIT ;  /* 0x000000000000794d */ /* 0x000fea0003800000 */
.L_x_7901:
        /* <DEDUP_REMOVED lines=10> */
.L_x_7914:
[----:B------:R-:W-:Y:S01]  /*5f10*/  STG.E.128 [R2.64], RZ ;  /* 0x000000ff02007986 */ /* 0x000fe2000c101d24 */
[----:B------:R-:W-:Y:S05]  /*5f20*/  EXIT ;  /* 0x000000000000794d */ /* 0x000fea0003800000 */
.L_x_7913:
        /* <DEDUP_REMOVED lines=8> */
.L_x_7916:
[----:B------:R-:W-:Y:S01]  /*5fb0*/  STG.E.U8 [R2.64], RZ ;  /* 0x000000ff02007986 */ /* 0x000fe2000c101124 */
[----:B------:R-:W-:Y:S05]  /*5fc0*/  EXIT ;  /* 0x000000000000794d */ /* 0x000fea0003800000 */
.L_x_7915:
[----:B------:R-:W-:Y:S01]  /*5fd0*/  STG.E.U16 [R2.64], RZ ;  /* 0x000000ff02007986 */ /* 0x000fe2000c101524 */
[----:B------:R-:W-:Y:S05]  /*5fe0*/  EXIT ;  /* 0x000000000000794d */ /* 0x000fea0003800000 */
.L_x_7912:
        /* <DEDUP_REMOVED lines=10> */
.L_x_7919:
[----:B------:R-:W-:Y:S01]  /*6090*/  STG.E.U8 [R2.64], RZ ;  /* 0x000000ff02007986 */ /* 0x000fe2000c101124 */
[----:B------:R-:W-:Y:S05]  /*60a0*/  EXIT ;  /* 0x000000000000794d */ /* 0x000fea0003800000 */
.L_x_7918:
[----:B------:R-:W-:Y:S01]  /*60b0*/  STG.E.U8 [R2.64], RZ ;  /* 0x000000ff02007986 */ /* 0x000fe2000c101124 */
[----:B------:R-:W-:Y:S05]  /*60c0*/  EXIT ;  /* 0x000000000000794d */ /* 0x000fea0003800000 */
.L_x_7917:
[----:B------:R-:W-:-:S13]  /*60d0*/  ISETP.NE.AND P0, PT, R0, 0x1c, PT ;  /* 0x0000001c0000780c */ /* 0x000fda0003f05270 */
[----:B------:R-:W-:Y:S05]  /*60e0*/  @!P0 BRA `(.L_x_7920) ;  /* 0x000001b000008947 */ /* 0x000fea0003800000 */
[----:B------:R-:W-:-:S13]  /*60f0*/  ISETP.NE.AND P0, PT, R0, 0x1d, PT ;  /* 0x0000001d0000780c */ /* 0x000fda0003f05270 */
[----:B------:R-:W-:Y:S05]  /*6100*/  @!P0 BRA `(.L_x_7921) ;  /* 0x0000017000008947 */ /* 0x000fea0003800000 */
[----:B------:R-:W-:-:S13]  /*6110*/  ISETP.NE.AND P0, PT, R0, 0x2c, PT ;  /* 0x0000002c0000780c */ /* 0x000fda0003f05270 */
[----:B------:R0:W-:Y:S01]  /*6120*/  @!P0 STG.E.U8 [R2.64], RZ ;  /* 0x000000ff02008986 */ /* 0x0001e2000c101124 */
[----:B------:R-:W-:Y:S05]  /*6130*/  @!P0 EXIT ;  /* 0x000000000000894d */ /* 0x000fea0003800000 */
.L_x_7905:
        /* <DEDUP_REMOVED lines=20> */
.L_x_7921:
[----:B------:R-:W-:Y:S01]  /*6280*/  STG.E.64 [R2.64], RZ ;  /* 0x000000ff02007986 */ /* 0x000fe2000c101b24 */
[----:B------:R-:W-:Y:S05]  /*6290*/  EXIT ;  /* 0x000000000000794d */ /* 0x000fea0003800000 */
.L_x_7920:
[----:B------:R-:W-:Y:S01]  /*62a0*/  STG.E [R2.64], RZ ;  /* 0x000000ff02007986 */ /* 0x000fe2000c101924 */
[----:B------:R-:W-:Y:S05]  /*62b0*/  EXIT ;  /* 0x000000000000794d */ /* 0x000fea0003800000 */
.L_x_7922:
        /* <DEDUP_REMOVED lines=12> */
.L_x_27362:


//--------------------- .text._ZN2at6native18elementwise_kernelILi128ELi2EZNS0_22gpu_kernel_impl_nocastIZZZNS0_67_GLOBAL__N__bb565c37_34_ValidateCompressedIndicesKernel_cu_33a4b88b42_validate_compressed_sparse_indices_kernelILNS3_8CDimNameE1ENS3_18CUDAKernelLauncherENS3_14EmptyVecKernelENS3_8DummyVecELm0EEEvRKNS_6TensorESB_lllENKUlvE0_clEvENKUlvE_clEvEUliE_EEvRNS_18TensorIteratorBaseERKT_EUliE_EEviT1_ --------------------------
	.section	.text._ZN2at6native18elementwise_kernelILi128ELi2EZNS0_22gpu_kernel_impl_nocastIZZZNS0_67_GLOBAL__N__bb565c37_34_ValidateCompressedIndicesKernel_cu_33a4b88b42_validate_compressed_sparse_indices_kernelILNS3_8CDimNameE1ENS3_18CUDAKernelLauncherENS3_14EmptyVecKernelENS3_8DummyVecELm0EEEvRKNS_6TensorESB_lllENKUlvE0_clEvENKUlvE_clEvEUliE_EEvRNS_18TensorIteratorBaseERKT_EUliE_EEviT1_,"ax",@progbits
	.sectioninfo	@"SHI_REGISTERS=24"
	.align	128
        .global         _ZN2at6native18elementwise_kernelILi128ELi2EZNS0_22gpu_kernel_impl_nocastIZZZNS0_67_GLOBAL__N__bb565c37_34_ValidateCompressedIndicesKernel_cu_33a4b88b42_validate_compressed_sparse_indices_kernelILNS3_8CDimNameE1ENS3_18CUDAKernelLauncherENS3_14EmptyVecKernelENS3_8DummyVecELm0EEEvRKNS_6TensorESB_lllENKUlvE0_clEvENKUlvE_clEvEUliE_EEvRNS_18TensorIteratorBaseERKT_EUliE_EEviT1_
        .type           _ZN2at6native18elementwise_kernelILi128ELi2EZNS0_22gpu_kernel_impl_nocastIZZZNS0_67_GLOBAL__N__bb565c37_34_ValidateCompressedIndicesKernel_cu_33a4b88b42_validate_compressed_sparse_indices_kernelILNS3_8CDimNameE1ENS3_18CUDAKernelLauncherENS3_14EmptyVecKernelENS3_8DummyVecELm0EEEvRKNS_6TensorESB_lllENKUlvE0_clEvENKUlvE_clEvEUliE_EEvRNS_18TensorIteratorBaseERKT_EUliE_EEviT1_,@function
        .size           _ZN2at6native18elementwise_kernelILi128ELi2EZNS0_22gpu_kernel_impl_nocastIZZZNS0_67_GLOBAL__N__bb565c37_34_ValidateCompressedIndicesKernel_cu_33a4b88b42_validate_compressed_sparse_indices_kernelILNS3_8CDimNameE1ENS3_18CUDAKernelLauncherENS3_14EmptyVecKernelENS3_8DummyVecELm0EEEvRKNS_6TensorESB_lllENKUlvE0_clEvENKUlvE_clEvEUliE_EEvRNS_18TensorIteratorBaseERKT_EUliE_EEviT1_,(.L_x_27363 - _ZN2at6native18elementwise_kernelILi128ELi2EZNS0_22gpu_kernel_impl_nocastIZZZNS0_67_GLOBAL__N__bb565c37_34_ValidateCompressedIndicesKernel_cu_33a4b88b42_validate_compressed_sparse_indices_kernelILNS3_8CDimNameE1ENS3_18CUDAKernelLauncherENS3_14EmptyVecKernelENS3_8DummyVecELm0EEEvRKNS_6TensorESB_lllENKUlvE0_clEvENKUlvE_clEvEUliE_EEvRNS_18TensorIteratorBaseERKT_EUliE_EEviT1_)
        .other          _ZN2at6native18elementwise_kernelILi128ELi2EZNS0_22gpu_kernel_impl_nocastIZZZNS0_67_GLOBAL__N__bb565c37_34_ValidateCompressedIndicesKernel_cu_33a4b88b42_validate_compressed_sparse_indices_kernelILNS3_8CDimNameE1ENS3_18CUDAKernelLauncherENS3_14EmptyVecKernelENS3_8DummyVecELm0EEEvRKNS_6TensorESB_lllENKUlvE0_clEvENKUlvE_clEvEUliE_EEvRNS_18TensorIteratorBaseERKT_EUliE_EEviT1_,@"STO_CUDA_ENTRY STV_DEFAULT"
_ZN2at6native18elementwise_kernelILi128ELi2EZNS0_22gpu_kernel_impl_nocastIZZZNS0_67_GLOBAL__N__bb565c37_34_ValidateCompressedIndicesKernel_cu_33a4b88b42_validate_compressed_sparse_indices_kernelILNS3_8CDimNameE1ENS3_18CUDAKernelLauncherENS3_14EmptyVecKernelENS3_8DummyVecELm0EEEvRKNS_6TensorESB_lllENKUlvE0_clEvENKUlvE_clEvEUliE_EEvRNS_18TensorIteratorBaseERKT_EUliE_EEviT1_:
.text._ZN2at6native18elementwise_kernelILi128ELi2EZNS0_22gpu_kernel_impl_nocastIZZZNS0_67_GLOBAL__N__bb565c37_34_ValidateCompressedIndicesKernel_cu_33a4b88b42_validate_compressed_sparse_indices_kernelILNS3_8CDimNameE1ENS3_18CUDAKernelLauncherENS3_14EmptyVecKernelENS3_8DummyVecELm0EEEvRKNS_6TensorESB_lllENKUlvE0_clEvENKUlvE_clEvEUliE_EEvRNS_18TensorIteratorBaseERKT_EUliE_EEviT1_:
        /* <DEDUP_REMOVED lines=12> */
[----:B------:R-:W-:Y:S02]  /*00c0*/  MOV R2, RZ ;  /* 0x000000ff00027202 */ /* 0x000fe40000000f00 */
[----:B------:R-:W-:Y:S02]  /*00d0*/  MOV R3, R5 ;  /* 0x0000000500037202 */ /* 0x000fe40000000f00 */
[----:B------:R-:W-:-:S03]  /*00e0*/  MOV R6, c[0x0][0x168] ;  /* 0x00005a0000067a02 */ /* 0x000fc60000000f00 */
[----:B------:R-:W-:Y:S01]  /*00f0*/  IMAD.HI.U32 R2, R5, c[0x0][0x170], R2 ;  /* 0x00005c0005027a27 */ /* 0x000fe200078e0002 */
[----:B------:R-:W-:-:S04]  /*0100*/  ISETP.NE.AND P0, PT, R6, 0x1, PT ;  /* 0x000000010600780c */ /* 0x000fc80003f05270 */
[----:B------:R-:W-:-:S05]  /*0110*/  SHF.R.U32.HI R3, RZ, c[0x0][0x174], R2 ;  /* 0x00005d00ff037a19 */ /* 0x000fca0000011602 */
[----:B------:R-:W-:-:S04]  /*0120*/  IMAD.MOV R0, RZ, RZ, -R3 ;  /* 0x000000ffff007224 */ /* 0x000fc800078e0a03 */
        /* <DEDUP_REMOVED lines=217> */
.L_x_7925:
[----:B------:R-:W-:-:S04]  /*0ec0*/  IADD3 R2, P0, R0, c[0x0][0x368], RZ ;  /* 0x0000da0000027a10 */ /* 0x000fc80007f1e0ff */
[----:B------:R-:W-:-:S05]  /*0ed0*/  IADD3.X R3, RZ, c[0x0][0x36c], RZ, P0, !PT ;  /* 0x0000db00ff037a10 */ /* 0x000fca00007fe4ff */
[----:B------:R-:W2:Y:S01]  /*0ee0*/  LDG.E R2, [R2.64] ;  /* 0x0000002402027981 */ /* 0x000ea2000c1e1900 */
[----:B------:R-:W-:Y:S01]  /*0ef0*/  ISETP.NE.U32.AND P0, PT, RZ, c[0x4][0x138], PT ;  /* 0x01004e00ff007a0c */ /* 0x000fe20003f05070 */
[----:B------:R-:W-:Y:S01]  /*0f00*/  BSSY B6, `(.L_x_7926) ;  /* 0x000001a000067945 */ /* 0x000fe20003800000 */
[----:B------:R-:W-:Y:S02]  /*0f10*/  IADD3 R16, P2, R16, c[0x0][0x360], RZ ;  /* 0x0000d80010107a10 */ /* 0x000fe40007f5e0ff */
[----:B------:R-:W-:Y:S02]  /*0f20*/  ISETP.NE.AND.EX P0, PT, RZ, c[0x4][0x13c], PT, P0 ;  /* 0x01004f00ff007a0c */ /* 0x000fe40003f05300 */
[----:B------:R-:W-:Y:S02]  /*0f30*/  IADD3.X R17, RZ, c[0x0][0x364], RZ, P2, !PT ;  /* 0x0000d900ff117a10 */ /* 0x000fe400017fe4ff */
[----:B--2---:R-:W-:-:S04]  /*0f40*/  ISETP.GE.AND P1, PT, R2, c[0x0][0x378], PT ;  /* 0x0000de0002007a0c */ /* 0x004fc80003f26270 */
[----:B------:R-:W-:-:S13]  /*0f50*/  ISETP.GE.AND P1, PT, R2, c[0x0][0x370], !P1 ;  /* 0x0000dc0002007a0c */ /* 0x000fda0004f26270 */
        /* <DEDUP_REMOVED lines=20> */
.L_x_7927:
[----:B------:R-:W-:Y:S05]  /*10a0*/  BSYNC B6 ;  /* 0x0000000000067941 */ /* 0x000fea0003800000 */
.L_x_7926:
[----:B------:R0:W-:Y:S01]  /*10b0*/  STG.E [R16.64], RZ ;  /* 0x000000ff10007986 */ /* 0x0001e2000c101924 */
[----:B------:R-:W-:-:S05]  /*10c0*/  IMAD R5, R19, 0x100, R18 ;  /* 0x0000010013057824 */ /* 0x000fca00078e0212 */
[----:B------:R-:W-:Y:S02]  /*10d0*/  IADD3 R5, R5, 0x80, RZ ;  /* 0x0000008005057810 */ /* 0x000fe40007ffe0ff */
.L_x_7924:
[----:B------:R-:W-:Y:S05]  /*10e0*/  BSYNC B7 ;  /* 0x0000000000077941 */ /* 0x000fea0003800000 */
.L_x_7923:
[----:B------:R-:W-:-:S13]  /*10f0*/  ISETP.GE.AND P0, PT, R5, c[0x0][0x160], PT ;  /* 0x0000580005007a0c */ /* 0x000fda0003f06270 */
[----:B------:R-:W-:Y:S05]  /*1100*/  @P0 EXIT ;  /* 0x000000000000094d */ /* 0x000fea0003800000 */
[----:B------:R-:W-:Y:S01]  /*1110*/  ISETP.NE.AND P0, PT, RZ, c[0x0][0x168], PT ;  /* 0x00005a00ff007a0c */ /* 0x000fe20003f05270 */
[----:B------:R-:W-:Y:S01]  /*1120*/  HFMA2.MMA R0, -RZ, RZ, 0, 0 ;  /* 0x00000000ff007435 */ /* 0x000fe200000001ff */
[----:B0-----:R-:W-:-:S11]  /*1130*/  MOV R16, RZ ;  /* 0x000000ff00107202 */ /* 0x001fd60000000f00 */
[----:B------:R-:W-:Y:S05]  /*1140*/  @!P0 BRA `(.L_x_7928) ;  /* 0x00000e1000008947 */ /* 0x000fea0003800000 */
[----:B------:R-:W-:Y:S01]  /*1150*/  MOV R2, RZ ;  /* 0x000000ff00027202 */ /* 0x000fe20000000f00 */
[----:B------:R-:W-:Y:S01]  /*1160*/  IMAD.MOV.U32 R3, RZ, RZ, R5 ;  /* 0x000000ffff037224 */ /* 0x000fe200078e0005 */
        /* <DEDUP_REMOVED lines=212> */
[----:B------:R-:W-:Y:S02]  /*1eb0*/  @P0 MOV R4, RZ ;  /* 0x000000ff00040202 */ /* 0x000fe40000000f00 */
[----:B------:R-:W-:-:S03]  /*1ec0*/  IADD3 R7, -R5, RZ, RZ ;  /* 0x000000ff05077210 */ /* 0x000fc60007ffe1ff */
        /* <DEDUP_REMOVED lines=9> */
.L_x_7928:
[----:B------:R-:W-:-:S04]  /*1f60*/  IADD3 R2, P0, R0, c[0x0][0x368], RZ ;  /* 0x0000da0000027a10 */ /* 0x000fc80007f1e0ff */
[----:B------:R-:W-:-:S05]  /*1f70*/  IADD3.X R3, RZ, c[0x0][0x36c], RZ, P0, !PT ;  /* 0x0000db00ff037a10 */ /* 0x000fca00007fe4ff */
[----:B------:R-:W2:Y:S01]  /*1f80*/  LDG.E R2, [R2.64] ;  /* 0x0000002402027981 */ /* 0x000ea2000c1e1900 */
[----:B------:R-:W-:Y:S01]  /*1f90*/  ISETP.NE.U32.AND P0, PT, RZ, c[0x4][0x138], PT ;  /* 0x01004e00ff007a0c */ /* 0x000fe20003f05070 */
[----:B------:R-:W-:Y:S01]  /*1fa0*/  BSSY B6, `(.L_x_7929) ;  /* 0x000001a000067945 */ /* 0x000fe20003800000 */
[----:B------:R-:W-:Y:S02]  /*1fb0*/  IADD3 R16, P2, R16, c[0x0][0x360], RZ ;  /* 0x0000d80010107a10 */ /* 0x000fe40007f5e0ff */
[----:B------:R-:W-:-:S03]  /*1fc0*/  ISETP.NE.AND.EX P0, PT, RZ, c[0x4][0x13c], PT, P0 ;  /* 0x01004f00ff007a0c */ /* 0x000fc60003f05300 */
[----:B------:R-:W-:Y:S01]  /*1fd0*/  IMAD.X R17, RZ, RZ, c[0x0][0x364], P2 ;  /* 0x0000d900ff117624 */ /* 0x000fe200010e06ff */
[----:B--2---:R-:W-:-:S04]  /*1fe0*/  ISETP.GE.AND P1, PT, R2, c[0x0][0x378], PT ;  /* 0x0000de0002007a0c */ /* 0x004fc80003f26270 */
        /* <DEDUP_REMOVED lines=21> */
.L_x_7930:
[----:B------:R-:W-:Y:S05]  /*2140*/  BSYNC B6 ;  /* 0x0000000000067941 */ /* 0x000fea0003800000 */
.L_x_7929:
[----:B------:R-:W-:Y:S01]  /*2150*/  STG.E [R16.64], RZ ;  /* 0x000000ff10007986 */ /* 0x000fe2000c101924 */
[----:B------:R-:W-:Y:S05]  /*2160*/  EXIT ;  /* 0x000000000000794d */ /* 0x000fea0003800000 */
.L_x_7931:
        /* <DEDUP_REMOVED lines=9> */
.L_x_27363:


//--------------------- .text._ZN2at6native27unrolled_elementwise_kernelIZZZNS0_67_GLOBAL__N__bb565c37_34_ValidateCompressedIndicesKernel_cu_33a4b88b42_validate_compressed_sparse_indices_kernelILNS2_8CDimNameE1ENS2_18CUDAKernelLauncherENS2_14EmptyVecKernelENS2_8DummyVecELm0EEEvRKNS_6TensorESA_lllENKUlvE0_clEvENKUlvE_clEvEUliE_St5arrayIPcLm2EELi4E23TrivialOffsetCalculatorILi1EjESI_NS0_6memory15LoadWithoutCastENSJ_16StoreWithoutCastEEEviT_T0_T2_T3_T4_T5_ --------------------------
	.section	.text._ZN2at6native27unrolled_elementwise_kernelIZZZNS0_67_GLOBAL__N__bb565c37_34_ValidateCompressedIndicesKernel_cu_33a4b88b42_validate_compressed_sparse_indices_kernelILNS2_8CDimNameE1ENS2_18CUDAKernelLauncherENS2_14EmptyVecKernelENS2_8DummyVecELm0EEEvRKNS_6TensorESA_lllENKUlvE0_clEvENKUlvE_clEvEUliE_St5arrayIPcLm2EELi4E23TrivialOffsetCalculatorILi1EjESI_NS0_6memory15LoadWithoutCastENSJ_16StoreWithoutCastEEEviT_T0_T2_T3_T4_T5_,"ax",@progbits
	.sectioninfo	@"SHI_REGISTERS=26"
	.align	128
        .global         _ZN2at6native27unrolled_elementwise_kernelIZZZNS0_67_GLOBAL__N__bb565c37_34_ValidateCompressedIndicesKernel_cu_33a4b88b42_validate_compressed_sparse_indices_kernelILNS2_8CDimNameE1ENS2_18CUDAKernelLauncherENS2_14EmptyVecKernelENS2_8DummyVecELm0EEEvRKNS_6TensorESA_lllENKUlvE0_clEvENKUlvE_clEvEUliE_St5arrayIPcLm2EELi4E23TrivialOffsetCalculatorILi1EjESI_NS0_6memory15LoadWithoutCastENSJ_16StoreWithoutCastEEEviT_T0_T2_T3_T4_T5_
        .type           _ZN2at6native27unrolled_elementwise_kernelIZZZNS0_67_GLOBAL__N__bb565c37_34_ValidateCompressedIndicesKernel_cu_33a4b88b42_validate_compressed_sparse_indices_kernelILNS2_8CDimNameE1ENS2_18CUDAKernelLauncherENS2_14EmptyVecKernelENS2_8DummyVecELm0EEEvRKNS_6TensorESA_lllENKUlvE0_clEvENKUlvE_clEvEUliE_St5arrayIPcLm2EELi4E23TrivialOffsetCalculatorILi1EjESI_NS0_6memory15LoadWithoutCastENSJ_16StoreWithoutCastEEEviT_T0_T2_T3_T4_T5_,@function
        .size           _ZN2at6native27unrolled_elementwise_kernelIZZZNS0_67_GLOBAL__N__bb565c37_34_ValidateCompressedIndicesKernel_cu_33a4b88b42_validate_compressed_sparse_indices_kernelILNS2_8CDimNameE1ENS2_18CUDAKernelLauncherENS2_14EmptyVecKernelENS2_8DummyVecELm0EEEvRKNS_6TensorESA_lllENKUlvE0_clEvENKUlvE_clEvEUliE_St5arrayIPcLm2EELi4E23TrivialOffsetCalculatorILi1EjESI_NS0_6memory15LoadWithoutCastENSJ_16StoreWithoutCastEEEviT_T0_T2_T3_T4_T5_,(.L_x_27364 - _ZN2at6native27unrolled_elementwise_kernelIZZZNS0_67_GLOBAL__N__bb565c37_34_ValidateCompressedIndicesKernel_cu_33a4b88b42_validate_compressed_sparse_indices_kernelILNS2_8CDimNameE1ENS2_18CUDAKernelLauncherENS2_14EmptyVecKernelENS2_8DummyVecELm0EEEvRKNS_6TensorESA_lllENKUlvE0_clEvENKUlvE_clEvEUliE_St5arrayIPcLm2EELi4E23TrivialOffsetCalculatorILi1EjESI_NS0_6memory15LoadWithoutCastENSJ_16StoreWithoutCastEEEviT_T0_T2_T3_T4_T5_)
        .other          _ZN2at6native27unrolled_elementwise_kernelIZZZNS0_67_GLOBAL__N__bb565c37_34_ValidateCompressedIndicesKernel_cu_33a4b88b42_validate_compressed_sparse_indices_kernelILNS2_8CDimNameE1ENS2_18CUDAKernelLauncherENS2_14EmptyVecKernelENS2_8DummyVecELm0EEEvRKNS_6TensorESA_lllENKUlvE0_clEvENKUlvE_clEvEUliE_St5arrayIPcLm2EELi4E23TrivialOffsetCalculatorILi1EjESI_NS0_6memory15LoadWithoutCastENSJ_16StoreWithoutCastEEEviT_T0_T2_T3_T4_T5_,@"STO_CUDA_ENTRY STV_DEFAULT"
_ZN2at6native27unrolled_elementwise_kernelIZZZNS0_67_GLOBAL__N__bb565c37_34_ValidateCompressedIndicesKernel_cu_33a4b88b42_validate_compressed_sparse_indices_kernelILNS2_8CDimNameE1ENS2_18CUDAKernelLauncherENS2_14EmptyVecKernelENS2_8DummyVecELm0EEEvRKNS_6TensorESA_lllENKUlvE0_clEvENKUlvE_clEvEUliE_St5arrayIPcLm2EELi4E23TrivialOffsetCalculatorILi1EjESI_NS0_6memory15LoadWithoutCastENSJ_16StoreWithoutCastEEEviT_T0_T2_T3_T4_T5_:
.text._ZN2at6native27unrolled_elementwise_kernelIZZZNS0_67_GLOBAL__N__bb565c37_34_ValidateCompressedIndicesKernel_cu_33a4b88b42_validate_compressed_sparse_indices_kernelILNS2_8CDimNameE1ENS2_18CUDAKernelLauncherENS2_14EmptyVecKernelENS2_8DummyVecELm0EEEvRKNS_6TensorESA_lllENKUlvE0_clEvENKUlvE_clEvEUliE_St5arrayIPcLm2EELi4E23TrivialOffsetCalculatorILi1EjESI_NS0_6memory15LoadWithoutCastENSJ_16StoreWithoutCastEEEviT_T0_T2_T3_T4_T5_:
[----:B------:R-:W-:Y:S02]  /*0000*/  IMAD.MOV.U32 R1, RZ, RZ, c[0x0][0x28] ;  /* 0x00000a00ff017624 */ /* 0x000fe400078e00ff */
[----:B------:R-:W0:Y:S01]  /*0010*/  S2R R18, SR_CTAID.X ;  /* 0x0000000000127919 */ /* 0x000e220000002500 */
[----:B------:R-:W-:Y:S01]  /*0020*/  IMAD.MOV.U32 R19, RZ, RZ, -0x200 ;  /* 0xfffffe00ff137424 */ /* 0x000fe200078e00ff */
[----:B------:R-:W-:Y:S01]  /*0030*/  ULDC.64 UR36, c[0x0][0x118] ;  /* 0x0000460000247ab9 */ /* 0x000fe20000000a00 */
[----:B------:R-:W-:Y:S01]  /*0040*/  IMAD.MOV.U32 R8, RZ, RZ, RZ ;  /* 0x000000ffff087224 */ /* 0x000fe200078e00ff */
        /* <DEDUP_REMOVED lines=10> */
[----:B------:R0:W2:Y:S07]  /*00f0*/  @!P1 LDG.E R8, [R2.64] ;  /* 0x0000002402089981 */ /* 0x0000ae000c1e1900 */
[----:B------:R-:W-:Y:S01]  /*0100*/  @!P0 IMAD R4, R18, 0x200, R5 ;  /* 0x0000020012048824 */ /* 0x000fe200078e0205 */
[----:B------:R-:W-:-:S04]  /*0110*/  @!P0 IADD3 R5, R5, 0x80, RZ ;  /* 0x0000008005058810 */ /* 0x000fc80007ffe0ff */
[----:B------:R-:W-:-:S13]  /*0120*/  ISETP.GE.AND P2, PT, R5, R19, PT ;  /* 0x000000130500720c */ /* 0x000fda0003f46270 */
[----:B------:R-:W-:Y:S01]  /*0130*/  @!P2 IMAD R6, R18, 0x200, R5 ;  /* 0x000002001206a824 */ /* 0x000fe200078e0205 */
[----:B------:R-:W-:-:S04]  /*0140*/  @!P2 IADD3 R5, R5, 0x80, RZ ;  /* 0x000000800505a810 */ /* 0x000fc80007ffe0ff */
[----:B------:R-:W-:Y:S01]  /*0150*/  ISETP.GE.AND P1, PT, R5, R19, PT ;  /* 0x000000130500720c */ /* 0x000fe20003f26270 */
[----:B------:R-:W-:Y:S02]  /*0160*/  @!P0 IMAD.MOV.U32 R7, RZ, RZ, 0x4 ;  /* 0x00000004ff078424 */ /* 0x000fe400078e00ff */
[----:B------:R-:W-:Y:S02]  /*0170*/  @!P2 IMAD.MOV.U32 R9, RZ, RZ, 0x4 ;  /* 0x00000004ff09a424 */ /* 0x000fe400078e00ff */
[----:B------:R-:W-:-:S08]  /*0180*/  IMAD.MOV.U32 R23, RZ, RZ, RZ ;  /* 0x000000ffff177224 */ /* 0x000fd000078e00ff */
[----:B------:R-:W-:Y:S02]  /*0190*/  @!P1 IMAD R0, R18, 0x200, R5 ;  /* 0x0000020012009824 */ /* 0x000fe400078e0205 */
[----:B------:R-:W-:-:S04]  /*01a0*/  @!P0 IMAD.WIDE.U32 R4, R4, R7, c[0x0][0x188] ;  /* 0x0000620004048625 */ /* 0x000fc800078e0007 */
[----:B------:R-:W-:-:S05]  /*01b0*/  @!P2 IMAD.WIDE.U32 R6, R6, R9, c[0x0][0x188] ;  /* 0x000062000606a625 */ /* 0x000fca00078e0009 */
[----:B------:R1:W5:Y:S01]  /*01c0*/  @!P2 LDG.E R23, [R6.64] ;  /* 0x000000240617a981 */ /* 0x000362000c1e1900 */
[----:B------:R-:W-:Y:S01]  /*01d0*/  CS2R R16, SRZ ;  /* 0x0000000000107805 */ /* 0x000fe2000001ff00 */
[----:B------:R-:W-:-:S04]  /*01e0*/  @!P1 IMAD.MOV.U32 R11, RZ, RZ, 0x4 ;  /* 0x00000004ff0b9424 */ /* 0x000fc800078e00ff */
[----:B0-----:R-:W-:Y:S01]  /*01f0*/  @!P1 IMAD.WIDE.U32 R2, R0, R11, c[0x0][0x188] ;  /* 0x0000620000029625 */ /* 0x001fe200078e000b */
[----:B------:R1:W5:Y:S04]  /*0200*/  @!P0 LDG.E R16, [R4.64] ;  /* 0x0000002404108981 */ /* 0x000368000c1e1900 */
[----:B------:R1:W5:Y:S01]  /*0210*/  @!P1 LDG.E R17, [R2.64] ;  /* 0x0000002402119981 */ /* 0x000362000c1e1900 */
[----:B------:R-:W-:Y:S01]  /*0220*/  ISETP.NE.U32.AND P1, PT, RZ, c[0x4][0x138], PT ;  /* 0x01004e00ff007a0c */ /* 0x000fe20003f25070 */
[----:B------:R-:W-:Y:S01]  /*0230*/  BSSY B6, `(.L_x_7932) ;  /* 0x0000019000067945 */ /* 0x000fe20003800000 */
[----:B--2---:R-:W-:-:S04]  /*0240*/  ISETP.GE.AND P0, PT, R8, c[0x0][0x170], PT ;  /* 0x00005c0008007a0c */ /* 0x004fc80003f06270 */
[----:B------:R-:W-:-:S04]  /*0250*/  ISETP.GE.AND P0, PT, R8, c[0x0][0x168], !P0 ;  /* 0x00005a0008007a0c */ /* 0x000fc80004706270 */
        /* <DEDUP_REMOVED lines=22> */
.L_x_7933:
[----:B-1----:R-:W-:Y:S05]  /*03c0*/  BSYNC B6 ;  /* 0x0000000000067941 */ /* 0x002fea0003800000 */
.L_x_7932:
[C---:B-----5:R-:W-:Y:S01]  /*03d0*/  ISETP.GE.AND P0, PT, R16.reuse, c[0x0][0x170], PT ;  /* 0x00005c0010007a0c */ /* 0x060fe20003f06270 */
        /* <DEDUP_REMOVED lines=18> */
[----:B------:R-:W-:-:S05]  /*0500*/  LEPC R14 ;  /* 0x00000000000e734e */ /* 0x000fca0000000000 */
[----:B------:R-:W-:Y:S02]  /*0510*/  MOV R9, 0x580 ;  /* 0x0000058000097802 */ /* 0x000fe40000000f00 */
[----:B------:R-:W-:Y:S02]  /*0520*/  MOV R20, 0x500 ;  /* 0x0000050000147802 */ /* 0x000fe40000000f00 */
[----:B------:R-:W-:Y:S02]  /*0530*/  MOV R21, 0x0 ;  /* 0x0000000000157802 */ /* 0x000fe40000000f00 */
[----:B------:R-:W-:Y:S02]  /*0540*/  MOV R0, 0x0 ;  /* 0x0000000000007802 */ /* 0x000fe40000000f00 */
[----:B------:R-:W-:-:S04]  /*0550*/  IADD3 R20, P0, P1, -R20, R9, R14 ;  /* 0x0000000914147210 */ /* 0x000fc8000791e10e */
[----:B------:R-:W-:-:S04]  /*0560*/  IADD3.X R21, ~R0, R21, R15, P0, P1 ;  /* 0x0000001500157210 */ /* 0x000fc800007e250f */
[----:B0-----:R-:W-:Y:S05]  /*0570*/  CALL.ABS.NOINC R2 ;  /* 0x0000000002007343 */ /* 0x001fea0003c00000 */
.L_x_7935:
[----:B------:R-:W-:Y:S05]  /*0580*/  BSYNC B6 ;  /* 0x0000000000067941 */ /* 0x000fea0003800000 */
.L_x_7934:
[C---:B------:R-:W-:Y:S01]  /*0590*/  ISETP.GE.AND P0, PT, R23.reuse, c[0x0][0x170], PT ;  /* 0x00005c0017007a0c */ /* 0x040fe20003f06270 */
        /* <DEDUP_REMOVED lines=26> */
.L_x_7937:
[----:B------:R-:W-:Y:S05]  /*0740*/  BSYNC B6 ;  /* 0x0000000000067941 */ /* 0x000fea0003800000 */
.L_x_7936:
        /* <DEDUP_REMOVED lines=27> */
.L_x_7939:
[----:B------:R-:W-:Y:S05]  /*0900*/  BSYNC B6 ;  /* 0x0000000000067941 */ /* 0x000fea0003800000 */
.L_x_7938:
        /* <DEDUP_REMOVED lines=8> */
[----:B------:R0:W-:Y:S03]  /*0990*/  @!P6 STG.E [R2.64], RZ ;  /* 0x000000ff0200e986 */ /* 0x0001e6000c101924 */
[----:B------:R-:W-:Y:S05]  /*09a0*/  @P0 BRA `(.L_x_7941) ;  /* 0x000000a000000947 */ /* 0x000fea0003800000 */
[----:B0-----:R-:W-:Y:S01]  /*09b0*/  IMAD R2, R18, 0x200, R22 ;  /* 0x0000020012027824 */ /* 0x001fe200078e0216 */
[----:B------:R-:W-:Y:S01]  /*09c0*/  IADD3 R22, R22, 0x80, RZ ;  /* 0x0000008016167810 */ /* 0x000fe20007ffe0ff */
[----:B------:R-:W-:-:S03]  /*09d0*/  IMAD.MOV.U32 R5, RZ, RZ, 0x4 ;  /* 0x00000004ff057424 */ /* 0x000fc600078e00ff */
[----:B------:R-:W-:Y:S01]  /*09e0*/  ISETP.GE.AND P0, PT, R22, R19, PT ;  /* 0x000000131600720c */ /* 0x000fe20003f06270 */
[----:B------:R-:W-:-:S05]  /*09f0*/  IMAD.WIDE.U32 R2, R2, R5, c[0x0][0x180] ;  /* 0x0000600002027625 */ /* 0x000fca00078e0005 */
[----:B------:R0:W-:Y:S07]  /*0a00*/  STG.E [R2.64], RZ ;  /* 0x000000ff02007986 */ /* 0x0001ee000c101924 */
[----:B------:R-:W-:Y:S01]  /*0a10*/  @!P0 IMAD R4, R18, 0x200, R22 ;  /* 0x0000020012048824 */ /* 0x000fe200078e0216 */
[----:B------:R-:W-:-:S03]  /*0a20*/  @!P0 IADD3 R22, R22, 0x80, RZ ;  /* 0x0000008016168810 */ /* 0x000fc60007ffe0ff */
[----:B------:R-:W-:-:S05]  /*0a30*/  @!P0 IMAD.WIDE.U32 R4, R4, R5, c[0x0][0x180] ;  /* 0x0000600004048625 */ /* 0x000fca00078e0005 */
[----:B------:R0:W-:Y:S02]  /*0a40*/  @!P0 STG.E [R4.64], RZ ;  /* 0x000000ff04008986 */ /* 0x0001e4000c101924 */
.L_x_7941:
[----:B------:R-:W-:Y:S05]  /*0a50*/  BSYNC B0 ;  /* 0x0000000000007941 */ /* 0x000fea0003800000 */
.L_x_7940:
[----:B------:R-:W-:-:S13]  /*0a60*/  ISETP.GE.AND P0, PT, R22, R19, PT ;  /* 0x000000131600720c */ /* 0x000fda0003f06270 */
[----:B------:R-:W-:Y:S05]  /*0a70*/  @P0 EXIT ;  /* 0x000000000000094d */ /* 0x000fea0003800000 */
[----:B0-----:R-:W-:Y:S02]  /*0a80*/  IMAD R2, R18, 0x200, R22 ;  /* 0x0000020012027824 */ /* 0x001fe400078e0216 */
[----:B------:R-:W-:-:S04]  /*0a90*/  IMAD.MOV.U32 R3, RZ, RZ, 0x4 ;  /* 0x00000004ff037424 */ /* 0x000fc800078e00ff */
[----:B------:R-:W-:-:S05]  /*0aa0*/  IMAD.WIDE.U32 R2, R2, R3, c[0x0][0x180] ;  /* 0x0000600002027625 */ /* 0x000fca00078e0003 */
[----:B------:R-:W-:Y:S01]  /*0ab0*/  STG.E [R2.64], RZ ;  /* 0x000000ff02007986 */ /* 0x000fe2000c101924 */
[----:B------:R-:W-:Y:S05]  /*0ac0*/  EXIT ;  /* 0x000000000000794d */ /* 0x000fea0003800000 */
.L_x_7942:
        /* <DEDUP_REMOVED lines=11> */
.L_x_27364:


//--------------------- .text._ZN2at6native29vectorized_elementwise_kernelILi2EZZZNS0_67_GLOBAL__N__bb565c37_34_ValidateCompressedIndicesKernel_cu_33a4b88b42_validate_compressed_sparse_indices_kernelILNS2_8CDimNameE1ENS2_18CUDAKernelLauncherENS2_14EmptyVecKernelENS2_8DummyVecELm0EEEvRKNS_6TensorESA_lllENKUlvE0_clEvENKUlvE_clEvEUliE_St5arrayIPcLm2EEEEviT0_T1_ --------------------------
	.section	.text._ZN2at6native29vectorized_elementwise_kernelILi2EZZZNS0_67_GLOBAL__N__bb565c37_34_ValidateCompressedIndicesKernel_cu_33a4b88b42_validate_compressed_sparse_indices_kernelILNS2_8CDimNameE1ENS2_18CUDAKernelLauncherENS2_14EmptyVecKernelENS2_8DummyVecELm0EEEvRKNS_6TensorESA_lllENKUlvE0_clEvENKUlvE_clEvEUliE_St5arrayIPcLm2EEEEviT0_T1_,"ax",@progbits
	.sectioninfo	@"SHI_REGISTERS=31"
	.align	128
        .global         _ZN2at6native29vectorized_elementwise_kernelILi2EZZZNS0_67_GLOBAL__N__bb565c37_34_ValidateCompressedIndicesKernel_cu_33a4b88b42_validate_compressed_sparse_indices_kernelILNS2_8CDimNameE1ENS2_18CUDAKernelLauncherENS2_14EmptyVecKernelENS2_8DummyVecELm0EEEvRKNS_6TensorESA_lllENKUlvE0_clEvENKUlvE_clEvEUliE_St5arrayIPcLm2EEEEviT0_T1_
        .type           _ZN2at6native29vectorized_elementwise_kernelILi2EZZZNS0_67_GLOBAL__N__bb565c37_34_ValidateCompressedIndicesKernel_cu_33a4b88b42_validate_compressed_sparse_indices_kernelILNS2_8CDimNameE1ENS2_18CUDAKernelLauncherENS2_14EmptyVecKernelENS2_8DummyVecELm0EEEvRKNS_6TensorESA_lllENKUlvE0_clEvENKUlvE_clEvEUliE_St5arrayIPcLm2EEEEviT0_T1_,@function
        .size           _ZN2at6native29vectorized_elementwise_kernelILi2EZZZNS0_67_GLOBAL__N__bb565c37_34_ValidateCompressedIndicesKernel_cu_33a4b88b42_validate_compressed_sparse_indices_kernelILNS2_8CDimNameE1ENS2_18CUDAKernelLauncherENS2_14EmptyVecKernelENS2_8DummyVecELm0EEEvRKNS_6TensorESA_lllENKUlvE0_clEvENKUlvE_clEvEUliE_St5arrayIPcLm2EEEEviT0_T1_,(.L_x_27365 - _ZN2at6native29vectorized_elementwise_kernelILi2EZZZNS0_67_GLOBAL__N__bb565c37_34_ValidateCompressedIndicesKernel_cu_33a4b88b42_validate_compressed_sparse_indices_kernelILNS2_8CDimNameE1ENS2_18CUDAKernelLauncherENS2_14EmptyVecKernelENS2_8DummyVecELm0EEEvRKNS_6TensorESA_lllENKUlvE0_clEvENKUlvE_clEvEUliE_St5arrayIPcLm2EEEEviT0_T1_)
        .other          _ZN2at6native29vectorized_elementwise_kernelILi2EZZZNS0_67_GLOBAL__N__bb565c37_34_ValidateCompressedIndicesKernel_cu_33a4b88b42_validate_compressed_sparse_indices_kernelILNS2_8CDimNameE1ENS2_18CUDAKernelLauncherENS2_14EmptyVecKernelENS2_8DummyVecELm0EEEvRKNS_6TensorESA_lllENKUlvE0_clEvENKUlvE_clEvEUliE_St5arrayIPcLm2EEEEviT0_T1_,@"STO_CUDA_ENTRY STV_DEFAULT"
_ZN2at6native29vectorized_elementwise_kernelILi2EZZZNS0_67_GLOBAL__N__bb565c37_34_ValidateCompressedIndicesKernel_cu_33a4b88b42_validate_compressed_sparse_indices_kernelILNS2_8CDimNameE1ENS2_18CUDAKernelLauncherENS2_14EmptyVecKernelENS2_8DummyVecELm0EEEvRKNS_6TensorESA_lllENKUlvE0_clEvENKUlvE_clEvEUliE_St5arrayIPcLm2EEEEviT0_T1_:
.text._ZN2at6native29vectorized_elementwise_kernelILi2EZZZNS0_67_GLOBAL__N__bb565c37_34_ValidateCompressedIndicesKernel_cu_33a4b88b42_validate_compressed_sparse_indices_kernelILNS2_8CDimNameE1ENS2_18CUDAKernelLauncherENS2_14EmptyVecKernelENS2_8DummyVecELm0EEEvRKNS_6TensorESA_lllENKUlvE0_clEvENKUlvE_clEvEUliE_St5arrayIPcLm2EEEEviT0_T1_:
        /* <DEDUP_REMOVED lines=11> */
[----:B------:R-:W2:Y:S04]  /*00b0*/  LDG.E.64 R26, [R2.64] ;  /* 0x00000024021a7981 */ /* 0x000ea8000c1e1b00 */
[----:B------:R0:W5:Y:S04]  /*00c0*/  LDG.E.64 R24, [R2.64+0x400] ;  /* 0x0004002402187981 */ /* 0x000168000c1e1b00 */
[----:B------:R0:W5:Y:S04]  /*00d0*/  LDG.E.64 R22, [R2.64+0x800] ;  /* 0x0008002402167981 */ /* 0x000168000c1e1b00 */
[----:B------:R0:W5:Y:S01]  /*00e0*/  LDG.E.64 R18, [R2.64+0xc00] ;  /* 0x000c002402127981 */ /* 0x000162000c1e1b00 */
[----:B------:R-:W-:Y:S01]  /*00f0*/  ISETP.NE.U32.AND P1, PT, RZ, c[0x4][0x138], PT ;  /* 0x01004e00ff007a0c */ /* 0x000fe20003f25070 */
[----:B------:R-:W-:Y:S03]  /*0100*/  BSSY B6, `(.L_x_7944) ;  /* 0x0000018000067945 */ /* 0x000fe60003800000 */
[----:B------:R-:W-:-:S02]  /*0110*/  ISETP.NE.AND.EX P1, PT, RZ, c[0x4][0x13c], PT, P1 ;  /* 0x01004f00ff007a0c */ /* 0x000fc40003f25310 */
[----:B--2---:R-:W-:-:S04]  /*0120*/  ISETP.GE.AND P0, PT, R26, c[0x0][0x170], PT ;  /* 0x00005c001a007a0c */ /* 0x004fc80003f06270 */
[----:B------:R-:W-:-:S13]  /*0130*/  ISETP.GE.AND P0, PT, R26, c[0x0][0x168], !P0 ;  /* 0x00005a001a007a0c */ /* 0x000fda0004706270 */
        /* <DEDUP_REMOVED lines=20> */
.L_x_7945:
[----:B0-----:R-:W-:Y:S05]  /*0280*/  BSYNC B6 ;  /* 0x0000000000067941 */ /* 0x001fea0003800000 */
.L_x_7944:
[C---:B------:R-:W-:Y:S01]  /*0290*/  ISETP.GE.AND P0, PT, R27.reuse, c[0x0][0x170], PT ;  /* 0x00005c001b007a0c */ /* 0x040fe20003f06270 */
        /* <DEDUP_REMOVED lines=24> */
.L_x_7947:
[----:B------:R-:W-:Y:S05]  /*0420*/  BSYNC B6 ;  /* 0x0000000000067941 */ /* 0x000fea0003800000 */
.L_x_7946:
[C---:B-----5:R-:W-:Y:S01]  /*0430*/  ISETP.GE.AND P0, PT, R24.reuse, c[0x0][0x170], PT ;  /* 0x00005c0018007a0c */ /* 0x060fe20003f06270 */
        /* <DEDUP_REMOVED lines=24> */
.L_x_7949:
[----:B------:R-:W-:Y:S05]  /*05c0*/  BSYNC B6 ;  /* 0x0000000000067941 */ /* 0x000fea0003800000 */
.L_x_7948:
        /* <DEDUP_REMOVED lines=25> */
.L_x_7951:
[----:B------:R-:W-:Y:S05]  /*0760*/  BSYNC B6 ;  /* 0x0000000000067941 */ /* 0x000fea0003800000 */
.L_x_7950:
        /* <DEDUP_REMOVED lines=25> */
.L_x_7953:
[----:B------:R-:W-:Y:S05]  /*0900*/  BSYNC B6 ;  /* 0x0000000000067941 */ /* 0x000fea0003800000 */
.L_x_7952:
        /* <DEDUP_REMOVED lines=25> */
.L_x_7955:
[----:B------:R-:W-:Y:S05]  /*0aa0*/  BSYNC B6 ;  /* 0x0000000000067941 */ /* 0x000fea0003800000 */
.L_x_7954:
        /* <DEDUP_REMOVED lines=25> */
.L_x_7957:
[----:B------:R-:W-:Y:S05]  /*0c40*/  BSYNC B6 ;  /* 0x0000000000067941 */ /* 0x000fea0003800000 */
.L_x_7956:
        /* <DEDUP_REMOVED lines=25> */
.L_x_7959:
[----:B------:R-:W-:Y:S05]  /*0de0*/  BSYNC B6 ;  /* 0x0000000000067941 */ /* 0x000fea0003800000 */
.L_x_7958:
[----:B------:R-:W-:-:S04]  /*0df0*/  IMAD.MOV.U32 R3, RZ, RZ, 0x4 ;  /* 0x00000004ff037424 */ /* 0x000fc800078e00ff */
[----:B------:R-:W-:-:S06]  /*0e00*/  IMAD.WIDE.U32 R2, R16, R3, c[0x0][0x180] ;  /* 0x0000600010027625 */ /* 0x000fcc00078e0003 */
[----:B------:R-:W-:-:S05]  /*0e10*/  IMAD.WIDE R2, R17, 0x8, R2 ;  /* 0x0000000811027825 */ /* 0x000fca00078e0202 */
[----:B------:R-:W-:Y:S04]  /*0e20*/  STG.E.64 [R2.64], RZ ;  /* 0x000000ff02007986 */ /* 0x000fe8000c101b24 */
[----:B------:R-:W-:Y:S04]  /*0e30*/  STG.E.64 [R2.64+0x400], RZ ;  /* 0x000400ff02007986 */ /* 0x000fe8000c101b24 */
[----:B------:R-:W-:Y:S04]  /*0e40*/  STG.E.64 [R2.64+0x800], RZ ;  /* 0x000800ff02007986 */ /* 0x000fe8000c101b24 */
[----:B------:R-:W-:Y:S01]  /*0e50*/  STG.E.64 [R2.64+0xc00], RZ ;  /* 0x000c00ff02007986 */ /* 0x000fe2000c101b24 */
[----:B------:R-:W-:Y:S05]  /*0e60*/  EXIT ;  /* 0x000000000000794d */ /* 0x000fea0003800000 */
.L_x_7943:
[----:B------:R-:W0:Y:S01]  /*0e70*/  S2R R18, SR_TID.X ;  /* 0x0000000000127919 */ /* 0x000e220000002100 */
[----:B------:R-:W-:Y:S01]  /*0e80*/  IMAD.MOV.U32 R12, RZ, RZ, RZ ;  /* 0x000000ffff0c7224 */ /* 0x000fe200078e00ff */
[----:B0-----:R-:W-:Y:S01]  /*0e90*/  ISETP.GE.AND P6, PT, R18, R17, PT ;  /* 0x000000111200720c */ /* 0x001fe20003fc6270 */
[----:B------:R-:W-:Y:S01]  /*0ea0*/  IMAD.MOV.U32 R5, RZ, RZ, R18 ;  /* 0x000000ffff057224 */ /* 0x000fe200078e0012 */
[----:B------:R-:W-:-:S02]  /*0eb0*/  CS2R R26, SRZ ;  /* 0x00000000001a7805 */ /* 0x000fc4000001ff00 */
[----:B------:R-:W-:-:S09]  /*0ec0*/  P2R R0, PR, RZ, 0x40 ;  /* 0x00000040ff007803 */ /* 0x000fd20000000000 */
[----:B------:R-:W-:Y:S01]  /*0ed0*/  @!P6 IADD3 R5, R18, 0x80, RZ ;  /* 0x000000801205e810 */ /* 0x000fe20007ffe0ff */
[----:B------:R-:W-:Y:S02]  /*0ee0*/  @!P6 IMAD.IADD R10, R16, 0x1, R18 ;  /* 0x00000001100ae824 */ /* 0x000fe400078e0212 */
[----:B------:R-:W-:Y:S01]  /*0ef0*/  @!P6 IMAD.MOV.U32 R11, RZ, RZ, 0x4 ;  /* 0x00000004ff0be424 */ /* 0x000fe200078e00ff */
[----:B------:R-:W-:-:S03]  /*0f00*/  ISETP.GE.AND P5, PT, R5, R17, PT ;  /* 0x000000110500720c */ /* 0x000fc60003fa6270 */
[----:B------:R-:W-:-:S05]  /*0f10*/  @!P6 IMAD.WIDE.U32 R10, R10, R11, c[0x0][0x188] ;  /* 0x000062000a0ae625 */ /* 0x000fca00078e000b */
[----:B------:R0:W2:Y:S05]  /*0f20*/  @!P6 LDG.E R12, [R10.64] ;  /* 0x000000240a0ce981 */ /* 0x0000aa000c1e1900 */
[----:B------:R-:W-:Y:S01]  /*0f30*/  @!P5 IMAD.IADD R2, R16, 0x1, R5 ;  /* 0x000000011002d824 */ /* 0x000fe200078e0205 */
[----:B------:R-:W-:Y:S01]  /*0f40*/  @!P5 IADD3 R5, R5, 0x80, RZ ;  /* 0x000000800505d810 */ /* 0x000fe20007ffe0ff */
[----:B------:R-:W-:-:S03]  /*0f50*/  @!P5 IMAD.MOV.U32 R3, RZ, RZ, 0x4 ;  /* 0x00000004ff03d424 */ /* 0x000fc600078e00ff */
        /* <DEDUP_REMOVED lines=13> */
[----:B------:R-:W-:-:S05]  /*1030*/  @!P5 IMAD.WIDE.U32 R2, R2, R3, c[0x0][0x188] ;  /* 0x000062000202d625 */ /* 0x000fca00078e0003 */
[----:B------:R1:W5:Y:S07]  /*1040*/  @!P5 LDG.E R27, [R2.64] ;  /* 0x00000024021bd981 */ /* 0x00036e000c1e1900 */
[----:B------:R-:W-:Y:S01]  /*1050*/  @!P0 IMAD.IADD R0, R16, 0x1, R5 ;  /* 0x0000000110008824 */ /* 0x000fe200078e0205 */
[----:B------:R-:W-:-:S04]  /*1060*/  @!P0 IADD3 R5, R5, 0x80, RZ ;  /* 0x0000008005058810 */ /* 0x000fc80007ffe0ff */
[----:B------:R-:W-:Y:S01]  /*1070*/  ISETP.GE.AND P5, PT, R5, R17, PT ;  /* 0x000000110500720c */ /* 0x000fe20003fa6270 */
[----:B0-----:R-:W-:Y:S02]  /*1080*/  @!P1 IMAD.MOV.U32 R11, RZ, RZ, 0x4 ;  /* 0x00000004ff0b9424 */ /* 0x001fe400078e00ff */
[----:B------:R-:W-:Y:S02]  /*1090*/  @!P4 IMAD.MOV.U32 R15, RZ, RZ, 0x4 ;  /* 0x00000004ff0fc424 */ /* 0x000fe400078e00ff */
[----:B------:R-:W-:Y:S02]  /*10a0*/  @!P3 IMAD.MOV.U32 R9, RZ, RZ, 0x4 ;  /* 0x00000004ff09b424 */ /* 0x000fe400078e00ff */
[----:B------:R-:W-:Y:S01]  /*10b0*/  @!P2 IMAD.MOV.U32 R7, RZ, RZ, 0x4 ;  /* 0x00000004ff07a424 */ /* 0x000fe200078e00ff */
[----:B------:R-:W-:Y:S01]  /*10c0*/  CS2R R22, SRZ ;  /* 0x0000000000167805 */ /* 0x000fe2000001ff00 */
[----:B------:R-:W-:-:S04]  /*10d0*/  IMAD.MOV.U32 R19, RZ, RZ, RZ ;  /* 0x000000ffff137224 */ /* 0x000fc800078e00ff */
[----:B------:R-:W-:Y:S02]  /*10e0*/  @!P5 IMAD.IADD R10, R16, 0x1, R5 ;  /* 0x00000001100ad824 */ /* 0x000fe400078e0205 */
[----:B------:R-:W-:Y:S02]  /*10f0*/  @!P5 IMAD.MOV.U32 R13, RZ, RZ, 0x4 ;  /* 0x00000004ff0dd424 */ /* 0x000fe400078e00ff */
[----:B------:R-:W-:-:S04]  /*1100*/  @!P1 IMAD.WIDE.U32 R4, R4, R11, c[0x0][0x188] ;  /* 0x0000620004049625 */ /* 0x000fc800078e000b */
[----:B------:R-:W-:-:S04]  /*1110*/  @!P4 IMAD.WIDE.U32 R14, R14, R15, c[0x0][0x188] ;  /* 0x000062000e0ec625 */ /* 0x000fc800078e000f */
[----:B------:R-:W-:Y:S01]  /*1120*/  @!P3 IMAD.WIDE.U32 R8, R8, R9, c[0x0][0x188] ;  /* 0x000062000808b625 */ /* 0x000fe200078e0009 */
[----:B------:R0:W5:Y:S03]  /*1130*/  @!P4 LDG.E R19, [R14.64] ;  /* 0x000000240e13c981 */ /* 0x000166000c1e1900 */
[----:B------:R-:W-:Y:S01]  /*1140*/  @!P2 IMAD.WIDE.U32 R6, R6, R7, c[0x0][0x188] ;  /* 0x000062000606a625 */ /* 0x000fe200078e0007 */
[----:B------:R0:W5:Y:S03]  /*1150*/  @!P3 LDG.E R22, [R8.64] ;  /* 0x000000240816b981 */ /* 0x000166000c1e1900 */
[----:B------:R-:W-:Y:S01]  /*1160*/  @!P5 IMAD.WIDE.U32 R10, R10, R13, c[0x0][0x188] ;  /* 0x000062000a0ad625 */ /* 0x000fe200078e000d */
[----:B------:R0:W5:Y:S04]  /*1170*/  @!P2 LDG.E R23, [R6.64] ;  /* 0x000000240617a981 */ /* 0x000168000c1e1900 */
[----:B------:R0:W5:Y:S01]  /*1180*/  @!P5 LDG.E R26, [R10.64] ;  /* 0x000000240a1ad981 */ /* 0x000162000c1e1900 */
[----:B-1----:R-:W-:Y:S01]  /*1190*/  @!P0 IMAD.MOV.U32 R3, RZ, RZ, 0x4 ;  /* 0x00000004ff038424 */ /* 0x002fe200078e00ff */
[----:B------:R-:W-:-:S03]  /*11a0*/  CS2R R24, SRZ ;  /* 0x0000000000187805 */ /* 0x000fc6000001ff00 */
[----:B------:R-:W-:-:S03]  /*11b0*/  @!P0 IMAD.WIDE.U32 R2, R0, R3, c[0x0][0x188] ;  /* 0x0000620000028625 */ /* 0x000fc600078e0003 */
        /* <DEDUP_REMOVED lines=28> */
.L_x_7961:
[----:B0-----:R-:W-:Y:S05]  /*1380*/  BSYNC B6 ;  /* 0x0000000000067941 */ /* 0x001fea0003800000 */
.L_x_7960:
        /* <DEDUP_REMOVED lines=27> */
.L_x_7963:
[----:B------:R-:W-:Y:S05]  /*1540*/  BSYNC B6 ;  /* 0x0000000000067941 */ /* 0x000fea0003800000 */
.L_x_7962:
        /* <DEDUP_REMOVED lines=27> */
.L_x_7965:
[----:B------:R-:W-:Y:S05]  /*1700*/  BSYNC B6 ;  /* 0x0000000000067941 */ /* 0x000fea0003800000 */
.L_x_7964:
        /* <DEDUP_REMOVED lines=27> */
.L_x_7967:
[----:B------:R-:W-:Y:S05]  /*18c0*/  BSYNC B6 ;  /* 0x0000000000067941 */ /* 0x000fea0003800000 */
.L_x_7966:
        /* <DEDUP_REMOVED lines=27> */
.L_x_7969:
[----:B------:R-:W-:Y:S05]  /*1a80*/  BSYNC B6 ;  /* 0x0000000000067941 */ /* 0x000fea0003800000 */
.L_x_7968:
        /* <DEDUP_REMOVED lines=27> */
.L_x_7971:
[----:B------:R-:W-:Y:S05]  /*1c40*/  BSYNC B6 ;  /* 0x0000000000067941 */ /* 0x000fea0003800000 */
.L_x_7970:
        /* <DEDUP_REMOVED lines=27> */
.L_x_7973:
[----:B------:R-:W-:Y:S05]  /*1e00*/  BSYNC B6 ;  /* 0x0000000000067941 */ /* 0x000fea0003800000 */
.L_x_7972:
        /* <DEDUP_REMOVED lines=27> */
.L_x_7975:
[----:B------:R-:W-:Y:S05]  /*1fc0*/  BSYNC B6 ;  /* 0x0000000000067941 */ /* 0x000fea0003800000 */
.L_x_7974:
        /* <DEDUP_REMOVED lines=9> */
[----:B------:R0:W-:Y:S03]  /*2060*/  @!P6 STG.E [R2.64], RZ ;  /* 0x000000ff0200e986 */ /* 0x0001e6000c101924 */
        /* <DEDUP_REMOVED lines=8> */
[----:B0-----:R-:W-:Y:S01]  /*20f0*/  IMAD.IADD R2, R16, 0x1, R18 ;  /* 0x0000000110027824 */ /* 0x001fe200078e0212 */
[----:B------:R-:W-:Y:S01]  /*2100*/  IADD3 R18, R18, 0x80, RZ ;  /* 0x0000008012127810 */ /* 0x000fe20007ffe0ff */
[----:B------:R-:W-:-:S04]  /*2110*/  IMAD.MOV.U32 R3, RZ, RZ, 0x4 ;  /* 0x00000004ff037424 */ /* 0x000fc800078e00ff */
[----:B------:R-:W-:-:S05]  /*2120*/  IMAD.WIDE.U32 R2, R2, R3, c[0x0][0x180] ;  /* 0x0000600002027625 */ /* 0x000fca00078e0003 */
[----:B------:R0:W-:Y:S02]  /*2130*/  STG.E [R2.64], RZ ;  /* 0x000000ff02007986 */ /* 0x0001e4000c101924 */
.L_x_7978:
[----:B------:R-:W-:-:S13]  /*2140*/  ISETP.GE.AND P0, PT, R18, R17, PT ;  /* 0x000000111200720c */ /* 0x000fda0003f06270 */
[----:B------:R-:W-:Y:S05]  /*2150*/  @P0 BRA `(.L_x_7980) ;  /* 0x000000c000000947 */ /* 0x000fea0003800000 */
[----:B0-----:R-:W-:Y:S01]  /*2160*/  IMAD.IADD R2, R16, 0x1, R18 ;  /* 0x0000000110027824 */ /* 0x001fe200078e0212 */
[----:B------:R-:W-:Y:S01]  /*2170*/  IADD3 R18, R18, 0x80, RZ ;  /* 0x0000008012127810 */ /* 0x000fe20007ffe0ff */
[----:B------:R-:W-:-:S04]  /*2180*/  IMAD.MOV.U32 R3, RZ, RZ, 0x4 ;  /* 0x00000004ff037424 */ /* 0x000fc800078e00ff */
[----:B------:R-:W-:-:S05]  /*2190*/  IMAD.WIDE.U32 R2, R2, R3, c[0x0][0x180] ;  /* 0x0000600002027625 */ /* 0x000fca00078e0003 */
[----:B------:R0:W-:Y:S02]  /*21a0*/  STG.E [R2.64], RZ ;  /* 0x000000ff02007986 */ /* 0x0001e4000c101924 */
.L_x_7979:
[----:B------:R-:W-:-:S13]  /*21b0*/  ISETP.GE.AND P0, PT, R18, R17, PT ;  /* 0x000000111200720c */ /* 0x000fda0003f06270 */
[----:B------:R-:W-:Y:S05]  /*21c0*/  @P0 BRA `(.L_x_7981) ;  /* 0x000000d000000947 */ /* 0x000fea0003800000 */
[----:B0-----:R-:W-:Y:S01]  /*21d0*/  IMAD.IADD R2, R16, 0x1, R18 ;  /* 0x0000000110027824 */ /* 0x001fe200078e0212 */
[----:B------:R-:W-:Y:S01]  /*21e0*/  IADD3 R18, R18, 0x80, RZ ;  /* 0x0000008012127810 */ /* 0x000fe20007ffe0ff */
[----:B------:R-:W-:-:S04]  /*21f0*/  IMAD.MOV.U32 R3, RZ, RZ, 0x4 ;  /* 0x00000004ff037424 */ /* 0x000fc800078e00ff */
[----:B------:R-:W-:-:S05]  /*2200*/  IMAD.WIDE.U32 R2, R2, R3, c[0x0][0x180] ;  /* 0x0000600002027625 */ /* 0x000fca00078e0003 */
[----:B------:R0:W-:Y:S02]  /*2210*/  STG.E [R2.64], RZ ;  /* 0x000000ff02007986 */ /* 0x0001e4000c101924 */
.L_x_7980:
[----:B------:R-:W-:-:S13]  /*2220*/  ISETP.GE.AND P0, PT, R18, R17, PT ;  /* 0x000000111200720c */ /* 0x000fda0003f06270 */
[----:B------:R-:W-:Y:S01]  /*2230*/  @P0 BREAK B1 ;  /* 0x0000000000010942 */ /* 0x000fe20003800000 */
[----:B------:R-:W-:Y:S05]  /*2240*/  @P0 BRA `(.L_x_7982) ;  /* 0x000000c000000947 */ /* 0x000fea0003800000 */
[----:B0-----:R-:W-:Y:S01]  /*2250*/  IMAD.IADD R2, R16, 0x1, R18 ;  /* 0x0000000110027824 */ /* 0x001fe200078e0212 */
[----:B------:R-:W-:Y:S01]  /*2260*/  IADD3 R18, R18, 0x80, RZ ;  /* 0x0000008012127810 */ /* 0x000fe20007ffe0ff */
[----:B------:R-:W-:-:S04]  /*2270*/  IMAD.MOV.U32 R3, RZ, RZ, 0x4 ;  /* 0x00000004ff037424 */ /* 0x000fc800078e00ff */
[----:B------:R-:W-:-:S05]  /*2280*/  IMAD.WIDE.U32 R2, R2, R3, c[0x0][0x180] ;  /* 0x0000600002027625 */ /* 0x000fca00078e0003 */
[----:B------:R0:W-:Y:S02]  /*2290*/  STG.E [R2.64], RZ ;  /* 0x000000ff02007986 */ /* 0x0001e4000c101924 */
.L_x_7981:
[----:B------:R-:W-:Y:S05]  /*22a0*/  BSYNC B1 ;  /* 0x0000000000017941 */ /* 0x000fea0003800000 */
.L_x_7977:
[----:B------:R-:W-:-:S13]  /*22b0*/  ISETP.GE.AND P0, PT, R18, R17, PT ;  /* 0x000000111200720c */ /* 0x000fda0003f06270 */
[----:B0-----:R-:W-:Y:S01]  /*22c0*/  @!P0 IMAD.IADD R2, R16, 0x1, R18 ;  /* 0x0000000110028824 */ /* 0x001fe200078e0212 */
[----:B------:R-:W-:Y:S01]  /*22d0*/  @!P0 IADD3 R18, R18, 0x80, RZ ;  /* 0x0000008012128810 */ /* 0x000fe20007ffe0ff */
[----:B------:R-:W-:-:S04]  /*22e0*/  @!P0 IMAD.MOV.U32 R3, RZ, RZ, 0x4 ;  /* 0x00000004ff038424 */ /* 0x000fc800078e00ff */
[----:B------:R-:W-:-:S05]  /*22f0*/  @!P0 IMAD.WIDE.U32 R2, R2, R3, c[0x0][0x180] ;  /* 0x0000600002028625 */ /* 0x000fca00078e0003 */
[----:B------:R0:W-:Y:S02]  /*2300*/  @!P0 STG.E [R2.64], RZ ;  /* 0x000000ff02008986 */ /* 0x0001e4000c101924 */
.L_x_7982:
[----:B------:R-:W-:Y:S05]  /*2310*/  BSYNC B0 ;  /* 0x0000000000007941 */ /* 0x000fea0003800000 */
.L_x_7976:
[----:B------:R-:W-:-:S13]  /*2320*/  ISETP.GE.AND P0, PT, R18, R17, PT ;  /* 0x000000111200720c */ /* 0x000fda0003f06270 */
[----:B------:R-:W-:Y:S05]  /*2330*/  @P0 EXIT ;  /* 0x000000000000094d */ /* 0x000fea0003800000 */
[----:B0-----:R-:W-:Y:S02]  /*2340*/  IMAD.IADD R2, R16, 0x1, R18 ;  /* 0x0000000110027824 */ /* 0x001fe400078e0212 */
[----:B------:R-:W-:-:S04]  /*2350*/  IMAD.MOV.U32 R3, RZ, RZ, 0x4 ;  /* 0x00000004ff037424 */ /* 0x000fc800078e00ff */
[----:B------:R-:W-:-:S05]  /*2360*/  IMAD.WIDE.U32 R2, R2, R3, c[0x0][0x180] ;  /* 0x0000600002027625 */ /* 0x000fca00078e0003 */
[----:B------:R-:W-:Y:S01]  /*2370*/  STG.E [R2.64], RZ ;  /* 0x000000ff02007986 */ /* 0x000fe2000c101924 */
[----:B------:R-:W-:Y:S05]  /*2380*/  EXIT ;  /* 0x000000000000794d */ /* 0x000fea0003800000 */
.L_x_7983:
        /* <DEDUP_REMOVED lines=15> */
.L_x_27365:


//--------------------- .text._ZN2at6native29vectorized_elementwise_kernelILi4EZZZNS0_67_GLOBAL__N__bb565c37_34_ValidateCompressedIndicesKernel_cu_33a4b88b42_validate_compressed_sparse_indices_kernelILNS2_8CDimNameE1ENS2_18CUDAKernelLauncherENS2_14EmptyVecKernelENS2_8DummyVecELm0EEEvRKNS_6TensorESA_lllENKUlvE0_clEvENKUlvE_clEvEUliE_St5arrayIPcLm2EEEEviT0_T1_ --------------------------
	.section	.text._ZN2at6native29vectorized_elementwise_kernelILi4EZZZNS0_67_GLOBAL__N__bb565c37_34_ValidateCompressedIndicesKernel_cu_33a4b88b42_validate_compressed_sparse_indices_kernelILNS2_8CDimNameE1ENS2_18CUDAKernelLauncherENS2_14EmptyVecKernelENS2_8DummyVecELm0EEEvRKNS_6TensorESA_lllENKUlvE0_clEvENKUlvE_clEvEUliE_St5arrayIPcLm2EEEEviT0_T1_,"ax",@progbits
	.sectioninfo	@"SHI_REGISTERS=30"
	.align	128
        .global         _ZN2at6native29vectorized_elementwise_kernelILi4EZZZNS0_67_GLOBAL__N__bb565c37_34_ValidateCompressedIndicesKernel_cu_33a4b88b42_validate_compressed_sparse_indices_kernelILNS2_8CDimNameE1ENS2_18CUDAKernelLauncherENS2_14EmptyVecKernelENS2_8DummyVecELm0EEEvRKNS_6TensorESA_lllENKUlvE0_clEvENKUlvE_clEvEUliE_St5arrayIPcLm2EEEEviT0_T1_
        .type           _ZN2at6native29vectorized_elementwise_kernelILi4EZZZNS0_67_GLOBAL__N__bb565c37_34_ValidateCompressedIndicesKernel_cu_33a4b88b42_validate_compressed_sparse_indices_kernelILNS2_8CDimNameE1ENS2_18CUDAKernelLauncherENS2_14EmptyVecKernelENS2_8DummyVecELm0EEEvRKNS_6TensorESA_lllENKUlvE0_clEvENKUlvE_clEvEUliE_St5arrayIPcLm2EEEEviT0_T1_,@function
        .size           _ZN2at6native29vectorized_elementwise_kernelILi4EZZZNS0_67_GLOBAL__N__bb565c37_34_ValidateCompressedIndicesKernel_cu_33a4b88b42_validate_compressed_sparse_indices_kernelILNS2_8CDimNameE1ENS2_18CUDAKernelLauncherENS2_14EmptyVecKernelENS2_8DummyVecELm0EEEvRKNS_6TensorESA_lllENKUlvE0_clEvENKUlvE_clEvEUliE_St5arrayIPcLm2EEEEviT0_T1_,(.L_x_27366 - _ZN2at6native29vectorized_elementwise_kernelILi4EZZZNS0_67_GLOBAL__N__bb565c37_34_ValidateCompressedIndicesKernel_cu_33a4b88b42_validate_compressed_sparse_indices_kernelILNS2_8CDimNameE1ENS2_18CUDAKernelLauncherENS2_14EmptyVecKernelENS2_8DummyVecELm0EEEvRKNS_6TensorESA_lllENKUlvE0_clEvENKUlvE_clEvEUliE_St5arrayIPcLm2EEEEviT0_T1_)
        .other          _ZN2at6native29vectorized_elementwise_kernelILi4EZZZNS0_67_GLOBAL__N__bb565c37_34_ValidateCompressedIndicesKernel_cu_33a4b88b42_validate_compressed_sparse_indices_kernelILNS2_8CDimNameE1ENS2_18CUDAKernelLauncherENS2_14EmptyVecKernelENS2_8DummyVecELm0EEEvRKNS_6TensorESA_lllENKUlvE0_clEvENKUlvE_clEvEUliE_St5arrayIPcLm2EEEEviT0_T1_,@"STO_CUDA_ENTRY STV_DEFAULT"
_ZN2at6native29vectorized_elementwise_kernelILi4EZZZNS0_67_GLOBAL__N__bb565c37_34_ValidateCompressedIndicesKernel_cu_33a4b88b42_validate_compressed_sparse_indices_kernelILNS2_8CDimNameE1ENS2_18CUDAKernelLauncherENS2_14EmptyVecKernelENS2_8DummyVecELm0EEEvRKNS_6TensorESA_lllENKUlvE0_clEvENKUlvE_clEvEUliE_St5arrayIPcLm2EEEEviT0_T1_:
.text._ZN2at6native29vectorized_elementwise_kernelILi4EZZZNS0_67_GLOBAL__N__bb565c37_34_ValidateCompressedIndicesKernel_cu_33a4b88b42_validate_compressed_sparse_indices_kernelILNS2_8CDimNameE1ENS2_18CUDAKernelLauncherENS2_14EmptyVecKernelENS2_8DummyVecELm0EEEvRKNS_6TensorESA_lllENKUlvE0_clEvENKUlvE_clEvEUliE_St5arrayIPcLm2EEEEviT0_T1_:
        /* <DEDUP_REMOVED lines=12> */
[----:B------:R0:W5:Y:S01]  /*00c0*/  LDG.E.128 R16, [R2.64+0x800] ;  /* 0x0008002402107981 */ /* 0x000162000c1e1d00 */
[----:B------:R-:W-:Y:S01]  /*00d0*/  ISETP.NE.U32.AND P1, PT, RZ, c[0x4][0x138], PT ;  /* 0x01004e00ff007a0c */ /* 0x000fe20003f25070 */
[----:B------:R-:W-:Y:S03]  /*00e0*/  BSSY B6, `(.L_x_7985) ;  /* 0x0000018000067945 */ /* 0x000fe60003800000 */
[----:B------:R-:W-:Y:S02]  /*00f0*/  ISETP.NE.AND.EX P1, PT, RZ, c[0x4][0x13c], PT, P1 ;  /* 0x01004f00ff007a0c */ /* 0x000fe40003f25310 */
        /* <DEDUP_REMOVED lines=22> */
.L_x_7986:
[----:B0-----:R-:W-:Y:S05]  /*0260*/  BSYNC B6 ;  /* 0x0000000000067941 */ /* 0x001fea0003800000 */
.L_x_7985:
        /* <DEDUP_REMOVED lines=25> */
.L_x_7988:
[----:B------:R-:W-:Y:S05]  /*0400*/  BSYNC B6 ;  /* 0x0000000000067941 */ /* 0x000fea0003800000 */
.L_x_7987:
        /* <DEDUP_REMOVED lines=25> */
.L_x_7990:
[----:B------:R-:W-:Y:S05]  /*05a0*/  BSYNC B6 ;  /* 0x0000000000067941 */ /* 0x000fea0003800000 */
.L_x_7989:
        /* <DEDUP_REMOVED lines=25> */
.L_x_7992:
[----:B------:R-:W-:Y:S05]  /*0740*/  BSYNC B6 ;  /* 0x0000000000067941 */ /* 0x000fea0003800000 */
.L_x_7991:
        /* <DEDUP_REMOVED lines=25> */
.L_x_7994:
[----:B------:R-:W-:Y:S05]  /*08e0*/  BSYNC B6 ;  /* 0x0000000000067941 */ /* 0x000fea0003800000 */
.L_x_7993:
        /* <DEDUP_REMOVED lines=25> */
.L_x_7996:
[----:B------:R-:W-:Y:S05]  /*0a80*/  BSYNC B6 ;  /* 0x0000000000067941 */ /* 0x000fea0003800000 */
.L_x_7995:
        /* <DEDUP_REMOVED lines=25> */
.L_x_7998:
[----:B------:R-:W-:Y:S05]  /*0c20*/  BSYNC B6 ;  /* 0x0000000000067941 */ /* 0x000fea0003800000 */
.L_x_7997:
        /* <DEDUP_REMOVED lines=25> */
.L_x_8000:
[----:B------:R-:W-:Y:S05]  /*0dc0*/  BSYNC B6 ;  /* 0x0000000000067941 */ /* 0x000fea0003800000 */
.L_x_7999:
[----:B------:R-:W-:-:S04]  /*0dd0*/  IMAD.MOV.U32 R3, RZ, RZ, 0x4 ;  /* 0x00000004ff037424 */ /* 0x000fc800078e00ff */
[----:B------:R-:W-:-:S06]  /*0de0*/  IMAD.WIDE.U32 R2, R22, R3, c[0x0][0x180] ;  /* 0x0000600016027625 */ /* 0x000fcc00078e0003 */
[----:B------:R-:W-:-:S05]  /*0df0*/  IMAD.WIDE R2, R23, 0x10, R2 ;  /* 0x0000001017027825 */ /* 0x000fca00078e0202 */
[----:B------:R-:W-:Y:S04]  /*0e00*/  STG.E.128 [R2.64], RZ ;  /* 0x000000ff02007986 */ /* 0x000fe8000c101d24 */
[----:B------:R-:W-:Y:S01]  /*0e10*/  STG.E.128 [R2.64+0x800], RZ ;  /* 0x000800ff02007986 */ /* 0x000fe2000c101d24 */
[----:B------:R-:W-:Y:S05]  /*0e20*/  EXIT ;  /* 0x000000000000794d */ /* 0x000fea0003800000 */
.L_x_7984:
[----:B------:R-:W0:Y:S01]  /*0e30*/  S2R R17, SR_TID.X ;  /* 0x0000000000117919 */ /* 0x000e220000002100 */
[----:B------:R-:W-:Y:S01]  /*0e40*/  IMAD.MOV.U32 R12, RZ, RZ, RZ ;  /* 0x000000ffff0c7224 */ /* 0x000fe200078e00ff */
[----:B0-----:R-:W-:Y:S01]  /*0e50*/  ISETP.GE.AND P6, PT, R17, R16, PT ;  /* 0x000000101100720c */ /* 0x001fe20003fc6270 */
[----:B------:R-:W-:Y:S01]  /*0e60*/  IMAD.MOV.U32 R5, RZ, RZ, R17 ;  /* 0x000000ffff057224 */ /* 0x000fe200078e0011 */
[----:B------:R-:W-:Y:S02]  /*0e70*/  CS2R R26, SRZ ;  /* 0x00000000001a7805 */ /* 0x000fe4000001ff00 */
        /* <DEDUP_REMOVED lines=76> */
.L_x_8002:
[----:B0-----:R-:W-:Y:S05]  /*1340*/  BSYNC B6 ;  /* 0x0000000000067941 */ /* 0x001fea0003800000 */
.L_x_8001:
        /* <DEDUP_REMOVED lines=27> */
.L_x_8004:
[----:B------:R-:W-:Y:S05]  /*1500*/  BSYNC B6 ;  /* 0x0000000000067941 */ /* 0x000fea0003800000 */
.L_x_8003:
        /* <DEDUP_REMOVED lines=27> */
.L_x_8006:
[----:B------:R-:W-:Y:S05]  /*16c0*/  BSYNC B6 ;  /* 0x0000000000067941 */ /* 0x000fea0003800000 */
.L_x_8005:
        /* <DEDUP_REMOVED lines=27> */
.L_x_8008:
[----:B------:R-:W-:Y:S05]  /*1880*/  BSYNC B6 ;  /* 0x0000000000067941 */ /* 0x000fea0003800000 */
.L_x_8007:
        /* <DEDUP_REMOVED lines=27> */
.L_x_8010:
[----:B------:R-:W-:Y:S05]  /*1a40*/  BSYNC B6 ;  /* 0x0000000000067941 */ /* 0x000fea0003800000 */
.L_x_8009:
        /* <DEDUP_REMOVED lines=27> */
.L_x_8012:
[----:B------:R-:W-:Y:S05]  /*1c00*/  BSYNC B6 ;  /* 0x0000000000067941 */ /* 0x000fea0003800000 */
.L_x_8011:
        /* <DEDUP_REMOVED lines=27> */
.L_x_8014:
[----:B------:R-:W-:Y:S05]  /*1dc0*/  BSYNC B6 ;  /* 0x0000000000067941 */ /* 0x000fea0003800000 */
.L_x_8013:
        /* <DEDUP_REMOVED lines=27> */
.L_x_8016:
[----:B------:R-:W-:Y:S05]  /*1f80*/  BSYNC B6 ;  /* 0x0000000000067941 */ /* 0x000fea0003800000 */
.L_x_8015:
        /* <DEDUP_REMOVED lines=23> */
.L_x_8019:
[----:B------:R-:W-:-:S13]  /*2100*/  ISETP.GE.AND P0, PT, R17, R16, PT ;  /* 0x000000101100720c */ /* 0x000fda0003f06270 */
[----:B------:R-:W-:Y:S05]  /*2110*/  @P0 BRA `(.L_x_8021) ;  /* 0x000000c000000947 */ /* 0x000fea0003800000 */
[----:B0-----:R-:W-:Y:S01]  /*2120*/  IMAD.IADD R2, R22, 0x1, R17 ;  /* 0x0000000116027824 */ /* 0x001fe200078e0211 */
[----:B------:R-:W-:Y:S01]  /*2130*/  IADD3 R17, R17, 0x80, RZ ;  /* 0x0000008011117810 */ /* 0x000fe20007ffe0ff */
[----:B------:R-:W-:-:S04]  /*2140*/  IMAD.MOV.U32 R3, RZ, RZ, 0x4 ;  /* 0x00000004ff037424 */ /* 0x000fc800078e00ff */
[----:B------:R-:W-:-:S05]  /*2150*/  IMAD.WIDE.U32 R2, R2, R3, c[0x0][0x180] ;  /* 0x0000600002027625 */ /* 0x000fca00078e0003 */
[----:B------:R0:W-:Y:S02]  /*2160*/  STG.E [R2.64], RZ ;  /* 0x000000ff02007986 */ /* 0x0001e4000c101924 */
.L_x_8020:
[----:B------:R-:W-:-:S13]  /*2170*/  ISETP.GE.AND P0, PT, R17, R16, PT ;  /* 0x000000101100720c */ /* 0x000fda0003f06270 */
[----:B------:R-:W-:Y:S05]  /*2180*/  @P0 BRA `(.L_x_8022) ;  /* 0x000000d000000947 */ /* 0x000fea0003800000 */
[----:B0-----:R-:W-:Y:S01]  /*2190*/  IMAD.IADD R2, R22, 0x1, R17 ;  /* 0x0000000116027824 */ /* 0x001fe200078e0211 */
[----:B------:R-:W-:Y:S01]  /*21a0*/  IADD3 R17, R17, 0x80, RZ ;  /* 0x0000008011117810 */ /* 0x000fe20007ffe0ff */
[----:B------:R-:W-:-:S04]  /*21b0*/  IMAD.MOV.U32 R3, RZ, RZ, 0x4 ;  /* 0x00000004ff037424 */ /* 0x000fc800078e00ff */
[----:B------:R-:W-:-:S05]  /*21c0*/  IMAD.WIDE.U32 R2, R2, R3, c[0x0][0x180] ;  /* 0x0000600002027625 */ /* 0x000fca00078e0003 */
[----:B------:R0:W-:Y:S02]  /*21d0*/  STG.E [R2.64], RZ ;  /* 0x000000ff02007986 */ /* 0x0001e4000c101924 */
.L_x_8021:
        /* <DEDUP_REMOVED lines=8> */
.L_x_8022:
[----:B------:R-:W-:Y:S05]  /*2260*/  BSYNC B1 ;  /* 0x0000000000017941 */ /* 0x000fea0003800000 */
.L_x_8018:
[----:B------:R-:W-:-:S13]  /*2270*/  ISETP.GE.AND P0, PT, R17, R16, PT ;  /* 0x000000101100720c */ /* 0x000fda0003f06270 */
[----:B0-----:R-:W-:Y:S01]  /*2280*/  @!P0 IMAD.IADD R2, R22, 0x1, R17 ;  /* 0x0000000116028824 */ /* 0x001fe200078e0211 */
[----:B------:R-:W-:Y:S01]  /*2290*/  @!P0 IADD3 R17, R17, 0x80, RZ ;  /* 0x0000008011118810 */ /* 0x000fe20007ffe0ff */
[----:B------:R-:W-:-:S04]  /*22a0*/  @!P0 IMAD.MOV.U32 R3, RZ, RZ, 0x4 ;  /* 0x00000004ff038424 */ /* 0x000fc800078e00ff */
[----:B------:R-:W-:-:S05]  /*22b0*/  @!P0 IMAD.WIDE.U32 R2, R2, R3, c[0x0][0x180] ;  /* 0x0000600002028625 */ /* 0x000fca00078e0003 */
[----:B------:R0:W-:Y:S02]  /*22c0*/  @!P0 STG.E [R2.64], RZ ;  /* 0x000000ff02008986 */ /* 0x0001e4000c101924 */
.L_x_8023:
[----:B------:R-:W-:Y:S05]  /*22d0*/  BSYNC B0 ;  /* 0x0000000000007941 */ /* 0x000fea0003800000 */
.L_x_8017:
[----:B------:R-:W-:-:S13]  /*22e0*/  ISETP.GE.AND P0, PT, R17, R16, PT ;  /* 0x000000101100720c */ /* 0x000fda0003f06270 */
[----:B------:R-:W-:Y:S05]  /*22f0*/  @P0 EXIT ;  /* 0x000000000000094d */ /* 0x000fea0003800000 */
[----:B0-----:R-:W-:Y:S02]  /*2300*/  IMAD.IADD R2, R22, 0x1, R17 ;  /* 0x0000000116027824 */ /* 0x001fe400078e0211 */
[----:B------:R-:W-:-:S04]  /*2310*/  IMAD.MOV.U32 R3, RZ, RZ, 0x4 ;  /* 0x00000004ff037424 */ /* 0x000fc800078e00ff */
[----:B------:R-:W-:-:S05]  /*2320*/  IMAD.WIDE.U32 R2, R2, R3, c[0x0][0x180] ;  /* 0x0000600002027625 */ /* 0x000fca00078e0003 */
[----:B------:R-:W-:Y:S01]  /*2330*/  STG.E [R2.64], RZ ;  /* 0x000000ff02007986 */ /* 0x000fe2000c101924 */
[----:B------:R-:W-:Y:S05]  /*2340*/  EXIT ;  /* 0x000000000000794d */ /* 0x000fea0003800000 */
.L_x_8024:
        /* <DEDUP_REMOVED lines=11> */
.L_x_27366:


//--------------------- .text._ZN2at6native29vectorized_elementwise_kernelILi8EZZZNS0_67_GLOBAL__N__bb565c37_34_ValidateCompressedIndicesKernel_cu_33a4b88b42_validate_compressed_sparse_indices_kernelILNS2_8CDimNameE1ENS2_18CUDAKernelLauncherENS2_14EmptyVecKernelENS2_8DummyVecELm0EEEvRKNS_6TensorESA_lllENKUlvE0_clEvENKUlvE_clEvEUliE_St5arrayIPcLm2EEEEviT0_T1_ --------------------------
	.section	.text._ZN2at6native29vectorized_elementwise_kernelILi8EZZZNS0_67_GLOBAL__N__bb565c37_34_ValidateCompressedIndicesKernel_cu_33a4b88b42_validate_compressed_sparse_indices_kernelILNS2_8CDimNameE1ENS2_18CUDAKernelLauncherENS2_14EmptyVecKernelENS2_8DummyVecELm0EEEvRKNS_6TensorESA_lllENKUlvE0_clEvENKUlvE_clEvEUliE_St5arrayIPcLm2EEEEviT0_T1_,"ax",@progbits
	.sectioninfo	@"SHI_REGISTERS=4"
	.align	128
        .global         _ZN2at6native29vectorized_elementwise_kernelILi8EZZZNS0_67_GLOBAL__N__bb565c37_34_ValidateCompressedIndicesKernel_cu_33a4b88b42_validate_compressed_sparse_indices_kernelILNS2_8CDimNameE1ENS2_18CUDAKernelLauncherENS2_14EmptyVecKernelENS2_8DummyVecELm0EEEvRKNS_6TensorESA_lllENKUlvE0_clEvENKUlvE_clEvEUliE_St5arrayIPcLm2EEEEviT0_T1_
        .type           _ZN2at6native29vectorized_elementwise_kernelILi8EZZZNS0_67_GLOBAL__N__bb565c37_34_ValidateCompressedIndicesKernel_cu_33a4b88b42_validate_compressed_sparse_indices_kernelILNS2_8CDimNameE1ENS2_18CUDAKernelLauncherENS2_14EmptyVecKernelENS2_8DummyVecELm0EEEvRKNS_6TensorESA_lllENKUlvE0_clEvENKUlvE_clEvEUliE_St5arrayIPcLm2EEEEviT0_T1_,@function
        .size           _ZN2at6native29vectorized_elementwise_kernelILi8EZZZNS0_67_GLOBAL__N__bb565c37_34_ValidateCompressedIndicesKernel_cu_33a4b88b42_validate_compressed_sparse_indices_kernelILNS2_8CDimNameE1ENS2_18CUDAKernelLauncherENS2_14EmptyVecKernelENS2_8DummyVecELm0EEEvRKNS_6TensorESA_lllENKUlvE0_clEvENKUlvE_clEvEUliE_St5arrayIPcLm2EEEEviT0_T1_,(.L_x_27367 - _ZN2at6native29vectorized_elementwise_kernelILi8EZZZNS0_67_GLOBAL__N__bb565c37_34_ValidateCompressedIndicesKernel_cu_33a4b88b42_validate_compressed_sparse_indices_kernelILNS2_8CDimNameE1ENS2_18CUDAKernelLauncherENS2_14EmptyVecKernelENS2_8DummyVecELm0EEEvRKNS_6TensorESA_lllENKUlvE0_clEvENKUlvE_clEvEUliE_St5arrayIPcLm2EEEEviT0_T1_)
        .other          _ZN2at6native29vectorized_elementwise_kernelILi8EZZZNS0_67_GLOBAL__N__bb565c37_34_ValidateCompressedIndicesKernel_cu_33a4b88b42_validate_compressed_sparse_indices_kernelILNS2_8CDimNameE1ENS2_18CUDAKernelLauncherENS2_14EmptyVecKernelENS2_8DummyVecELm0EEEvRKNS_6TensorESA_lllENKUlvE0_clEvENKUlvE_clEvEUliE_St5arrayIPcLm2EEEEviT0_T1_,@"STO_CUDA_ENTRY STV_DEFAULT"
_ZN2at6native29vectorized_elementwise_kernelILi8EZZZNS0_67_GLOBAL__N__bb565c37_34_ValidateCompressedIndicesKernel_cu_33a4b88b42_validate_compressed_sparse_indices_kernelILNS2_8CDimNameE1ENS2_18CUDAKernelLauncherENS2_14EmptyVecKernelENS2_8DummyVecELm0EEEvRKNS_6TensorESA_lllENKUlvE0_clEvENKUlvE_clEvEUliE_St5arrayIPcLm2EEEEviT0_T1_:
.text._ZN2at6native29vectorized_elementwise_kernelILi8EZZZNS0_67_GLOBAL__N__bb565c37_34_ValidateCompressedIndicesKernel_cu_33a4b88b42_validate_compressed_sparse_indices_kernelILNS2_8CDimNameE1ENS2_18CUDAKernelLauncherENS2_14EmptyVecKernelENS2_8DummyVecELm0EEEvRKNS_6TensorESA_lllENKUlvE0_clEvENKUlvE_clEvEUliE_St5arrayIPcLm2EEEEviT0_T1_:
[----:B------:R-:W-:Y:S02]  /*0000*/  MOV R1, c[0x0][0x28] ;  /* 0x00000a0000017a02 */ /* 0x000fe40000000f00 */
[----:B------:R-:W-:Y:S05]  /*0010*/  EXIT ;  /* 0x000000000000794d */ /* 0x000fea0003800000 */
.L_x_8025:
        /* <DEDUP_REMOVED lines=14> */
.L_x_27367:


//--------------------- .text._ZN2at6native18elementwise_kernelILi128ELi4EZNS0_15gpu_kernel_implIZZZNS0_67_GLOBAL__N__bb565c37_34_ValidateCompressedIndicesKernel_cu_33a4b88b42_validate_compressed_sparse_indices_kernelILNS3_8CDimNameE1ENS3_18CUDAKernelLauncherENS3_14EmptyVecKernelENS3_8DummyVecELm8EEEvRKNS_6TensorESB_lllENKUlvE1_clEvENKUlvE0_clEvEUllllllE_EEvRNS_18TensorIteratorBaseERKT_EUliE_EEviT1_ --------------------------
	.section	.text._ZN2at6native18elementwise_kernelILi128ELi4EZNS0_15gpu_kernel_implIZZZNS0_67_GLOBAL__N__bb565c37_34_ValidateCompressedIndicesKernel_cu_33a4b88b42_validate_compressed_sparse_indices_kernelILNS3_8CDimNameE1ENS3_18CUDAKernelLauncherENS3_14EmptyVecKernelENS3_8DummyVecELm8EEEvRKNS_6TensorESB_lllENKUlvE1_clEvENKUlvE0_clEvEUllllllE_EEvRNS_18TensorIteratorBaseERKT_EUliE_EEviT1_,"ax",@progbits
	.sectioninfo	@"SHI_REGISTERS=36"
	.align	128
        .global         _ZN2at6native18elementwise_kernelILi128ELi4EZNS0_15gpu_kernel_implIZZZNS0_67_GLOBAL__N__bb565c37_34_ValidateCompressedIndicesKernel_cu_33a4b88b42_validate_compressed_sparse_indices_kernelILNS3_8CDimNameE1ENS3_18CUDAKernelLauncherENS3_14EmptyVecKernelENS3_8DummyVecELm8EEEvRKNS_6TensorESB_lllENKUlvE1_clEvENKUlvE0_clEvEUllllllE_EEvRNS_18TensorIteratorBaseERKT_EUliE_EEviT1_
        .type           _ZN2at6native18elementwise_kernelILi128ELi4EZNS0_15gpu_kernel_implIZZZNS0_67_GLOBAL__N__bb565c37_34_ValidateCompressedIndicesKernel_cu_33a4b88b42_validate_compressed_sparse_indices_kernelILNS3_8CDimNameE1ENS3_18CUDAKernelLauncherENS3_14EmptyVecKernelENS3_8DummyVecELm8EEEvRKNS_6TensorESB_lllENKUlvE1_clEvENKUlvE0_clEvEUllllllE_EEvRNS_18TensorIteratorBaseERKT_EUliE_EEviT1_,@function
        .size           _ZN2at6native18elementwise_kernelILi128ELi4EZNS0_15gpu_kernel_implIZZZNS0_67_GLOBAL__N__bb565c37_34_ValidateCompressedIndicesKernel_cu_33a4b88b42_validate_compressed_sparse_indices_kernelILNS3_8CDimNameE1ENS3_18CUDAKernelLauncherENS3_14EmptyVecKernelENS3_8DummyVecELm8EEEvRKNS_6TensorESB_lllENKUlvE1_clEvENKUlvE0_clEvEUllllllE_EEvRNS_18TensorIteratorBaseERKT_EUliE_EEviT1_,(.L_x_27296 - _ZN2at6native18elementwise_kernelILi128ELi4EZNS0_15gpu_kernel_implIZZZNS0_67_GLOBAL__N__bb565c37_34_ValidateCompressedIndicesKernel_cu_33a4b88b42_validate_compressed_sparse_indices_kernelILNS3_8CDimNameE1ENS3_18CUDAKernelLauncherENS3_14EmptyVecKernelENS3_8DummyVecELm8EEEvRKNS_6TensorESB_lllENKUlvE1_clEvENKUlvE0_clEvEUllllllE_EEvRNS_18TensorIteratorBaseERKT_EUliE_EEviT1_)
        .other          _ZN2at6native18elementwise_kernelILi128ELi4EZNS0_15gpu_kernel_implIZZZNS0_67_GLOBAL__N__bb565c37_34_ValidateCompressedIndicesKernel_cu_33a4b88b42_validate_compressed_sparse_indices_kernelILNS3_8CDimNameE1ENS3_18CUDAKernelLauncherENS3_14EmptyVecKernelENS3_8DummyVecELm8EEEvRKNS_6TensorESB_lllENKUlvE1_clEvENKUlvE0_clEvEUllllllE_EEvRNS_18TensorIteratorBaseERKT_EUliE_EEviT1_,@"STO_CUDA_ENTRY STV_DEFAULT"
_ZN2at6native18elementwise_kernelILi128ELi4EZNS0_15gpu_kernel_implIZZZNS0_67_GLOBAL__N__bb565c37_34_ValidateCompressedIndicesKernel_cu_33a4b88b42_validate_compressed_sparse_indices_kernelILNS3_8CDimNameE1ENS3_18CUDAKernelLauncherENS3_14EmptyVecKernelENS3_8DummyVecELm8EEEvRKNS_6TensorESB_lllENKUlvE1_clEvENKUlvE0_clEvEUllllllE_EEvRNS_18TensorIteratorBaseERKT_EUliE_EEviT1_:
.text._ZN2at6native18elementwise_kernelILi128ELi4EZNS0_15gpu_kernel_implIZZZNS0_67_GLOBAL__N__bb565c37_34_ValidateCompressedIndicesKernel_cu_33a4b88b42_validate_compressed_sparse_indices_kernelILNS3_8CDimNameE1ENS3_18CUDAKernelLauncherENS3_14EmptyVecKernelENS3_8DummyVecELm8EEEvRKNS_6TensorESB_lllENKUlvE1_clEvENKUlvE0_clEvEUllllllE_EEvRNS_18TensorIteratorBaseERKT_EUliE_EEviT1_:
        /* <DEDUP_REMOVED lines=340> */
.L_x_8028:
        /* <DEDUP_REMOVED lines=19> */
.L_x_8032:
[----:B------:R0:W5:Y:S01]  /*1670*/  LDG.E.U8 R30, [R2.64] ;  /* 0x00000024021e7981 */ /* 0x000162000c1e1100 */
[----:B------:R-:W-:Y:S01]  /*1680*/  IMAD.MOV.U32 R31, RZ, RZ, RZ ;  /* 0x000000ffff1f7224 */ /* 0x000fe200078e00ff */
[----:B------:R-:W-:Y:S05]  /*1690*/  BRA `(.L_x_8034) ;  /* 0x00000d5000007947 */ /* 0x000fea0003800000 */
.L_x_8031:
        /* <DEDUP_REMOVED lines=8> */
.L_x_8036:
[----:B------:R-:W2:Y:S02]  /*1720*/  LDG.E R30, [R2.64] ;  /* 0x00000024021e7981 */ /* 0x000ea4000c1e1900 */
[----:B--2---:R-:W-:Y:S01]  /*1730*/  SHF.R.S32.HI R31, RZ, 0x1f, R30 ;  /* 0x0000001fff1f7819 */ /* 0x004fe2000001141e */
[----:B------:R-:W-:Y:S05]  /*1740*/  BRA `(.L_x_8034) ;  /* 0x00000ca000007947 */ /* 0x000fea0003800000 */
.L_x_8035:
[----:B------:R-:W2:Y:S02]  /*1750*/  LDG.E.S16 R30, [R2.64] ;  /* 0x00000024021e7981 */ /* 0x000ea4000c1e1700 */
[----:B--2---:R-:W-:Y:S01]  /*1760*/  SHF.R.S32.HI R31, RZ, 0x1f, R30 ;  /* 0x0000001fff1f7819 */ /* 0x004fe2000001141e */
[----:B------:R-:W-:Y:S05]  /*1770*/  BRA `(.L_x_8034) ;  /* 0x00000c7000007947 */ /* 0x000fea0003800000 */
.L_x_8030:
        /* <DEDUP_REMOVED lines=9> */
.L_x_8038:
[----:B------:R-:W2:Y:S02]  /*1810*/  LDG.E.U16 R2, [R2.64] ;  /* 0x0000002402027981 */ /* 0x000ea4000c1e1500 */
[----:B--2---:R-:W-:-:S06]  /*1820*/  HADD2.F32 R30, -RZ, R2.H0_H0 ;  /* 0x20000002ff1e7230 */ /* 0x004fcc0000004100 */
[----:B------:R-:W0:Y:S01]  /*1830*/  F2I.S64.TRUNC R30, R30 ;  /* 0x0000001e001e7311 */ /* 0x000e22000020d900 */
[----:B------:R-:W-:Y:S05]  /*1840*/  BRA `(.L_x_8034) ;  /* 0x00000ba000007947 */ /* 0x000fea0003800000 */
.L_x_8037:
        /* <DEDUP_REMOVED lines=9> */
.L_x_8040:
[----:B------:R-:W2:Y:S02]  /*18e0*/  LDG.E.U16 R2, [R2.64] ;  /* 0x0000002402027981 */ /* 0x000ea4000c1e1500 */
[----:B--2---:R-:W-:-:S06]  /*18f0*/  HADD2.F32 R30, -RZ, R2.H0_H0 ;  /* 0x20000002ff1e7230 */ /* 0x004fcc0000004100 */
[----:B------:R-:W0:Y:S01]  /*1900*/  F2I.S64.TRUNC R30, R30 ;  /* 0x0000001e001e7311 */ /* 0x000e22000020d900 */
[----:B------:R-:W-:Y:S05]  /*1910*/  BRA `(.L_x_8034) ;  /* 0x00000ad000007947 */ /* 0x000fea0003800000 */
.L_x_8039:
[----:B------:R-:W2:Y:S02]  /*1920*/  LDG.E.64 R2, [R2.64] ;  /* 0x0000002402027981 */ /* 0x000ea4000c1e1b00 */
[----:B--2---:R0:W1:Y:S01]  /*1930*/  F2I.S64.F64.TRUNC R30, R2 ;  /* 0x00000002001e7311 */ /* 0x004062000030d900 */
[----:B------:R-:W-:Y:S05]  /*1940*/  BRA `(.L_x_8034) ;  /* 0x00000aa000007947 */ /* 0x000fea0003800000 */
.L_x_8029:
        /* <DEDUP_REMOVED lines=13> */
.L_x_8043:
[----:B------:R-:W2:Y:S02]  /*1a20*/  LDG.E.64 R2, [R2.64] ;  /* 0x0000002402027981 */ /* 0x000ea4000c1e1b00 */
[----:B--2---:R0:W1:Y:S01]  /*1a30*/  F2I.S64.F64.TRUNC R30, R2 ;  /* 0x00000002001e7311 */ /* 0x004062000030d900 */
[----:B------:R-:W-:Y:S05]  /*1a40*/  BRA `(.L_x_8034) ;  /* 0x000009a000007947 */ /* 0x000fea0003800000 */
.L_x_8042:
        /* <DEDUP_REMOVED lines=27> */
.L_x_8045:
        /* <DEDUP_REMOVED lines=14> */
.L_x_8044:
[----:B------:R-:W2:Y:S02]  /*1ce0*/  LDG.E.U16 R30, [R2.64] ;  /* 0x00000024021e7981 */ /* 0x000ea4000c1e1500 */
[----:B--2---:R-:W-:-:S06]  /*1cf0*/  PRMT R30, RZ, 0x5410, R30 ;  /* 0x00005410ff1e7816 */ /* 0x004fcc000000001e */
[----:B------:R-:W0:Y:S01]  /*1d00*/  F2I.S64.TRUNC R30, R30 ;  /* 0x0000001e001e7311 */ /* 0x000e22000020d900 */
[----:B------:R-:W-:Y:S05]  /*1d10*/  BRA `(.L_x_8034) ;  /* 0x000006d000007947 */ /* 0x000fea0003800000 */
.L_x_8041:
        /* <DEDUP_REMOVED lines=11> */
.L_x_8048:
        /* <DEDUP_REMOVED lines=21> */
.L_x_8052:
[----:B------:R-:W-:Y:S05]  /*1f20*/  BSYNC B1 ;  /* 0x0000000000017941 */ /* 0x000fea0003800000 */
.L_x_8051:
[----:B------:R-:W-:Y:S01]  /*1f30*/  IMAD.SHL.U32 R2, R2, 0x100000, RZ ;  /* 0x0010000002027824 */ /* 0x000fe200078e00ff */
[----:B------:R-:W-:-:S04]  /*1f40*/  LEA R3, R0, 0x3b800000, 0x17 ;  /* 0x3b80000000037811 */ /* 0x000fc800078eb8ff */
[----:B------:R-:W-:Y:S02]  /*1f50*/  LOP3.LUT R30, R3, R2, R30, 0xfe, !PT ;  /* 0x00000002031e7212 */ /* 0x000fe400078efe1e */
.L_x_8050:
[----:B------:R-:W-:Y:S05]  /*1f60*/  BSYNC B0 ;  /* 0x0000000000007941 */ /* 0x000fea0003800000 */
.L_x_8049:
[----:B------:R-:W0:Y:S01]  /*1f70*/  F2I.S64.TRUNC R30, R30 ;  /* 0x0000001e001e7311 */ /* 0x000e22000020d900 */
[----:B------:R-:W-:Y:S05]  /*1f80*/  BRA `(.L_x_8034) ;  /* 0x0000046000007947 */ /* 0x000fea0003800000 */
.L_x_8047:
        /* <DEDUP_REMOVED lines=21> */
.L_x_8056:
[----:B------:R-:W-:Y:S05]  /*20e0*/  BSYNC B1 ;  /* 0x0000000000017941 */ /* 0x000fea0003800000 */
.L_x_8055:
[----:B------:R-:W-:Y:S01]  /*20f0*/  IMAD.SHL.U32 R2, R2, 0x200000, RZ ;  /* 0x0020000002027824 */ /* 0x000fe200078e00ff */
[----:B------:R-:W-:-:S04]  /*2100*/  LEA R3, R0, 0x37800000, 0x17 ;  /* 0x3780000000037811 */ /* 0x000fc800078eb8ff */
[----:B------:R-:W-:Y:S02]  /*2110*/  LOP3.LUT R30, R3, R2, R30, 0xfe, !PT ;  /* 0x00000002031e7212 */ /* 0x000fe400078efe1e */
.L_x_8054:
[----:B------:R-:W-:Y:S05]  /*2120*/  BSYNC B0 ;  /* 0x0000000000007941 */ /* 0x000fea0003800000 */
.L_x_8053:
[----:B------:R-:W0:Y:S01]  /*2130*/  F2I.S64.TRUNC R30, R30 ;  /* 0x0000001e001e7311 */ /* 0x000e22000020d900 */
[----:B------:R-:W-:Y:S05]  /*2140*/  BRA `(.L_x_8034) ;  /* 0x000002a000007947 */ /* 0x000fea0003800000 */
.L_x_8046:
        /* <DEDUP_REMOVED lines=14> */
.L_x_8060:
[----:B------:R-:W-:Y:S05]  /*2230*/  BSYNC B0 ;  /* 0x0000000000007941 */ /* 0x000fea0003800000 */
.L_x_8059:
[----:B------:R-:W0:Y:S01]  /*2240*/  F2I.S64.TRUNC R30, R30 ;  /* 0x0000001e001e7311 */ /* 0x000e22000020d900 */
[----:B------:R-:W-:Y:S05]  /*2250*/  BRA `(.L_x_8034) ;  /* 0x0000019000007947 */ /* 0x000fea0003800000 */
.L_x_8033:
        /* <DEDUP_REMOVED lines=21> */
.L_x_8058:
[----:B------:R0:W5:Y:S01]  /*23b0*/  LDG.E.64 R30, [R2.64] ;  /* 0x00000024021e7981 */ /* 0x000162000c1e1b00 */
[----:B------:R-:W-:Y:S05]  /*23c0*/  BRA `(.L_x_8034) ;  /* 0x0000002000007947 */ /* 0x000fea0003800000 */
.L_x_8057:
[----:B------:R0:W5:Y:S01]  /*23d0*/  LDG.E R30, [R2.64] ;  /* 0x00000024021e7981 */ /* 0x000162000c1e1900 */
[----:B------:R-:W-:-:S03]  /*23e0*/  IMAD.MOV.U32 R31, RZ, RZ, RZ ;  /* 0x000000ffff1f7224 */ /* 0x000fc600078e00ff */
.L_x_8034:
        /* <DEDUP_REMOVED lines=17> */
.L_x_8064:
[----:B------:R0:W5:Y:S01]  /*2500*/  LDG.E.U8 R28, [R2.64] ;  /* 0x00000024021c7981 */ /* 0x000162000c1e1100 */
[----:B------:R-:W-:Y:S01]  /*2510*/  IMAD.MOV.U32 R29, RZ, RZ, RZ ;  /* 0x000000ffff1d7224 */ /* 0x000fe200078e00ff */
[----:B------:R-:W-:Y:S05]  /*2520*/  BRA `(.L_x_8066) ;  /* 0x00000d5000007947 */ /* 0x000fea0003800000 */
.L_x_8063:
        /* <DEDUP_REMOVED lines=8> */
.L_x_8068:
[----:B------:R-:W2:Y:S02]  /*25b0*/  LDG.E R28, [R2.64] ;  /* 0x00000024021c7981 */ /* 0x000ea4000c1e1900 */
[----:B--2---:R-:W-:Y:S01]  /*25c0*/  SHF.R.S32.HI R29, RZ, 0x1f, R28 ;  /* 0x0000001fff1d7819 */ /* 0x004fe2000001141c */
[----:B------:R-:W-:Y:S05]  /*25d0*/  BRA `(.L_x_8066) ;  /* 0x00000ca000007947 */ /* 0x000fea0003800000 */
.L_x_8067:
[----:B------:R-:W2:Y:S02]  /*25e0*/  LDG.E.S16 R28, [R2.64] ;  /* 0x00000024021c7981 */ /* 0x000ea4000c1e1700 */
[----:B--2---:R-:W-:Y:S01]  /*25f0*/  SHF.R.S32.HI R29, RZ, 0x1f, R28 ;  /* 0x0000001fff1d7819 */ /* 0x004fe2000001141c */
[----:B------:R-:W-:Y:S05]  /*2600*/  BRA `(.L_x_8066) ;  /* 0x00000c7000007947 */ /* 0x000fea0003800000 */
.L_x_8062:
        /* <DEDUP_REMOVED lines=9> */
.L_x_8070:
[----:B------:R-:W2:Y:S02]  /*26a0*/  LDG.E.U16 R2, [R2.64] ;  /* 0x0000002402027981 */ /* 0x000ea4000c1e1500 */
[----:B--2---:R-:W-:-:S06]  /*26b0*/  HADD2.F32 R28, -RZ, R2.H0_H0 ;  /* 0x20000002ff1c7230 */ /* 0x004fcc0000004100 */
[----:B------:R-:W0:Y:S01]  /*26c0*/  F2I.S64.TRUNC R28, R28 ;  /* 0x0000001c001c7311 */ /* 0x000e22000020d900 */
[----:B------:R-:W-:Y:S05]  /*26d0*/  BRA `(.L_x_8066) ;  /* 0x00000ba000007947 */ /* 0x000fea0003800000 */
.L_x_8069:
        /* <DEDUP_REMOVED lines=9> */
.L_x_8072:
[----:B------:R-:W2:Y:S02]  /*2770*/  LDG.E.U16 R2, [R2.64] ;  /* 0x0000002402027981 */ /* 0x000ea4000c1e1500 */
[----:B--2---:R-:W-:-:S06]  /*2780*/  HADD2.F32 R28, -RZ, R2.H0_H0 ;  /* 0x20000002ff1c7230 */ /* 0x004fcc0000004100 */
[----:B------:R-:W0:Y:S01]  /*2790*/  F2I.S64.TRUNC R28, R28 ;  /* 0x0000001c001c7311 */ /* 0x000e22000020d900 */
[----:B------:R-:W-:Y:S05]  /*27a0*/  BRA `(.L_x_8066) ;  /* 0x00000ad000007947 */ /* 0x000fea0003800000 */
.L_x_8071:
[----:B------:R-:W2:Y:S02]  /*27b0*/  LDG.E.64 R2, [R2.64] ;  /* 0x0000002402027981 */ /* 0x000ea4000c1e1b00 */
[----:B--2---:R0:W2:Y:S01]  /*27c0*/  F2I.S64.F64.TRUNC R28, R2 ;  /* 0x00000002001c7311 */ /* 0x0040a2000030d900 */
[----:B------:R-:W-:Y:S05]  /*27d0*/  BRA `(.L_x_8066) ;  /* 0x00000aa000007947 */ /* 0x000fea0003800000 */
.L_x_8061:
        /* <DEDUP_REMOVED lines=13> */
.L_x_8075:
[----:B------:R-:W2:Y:S02]  /*28b0*/  LDG.E.64 R2, [R2.64] ;  /* 0x0000002402027981 */ /* 0x000ea4000c1e1b00 */
[----:B--2---:R0:W2:Y:S01]  /*28c0*/  F2I.S64.F64.TRUNC R28, R2 ;  /* 0x00000002001c7311 */ /* 0x0040a2000030d900 */
[----:B------:R-:W-:Y:S05]  /*28d0*/  BRA `(.L_x_8066) ;  /* 0x000009a000007947 */ /* 0x000fea0003800000 */
.L_x_8074:
        /* <DEDUP_REMOVED lines=27> */
.L_x_8077:
        /* <DEDUP_REMOVED lines=14> */
.L_x_8076:
[----:B------:R-:W2:Y:S02]  /*2b70*/  LDG.E.U16 R28, [R2.64] ;  /* 0x00000024021c7981 */ /* 0x000ea4000c1e1500 */
[----:B--2---:R-:W-:-:S06]  /*2b80*/  PRMT R28, RZ, 0x5410, R28 ;  /* 0x00005410ff1c7816 */ /* 0x004fcc000000001c */
[----:B------:R-:W0:Y:S01]  /*2b90*/  F2I.S64.TRUNC R28, R28 ;  /* 0x0000001c001c7311 */ /* 0x000e22000020d900 */
[----:B------:R-:W-:Y:S05]  /*2ba0*/  BRA `(.L_x_8066) ;  /* 0x000006d000007947 */ /* 0x000fea0003800000 */
.L_x_8073:
        /* <DEDUP_REMOVED lines=11> */
.L_x_8080:
        /* <DEDUP_REMOVED lines=21> */
.L_x_8084:
[----:B------:R-:W-:Y:S05]  /*2db0*/  BSYNC B1 ;  /* 0x0000000000017941 */ /* 0x000fea0003800000 */
.L_x_8083:
[----:B------:R-:W-:Y:S01]  /*2dc0*/  IMAD.SHL.U32 R2, R2, 0x100000, RZ ;  /* 0x0010000002027824 */ /* 0x000fe200078e00ff */
[----:B------:R-:W-:-:S04]  /*2dd0*/  LEA R3, R0, 0x3b800000, 0x17 ;  /* 0x3b80000000037811 */ /* 0x000fc800078eb8ff */
[----:B------:R-:W-:Y:S02]  /*2de0*/  LOP3.LUT R28, R3, R2, R28, 0xfe, !PT ;  /* 0x00000002031c7212 */ /* 0x000fe400078efe1c */
.L_x_8082:
[----:B------:R-:W-:Y:S05]  /*2df0*/  BSYNC B0 ;  /* 0x0000000000007941 */ /* 0x000fea0003800000 */
.L_x_8081:
[----:B------:R-:W0:Y:S01]  /*2e00*/  F2I.S64.TRUNC R28, R28 ;  /* 0x0000001c001c7311 */ /* 0x000e22000020d900 */
[----:B------:R-:W-:Y:S05]  /*2e10*/  BRA `(.L_x_8066) ;  /* 0x0000046000007947 */ /* 0x000fea0003800000 */
.L_x_8079:
        /* <DEDUP_REMOVED lines=21> */
.L_x_8088:
[----:B------:R-:W-:Y:S05]  /*2f70*/  BSYNC B1 ;  /* 0x0000000000017941 */ /* 0x000fea0003800000 */
.L_x_8087:
[----:B------:R-:W-:Y:S01]  /*2f80*/  IMAD.SHL.U32 R2, R2, 0x200000, RZ ;  /* 0x0020000002027824 */ /* 0x000fe200078e00ff */
[----:B------:R-:W-:-:S04]  /*2f90*/  LEA R3, R0, 0x37800000, 0x17 ;  /* 0x3780000000037811 */ /* 0x000fc800078eb8ff */
[----:B------:R-:W-:Y:S02]  /*2fa0*/  LOP3.LUT R28, R3, R2, R28, 0xfe, !PT ;  /* 0x00000002031c7212 */ /* 0x000fe400078efe1c */
.L_x_8086:
[----:B------:R-:W-:Y:S05]  /*2fb0*/  BSYNC B0 ;  /* 0x0000000000007941 */ /* 0x000fea0003800000 */
.L_x_8085:
[----:B------:R-:W0:Y:S01]  /*2fc0*/  F2I.S64.TRUNC R28, R28 ;  /* 0x0000001c001c7311 */ /* 0x000e22000020d900 */
[----:B------:R-:W-:Y:S05]  /*2fd0*/  BRA `(.L_x_8066) ;  /* 0x000002a000007947 */ /* 0x000fea0003800000 */
.L_x_8078:
        /* <DEDUP_REMOVED lines=14> */
.L_x_8092:
[----:B------:R-:W-:Y:S05]  /*30c0*/  BSYNC B0 ;  /* 0x0000000000007941 */ /* 0x000fea0003800000 */
.L_x_8091:
[----:B------:R-:W0:Y:S01]  /*30d0*/  F2I.S64.TRUNC R28, R28 ;  /* 0x0000001c001c7311 */ /* 0x000e22000020d900 */
[----:B------:R-:W-:Y:S05]  /*30e0*/  BRA `(.L_x_8066) ;  /* 0x0000019000007947 */ /* 0x000fea0003800000 */
.L_x_8065:
        /* <DEDUP_REMOVED lines=21> */
.L_x_8090:
[----:B------:R0:W5:Y:S01]  /*3240*/  LDG.E.64 R28, [R2.64] ;  /* 0x00000024021c7981 */ /* 0x000162000c1e1b00 */
[----:B------:R-:W-:Y:S05]  /*3250*/  BRA `(.L_x_8066) ;  /* 0x0000002000007947 */ /* 0x000fea0003800000 */
.L_x_8089:
[----:B------:R0:W5:Y:S01]  /*3260*/  LDG.E R28, [R2.64] ;  /* 0x00000024021c7981 */ /* 0x000162000c1e1900 */
[----:B------:R-:W-:-:S03]  /*3270*/  IMAD.MOV.U32 R29, RZ, RZ, RZ ;  /* 0x000000ffff1d7224 */ /* 0x000fc600078e00ff */
.L_x_8066:
        /* <DEDUP_REMOVED lines=17> */
.L_x_8096:
[----:B------:R0:W5:Y:S01]  /*3390*/  LDG.E.U8 R18, [R2.64] ;  /* 0x0000002402127981 */ /* 0x000162000c1e1100 */
[----:B------:R-:W-:Y:S01]  /*33a0*/  IMAD.MOV.U32 R19, RZ, RZ, RZ ;  /* 0x000000ffff137224 */ /* 0x000fe200078e00ff */
[----:B------:R-:W-:Y:S05]  /*33b0*/  BRA `(.L_x_8098) ;  /* 0x00000d5000007947 */ /* 0x000fea0003800000 */
.L_x_8095:
        /* <DEDUP_REMOVED lines=8> */
.L_x_8100:
[----:B------:R-:W3:Y:S02]  /*3440*/  LDG.E R18, [R2.64] ;  /* 0x0000002402127981 */ /* 0x000ee4000c1e1900 */
[----:B---3--:R-:W-:Y:S01]  /*3450*/  SHF.R.S32.HI R19, RZ, 0x1f, R18 ;  /* 0x0000001fff137819 */ /* 0x008fe20000011412 */
[----:B------:R-:W-:Y:S05]  /*3460*/  BRA `(.L_x_8098) ;  /* 0x00000ca000007947 */ /* 0x000fea0003800000 */
.L_x_8099:
[----:B------:R-:W3:Y:S02]  /*3470*/  LDG.E.S16 R18, [R2.64] ;  /* 0x0000002402127981 */ /* 0x000ee4000c1e1700 */
[----:B---3--:R-:W-:Y:S01]  /*3480*/  SHF.R.S32.HI R19, RZ, 0x1f, R18 ;  /* 0x0000001fff137819 */ /* 0x008fe20000011412 */
[----:B------:R-:W-:Y:S05]  /*3490*/  BRA `(.L_x_8098) ;  /* 0x00000c7000007947 */ /* 0x000fea0003800000 */
.L_x_8094:
        /* <DEDUP_REMOVED lines=9> */
.L_x_8102:
[----:B------:R-:W3:Y:S02]  /*3530*/  LDG.E.U16 R2, [R2.64] ;  /* 0x0000002402027981 */ /* 0x000ee4000c1e1500 */
[----:B---3--:R-:W-:-:S06]  /*3540*/  HADD2.F32 R18, -RZ, R2.H0_H0 ;  /* 0x20000002ff127230 */ /* 0x008fcc0000004100 */
[----:B------:R-:W0:Y:S01]  /*3550*/  F2I.S64.TRUNC R18, R18 ;  /* 0x0000001200127311 */ /* 0x000e22000020d900 */
[----:B------:R-:W-:Y:S05]  /*3560*/  BRA `(.L_x_8098) ;  /* 0x00000ba000007947 */ /* 0x000fea0003800000 */
.L_x_8101:
        /* <DEDUP_REMOVED lines=9> */
.L_x_8104:
[----:B------:R-:W3:Y:S02]  /*3600*/  LDG.E.U16 R2, [R2.64] ;  /* 0x0000002402027981 */ /* 0x000ee4000c1e1500 */
[----:B---3--:R-:W-:-:S06]  /*3610*/  HADD2.F32 R18, -RZ, R2.H0_H0 ;  /* 0x20000002ff127230 */ /* 0x008fcc0000004100 */
[----:B------:R-:W0:Y:S01]  /*3620*/  F2I.S64.TRUNC R18, R18 ;  /* 0x0000001200127311 */ /* 0x000e22000020d900 */
[----:B------:R-:W-:Y:S05]  /*3630*/  BRA `(.L_x_8098) ;  /* 0x00000ad000007947 */ /* 0x000fea0003800000 */
.L_x_8103:
[----:B------:R-:W3:Y:S02]  /*3640*/  LDG.E.64 R2, [R2.64] ;  /* 0x0000002402027981 */ /* 0x000ee4000c1e1b00 */
[----:B---3--:R0:W3:Y:S01]  /*3650*/  F2I.S64.F64.TRUNC R18, R2 ;  /* 0x0000000200127311 */ /* 0x0080e2000030d900 */
[----:B------:R-:W-:Y:S05]  /*3660*/  BRA `(.L_x_8098) ;  /* 0x00000aa000007947 */ /* 0x000fea0003800000 */
.L_x_8093:
        /* <DEDUP_REMOVED lines=13> */
.L_x_8107:
[----:B------:R-:W3:Y:S02]  /*3740*/  LDG.E.64 R2, [R2.64] ;  /* 0x0000002402027981 */ /* 0x000ee4000c1e1b00 */
[----:B---3--:R0:W3:Y:S01]  /*3750*/  F2I.S64.F64.TRUNC R18, R2 ;  /* 0x0000000200127311 */ /* 0x0080e2000030d900 */
[----:B------:R-:W-:Y:S05]  /*3760*/  BRA `(.L_x_8098) ;  /* 0x000009a000007947 */ /* 0x000fea0003800000 */
.L_x_8106:
        /* <DEDUP_REMOVED lines=27> */
.L_x_8109:
        /* <DEDUP_REMOVED lines=14> */
.L_x_8108:
[----:B------:R-:W3:Y:S02]  /*3a00*/  LDG.E.U16 R18, [R2.64] ;  /* 0x0000002402127981 */ /* 0x000ee4000c1e1500 */
[----:B---3--:R-:W-:-:S06]  /*3a10*/  PRMT R18, RZ, 0x5410, R18 ;  /* 0x00005410ff127816 */ /* 0x008fcc0000000012 */
[----:B------:R-:W0:Y:S01]  /*3a20*/  F2I.S64.TRUNC R18, R18 ;  /* 0x0000001200127311 */ /* 0x000e22000020d900 */
[----:B------:R-:W-:Y:S05]  /*3a30*/  BRA `(.L_x_8098) ;  /* 0x000006d000007947 */ /* 0x000fea0003800000 */
.L_x_8105:
        /* <DEDUP_REMOVED lines=11> */
.L_x_8112:
        /* <DEDUP_REMOVED lines=21> */
.L_x_8116:
[----:B------:R-:W-:Y:S05]  /*3c40*/  BSYNC B1 ;  /* 0x0000000000017941 */ /* 0x000fea0003800000 */
.L_x_8115:
[----:B------:R-:W-:Y:S01]  /*3c50*/  IMAD.SHL.U32 R2, R2, 0x100000, RZ ;  /* 0x0010000002027824 */ /* 0x000fe200078e00ff */
[----:B------:R-:W-:-:S04]  /*3c60*/  LEA R3, R0, 0x3b800000, 0x17 ;  /* 0x3b80000000037811 */ /* 0x000fc800078eb8ff */
[----:B------:R-:W-:Y:S02]  /*3c70*/  LOP3.LUT R18, R3, R2, R18, 0xfe, !PT ;  /* 0x0000000203127212 */ /* 0x000fe400078efe12 */
.L_x_8114:
[----:B------:R-:W-:Y:S05]  /*3c80*/  BSYNC B0 ;  /* 0x0000000000007941 */ /* 0x000fea0003800000 */
.L_x_8113:
[----:B------:R-:W0:Y:S01]  /*3c90*/  F2I.S64.TRUNC R18, R18 ;  /* 0x0000001200127311 */ /* 0x000e22000020d900 */
[----:B------:R-:W-:Y:S05]  /*3ca0*/  BRA `(.L_x_8098) ;  /* 0x0000046000007947 */ /* 0x000fea0003800000 */
.L_x_8111:
        /* <DEDUP_REMOVED lines=21> */
.L_x_8120:
[----:B------:R-:W-:Y:S05]  /*3e00*/  BSYNC B1 ;  /* 0x0000000000017941 */ /* 0x000fea0003800000 */
.L_x_8119:
[----:B------:R-:W-:Y:S01]  /*3e10*/  IMAD.SHL.U32 R2, R2, 0x200000, RZ ;  /* 0x0020000002027824 */ /* 0x000fe200078e00ff */
[----:B------:R-:W-:-:S04]  /*3e20*/  LEA R3, R0, 0x37800000, 0x17 ;  /* 0x3780000000037811 */ /* 0x000fc800078eb8ff */
[----:B------:R-:W-:Y:S02]  /*3e30*/  LOP3.LUT R18, R3, R2, R18, 0xfe, !PT ;  /* 0x0000000203127212 */ /* 0x000fe400078efe12 */
.L_x_8118:
[----:B------:R-:W-:Y:S05]  /*3e40*/  BSYNC B0 ;  /* 0x0000000000007941 */ /* 0x000fea0003800000 */
.L_x_8117:
[----:B------:R-:W0:Y:S01]  /*3e50*/  F2I.S64.TRUNC R18, R18 ;  /* 0x0000001200127311 */ /* 0x000e22000020d900 */
[----:B------:R-:W-:Y:S05]  /*3e60*/  BRA `(.L_x_8098) ;  /* 0x000002a000007947 */ /* 0x000fea0003800000 */
.L_x_8110:
        /* <DEDUP_REMOVED lines=14> */
.L_x_8124:
[----:B------:R-:W-:Y:S05]  /*3f50*/  BSYNC B0 ;  /* 0x0000000000007941 */ /* 0x000fea0003800000 */
.L_x_8123:
[----:B------:R-:W0:Y:S01]  /*3f60*/  F2I.S64.TRUNC R18, R18 ;  /* 0x0000001200127311 */ /* 0x000e22000020d900 */
[----:B------:R-:W-:Y:S05]  /*3f70*/  BRA `(.L_x_8098) ;  /* 0x0000019000007947 */ /* 0x000fea0003800000 */
.L_x_8097:
        /* <DEDUP_REMOVED lines=21> */
.L_x_8122:
[----:B------:R0:W5:Y:S01]  /*40d0*/  LDG.E.64 R18, [R2.64] ;  /* 0x0000002402127981 */ /* 0x000162000c1e1b00 */
[----:B------:R-:W-:Y:S05]  /*40e0*/  BRA `(.L_x_8098) ;  /* 0x0000002000007947 */ /* 0x000fea0003800000 */
.L_x_8121:
[----:B------:R0:W5:Y:S01]  /*40f0*/  LDG.E R18, [R2.64] ;  /* 0x0000002402127981 */ /* 0x000162000c1e1900 */
[----:B------:R-:W-:-:S03]  /*4100*/  IMAD.MOV.U32 R19, RZ, RZ, RZ ;  /* 0x000000ffff137224 */ /* 0x000fc600078e00ff */
.L_x_8098:
        /* <DEDUP_REMOVED lines=17> */
.L_x_8128:
[----:B------:R0:W5:Y:S01]  /*4220*/  LDG.E.U8 R16, [R2.64] ;  /* 0x0000002402107981 */ /* 0x000162000c1e1100 */
[----:B------:R-:W-:Y:S01]  /*4230*/  IMAD.MOV.U32 R17, RZ, RZ, RZ ;  /* 0x000000ffff117224 */ /* 0x000fe200078e00ff */
[----:B------:R-:W-:Y:S05]  /*4240*/  BRA `(.L_x_8130) ;  /* 0x00000d5000007947 */ /* 0x000fea0003800000 */
.L_x_8127:
        /* <DEDUP_REMOVED lines=8> */
.L_x_8132:
[----:B------:R-:W4:Y:S02]  /*42d0*/  LDG.E R16, [R2.64] ;  /* 0x0000002402107981 */ /* 0x000f24000c1e1900 */
[----:B----4-:R-:W-:Y:S01]  /*42e0*/  SHF.R.S32.HI R17, RZ, 0x1f, R16 ;  /* 0x0000001fff117819 */ /* 0x010fe20000011410 */
[----:B------:R-:W-:Y:S05]  /*42f0*/  BRA `(.L_x_8130) ;  /* 0x00000ca000007947 */ /* 0x000fea0003800000 */
.L_x_8131:
[----:B------:R-:W4:Y:S02]  /*4300*/  LDG.E.S16 R16, [R2.64] ;  /* 0x0000002402107981 */ /* 0x000f24000c1e1700 */
[----:B----4-:R-:W-:Y:S01]  /*4310*/  SHF.R.S32.HI R17, RZ, 0x1f, R16 ;  /* 0x0000001fff117819 */ /* 0x010fe20000011410 */
[----:B------:R-:W-:Y:S05]  /*4320*/  BRA `(.L_x_8130) ;  /* 0x00000c7000007947 */ /* 0x000fea0003800000 */
.L_x_8126:
        /* <DEDUP_REMOVED lines=9> */
.L_x_8134:
[----:B------:R-:W4:Y:S02]  /*43c0*/  LDG.E.U16 R2, [R2.64] ;  /* 0x0000002402027981 */ /* 0x000f24000c1e1500 */
[----:B----4-:R-:W-:-:S06]  /*43d0*/  HADD2.F32 R16, -RZ, R2.H0_H0 ;  /* 0x20000002ff107230 */ /* 0x010fcc0000004100 */
[----:B------:R-:W0:Y:S01]  /*43e0*/  F2I.S64.TRUNC R16, R16 ;  /* 0x0000001000107311 */ /* 0x000e22000020d900 */
[----:B------:R-:W-:Y:S05]  /*43f0*/  BRA `(.L_x_8130) ;  /* 0x00000ba000007947 */ /* 0x000fea0003800000 */
.L_x_8133:
        /* <DEDUP_REMOVED lines=9> */
.L_x_8136:
[----:B------:R-:W4:Y:S02]  /*4490*/  LDG.E.U16 R2, [R2.64] ;  /* 0x0000002402027981 */ /* 0x000f24000c1e1500 */
[----:B----4-:R-:W-:-:S06]  /*44a0*/  HADD2.F32 R16, -RZ, R2.H0_H0 ;  /* 0x20000002ff107230 */ /* 0x010fcc0000004100 */
[----:B------:R-:W0:Y:S01]  /*44b0*/  F2I.S64.TRUNC R16, R16 ;  /* 0x0000001000107311 */ /* 0x000e22000020d900 */
[----:B------:R-:W-:Y:S05]  /*44c0*/  BRA `(.L_x_8130) ;  /* 0x00000ad000007947 */ /* 0x000fea0003800000 */
.L_x_8135:
[----:B------:R-:W4:Y:S02]  /*44d0*/  LDG.E.64 R2, [R2.64] ;  /* 0x0000002402027981 */ /* 0x000f24000c1e1b00 */
[----:B----4-:R0:W4:Y:S01]  /*44e0*/  F2I.S64.F64.TRUNC R16, R2 ;  /* 0x0000000200107311 */ /* 0x010122000030d900 */
[----:B------:R-:W-:Y:S05]  /*44f0*/  BRA `(.L_x_8130) ;  /* 0x00000aa000007947 */ /* 0x000fea0003800000 */
.L_x_8125:
        /* <DEDUP_REMOVED lines=13> */
.L_x_8139:
[----:B------:R-:W4:Y:S02]  /*45d0*/  LDG.E.64 R2, [R2.64] ;  /* 0x0000002402027981 */ /* 0x000f24000c1e1b00 */
[----:B----4-:R0:W4:Y:S01]  /*45e0*/  F2I.S64.F64.TRUNC R16, R2 ;  /* 0x0000000200107311 */ /* 0x010122000030d900 */
[----:B------:R-:W-:Y:S05]  /*45f0*/  BRA `(.L_x_8130) ;  /* 0x000009a000007947 */ /* 0x000fea0003800000 */
.L_x_8138:
        /* <DEDUP_REMOVED lines=27> */
.L_x_8141:
        /* <DEDUP_REMOVED lines=14> */
.L_x_8140:
[----:B------:R-:W4:Y:S02]  /*4890*/  LDG.E.U16 R16, [R2.64] ;  /* 0x0000002402107981 */ /* 0x000f24000c1e1500 */
[----:B----4-:R-:W-:-:S06]  /*48a0*/  PRMT R16, RZ, 0x5410, R16 ;  /* 0x00005410ff107816 */ /* 0x010fcc0000000010 */
[----:B------:R-:W0:Y:S01]  /*48b0*/  F2I.S64.TRUNC R16, R16 ;  /* 0x0000001000107311 */ /* 0x000e22000020d900 */
[----:B------:R-:W-:Y:S05]  /*48c0*/  BRA `(.L_x_8130) ;  /* 0x000006d000007947 */ /* 0x000fea0003800000 */
.L_x_8137:
        /* <DEDUP_REMOVED lines=11> */
.L_x_8144:
        /* <DEDUP_REMOVED lines=21> */
.L_x_8148:
[----:B------:R-:W-:Y:S05]  /*4ad0*/  BSYNC B1 ;  /* 0x0000000000017941 */ /* 0x000fea0003800000 */
.L_x_8147:
[----:B------:R-:W-:Y:S01]  /*4ae0*/  IMAD.SHL.U32 R2, R2, 0x100000, RZ ;  /* 0x0010000002027824 */ /* 0x000fe200078e00ff */
[----:B------:R-:W-:-:S04]  /*4af0*/  LEA R3, R0, 0x3b800000, 0x17 ;  /* 0x3b80000000037811 */ /* 0x000fc800078eb8ff */
[----:B------:R-:W-:Y:S02]  /*4b00*/  LOP3.LUT R16, R3, R2, R16, 0xfe, !PT ;  /* 0x0000000203107212 */ /* 0x000fe400078efe10 */
.L_x_8146:
[----:B------:R-:W-:Y:S05]  /*4b10*/  BSYNC B0 ;  /* 0x0000000000007941 */ /* 0x000fea0003800000 */
.L_x_8145:
[----:B------:R-:W0:Y:S01]  /*4b20*/  F2I.S64.TRUNC R16, R16 ;  /* 0x0000001000107311 */ /* 0x000e22000020d900 */
[----:B------:R-:W-:Y:S05]  /*4b30*/  BRA `(.L_x_8130) ;  /* 0x0000046000007947 */ /* 0x000fea0003800000 */
.L_x_8143:
        /* <DEDUP_REMOVED lines=21> */
.L_x_8152:
[----:B------:R-:W-:Y:S05]  /*4c90*/  BSYNC B1 ;  /* 0x0000000000017941 */ /* 0x000fea0003800000 */
.L_x_8151:
[----:B------:R-:W-:Y:S01]  /*4ca0*/  IMAD.SHL.U32 R2, R2, 0x200000, RZ ;  /* 0x0020000002027824 */ /* 0x000fe200078e00ff */
[----:B------:R-:W-:-:S04]  /*4cb0*/  LEA R3, R0, 0x37800000, 0x17 ;  /* 0x3780000000037811 */ /* 0x000fc800078eb8ff */
[----:B------:R-:W-:Y:S02]  /*4cc0*/  LOP3.LUT R16, R3, R2, R16, 0xfe, !PT ;  /* 0x0000000203107212 */ /* 0x000fe400078efe10 */
.L_x_8150:
[----:B------:R-:W-:Y:S05]  /*4cd0*/  BSYNC B0 ;  /* 0x0000000000007941 */ /* 0x000fea0003800000 */
.L_x_8149:
[----:B------:R-:W0:Y:S01]  /*4ce0*/  F2I.S64.TRUNC R16, R16 ;  /* 0x0000001000107311 */ /* 0x000e22000020d900 */
[----:B------:R-:W-:Y:S05]  /*4cf0*/  BRA `(.L_x_8130) ;  /* 0x000002a000007947 */ /* 0x000fea0003800000 */
.L_x_8142:
        /* <DEDUP_REMOVED lines=14> */
.L_x_8156:
[----:B------:R-:W-:Y:S05]  /*4de0*/  BSYNC B0 ;  /* 0x0000000000007941 */ /* 0x000fea0003800000 */
.L_x_8155:
[----:B------:R-:W0:Y:S01]  /*4df0*/  F2I.S64.TRUNC R16, R16 ;  /* 0x0000001000107311 */ /* 0x000e22000020d900 */
[----:B------:R-:W-:Y:S05]  /*4e00*/  BRA `(.L_x_8130) ;  /* 0x0000019000007947 */ /* 0x000fea0003800000 */
.L_x_8129:
        /* <DEDUP_REMOVED lines=21> */
.L_x_8154:
[----:B------:R0:W5:Y:S01]  /*4f60*/  LDG.E.64 R16, [R2.64] ;  /* 0x0000002402107981 */ /* 0x000162000c1e1b00 */
[----:B------:R-:W-:Y:S05]  /*4f70*/  BRA `(.L_x_8130) ;  /* 0x0000002000007947 */ /* 0x000fea0003800000 */
.L_x_8153:
[----:B------:R0:W5:Y:S01]  /*4f80*/  LDG.E R16, [R2.64] ;  /* 0x0000002402107981 */ /* 0x000162000c1e1900 */
[----:B------:R-:W-:-:S03]  /*4f90*/  IMAD.MOV.U32 R17, RZ, RZ, RZ ;  /* 0x000000ffff117224 */ /* 0x000fc600078e00ff */
.L_x_8130:
        /* <DEDUP_REMOVED lines=17> */
.L_x_8160:
[----:B------:R0:W5:Y:S01]  /*50b0*/  LDG.E.U8 R26, [R2.64] ;  /* 0x00000024021a7981 */ /* 0x000162000c1e1100 */
[----:B------:R-:W-:Y:S01]  /*50c0*/  IMAD.MOV.U32 R27, RZ, RZ, RZ ;  /* 0x000000ffff1b7224 */ /* 0x000fe200078e00ff */
[----:B------:R-:W-:Y:S05]  /*50d0*/  BRA `(.L_x_8162) ;  /* 0x00000d5000007947 */ /* 0x000fea0003800000 */
.L_x_8159:
        /* <DEDUP_REMOVED lines=8> */
.L_x_8164:
[----:B----4-:R-:W4:Y:S02]  /*5160*/  LDG.E R26, [R2.64] ;  /* 0x00000024021a7981 */ /* 0x010f24000c1e1900 */
[----:B----4-:R-:W-:Y:S01]  /*5170*/  SHF.R.S32.HI R27, RZ, 0x1f, R26 ;  /* 0x0000001fff1b7819 */ /* 0x010fe2000001141a */
[----:B------:R-:W-:Y:S05]  /*5180*/  BRA `(.L_x_8162) ;  /* 0x00000ca000007947 */ /* 0x000fea0003800000 */
.L_x_8163:
[----:B----4-:R-:W4:Y:S02]  /*5190*/  LDG.E.S16 R26, [R2.64] ;  /* 0x00000024021a7981 */ /* 0x010f24000c1e1700 */
[----:B----4-:R-:W-:Y:S01]  /*51a0*/  SHF.R.S32.HI R27, RZ, 0x1f, R26 ;  /* 0x0000001fff1b7819 */ /* 0x010fe2000001141a */
[----:B------:R-:W-:Y:S05]  /*51b0*/  BRA `(.L_x_8162) ;  /* 0x00000c7000007947 */ /* 0x000fea0003800000 */
.L_x_8158:
        /* <DEDUP_REMOVED lines=9> */
.L_x_8166:
[----:B----4-:R-:W4:Y:S02]  /*5250*/  LDG.E.U16 R2, [R2.64] ;  /* 0x0000002402027981 */ /* 0x010f24000c1e1500 */
[----:B----4-:R-:W-:-:S06]  /*5260*/  HADD2.F32 R26, -RZ, R2.H0_H0 ;  /* 0x20000002ff1a7230 */ /* 0x010fcc0000004100 */
[----:B------:R-:W0:Y:S01]  /*5270*/  F2I.S64.TRUNC R26, R26 ;  /* 0x0000001a001a7311 */ /* 0x000e22000020d900 */
[----:B------:R-:W-:Y:S05]  /*5280*/  BRA `(.L_x_8162) ;  /* 0x00000ba000007947 */ /* 0x000fea0003800000 */
.L_x_8165:
        /* <DEDUP_REMOVED lines=9> */
.L_x_8168:
[----:B----4-:R-:W4:Y:S02]  /*5320*/  LDG.E.U16 R2, [R2.64] ;  /* 0x0000002402027981 */ /* 0x010f24000c1e1500 */
[----:B----4-:R-:W-:-:S06]  /*5330*/  HADD2.F32 R26, -RZ, R2.H0_H0 ;  /* 0x20000002ff1a7230 */ /* 0x010fcc0000004100 */
[----:B------:R-:W0:Y:S01]  /*5340*/  F2I.S64.TRUNC R26, R26 ;  /* 0x0000001a001a7311 */ /* 0x000e22000020d900 */
[----:B------:R-:W-:Y:S05]  /*5350*/  BRA `(.L_x_8162) ;  /* 0x00000ad000007947 */ /* 0x000fea0003800000 */
.L_x_8167:
[----:B----4-:R-:W4:Y:S02]  /*5360*/  LDG.E.64 R2, [R2.64] ;  /* 0x0000002402027981 */ /* 0x010f24000c1e1b00 */
[----:B----4-:R0:W4:Y:S01]  /*5370*/  F2I.S64.F64.TRUNC R26, R2 ;  /* 0x00000002001a7311 */ /* 0x010122000030d900 */
[----:B------:R-:W-:Y:S05]  /*5380*/  BRA `(.L_x_8162) ;  /* 0x00000aa000007947 */ /* 0x000fea0003800000 */
.L_x_8157:
        /* <DEDUP_REMOVED lines=13> */
.L_x_8171:
[----:B----4-:R-:W4:Y:S02]  /*5460*/  LDG.E.64 R2, [R2.64] ;  /* 0x0000002402027981 */ /* 0x010f24000c1e1b00 */
[----:B----4-:R0:W4:Y:S01]  /*5470*/  F2I.S64.F64.TRUNC R26, R2 ;  /* 0x00000002001a7311 */ /* 0x010122000030d900 */
[----:B------:R-:W-:Y:S05]  /*5480*/  BRA `(.L_x_8162) ;  /* 0x000009a000007947 */ /* 0x000fea0003800000 */
.L_x_8170:
        /* <DEDUP_REMOVED lines=27> */
.L_x_8173:
        /* <DEDUP_REMOVED lines=14> */
.L_x_8172:
[----:B----4-:R-:W4:Y:S02]  /*5720*/  LDG.E.U16 R26, [R2.64] ;  /* 0x00000024021a7981 */ /* 0x010f24000c1e1500 */
[----:B----4-:R-:W-:-:S06]  /*5730*/  PRMT R26, RZ, 0x5410, R26 ;  /* 0x00005410ff1a7816 */ /* 0x010fcc000000001a */
[----:B------:R-:W0:Y:S01]  /*5740*/  F2I.S64.TRUNC R26, R26 ;  /* 0x0000001a001a7311 */ /* 0x000e22000020d900 */
[----:B------:R-:W-:Y:S05]  /*5750*/  BRA `(.L_x_8162) ;  /* 0x000006d000007947 */ /* 0x000fea0003800000 */
.L_x_8169:
        /* <DEDUP_REMOVED lines=11> */
.L_x_8176:
        /* <DEDUP_REMOVED lines=21> */
.L_x_8180:
[----:B------:R-:W-:Y:S05]  /*5960*/  BSYNC B1 ;  /* 0x0000000000017941 */ /* 0x000fea0003800000 */
.L_x_8179:
[----:B------:R-:W-:Y:S01]  /*5970*/  IMAD.SHL.U32 R2, R2, 0x100000, RZ ;  /* 0x0010000002027824 */ /* 0x000fe200078e00ff */
[----:B------:R-:W-:-:S04]  /*5980*/  LEA R3, R0, 0x3b800000, 0x17 ;  /* 0x3b80000000037811 */ /* 0x000fc800078eb8ff */
[----:B------:R-:W-:Y:S02]  /*5990*/  LOP3.LUT R26, R3, R2, R26, 0xfe, !PT ;  /* 0x00000002031a7212 */ /* 0x000fe400078efe1a */
.L_x_8178:
[----:B------:R-:W-:Y:S05]  /*59a0*/  BSYNC B0 ;  /* 0x0000000000007941 */ /* 0x000fea0003800000 */
.L_x_8177:
[----:B------:R-:W0:Y:S01]  /*59b0*/  F2I.S64.TRUNC R26, R26 ;  /* 0x0000001a001a7311 */ /* 0x000e22000020d900 */
[----:B------:R-:W-:Y:S05]  /*59c0*/  BRA `(.L_x_8162) ;  /* 0x0000046000007947 */ /* 0x000fea0003800000 */
.L_x_8175:
        /* <DEDUP_REMOVED lines=21> */
.L_x_8184:
[----:B------:R-:W-:Y:S05]  /*5b20*/  BSYNC B1 ;  /* 0x0000000000017941 */ /* 0x000fea0003800000 */
.L_x_8183:
[----:B------:R-:W-:Y:S01]  /*5b30*/  IMAD.SHL.U32 R2, R2, 0x200000, RZ ;  /* 0x0020000002027824 */ /* 0x000fe200078e00ff */
[----:B------:R-:W-:-:S04]  /*5b40*/  LEA R3, R0, 0x37800000, 0x17 ;  /* 0x3780000000037811 */ /* 0x000fc800078eb8ff */
[----:B------:R-:W-:Y:S02]  /*5b50*/  LOP3.LUT R26, R3, R2, R26, 0xfe, !PT ;  /* 0x00000002031a7212 */ /* 0x000fe400078efe1a */
.L_x_8182:
[----:B------:R-:W-:Y:S05]  /*5b60*/  BSYNC B0 ;  /* 0x0000000000007941 */ /* 0x000fea0003800000 */
.L_x_8181:
[----:B------:R-:W0:Y:S01]  /*5b70*/  F2I.S64.TRUNC R26, R26 ;  /* 0x0000001a001a7311 */ /* 0x000e22000020d900 */
[----:B------:R-:W-:Y:S05]  /*5b80*/  BRA `(.L_x_8162) ;  /* 0x000002a000007947 */ /* 0x000fea0003800000 */
.L_x_8174:
        /* <DEDUP_REMOVED lines=14> */
.L_x_8188:
[----:B------:R-:W-:Y:S05]  /*5c70*/  BSYNC B0 ;  /* 0x0000000000007941 */ /* 0x000fea0003800000 */
.L_x_8187:
[----:B------:R-:W0:Y:S01]  /*5c80*/  F2I.S64.TRUNC R26, R26 ;  /* 0x0000001a001a7311 */ /* 0x000e22000020d900 */
[----:B------:R-:W-:Y:S05]  /*5c90*/  BRA `(.L_x_8162) ;  /* 0x0000019000007947 */ /* 0x000fea0003800000 */
.L_x_8161:
        /* <DEDUP_REMOVED lines=21> */
.L_x_8186:
[----:B------:R0:W5:Y:S01]  /*5df0*/  LDG.E.64 R26, [R2.64] ;  /* 0x00000024021a7981 */ /* 0x000162000c1e1b00 */
[----:B------:R-:W-:Y:S05]  /*5e00*/  BRA `(.L_x_8162) ;  /* 0x0000002000007947 */ /* 0x000fea0003800000 */
.L_x_8185:
[----:B------:R0:W5:Y:S01]  /*5e10*/  LDG.E R26, [R2.64] ;  /* 0x00000024021a7981 */ /* 0x000162000c1e1900 */
[----:B------:R-:W-:-:S03]  /*5e20*/  IMAD.MOV.U32 R27, RZ, RZ, RZ ;  /* 0x000000ffff1b7224 */ /* 0x000fc600078e00ff */
.L_x_8162:
        /* <DEDUP_REMOVED lines=25> */
.L_x_8190:
[----:B------:R-:W-:Y:S05]  /*5fc0*/  BSYNC B7 ;  /* 0x0000000000077941 */ /* 0x000fea0003800000 */
.L_x_8189:
        /* <DEDUP_REMOVED lines=25> */
.L_x_8192:
[----:B------:R-:W-:Y:S05]  /*6160*/  BSYNC B7 ;  /* 0x0000000000077941 */ /* 0x000fea0003800000 */
.L_x_8191:
        /* <DEDUP_REMOVED lines=29> */
.L_x_8194:
[----:B------:R-:W-:Y:S05]  /*6340*/  BSYNC B7 ;  /* 0x0000000000077941 */ /* 0x000fea0003800000 */
.L_x_8193:
        /* <DEDUP_REMOVED lines=17> */
.L_x_8199:
[----:B------:R-:W-:Y:S01]  /*6460*/  IMAD.MOV.U32 R3, RZ, RZ, 0x8 ;  /* 0x00000008ff037424 */ /* 0x000fe200078e00ff */
[----:B------:R-:W-:Y:S03]  /*6470*/  BSSY B1, `(.L_x_8196) ;  /* 0x000001e000017945 */ /* 0x000fe60003800000 */
[----:B------:R-:W-:-:S04]  /*6480*/  IMAD R26, R20, R3, c[0x2][0x0] ;  /* 0x00800000141a7624 */ /* 0x000fc800078e0203 */
[----:B------:R-:W0:Y:S02]  /*6490*/  LDC.64 R30, c[0x0][R26+0x538] ;  /* 0x00014e001a1e7b82 */ /* 0x000e240000000a00 */
[----:B0-----:R-:W-:-:S04]  /*64a0*/  LOP3.LUT R0, R4, R31, RZ, 0xfc, !PT ;  /* 0x0000001f04007212 */ /* 0x001fc800078efcff */
[----:B------:R-:W-:-:S13]  /*64b0*/  ISETP.NE.U32.AND P0, PT, R0, RZ, PT ;  /* 0x000000ff0000720c */ /* 0x000fda0003f05070 */
[----:B------:R-:W-:Y:S05]  /*64c0*/  @!P0 BRA `(.L_x_8197) ;  /* 0x0000005000008947 */ /* 0x000fea0003800000 */
[----:B------:R-:W-:Y:S01]  /*64d0*/  IMAD.MOV.U32 R2, RZ, RZ, R30 ;  /* 0x000000ffff027224 */ /* 0x000fe200078e001e */
[----:B------:R-:W-:Y:S01]  /*64e0*/  MOV R0, 0x6510 ;  /* 0x0000651000007802 */ /* 0x000fe20000000f00 */
[----:B------:R-:W-:Y:S02]  /*64f0*/  IMAD.MOV.U32 R3, RZ, RZ, R31 ;  /* 0x000000ffff037224 */ /* 0x000fe400078e001f */
[----:B------:R-:W-:Y:S05]  /*6500*/  CALL.REL.NOINC `($__internal_20_$__cuda_sm20_div_s64) ;  /* 0x0001636000007944 */ /* 0x000fea0003c00000 */
[----:B------:R-:W-:Y:S05]  /*6510*/  BRA `(.L_x_8198) ;  /* 0x0000013000007947 */ /* 0x000fea0003800000 */
.L_x_8197:
        /* <DEDUP_REMOVED lines=19> */
.L_x_8198:
[----:B------:R-:W-:Y:S05]  /*6650*/  BSYNC B1 ;  /* 0x0000000000017941 */ /* 0x000fea0003800000 */
.L_x_8196:
[----:B------:R-:W0:Y:S01]  /*6660*/  LDC.64 R26, c[0x0][R26+0x578] ;  /* 0x00015e001a1a7b82 */ /* 0x000e220000000a00 */
        /* <DEDUP_REMOVED lines=11> */
[----:B------:R-:W-:Y:S02]  /*6720*/  IMAD.IADD R3, R3, 0x1, R5 ;  /* 0x0000000103037824 */ /* 0x000fe400078e0205 */
[----:B------:R-:W-:-:S02]  /*6730*/  IMAD.MOV.U32 R4, RZ, RZ, R7 ;  /* 0x000000ffff047224 */ /* 0x000fc400078e0007 */
[----:B0-----:R-:W-:Y:S02]  /*6740*/  IMAD R3, R3, R26, RZ ;  /* 0x0000001a03037224 */ /* 0x001fe400078e02ff */
[----:B------:R-:W-:-:S04]  /*6750*/  IMAD.WIDE.U32 R8, R26, R2, R8 ;  /* 0x000000021a087225 */ /* 0x000fc800078e0008 */
[----:B------:R-:W-:Y:S02]  /*6760*/  IMAD R3, R27, R2, R3 ;  /* 0x000000021b037224 */ /* 0x000fe400078e0203 */
[----:B------:R-:W-:Y:S02]  /*6770*/  IMAD.MOV.U32 R15, RZ, RZ, R8 ;  /* 0x000000ffff0f7224 */ /* 0x000fe400078e0008 */
[----:B------:R-:W-:Y:S01]  /*6780*/  IMAD.IADD R21, R9, 0x1, R3 ;  /* 0x0000000109157824 */ /* 0x000fe200078e0203 */
[----:B------:R-:W-:Y:S05]  /*6790*/  @P0 BRA `(.L_x_8199) ;  /* 0xfffffcc000000947 */ /* 0x000fea000383ffff */
[----:B------:R-:W-:Y:S05]  /*67a0*/  BSYNC B0 ;  /* 0x0000000000007941 */ /* 0x000fea0003800000 */
.L_x_8195:
        /* <DEDUP_REMOVED lines=18> */
.L_x_8204:
        /* <DEDUP_REMOVED lines=27> */
.L_x_8203:
[----:B------:R-:W-:Y:S05]  /*6a80*/  BSYNC B8 ;  /* 0x0000000000087941 */ /* 0x000fea0003800000 */
.L_x_8202:
[----:B------:R-:W-:-:S05]  /*6a90*/  IADD3 R16, P0, R16, 0x8, RZ ;  /* 0x0000000810107810 */ /* 0x000fca0007f1e0ff */
[----:B------:R-:W-:Y:S01]  /*6aa0*/  IMAD.X R17, RZ, RZ, R17, P0 ;  /* 0x000000ffff117224 */ /* 0x000fe200000e0611 */
[----:B------:R-:W-:-:S04]  /*6ab0*/  ISETP.GE.U32.AND P0, PT, R16, R19, PT ;  /* 0x000000131000720c */ /* 0x000fc80003f06070 */
[----:B------:R-:W-:-:S13]  /*6ac0*/  ISETP.GE.U32.AND.EX P0, PT, R17, R18, PT, P0 ;  /* 0x000000121100720c */ /* 0x000fda0003f06100 */
[----:B------:R-:W-:Y:S05]  /*6ad0*/  @!P0 BRA `(.L_x_8204) ;  /* 0xfffffdf000008947 */ /* 0x000fea000383ffff */
.L_x_8201:
[----:B------:R-:W-:Y:S05]  /*6ae0*/  BSYNC B7 ;  /* 0x0000000000077941 */ /* 0x000fea0003800000 */
.L_x_8200:
        /* <DEDUP_REMOVED lines=14> */
.L_x_8208:
[----:B------:R0:W-:Y:S01]  /*6bd0*/  STG.E.U8 [R22.64], RZ ;  /* 0x000000ff16007986 */ /* 0x0001e2000c101124 */
[----:B------:R-:W-:Y:S05]  /*6be0*/  BRA `(.L_x_8210) ;  /* 0x0000066000007947 */ /* 0x000fea0003800000 */
.L_x_8207:
        /* <DEDUP_REMOVED lines=8> */
.L_x_8212:
[----:B------:R0:W-:Y:S01]  /*6c70*/  STG.E [R22.64], RZ ;  /* 0x000000ff16007986 */ /* 0x0001e2000c101924 */
[----:B------:R-:W-:Y:S05]  /*6c80*/  BRA `(.L_x_8210) ;  /* 0x000005c000007947 */ /* 0x000fea0003800000 */
.L_x_8211:
[----:B------:R0:W-:Y:S01]  /*6c90*/  STG.E.U16 [R22.64], RZ ;  /* 0x000000ff16007986 */ /* 0x0001e2000c101524 */
[----:B------:R-:W-:Y:S05]  /*6ca0*/  BRA `(.L_x_8210) ;  /* 0x000005a000007947 */ /* 0x000fea0003800000 */
.L_x_8206:
        /* <DEDUP_REMOVED lines=8> */
.L_x_8214:
[----:B------:R0:W-:Y:S01]  /*6d30*/  STG.E.U16 [R22.64], RZ ;  /* 0x000000ff16007986 */ /* 0x0001e2000c101524 */
[----:B------:R-:W-:Y:S05]  /*6d40*/  BRA `(.L_x_8210) ;  /* 0x0000050000007947 */ /* 0x000fea0003800000 */
.L_x_8213:
        /* <DEDUP_REMOVED lines=8> */
.L_x_8216:
[----:B------:R0:W-:Y:S01]  /*6dd0*/  STG.E [R22.64], RZ ;  /* 0x000000ff16007986 */ /* 0x0001e2000c101924 */
[----:B------:R-:W-:Y:S05]  /*6de0*/  BRA `(.L_x_8210) ;  /* 0x0000046000007947 */ /* 0x000fea0003800000 */
.L_x_8215:
[----:B------:R0:W-:Y:S01]  /*6df0*/  STG.E.64 [R22.64], RZ ;  /* 0x000000ff16007986 */ /* 0x0001e2000c101b24 */
[----:B------:R-:W-:Y:S05]  /*6e00*/  BRA `(.L_x_8210) ;  /* 0x0000044000007947 */ /* 0x000fea0003800000 */
.L_x_8205:
        /* <DEDUP_REMOVED lines=10> */
.L_x_8219:
[----:B------:R0:W-:Y:S01]  /*6eb0*/  STG.E.128 [R22.64], RZ ;  /* 0x000000ff16007986 */ /* 0x0001e2000c101d24 */
[----:B------:R-:W-:Y:S05]  /*6ec0*/  BRA `(.L_x_8210) ;  /* 0x0000038000007947 */ /* 0x000fea0003800000 */
.L_x_8218:
        /* <DEDUP_REMOVED lines=8> */
.L_x_8221:
[----:B------:R0:W-:Y:S01]  /*6f50*/  STG.E.U8 [R22.64], RZ ;  /* 0x000000ff16007986 */ /* 0x0001e2000c101124 */
[----:B------:R-:W-:Y:S05]  /*6f60*/  BRA `(.L_x_8210) ;  /* 0x000002e000007947 */ /* 0x000fea0003800000 */
.L_x_8220:
[----:B------:R0:W-:Y:S01]  /*6f70*/  STG.E.U16 [R22.64], RZ ;  /* 0x000000ff16007986 */ /* 0x0001e2000c101524 */
[----:B------:R-:W-:Y:S05]  /*6f80*/  BRA `(.L_x_8210) ;  /* 0x000002c000007947 */ /* 0x000fea0003800000 */
.L_x_8217:
        /* <DEDUP_REMOVED lines=10> */
.L_x_8224:
[----:B------:R0:W-:Y:S01]  /*7030*/  STG.E.U8 [R22.64], RZ ;  /* 0x000000ff16007986 */ /* 0x0001e2000c101124 */
[----:B------:R-:W-:Y:S05]  /*7040*/  BRA `(.L_x_8210) ;  /* 0x0000020000007947 */ /* 0x000fea0003800000 */
.L_x_8223:
[----:B------:R0:W-:Y:S01]  /*7050*/  STG.E.U8 [R22.64], RZ ;  /* 0x000000ff16007986 */ /* 0x0001e2000c101124 */
[----:B------:R-:W-:Y:S05]  /*7060*/  BRA `(.L_x_8210) ;  /* 0x000001e000007947 */ /* 0x000fea0003800000 */
.L_x_8222:
[----:B------:R-:W-:-:S13]  /*7070*/  ISETP.NE.AND P0, PT, R0, 0x1c, PT ;  /* 0x0000001c0000780c */ /* 0x000fda0003f05270 */
[----:B------:R-:W-:Y:S05]  /*7080*/  @!P0 BRA `(.L_x_8225) ;  /* 0x000001b000008947 */ /* 0x000fea0003800000 */
[----:B------:R-:W-:-:S13]  /*7090*/  ISETP.NE.AND P0, PT, R0, 0x1d, PT ;  /* 0x0000001d0000780c */ /* 0x000fda0003f05270 */
[----:B------:R-:W-:Y:S05]  /*70a0*/  @!P0 BRA `(.L_x_8226) ;  /* 0x0000017000008947 */ /* 0x000fea0003800000 */
[----:B------:R-:W-:-:S13]  /*70b0*/  ISETP.NE.AND P0, PT, R0, 0x2c, PT ;  /* 0x0000002c0000780c */ /* 0x000fda0003f05270 */
[----:B------:R0:W-:Y:S01]  /*70c0*/  @!P0 STG.E.U8 [R22.64], RZ ;  /* 0x000000ff16008986 */ /* 0x0001e2000c101124 */
[----:B------:R-:W-:Y:S05]  /*70d0*/  @!P0 BRA `(.L_x_8210) ;  /* 0x0000017000008947 */ /* 0x000fea0003800000 */
.L_x_8209:
        /* <DEDUP_REMOVED lines=20> */
.L_x_8226:
[----:B------:R0:W-:Y:S01]  /*7220*/  STG.E.64 [R22.64], RZ ;  /* 0x000000ff16007986 */ /* 0x0001e2000c101b24 */
[----:B------:R-:W-:Y:S05]  /*7230*/  BRA `(.L_x_8210) ;  /* 0x0000001000007947 */ /* 0x000fea0003800000 */
.L_x_8225:
[----:B------:R0:W-:Y:S02]  /*7240*/  STG.E [R22.64], RZ ;  /* 0x000000ff16007986 */ /* 0x0001e4000c101924 */
.L_x_8210:
[----:B------:R-:W-:-:S05]  /*7250*/  IMAD R17, R24, 0x200, R25 ;  /* 0x0000020018117824 */ /* 0x000fca00078e0219 */
[----:B------:R-:W-:Y:S02]  /*7260*/  IADD3 R17, R17, 0x80, RZ ;  /* 0x0000008011117810 */ /* 0x000fe40007ffe0ff */
.L_x_8027:
[----:B------:R-:W-:Y:S05]  /*7270*/  BSYNC B6 ;  /* 0x0000000000067941 */ /* 0x000fea0003800000 */
.L_x_8026:
        /* <DEDUP_REMOVED lines=335> */
.L_x_8229:
        /* <DEDUP_REMOVED lines=19> */
.L_x_8233:
[----:B------:R0:W5:Y:S01]  /*88a0*/  LDG.E.U8 R30, [R2.64] ;  /* 0x00000024021e7981 */ /* 0x000162000c1e1100 */
[----:B------:R-:W-:Y:S01]  /*88b0*/  IMAD.MOV.U32 R31, RZ, RZ, RZ ;  /* 0x000000ffff1f7224 */ /* 0x000fe200078e00ff */
[----:B------:R-:W-:Y:S05]  /*88c0*/  BRA `(.L_x_8235) ;  /* 0x00000d5000007947 */ /* 0x000fea0003800000 */
.L_x_8232:
        /* <DEDUP_REMOVED lines=8> */
.L_x_8237:
[----:B------:R-:W2:Y:S02]  /*8950*/  LDG.E R30, [R2.64] ;  /* 0x00000024021e7981 */ /* 0x000ea4000c1e1900 */
[----:B--2---:R-:W-:Y:S01]  /*8960*/  SHF.R.S32.HI R31, RZ, 0x1f, R30 ;  /* 0x0000001fff1f7819 */ /* 0x004fe2000001141e */
[----:B------:R-:W-:Y:S05]  /*8970*/  BRA `(.L_x_8235) ;  /* 0x00000ca000007947 */ /* 0x000fea0003800000 */
.L_x_8236:
[----:B------:R-:W2:Y:S02]  /*8980*/  LDG.E.S16 R30, [R2.64] ;  /* 0x00000024021e7981 */ /* 0x000ea4000c1e1700 */
[----:B--2---:R-:W-:Y:S01]  /*8990*/  SHF.R.S32.HI R31, RZ, 0x1f, R30 ;  /* 0x0000001fff1f7819 */ /* 0x004fe2000001141e */
[----:B------:R-:W-:Y:S05]  /*89a0*/  BRA `(.L_x_8235) ;  /* 0x00000c7000007947 */ /* 0x000fea0003800000 */
.L_x_8231:
        /* <DEDUP_REMOVED lines=9> */
.L_x_8239:
[----:B------:R-:W2:Y:S02]  /*8a40*/  LDG.E.U16 R2, [R2.64] ;  /* 0x0000002402027981 */ /* 0x000ea4000c1e1500 */
[----:B--2---:R-:W-:-:S06]  /*8a50*/  HADD2.F32 R30, -RZ, R2.H0_H0 ;  /* 0x20000002ff1e7230 */ /* 0x004fcc0000004100 */
[----:B------:R-:W0:Y:S01]  /*8a60*/  F2I.S64.TRUNC R30, R30 ;  /* 0x0000001e001e7311 */ /* 0x000e22000020d900 */
[----:B------:R-:W-:Y:S05]  /*8a70*/  BRA `(.L_x_8235) ;  /* 0x00000ba000007947 */ /* 0x000fea0003800000 */
.L_x_8238:
        /* <DEDUP_REMOVED lines=9> */
.L_x_8241:
[----:B------:R-:W2:Y:S02]  /*8b10*/  LDG.E.U16 R2, [R2.64] ;  /* 0x0000002402027981 */ /* 0x000ea4000c1e1500 */
[----:B--2---:R-:W-:-:S06]  /*8b20*/  HADD2.F32 R30, -RZ, R2.H0_H0 ;  /* 0x20000002ff1e7230 */ /* 0x004fcc0000004100 */
[----:B------:R-:W0:Y:S01]  /*8b30*/  F2I.S64.TRUNC R30, R30 ;  /* 0x0000001e001e7311 */ /* 0x000e22000020d900 */
[----:B------:R-:W-:Y:S05]  /*8b40*/  BRA `(.L_x_8235) ;  /* 0x00000ad000007947 */ /* 0x000fea0003800000 */
.L_x_8240:
[----:B------:R-:W2:Y:S02]  /*8b50*/  LDG.E.64 R2, [R2.64] ;  /* 0x0000002402027981 */ /* 0x000ea4000c1e1b00 */
[----:B--2---:R0:W1:Y:S01]  /*8b60*/  F2I.S64.F64.TRUNC R30, R2 ;  /* 0x00000002001e7311 */ /* 0x004062000030d900 */
[----:B------:R-:W-:Y:S05]  /*8b70*/  BRA `(.L_x_8235) ;  /* 0x00000aa000007947 */ /* 0x000fea0003800000 */
.L_x_8230:
        /* <DEDUP_REMOVED lines=13> */
.L_x_8244:
[----:B------:R-:W2:Y:S02]  /*8c50*/  LDG.E.64 R2, [R2.64] ;  /* 0x0000002402027981 */ /* 0x000ea4000c1e1b00 */
[----:B--2---:R0:W1:Y:S01]  /*8c60*/  F2I.S64.F64.TRUNC R30, R2 ;  /* 0x00000002001e7311 */ /* 0x004062000030d900 */
[----:B------:R-:W-:Y:S05]  /*8c70*/  BRA `(.L_x_8235) ;  /* 0x000009a000007947 */ /* 0x000fea0003800000 */
.L_x_8243:
        /* <DEDUP_REMOVED lines=27> */
.L_x_8246:
        /* <DEDUP_REMOVED lines=14> */
.L_x_8245:
[----:B------:R-:W2:Y:S02]  /*8f10*/  LDG.E.U16 R30, [R2.64] ;  /* 0x00000024021e7981 */ /* 0x000ea4000c1e1500 */
[----:B--2---:R-:W-:-:S06]  /*8f20*/  PRMT R30, RZ, 0x5410, R30 ;  /* 0x00005410ff1e7816 */ /* 0x004fcc000000001e */
[----:B------:R-:W0:Y:S01]  /*8f30*/  F2I.S64.TRUNC R30, R30 ;  /* 0x0000001e001e7311 */ /* 0x000e22000020d900 */
[----:B------:R-:W-:Y:S05]  /*8f40*/  BRA `(.L_x_8235) ;  /* 0x000006d000007947 */ /* 0x000fea0003800000 */
.L_x_8242:
        /* <DEDUP_REMOVED lines=11> */
.L_x_8249:
        /* <DEDUP_REMOVED lines=21> */
.L_x_8253:
[----:B------:R-:W-:Y:S05]  /*9150*/  BSYNC B1 ;  /* 0x0000000000017941 */ /* 0x000fea0003800000 */
.L_x_8252:
[----:B------:R-:W-:Y:S01]  /*9160*/  IMAD.SHL.U32 R2, R2, 0x100000, RZ ;  /* 0x0010000002027824 */ /* 0x000fe200078e00ff */
[----:B------:R-:W-:-:S04]  /*9170*/  LEA R3, R0, 0x3b800000, 0x17 ;  /* 0x3b80000000037811 */ /* 0x000fc800078eb8ff */
[----:B------:R-:W-:Y:S02]  /*9180*/  LOP3.LUT R30, R3, R2, R30, 0xfe, !PT ;  /* 0x00000002031e7212 */ /* 0x000fe400078efe1e */
.L_x_8251:
[----:B------:R-:W-:Y:S05]  /*9190*/  BSYNC B0 ;  /* 0x0000000000007941 */ /* 0x000fea0003800000 */
.L_x_8250:
[----:B------:R-:W0:Y:S01]  /*91a0*/  F2I.S64.TRUNC R30, R30 ;  /* 0x0000001e001e7311 */ /* 0x000e22000020d900 */
[----:B------:R-:W-:Y:S05]  /*91b0*/  BRA `(.L_x_8235) ;  /* 0x0000046000007947 */ /* 0x000fea0003800000 */
.L_x_8248:
        /* <DEDUP_REMOVED lines=21> */
.L_x_8257:
[----:B------:R-:W-:Y:S05]  /*9310*/  BSYNC B1 ;  /* 0x0000000000017941 */ /* 0x000fea0003800000 */
.L_x_8256:
[----:B------:R-:W-:Y:S01]  /*9320*/  IMAD.SHL.U32 R2, R2, 0x200000, RZ ;  /* 0x0020000002027824 */ /* 0x000fe200078e00ff */
[----:B------:R-:W-:-:S04]  /*9330*/  LEA R3, R0, 0x37800000, 0x17 ;  /* 0x3780000000037811 */ /* 0x000fc800078eb8ff */
[----:B------:R-:W-:Y:S02]  /*9340*/  LOP3.LUT R30, R3, R2, R30, 0xfe, !PT ;  /* 0x00000002031e7212 */ /* 0x000fe400078efe1e */
.L_x_8255:
[----:B------:R-:W-:Y:S05]  /*9350*/  BSYNC B0 ;  /* 0x0000000000007941 */ /* 0x000fea0003800000 */
.L_x_8254:
[----:B------:R-:W0:Y:S01]  /*9360*/  F2I.S64.TRUNC R30, R30 ;  /* 0x0000001e001e7311 */ /* 0x000e22000020d900 */
[----:B------:R-:W-:Y:S05]  /*9370*/  BRA `(.L_x_8235) ;  /* 0x000002a000007947 */ /* 0x000fea0003800000 */
.L_x_8247:
        /* <DEDUP_REMOVED lines=14> */
.L_x_8261:
[----:B------:R-:W-:Y:S05]  /*9460*/  BSYNC B0 ;  /* 0x0000000000007941 */ /* 0x000fea0003800000 */
.L_x_8260:
[----:B------:R-:W0:Y:S01]  /*9470*/  F2I.S64.TRUNC R30, R30 ;  /* 0x0000001e001e7311 */ /* 0x000e22000020d900 */
[----:B------:R-:W-:Y:S05]  /*9480*/  BRA `(.L_x_8235) ;  /* 0x0000019000007947 */ /* 0x000fea0003800000 */
.L_x_8234:
        /* <DEDUP_REMOVED lines=21> */
.L_x_8259:
[----:B------:R0:W5:Y:S01]  /*95e0*/  LDG.E.64 R30, [R2.64] ;  /* 0x00000024021e7981 */ /* 0x000162000c1e1b00 */
[----:B------:R-:W-:Y:S05]  /*95f0*/  BRA `(.L_x_8235) ;  /* 0x0000002000007947 */ /* 0x000fea0003800000 */
.L_x_8258:
[----:B------:R0:W5:Y:S01]  /*9600*/  LDG.E R30, [R2.64] ;  /* 0x00000024021e7981 */ /* 0x000162000c1e1900 */
[----:B------:R-:W-:-:S03]  /*9610*/  IMAD.MOV.U32 R31, RZ, RZ, RZ ;  /* 0x000000ffff1f7224 */ /* 0x000fc600078e00ff */
.L_x_8235:
        /* <DEDUP_REMOVED lines=17> */
.L_x_8265:
[----:B------:R0:W5:Y:S01]  /*9730*/  LDG.E.U8 R28, [R2.64] ;  /* 0x00000024021c7981 */ /* 0x000162000c1e1100 */
[----:B------:R-:W-:Y:S01]  /*9740*/  IMAD.MOV.U32 R29, RZ, RZ, RZ ;  /* 0x000000ffff1d7224 */ /* 0x000fe200078e00ff */
[----:B------:R-:W-:Y:S05]  /*9750*/  BRA `(.L_x_8267) ;  /* 0x00000d5000007947 */ /* 0x000fea0003800000 */
.L_x_8264:
        /* <DEDUP_REMOVED lines=8> */
.L_x_8269:
[----:B------:R-:W2:Y:S02]  /*97e0*/  LDG.E R28, [R2.64] ;  /* 0x00000024021c7981 */ /* 0x000ea4000c1e1900 */
[----:B--2---:R-:W-:Y:S01]  /*97f0*/  SHF.R.S32.HI R29, RZ, 0x1f, R28 ;  /* 0x0000001fff1d7819 */ /* 0x004fe2000001141c */
[----:B------:R-:W-:Y:S05]  /*9800*/  BRA `(.L_x_8267) ;  /* 0x00000ca000007947 */ /* 0x000fea0003800000 */
.L_x_8268:
[----:B------:R-:W2:Y:S02]  /*9810*/  LDG.E.S16 R28, [R2.64] ;  /* 0x00000024021c7981 */ /* 0x000ea4000c1e1700 */
[----:B--2---:R-:W-:Y:S01]  /*9820*/  SHF.R.S32.HI R29, RZ, 0x1f, R28 ;  /* 0x0000001fff1d7819 */ /* 0x004fe2000001141c */
[----:B------:R-:W-:Y:S05]  /*9830*/  BRA `(.L_x_8267) ;  /* 0x00000c7000007947 */ /* 0x000fea0003800000 */
.L_x_8263:
        /* <DEDUP_REMOVED lines=9> */
.L_x_8271:
[----:B------:R-:W2:Y:S02]  /*98d0*/  LDG.E.U16 R2, [R2.64] ;  /* 0x0000002402027981 */ /* 0x000ea4000c1e1500 */
[----:B--2---:R-:W-:-:S06]  /*98e0*/  HADD2.F32 R28, -RZ, R2.H0_H0 ;  /* 0x20000002ff1c7230 */ /* 0x004fcc0000004100 */
[----:B------:R-:W0:Y:S01]  /*98f0*/  F2I.S64.TRUNC R28, R28 ;  /* 0x0000001c001c7311 */ /* 0x000e22000020d900 */
[----:B------:R-:W-:Y:S05]  /*9900*/  BRA `(.L_x_8267) ;  /* 0x00000ba000007947 */ /* 0x000fea0003800000 */
.L_x_8270:
        /* <DEDUP_REMOVED lines=9> */
.L_x_8273:
[----:B------:R-:W2:Y:S02]  /*99a0*/  LDG.E.U16 R2, [R2.64] ;  /* 0x0000002402027981 */ /* 0x000ea4000c1e1500 */
[----:B--2---:R-:W-:-:S06]  /*99b0*/  HADD2.F32 R28, -RZ, R2.H0_H0 ;  /* 0x20000002ff1c7230 */ /* 0x004fcc0000004100 */
[----:B------:R-:W0:Y:S01]  /*99c0*/  F2I.S64.TRUNC R28, R28 ;  /* 0x0000001c001c7311 */ /* 0x000e22000020d900 */
[----:B------:R-:W-:Y:S05]  /*99d0*/  BRA `(.L_x_8267) ;  /* 0x00000ad000007947 */ /* 0x000fea0003800000 */
.L_x_8272:
[----:B------:R-:W2:Y:S02]  /*99e0*/  LDG.E.64 R2, [R2.64] ;  /* 0x0000002402027981 */ /* 0x000ea4000c1e1b00 */
[----:B--2---:R0:W2:Y:S01]  /*99f0*/  F2I.S64.F64.TRUNC R28, R2 ;  /* 0x00000002001c7311 */ /* 0x0040a2000030d900 */
[----:B------:R-:W-:Y:S05]  /*9a00*/  BRA `(.L_x_8267) ;  /* 0x00000aa000007947 */ /* 0x000fea0003800000 */
.L_x_8262:
        /* <DEDUP_REMOVED lines=13> */
.L_x_8276:
[----:B------:R-:W2:Y:S02]  /*9ae0*/  LDG.E.64 R2, [R2.64] ;  /* 0x0000002402027981 */ /* 0x000ea4000c1e1b00 */
[----:B--2---:R0:W2:Y:S01]  /*9af0*/  F2I.S64.F64.TRUNC R28, R2 ;  /* 0x00000002001c7311 */ /* 0x0040a2000030d900 */
[----:B------:R-:W-:Y:S05]  /*9b00*/  BRA `(.L_x_8267) ;  /* 0x000009a000007947 */ /* 0x000fea0003800000 */
.L_x_8275:
        /* <DEDUP_REMOVED lines=27> */
.L_x_8278:
        /* <DEDUP_REMOVED lines=14> */
.L_x_8277:
[----:B------:R-:W2:Y:S02]  /*9da0*/  LDG.E.U16 R28, [R2.64] ;  /* 0x00000024021c7981 */ /* 0x000ea4000c1e1500 */
[----:B--2---:R-:W-:-:S06]  /*9db0*/  PRMT R28, RZ, 0x5410, R28 ;  /* 0x00005410ff1c7816 */ /* 0x004fcc000000001c */
[----:B------:R-:W0:Y:S01]  /*9dc0*/  F2I.S64.TRUNC R28, R28 ;  /* 0x0000001c001c7311 */ /* 0x000e22000020d900 */
[----:B------:R-:W-:Y:S05]  /*9dd0*/  BRA `(.L_x_8267) ;  /* 0x000006d000007947 */ /* 0x000fea0003800000 */
.L_x_8274:
        /* <DEDUP_REMOVED lines=11> */
.L_x_8281:
        /* <DEDUP_REMOVED lines=21> */
.L_x_8285:
[----:B------:R-:W-:Y:S05]  /*9fe0*/  BSYNC B1 ;  /* 0x0000000000017941 */ /* 0x000fea0003800000 */
.L_x_8284:
[----:B------:R-:W-:Y:S01]  /*9ff0*/  IMAD.SHL.U32 R2, R2, 0x100000, RZ ;  /* 0x0010000002027824 */ /* 0x000fe200078e00ff */
[----:B------:R-:W-:-:S04]  /*a000*/  LEA R3, R0, 0x3b800000, 0x17 ;  /* 0x3b80000000037811 */ /* 0x000fc800078eb8ff */
[----:B------:R-:W-:Y:S02]  /*a010*/  LOP3.LUT R28, R3, R2, R28, 0xfe, !PT ;  /* 0x00000002031c7212 */ /* 0x000fe400078efe1c */
.L_x_8283:
[----:B------:R-:W-:Y:S05]  /*a020*/  BSYNC B0 ;  /* 0x0000000000007941 */ /* 0x000fea0003800000 */
.L_x_8282:
[----:B------:R-:W0:Y:S01]  /*a030*/  F2I.S64.TRUNC R28, R28 ;  /* 0x0000001c001c7311 */ /* 0x000e22000020d900 */
[----:B------:R-:W-:Y:S05]  /*a040*/  BRA `(.L_x_8267) ;  /* 0x0000046000007947 */ /* 0x000fea0003800000 */
.L_x_8280:
        /* <DEDUP_REMOVED lines=21> */
.L_x_8289:
[----:B------:R-:W-:Y:S05]  /*a1a0*/  BSYNC B1 ;  /* 0x0000000000017941 */ /* 0x000fea0003800000 */
.L_x_8288:
[----:B------:R-:W-:Y:S01]  /*a1b0*/  IMAD.SHL.U32 R2, R2, 0x200000, RZ ;  /* 0x0020000002027824 */ /* 0x000fe200078e00ff */
[----:B------:R-:W-:-:S04]  /*a1c0*/  LEA R3, R0, 0x37800000, 0x17 ;  /* 0x3780000000037811 */ /* 0x000fc800078eb8ff */
[----:B------:R-:W-:Y:S02]  /*a1d0*/  LOP3.LUT R28, R3, R2, R28, 0xfe, !PT ;  /* 0x00000002031c7212 */ /* 0x000fe400078efe1c */
.L_x_8287:
[----:B------:R-:W-:Y:S05]  /*a1e0*/  BSYNC B0 ;  /* 0x0000000000007941 */ /* 0x000fea0003800000 */
.L_x_8286:
[----:B------:R-:W0:Y:S01]  /*a1f0*/  F2I.S64.TRUNC R28, R28 ;  /* 0x0000001c001c7311 */ /* 0x000e22000020d900 */
[----:B------:R-:W-:Y:S05]  /*a200*/  BRA `(.L_x_8267) ;  /* 0x000002a000007947 */ /* 0x000fea0003800000 */
.L_x_8279:
        /* <DEDUP_REMOVED lines=14> */
.L_x_8293:
[----:B------:R-:W-:Y:S05]  /*a2f0*/  BSYNC B0 ;  /* 0x0000000000007941 */ /* 0x000fea0003800000 */
.L_x_8292:
[----:B------:R-:W0:Y:S01]  /*a300*/  F2I.S64.TRUNC R28, R28 ;  /* 0x0000001c001c7311 */ /* 0x000e22000020d900 */
[----:B------:R-:W-:Y:S05]  /*a310*/  BRA `(.L_x_8267) ;  /* 0x0000019000007947 */ /* 0x000fea0003800000 */
.L_x_8266:
        /* <DEDUP_REMOVED lines=21> */
.L_x_8291:
[----:B------:R0:W5:Y:S01]  /*a470*/  LDG.E.64 R28, [R2.64] ;  /* 0x00000024021c7981 */ /* 0x000162000c1e1b00 */
[----:B------:R-:W-:Y:S05]  /*a480*/  BRA `(.L_x_8267) ;  /* 0x0000002000007947 */ /* 0x000fea0003800000 */
.L_x_8290:
[----:B------:R0:W5:Y:S01]  /*a490*/  LDG.E R28, [R2.64] ;  /* 0x00000024021c7981 */ /* 0x000162000c1e1900 */
[----:B------:R-:W-:-:S03]  /*a4a0*/  IMAD.MOV.U32 R29, RZ, RZ, RZ ;  /* 0x000000ffff1d7224 */ /* 0x000fc600078e00ff */
.L_x_8267:
        /* <DEDUP_REMOVED lines=17> */
.L_x_8297:
[----:B------:R0:W5:Y:S01]  /*a5c0*/  LDG.E.U8 R22, [R2.64] ;  /* 0x0000002402167981 */ /* 0x000162000c1e1100 */
[----:B------:R-:W-:Y:S01]  /*a5d0*/  IMAD.MOV.U32 R23, RZ, RZ, RZ ;  /* 0x000000ffff177224 */ /* 0x000fe200078e00ff */
[----:B------:R-:W-:Y:S05]  /*a5e0*/  BRA `(.L_x_8299) ;  /* 0x00000d5000007947 */ /* 0x000fea0003800000 */
.L_x_8296:
        /* <DEDUP_REMOVED lines=8> */
.L_x_8301:
[----:B------:R-:W3:Y:S02]  /*a670*/  LDG.E R22, [R2.64] ;  /* 0x0000002402167981 */ /* 0x000ee4000c1e1900 */
[----:B---3--:R-:W-:Y:S01]  /*a680*/  SHF.R.S32.HI R23, RZ, 0x1f, R22 ;  /* 0x0000001fff177819 */ /* 0x008fe20000011416 */
[----:B------:R-:W-:Y:S05]  /*a690*/  BRA `(.L_x_8299) ;  /* 0x00000ca000007947 */ /* 0x000fea0003800000 */
.L_x_8300:
[----:B------:R-:W3:Y:S02]  /*a6a0*/  LDG.E.S16 R22, [R2.64] ;  /* 0x0000002402167981 */ /* 0x000ee4000c1e1700 */
[----:B---3--:R-:W-:Y:S01]  /*a6b0*/  SHF.R.S32.HI R23, RZ, 0x1f, R22 ;  /* 0x0000001fff177819 */ /* 0x008fe20000011416 */
[----:B------:R-:W-:Y:S05]  /*a6c0*/  BRA `(.L_x_8299) ;  /* 0x00000c7000007947 */ /* 0x000fea0003800000 */
.L_x_8295:
        /* <DEDUP_REMOVED lines=9> */
.L_x_8303:
[----:B------:R-:W3:Y:S02]  /*a760*/  LDG.E.U16 R2, [R2.64] ;  /* 0x0000002402027981 */ /* 0x000ee4000c1e1500 */
[----:B---3--:R-:W-:-:S06]  /*a770*/  HADD2.F32 R22, -RZ, R2.H0_H0 ;  /* 0x20000002ff167230 */ /* 0x008fcc0000004100 */
[----:B------:R-:W0:Y:S01]  /*a780*/  F2I.S64.TRUNC R22, R22 ;  /* 0x0000001600167311 */ /* 0x000e22000020d900 */
[----:B------:R-:W-:Y:S05]  /*a790*/  BRA `(.L_x_8299) ;  /* 0x00000ba000007947 */ /* 0x000fea0003800000 */
.L_x_8302:
        /* <DEDUP_REMOVED lines=9> */
.L_x_8305:
[----:B------:R-:W3:Y:S02]  /*a830*/  LDG.E.U16 R2, [R2.64] ;  /* 0x0000002402027981 */ /* 0x000ee4000c1e1500 */
[----:B---3--:R-:W-:-:S06]  /*a840*/  HADD2.F32 R22, -RZ, R2.H0_H0 ;  /* 0x20000002ff167230 */ /* 0x008fcc0000004100 */
[----:B------:R-:W0:Y:S01]  /*a850*/  F2I.S64.TRUNC R22, R22 ;  /* 0x0000001600167311 */ /* 0x000e22000020d900 */
[----:B------:R-:W-:Y:S05]  /*a860*/  BRA `(.L_x_8299) ;  /* 0x00000ad000007947 */ /* 0x000fea0003800000 */
.L_x_8304:
[----:B------:R-:W3:Y:S02]  /*a870*/  LDG.E.64 R2, [R2.64] ;  /* 0x0000002402027981 */ /* 0x000ee4000c1e1b00 */
[----:B---3--:R0:W3:Y:S01]  /*a880*/  F2I.S64.F64.TRUNC R22, R2 ;  /* 0x0000000200167311 */ /* 0x0080e2000030d900 */
[----:B------:R-:W-:Y:S05]  /*a890*/  BRA `(.L_x_8299) ;  /* 0x00000aa000007947 */ /* 0x000fea0003800000 */
.L_x_8294:
        /* <DEDUP_REMOVED lines=13> */
.L_x_8308:
[----:B------:R-:W3:Y:S02]  /*a970*/  LDG.E.64 R2, [R2.64] ;  /* 0x0000002402027981 */ /* 0x000ee4000c1e1b00 */
[----:B---3--:R0:W3:Y:S01]  /*a980*/  F2I.S64.F64.TRUNC R22, R2 ;  /* 0x0000000200167311 */ /* 0x0080e2000030d900 */
[----:B------:R-:W-:Y:S05]  /*a990*/  BRA `(.L_x_8299) ;  /* 0x000009a000007947 */ /* 0x000fea0003800000 */
.L_x_8307:
        /* <DEDUP_REMOVED lines=27> */
.L_x_8310:
        /* <DEDUP_REMOVED lines=14> */
.L_x_8309:
[----:B------:R-:W3:Y:S02]  /*ac30*/  LDG.E.U16 R22, [R2.64] ;  /* 0x0000002402167981 */ /* 0x000ee4000c1e1500 */
[----:B---3--:R-:W-:-:S06]  /*ac40*/  PRMT R22, RZ, 0x5410, R22 ;  /* 0x00005410ff167816 */ /* 0x008fcc0000000016 */
[----:B------:R-:W0:Y:S01]  /*ac50*/  F2I.S64.TRUNC R22, R22 ;  /* 0x0000001600167311 */ /* 0x000e22000020d900 */
[----:B------:R-:W-:Y:S05]  /*ac60*/  BRA `(.L_x_8299) ;  /* 0x000006d000007947 */ /* 0x000fea0003800000 */
.L_x_8306:
        /* <DEDUP_REMOVED lines=11> */
.L_x_8313:
        /* <DEDUP_REMOVED lines=21> */
.L_x_8317:
[----:B------:R-:W-:Y:S05]  /*ae70*/  BSYNC B1 ;  /* 0x0000000000017941 */ /* 0x000fea0003800000 */
.L_x_8316:
[----:B------:R-:W-:Y:S01]  /*ae80*/  IMAD.SHL.U32 R2, R2, 0x100000, RZ ;  /* 0x0010000002027824 */ /* 0x000fe200078e00ff */
[----:B------:R-:W-:-:S04]  /*ae90*/  LEA R3, R0, 0x3b800000, 0x17 ;  /* 0x3b80000000037811 */ /* 0x000fc800078eb8ff */
[----:B------:R-:W-:Y:S02]  /*aea0*/  LOP3.LUT R22, R3, R2, R22, 0xfe, !PT ;  /* 0x0000000203167212 */ /* 0x000fe400078efe16 */
.L_x_8315:
[----:B------:R-:W-:Y:S05]  /*aeb0*/  BSYNC B0 ;  /* 0x0000000000007941 */ /* 0x000fea0003800000 */
.L_x_8314:
[----:B------:R-:W0:Y:S01]  /*aec0*/  F2I.S64.TRUNC R22, R22 ;  /* 0x0000001600167311 */ /* 0x000e22000020d900 */
[----:B------:R-:W-:Y:S05]  /*aed0*/  BRA `(.L_x_8299) ;  /* 0x0000046000007947 */ /* 0x000fea0003800000 */
.L_x_8312:
        /* <DEDUP_REMOVED lines=21> */
.L_x_8321:
[----:B------:R-:W-:Y:S05]  /*b030*/  BSYNC B1 ;  /* 0x0000000000017941 */ /* 0x000fea0003800000 */
.L_x_8320:
[----:B------:R-:W-:Y:S01]  /*b040*/  IMAD.SHL.U32 R2, R2, 0x200000, RZ ;  /* 0x0020000002027824 */ /* 0x000fe200078e00ff */
[----:B------:R-:W-:-:S04]  /*b050*/  LEA R3, R0, 0x37800000, 0x17 ;  /* 0x3780000000037811 */ /* 0x000fc800078eb8ff */
[----:B------:R-:W-:Y:S02]  /*b060*/  LOP3.LUT R22, R3, R2, R22, 0xfe, !PT ;  /* 0x0000000203167212 */ /* 0x000fe400078efe16 */
.L_x_8319:
[----:B------:R-:W-:Y:S05]  /*b070*/  BSYNC B0 ;  /* 0x0000000000007941 */ /* 0x000fea0003800000 */
.L_x_8318:
[----:B------:R-:W0:Y:S01]  /*b080*/  F2I.S64.TRUNC R22, R22 ;  /* 0x0000001600167311 */ /* 0x000e22000020d900 */
[----:B------:R-:W-:Y:S05]  /*b090*/  BRA `(.L_x_8299) ;  /* 0x000002a000007947 */ /* 0x000fea0003800000 */
.L_x_8311:
        /* <DEDUP_REMOVED lines=14> */
.L_x_8325:
[----:B------:R-:W-:Y:S05]  /*b180*/  BSYNC B0 ;  /* 0x0000000000007941 */ /* 0x000fea0003800000 */
.L_x_8324:
[----:B------:R-:W0:Y:S01]  /*b190*/  F2I.S64.TRUNC R22, R22 ;  /* 0x0000001600167311 */ /* 0x000e22000020d900 */
[----:B------:R-:W-:Y:S05]  /*b1a0*/  BRA `(.L_x_8299) ;  /* 0x0000019000007947 */ /* 0x000fea0003800000 */
.L_x_8298:
        /* <DEDUP_REMOVED lines=21> */
.L_x_8323:
[----:B------:R0:W5:Y:S01]  /*b300*/  LDG.E.64 R22, [R2.64] ;  /* 0x0000002402167981 */ /* 0x000162000c1e1b00 */
[----:B------:R-:W-:Y:S05]  /*b310*/  BRA `(.L_x_8299) ;  /* 0x0000002000007947 */ /* 0x000fea0003800000 */
.L_x_8322:
[----:B------:R0:W5:Y:S01]  /*b320*/  LDG.E R22, [R2.64] ;  /* 0x0000002402167981 */ /* 0x000162000c1e1900 */
[----:B------:R-:W-:-:S03]  /*b330*/  IMAD.MOV.U32 R23, RZ, RZ, RZ ;  /* 0x000000ffff177224 */ /* 0x000fc600078e00ff */
.L_x_8299:
        /* <DEDUP_REMOVED lines=17> */
.L_x_8329:
[----:B------:R0:W5:Y:S01]  /*b450*/  LDG.E.U8 R24, [R2.64] ;  /* 0x0000002402187981 */ /* 0x000162000c1e1100 */
[----:B------:R-:W-:Y:S01]  /*b460*/  IMAD.MOV.U32 R25, RZ, RZ, RZ ;  /* 0x000000ffff197224 */ /* 0x000fe200078e00ff */
[----:B------:R-:W-:Y:S05]  /*b470*/  BRA `(.L_x_8331) ;  /* 0x00000d5000007947 */ /* 0x000fea0003800000 */
.L_x_8328:
        /* <DEDUP_REMOVED lines=8> */
.L_x_8333:
[----:B------:R-:W4:Y:S02]  /*b500*/  LDG.E R24, [R2.64] ;  /* 0x0000002402187981 */ /* 0x000f24000c1e1900 */
[----:B----4-:R-:W-:Y:S01]  /*b510*/  SHF.R.S32.HI R25, RZ, 0x1f, R24 ;  /* 0x0000001fff197819 */ /* 0x010fe20000011418 */
[----:B------:R-:W-:Y:S05]  /*b520*/  BRA `(.L_x_8331) ;  /* 0x00000ca000007947 */ /* 0x000fea0003800000 */
.L_x_8332:
[----:B------:R-:W4:Y:S02]  /*b530*/  LDG.E.S16 R24, [R2.64] ;  /* 0x0000002402187981 */ /* 0x000f24000c1e1700 */
[----:B----4-:R-:W-:Y:S01]  /*b540*/  SHF.R.S32.HI R25, RZ, 0x1f, R24 ;  /* 0x0000001fff197819 */ /* 0x010fe20000011418 */
[----:B------:R-:W-:Y:S05]  /*b550*/  BRA `(.L_x_8331) ;  /* 0x00000c7000007947 */ /* 0x000fea0003800000 */
.L_x_8327:
        /* <DEDUP_REMOVED lines=9> */
.L_x_8335:
[----:B------:R-:W4:Y:S02]  /*b5f0*/  LDG.E.U16 R2, [R2.64] ;  /* 0x0000002402027981 */ /* 0x000f24000c1e1500 */
[----:B----4-:R-:W-:-:S06]  /*b600*/  HADD2.F32 R24, -RZ, R2.H0_H0 ;  /* 0x20000002ff187230 */ /* 0x010fcc0000004100 */
[----:B------:R-:W0:Y:S01]  /*b610*/  F2I.S64.TRUNC R24, R24 ;  /* 0x0000001800187311 */ /* 0x000e22000020d900 */
[----:B------:R-:W-:Y:S05]  /*b620*/  BRA `(.L_x_8331) ;  /* 0x00000ba000007947 */ /* 0x000fea0003800000 */
.L_x_8334:
        /* <DEDUP_REMOVED lines=9> */
.L_x_8337:
[----:B------:R-:W4:Y:S02]  /*b6c0*/  LDG.E.U16 R2, [R2.64] ;  /* 0x0000002402027981 */ /* 0x000f24000c1e1500 */
[----:B----4-:R-:W-:-:S06]  /*b6d0*/  HADD2.F32 R24, -RZ, R2.H0_H0 ;  /* 0x20000002ff187230 */ /* 0x010fcc0000004100 */
[----:B------:R-:W0:Y:S01]  /*b6e0*/  F2I.S64.TRUNC R24, R24 ;  /* 0x0000001800187311 */ /* 0x000e22000020d900 */
[----:B------:R-:W-:Y:S05]  /*b6f0*/  BRA `(.L_x_8331) ;  /* 0x00000ad000007947 */ /* 0x000fea0003800000 */
.L_x_8336:
[----:B------:R-:W4:Y:S02]  /*b700*/  LDG.E.64 R2, [R2.64] ;  /* 0x0000002402027981 */ /* 0x000f24000c1e1b00 */
[----:B----4-:R0:W4:Y:S01]  /*b710*/  F2I.S64.F64.TRUNC R24, R2 ;  /* 0x0000000200187311 */ /* 0x010122000030d900 */
[----:B------:R-:W-:Y:S05]  /*b720*/  BRA `(.L_x_8331) ;  /* 0x00000aa000007947 */ /* 0x000fea0003800000 */
.L_x_8326:
        /* <DEDUP_REMOVED lines=13> */
.L_x_8340:
[----:B------:R-:W4:Y:S02]  /*b800*/  LDG.E.64 R2, [R2.64] ;  /* 0x0000002402027981 */ /* 0x000f24000c1e1b00 */
[----:B----4-:R0:W4:Y:S01]  /*b810*/  F2I.S64.F64.TRUNC R24, R2 ;  /* 0x0000000200187311 */ /* 0x010122000030d900 */
[----:B------:R-:W-:Y:S05]  /*b820*/  BRA `(.L_x_8331) ;  /* 0x000009a000007947 */ /* 0x000fea0003800000 */
.L_x_8339:
        /* <DEDUP_REMOVED lines=27> */
.L_x_8342:
        /* <DEDUP_REMOVED lines=14> */
.L_x_8341:
[----:B------:R-:W4:Y:S02]  /*bac0*/  LDG.E.U16 R24, [R2.64] ;  /* 0x0000002402187981 */ /* 0x000f24000c1e1500 */
[----:B----4-:R-:W-:-:S06]  /*bad0*/  PRMT R24, RZ, 0x5410, R24 ;  /* 0x00005410ff187816 */ /* 0x010fcc0000000018 */
[----:B------:R-:W0:Y:S01]  /*bae0*/  F2I.S64.TRUNC R24, R24 ;  /* 0x0000001800187311 */ /* 0x000e22000020d900 */
[----:B------:R-:W-:Y:S05]  /*baf0*/  BRA `(.L_x_8331) ;  /* 0x000006d000007947 */ /* 0x000fea0003800000 */
.L_x_8338:
        /* <DEDUP_REMOVED lines=11> */
.L_x_8345:
        /* <DEDUP_REMOVED lines=21> */
.L_x_8349:
[----:B------:R-:W-:Y:S05]  /*bd00*/  BSYNC B1 ;  /* 0x0000000000017941 */ /* 0x000fea0003800000 */
.L_x_8348:
[----:B------:R-:W-:Y:S01]  /*bd10*/  IMAD.SHL.U32 R2, R2, 0x100000, RZ ;  /* 0x0010000002027824 */ /* 0x000fe200078e00ff */
[----:B------:R-:W-:-:S04]  /*bd20*/  LEA R3, R0, 0x3b800000, 0x17 ;  /* 0x3b80000000037811 */ /* 0x000fc800078eb8ff */
[----:B------:R-:W-:Y:S02]  /*bd30*/  LOP3.LUT R24, R3, R2, R24, 0xfe, !PT ;  /* 0x0000000203187212 */ /* 0x000fe400078efe18 */
.L_x_8347:
[----:B------:R-:W-:Y:S05]  /*bd40*/  BSYNC B0 ;  /* 0x0000000000007941 */ /* 0x000fea0003800000 */
.L_x_8346:
[----:B------:R-:W0:Y:S01]  /*bd50*/  F2I.S64.TRUNC R24, R24 ;  /* 0x0000001800187311 */ /* 0x000e22000020d900 */
[----:B------:R-:W-:Y:S05]  /*bd60*/  BRA `(.L_x_8331) ;  /* 0x0000046000007947 */ /* 0x000fea0003800000 */
.L_x_8344:
        /* <DEDUP_REMOVED lines=21> */
.L_x_8353:
[----:B------:R-:W-:Y:S05]  /*bec0*/  BSYNC B1 ;  /* 0x0000000000017941 */ /* 0x000fea0003800000 */
.L_x_8352:
[----:B------:R-:W-:Y:S01]  /*bed0*/  IMAD.SHL.U32 R2, R2, 0x200000, RZ ;  /* 0x0020000002027824 */ /* 0x000fe200078e00ff */
[----:B------:R-:W-:-:S04]  /*bee0*/  LEA R3, R0, 0x37800000, 0x17 ;  /* 0x3780000000037811 */ /* 0x000fc800078eb8ff */
[----:B------:R-:W-:Y:S02]  /*bef0*/  LOP3.LUT R24, R3, R2, R24, 0xfe, !PT ;  /* 0x0000000203187212 */ /* 0x000fe400078efe18 */
.L_x_8351:
[----:B------:R-:W-:Y:S05]  /*bf00*/  BSYNC B0 ;  /* 0x0000000000007941 */ /* 0x000fea0003800000 */
.L_x_8350:
[----:B------:R-:W0:Y:S01]  /*bf10*/  F2I.S64.TRUNC R24, R24 ;  /* 0x0000001800187311 */ /* 0x000e22000020d900 */
[----:B------:R-:W-:Y:S05]  /*bf20*/  BRA `(.L_x_8331) ;  /* 0x000002a000007947 */ /* 0x000fea0003800000 */
.L_x_8343:
        /* <DEDUP_REMOVED lines=14> */
.L_x_8357:
[----:B------:R-:W-:Y:S05]  /*c010*/  BSYNC B0 ;  /* 0x0000000000007941 */ /* 0x000fea0003800000 */
.L_x_8356:
[----:B------:R-:W0:Y:S01]  /*c020*/  F2I.S64.TRUNC R24, R24 ;  /* 0x0000001800187311 */ /* 0x000e22000020d900 */
[----:B------:R-:W-:Y:S05]  /*c030*/  BRA `(.L_x_8331) ;  /* 0x0000019000007947 */ /* 0x000fea0003800000 */
.L_x_8330:
        /* <DEDUP_REMOVED lines=21> */
.L_x_8355:
[----:B------:R0:W5:Y:S01]  /*c190*/  LDG.E.64 R24, [R2.64] ;  /* 0x0000002402187981 */ /* 0x000162000c1e1b00 */
[----:B------:R-:W-:Y:S05]  /*c1a0*/  BRA `(.L_x_8331) ;  /* 0x0000002000007947 */ /* 0x000fea0003800000 */
.L_x_8354:
[----:B------:R0:W5:Y:S01]  /*c1b0*/  LDG.E R24, [R2.64] ;  /* 0x0000002402187981 */ /* 0x000162000c1e1900 */
[----:B------:R-:W-:-:S03]  /*c1c0*/  IMAD.MOV.U32 R25, RZ, RZ, RZ ;  /* 0x000000ffff197224 */ /* 0x000fc600078e00ff */
.L_x_8331:
        /* <DEDUP_REMOVED lines=17> */
.L_x_8361:
[----:B------:R0:W5:Y:S01]  /*c2e0*/  LDG.E.U8 R26, [R2.64] ;  /* 0x00000024021a7981 */ /* 0x000162000c1e1100 */
[----:B------:R-:W-:Y:S01]  /*c2f0*/  IMAD.MOV.U32 R27, RZ, RZ, RZ ;  /* 0x000000ffff1b7224 */ /* 0x000fe200078e00ff */
[----:B------:R-:W-:Y:S05]  /*c300*/  BRA `(.L_x_8363) ;  /* 0x00000d5000007947 */ /* 0x000fea0003800000 */
.L_x_8360:
        /* <DEDUP_REMOVED lines=8> */
.L_x_8365:
[----:B----4-:R-:W4:Y:S02]  /*c390*/  LDG.E R26, [R2.64] ;  /* 0x00000024021a7981 */ /* 0x010f24000c1e1900 */
[----:B----4-:R-:W-:Y:S01]  /*c3a0*/  SHF.R.S32.HI R27, RZ, 0x1f, R26 ;  /* 0x0000001fff1b7819 */ /* 0x010fe2000001141a */
[----:B------:R-:W-:Y:S05]  /*c3b0*/  BRA `(.L_x_8363) ;  /* 0x00000ca000007947 */ /* 0x000fea0003800000 */
.L_x_8364:
[----:B----4-:R-:W4:Y:S02]  /*c3c0*/  LDG.E.S16 R26, [R2.64] ;  /* 0x00000024021a7981 */ /* 0x010f24000c1e1700 */
[----:B----4-:R-:W-:Y:S01]  /*c3d0*/  SHF.R.S32.HI R27, RZ, 0x1f, R26 ;  /* 0x0000001fff1b7819 */ /* 0x010fe2000001141a */
[----:B------:R-:W-:Y:S05]  /*c3e0*/  BRA `(.L_x_8363) ;  /* 0x00000c7000007947 */ /* 0x000fea0003800000 */
.L_x_8359:
        /* <DEDUP_REMOVED lines=9> */
.L_x_8367:
[----:B----4-:R-:W4:Y:S02]  /*c480*/  LDG.E.U16 R2, [R2.64] ;  /* 0x0000002402027981 */ /* 0x010f24000c1e1500 */
[----:B----4-:R-:W-:-:S06]  /*c490*/  HADD2.F32 R26, -RZ, R2.H0_H0 ;  /* 0x20000002ff1a7230 */ /* 0x010fcc0000004100 */
[----:B------:R-:W0:Y:S01]  /*c4a0*/  F2I.S64.TRUNC R26, R26 ;  /* 0x0000001a001a7311 */ /* 0x000e22000020d900 */
[----:B------:R-:W-:Y:S05]  /*c4b0*/  BRA `(.L_x_8363) ;  /* 0x00000ba000007947 */ /* 0x000fea0003800000 */
.L_x_8366:
        /* <DEDUP_REMOVED lines=9> */
.L_x_8369:
[----:B----4-:R-:W4:Y:S02]  /*c550*/  LDG.E.U16 R2, [R2.64] ;  /* 0x0000002402027981 */ /* 0x010f24000c1e1500 */
[----:B----4-:R-:W-:-:S06]  /*c560*/  HADD2.F32 R26, -RZ, R2.H0_H0 ;  /* 0x20000002ff1a7230 */ /* 0x010fcc0000004100 */
[----:B------:R-:W0:Y:S01]  /*c570*/  F2I.S64.TRUNC R26, R26 ;  /* 0x0000001a001a7311 */ /* 0x000e22000020d900 */
[----:B------:R-:W-:Y:S05]  /*c580*/  BRA `(.L_x_8363) ;  /* 0x00000ad000007947 */ /* 0x000fea0003800000 */
.L_x_8368:
[----:B----4-:R-:W4:Y:S02]  /*c590*/  LDG.E.64 R2, [R2.64] ;  /* 0x0000002402027981 */ /* 0x010f24000c1e1b00 */
[----:B----4-:R0:W4:Y:S01]  /*c5a0*/  F2I.S64.F64.TRUNC R26, R2 ;  /* 0x00000002001a7311 */ /* 0x010122000030d900 */
[----:B------:R-:W-:Y:S05]  /*c5b0*/  BRA `(.L_x_8363) ;  /* 0x00000aa000007947 */ /* 0x000fea0003800000 */
.L_x_8358:
        /* <DEDUP_REMOVED lines=13> */
.L_x_8372:
[----:B----4-:R-:W4:Y:S02]  /*c690*/  LDG.E.64 R2, [R2.64] ;  /* 0x0000002402027981 */ /* 0x010f24000c1e1b00 */
[----:B----4-:R0:W4:Y:S01]  /*c6a0*/  F2I.S64.F64.TRUNC R26, R2 ;  /* 0x00000002001a7311 */ /* 0x010122000030d900 */
[----:B------:R-:W-:Y:S05]  /*c6b0*/  BRA `(.L_x_8363) ;  /* 0x000009a000007947 */ /* 0x000fea0003800000 */
.L_x_8371:
        /* <DEDUP_REMOVED lines=27> */
.L_x_8374:
        /* <DEDUP_REMOVED lines=14> */
.L_x_8373:
[----:B----4-:R-:W4:Y:S02]  /*c950*/  LDG.E.U16 R26, [R2.64] ;  /* 0x00000024021a7981 */ /* 0x010f24000c1e1500 */
[----:B----4-:R-:W-:-:S06]  /*c960*/  PRMT R26, RZ, 0x5410, R26 ;  /* 0x00005410ff1a7816 */ /* 0x010fcc000000001a */
[----:B------:R-:W0:Y:S01]  /*c970*/  F2I.S64.TRUNC R26, R26 ;  /* 0x0000001a001a7311 */ /* 0x000e22000020d900 */
[----:B------:R-:W-:Y:S05]  /*c980*/  BRA `(.L_x_8363) ;  /* 0x000006d000007947 */ /* 0x000fea0003800000 */
.L_x_8370:
        /* <DEDUP_REMOVED lines=11> */
.L_x_8377:
        /* <DEDUP_REMOVED lines=21> */
.L_x_8381:
[----:B------:R-:W-:Y:S05]  /*cb90*/  BSYNC B1 ;  /* 0x0000000000017941 */ /* 0x000fea0003800000 */
.L_x_8380:
[----:B------:R-:W-:Y:S01]  /*cba0*/  IMAD.SHL.U32 R2, R2, 0x100000, RZ ;  /* 0x0010000002027824 */ /* 0x000fe200078e00ff */
[----:B------:R-:W-:-:S04]  /*cbb0*/  LEA R3, R0, 0x3b800000, 0x17 ;  /* 0x3b80000000037811 */ /* 0x000fc800078eb8ff */
[----:B------:R-:W-:Y:S02]  /*cbc0*/  LOP3.LUT R26, R3, R2, R26, 0xfe, !PT ;  /* 0x00000002031a7212 */ /* 0x000fe400078efe1a */
.L_x_8379:
[----:B------:R-:W-:Y:S05]  /*cbd0*/  BSYNC B0 ;  /* 0x0000000000007941 */ /* 0x000fea0003800000 */
.L_x_8378:
[----:B------:R-:W0:Y:S01]  /*cbe0*/  F2I.S64.TRUNC R26, R26 ;  /* 0x0000001a001a7311 */ /* 0x000e22000020d900 */
[----:B------:R-:W-:Y:S05]  /*cbf0*/  BRA `(.L_x_8363) ;  /* 0x0000046000007947 */ /* 0x000fea0003800000 */
.L_x_8376:
        /* <DEDUP_REMOVED lines=21> */
.L_x_8385:
[----:B------:R-:W-:Y:S05]  /*cd50*/  BSYNC B1 ;  /* 0x0000000000017941 */ /* 0x000fea0003800000 */
.L_x_8384:
[----:B------:R-:W-:Y:S01]  /*cd60*/  IMAD.SHL.U32 R2, R2, 0x200000, RZ ;  /* 0x0020000002027824 */ /* 0x000fe200078e00ff */
[----:B------:R-:W-:-:S04]  /*cd70*/  LEA R3, R0, 0x37800000, 0x17 ;  /* 0x3780000000037811 */ /* 0x000fc800078eb8ff */
[----:B------:R-:W-:Y:S02]  /*cd80*/  LOP3.LUT R26, R3, R2, R26, 0xfe, !PT ;  /* 0x00000002031a7212 */ /* 0x000fe400078efe1a */
.L_x_8383:
[----:B------:R-:W-:Y:S05]  /*cd90*/  BSYNC B0 ;  /* 0x0000000000007941 */ /* 0x000fea0003800000 */
.L_x_8382:
[----:B------:R-:W0:Y:S01]  /*cda0*/  F2I.S64.TRUNC R26, R26 ;  /* 0x0000001a001a7311 */ /* 0x000e22000020d900 */
[----:B------:R-:W-:Y:S05]  /*cdb0*/  BRA `(.L_x_8363) ;  /* 0x000002a000007947 */ /* 0x000fea0003800000 */
.L_x_8375:
        /* <DEDUP_REMOVED lines=14> */
.L_x_8389:
[----:B------:R-:W-:Y:S05]  /*cea0*/  BSYNC B0 ;  /* 0x0000000000007941 */ /* 0x000fea0003800000 */
.L_x_8388:
[----:B------:R-:W0:Y:S01]  /*ceb0*/  F2I.S64.TRUNC R26, R26 ;  /* 0x0000001a001a7311 */ /* 0x000e22000020d900 */
[----:B------:R-:W-:Y:S05]  /*cec0*/  BRA `(.L_x_8363) ;  /* 0x0000019000007947 */ /* 0x000fea0003800000 */
.L_x_8362:
        /* <DEDUP_REMOVED lines=21> */
.L_x_8387:
[----:B------:R0:W5:Y:S01]  /*d020*/  LDG.E.64 R26, [R2.64] ;  /* 0x00000024021a7981 */ /* 0x000162000c1e1b00 */
[----:B------:R-:W-:Y:S05]  /*d030*/  BRA `(.L_x_8363) ;  /* 0x0000002000007947 */ /* 0x000fea0003800000 */
.L_x_8386:
[----:B------:R0:W5:Y:S01]  /*d040*/  LDG.E R26, [R2.64] ;  /* 0x00000024021a7981 */ /* 0x000162000c1e1900 */
[----:B------:R-:W-:-:S03]  /*d050*/  IMAD.MOV.U32 R27, RZ, RZ, RZ ;  /* 0x000000ffff1b7224 */ /* 0x000fc600078e00ff */
.L_x_8363:
        /* <DEDUP_REMOVED lines=25> */
.L_x_8391:
[----:B------:R-:W-:Y:S05]  /*d1f0*/  BSYNC B7 ;  /* 0x0000000000077941 */ /* 0x000fea0003800000 */
.L_x_8390:
        /* <DEDUP_REMOVED lines=25> */
.L_x_8393:
[----:B------:R-:W-:Y:S05]  /*d390*/  BSYNC B7 ;  /* 0x0000000000077941 */ /* 0x000fea0003800000 */
.L_x_8392:
        /* <DEDUP_REMOVED lines=29> */
.L_x_8395:
[----:B------:R-:W-:Y:S05]  /*d570*/  BSYNC B7 ;  /* 0x0000000000077941 */ /* 0x000fea0003800000 */
.L_x_8394:
        /* <DEDUP_REMOVED lines=17> */
.L_x_8400:
        /* <DEDUP_REMOVED lines=12> */
.L_x_8398:
        /* <DEDUP_REMOVED lines=19> */
.L_x_8399:
[----:B------:R-:W-:Y:S05]  /*d880*/  BSYNC B1 ;  /* 0x0000000000017941 */ /* 0x000fea0003800000 */
.L_x_8397:
        /* <DEDUP_REMOVED lines=12> */
[----:B0-----:R-:W-:Y:S02]  /*d950*/  IMAD R5, R5, R2, RZ ;  /* 0x0000000205057224 */ /* 0x001fe400078e02ff */
[----:B------:R-:W-:-:S04]  /*d960*/  IMAD.WIDE.U32 R8, R2, R4, R14 ;  /* 0x0000000402087225 */ /* 0x000fc800078e000e */
[----:B------:R-:W-:Y:S02]  /*d970*/  IMAD R5, R3, R4, R5 ;  /* 0x0000000403057224 */ /* 0x000fe400078e0205 */
[----:B------:R-:W-:Y:S02]  /*d980*/  IMAD.MOV.U32 R4, RZ, RZ, R7 ;  /* 0x000000ffff047224 */ /* 0x000fe400078e0007 */
[----:B------:R-:W-:Y:S02]  /*d990*/  IMAD.MOV.U32 R16, RZ, RZ, R8 ;  /* 0x000000ffff107224 */ /* 0x000fe400078e0008 */
[----:B------:R-:W-:Y:S01]  /*d9a0*/  IMAD.IADD R15, R9, 0x1, R5 ;  /* 0x00000001090f7824 */ /* 0x000fe200078e0205 */
[----:B------:R-:W-:Y:S05]  /*d9b0*/  @P0 BRA `(.L_x_8400) ;  /* 0xfffffcd000000947 */ /* 0x000fea000383ffff */
[----:B------:R-:W-:Y:S05]  /*d9c0*/  BSYNC B0 ;  /* 0x0000000000007941 */ /* 0x000fea0003800000 */
.L_x_8396:
        /* <DEDUP_REMOVED lines=18> */
.L_x_8405:
        /* <DEDUP_REMOVED lines=27> */
.L_x_8404:
[----:B------:R-:W-:Y:S05]  /*dca0*/  BSYNC B8 ;  /* 0x0000000000087941 */ /* 0x000fea0003800000 */
.L_x_8403:
[----:B------:R-:W-:-:S05]  /*dcb0*/  IADD3 R22, P0, R22, 0x8, RZ ;  /* 0x0000000816167810 */ /* 0x000fca0007f1e0ff */
[----:B------:R-:W-:Y:S01]  /*dcc0*/  IMAD.X R23, RZ, RZ, R23, P0 ;  /* 0x000000ffff177224 */ /* 0x000fe200000e0617 */
[----:B------:R-:W-:-:S04]  /*dcd0*/  ISETP.GE.U32.AND P0, PT, R22, R25, PT ;  /* 0x000000191600720c */ /* 0x000fc80003f06070 */
[----:B------:R-:W-:-:S13]  /*dce0*/  ISETP.GE.U32.AND.EX P0, PT, R23, R16, PT, P0 ;  /* 0x000000101700720c */ /* 0x000fda0003f06100 */
[----:B------:R-:W-:Y:S05]  /*dcf0*/  @!P0 BRA `(.L_x_8405) ;  /* 0xfffffdf000008947 */ /* 0x000fea000383ffff */
.L_x_8402:
[----:B------:R-:W-:Y:S05]  /*dd00*/  BSYNC B7 ;  /* 0x0000000000077941 */ /* 0x000fea0003800000 */
.L_x_8401:
        /* <DEDUP_REMOVED lines=14> */
.L_x_8409:
[----:B------:R0:W-:Y:S01]  /*ddf0*/  STG.E.U8 [R18.64], RZ ;  /* 0x000000ff12007986 */ /* 0x0001e2000c101124 */
[----:B------:R-:W-:Y:S05]  /*de00*/  BRA `(.L_x_8411) ;  /* 0x0000066000007947 */ /* 0x000fea0003800000 */
.L_x_8408:
        /* <DEDUP_REMOVED lines=8> */
.L_x_8413:
[----:B------:R0:W-:Y:S01]  /*de90*/  STG.E [R18.64], RZ ;  /* 0x000000ff12007986 */ /* 0x0001e2000c101924 */
[----:B------:R-:W-:Y:S05]  /*dea0*/  BRA `(.L_x_8411) ;  /* 0x000005c000007947 */ /* 0x000fea0003800000 */
.L_x_8412:
[----:B------:R0:W-:Y:S01]  /*deb0*/  STG.E.U16 [R18.64], RZ ;  /* 0x000000ff12007986 */ /* 0x0001e2000c101524 */
[----:B------:R-:W-:Y:S05]  /*dec0*/  BRA `(.L_x_8411) ;  /* 0x000005a000007947 */ /* 0x000fea0003800000 */
.L_x_8407:
        /* <DEDUP_REMOVED lines=8> */
.L_x_8415:
[----:B------:R0:W-:Y:S01]  /*df50*/  STG.E.U16 [R18.64], RZ ;  /* 0x000000ff12007986 */ /* 0x0001e2000c101524 */
[----:B------:R-:W-:Y:S05]  /*df60*/  BRA `(.L_x_8411) ;  /* 0x0000050000007947 */ /* 0x000fea0003800000 */
.L_x_8414:
        /* <DEDUP_REMOVED lines=8> */
.L_x_8417:
[----:B------:R0:W-:Y:S01]  /*dff0*/  STG.E [R18.64], RZ ;  /* 0x000000ff12007986 */ /* 0x0001e2000c101924 */
[----:B------:R-:W-:Y:S05]  /*e000*/  BRA `(.L_x_8411) ;  /* 0x0000046000007947 */ /* 0x000fea0003800000 */
.L_x_8416:
[----:B------:R0:W-:Y:S01]  /*e010*/  STG.E.64 [R18.64], RZ ;  /* 0x000000ff12007986 */ /* 0x0001e2000c101b24 */
[----:B------:R-:W-:Y:S05]  /*e020*/  BRA `(.L_x_8411) ;  /* 0x0000044000007947 */ /* 0x000fea0003800000 */
.L_x_8406:
        /* <DEDUP_REMOVED lines=10> */
.L_x_8420:
[----:B------:R0:W-:Y:S01]  /*e0d0*/  STG.E.128 [R18.64], RZ ;  /* 0x000000ff12007986 */ /* 0x0001e2000c101d24 */
[----:B------:R-:W-:Y:S05]  /*e0e0*/  BRA `(.L_x_8411) ;  /* 0x0000038000007947 */ /* 0x000fea0003800000 */
.L_x_8419:
        /* <DEDUP_REMOVED lines=8> */
.L_x_8422:
[----:B------:R0:W-:Y:S01]  /*e170*/  STG.E.U8 [R18.64], RZ ;  /* 0x000000ff12007986 */ /* 0x0001e2000c101124 */
[----:B------:R-:W-:Y:S05]  /*e180*/  BRA `(.L_x_8411) ;  /* 0x000002e000007947 */ /* 0x000fea0003800000 */
.L_x_8421:
[----:B------:R0:W-:Y:S01]  /*e190*/  STG.E.U16 [R18.64], RZ ;  /* 0x000000ff12007986 */ /* 0x0001e2000c101524 */
[----:B------:R-:W-:Y:S05]  /*e1a0*/  BRA `(.L_x_8411) ;  /* 0x000002c000007947 */ /* 0x000fea0003800000 */
.L_x_8418:
        /* <DEDUP_REMOVED lines=10> */
.L_x_8425:
[----:B------:R0:W-:Y:S01]  /*e250*/  STG.E.U8 [R18.64], RZ ;  /* 0x000000ff12007986 */ /* 0x0001e2000c101124 */
[----:B------:R-:W-:Y:S05]  /*e260*/  BRA `(.L_x_8411) ;  /* 0x0000020000007947 */ /* 0x000fea0003800000 */
.L_x_8424:
[----:B------:R0:W-:Y:S01]  /*e270*/  STG.E.U8 [R18.64], RZ ;  /* 0x000000ff12007986 */ /* 0x0001e2000c101124 */
[----:B------:R-:W-:Y:S05]  /*e280*/  BRA `(.L_x_8411) ;  /* 0x000001e000007947 */ /* 0x000fea0003800000 */
.L_x_8423:
[----:B------:R-:W-:-:S13]  /*e290*/  ISETP.NE.AND P0, PT, R0, 0x1c, PT ;  /* 0x0000001c0000780c */ /* 0x000fda0003f05270 */
[----:B------:R-:W-:Y:S05]  /*e2a0*/  @!P0 BRA `(.L_x_8426) ;  /* 0x000001b000008947 */ /* 0x000fea0003800000 */
[----:B------:R-:W-:-:S13]  /*e2b0*/  ISETP.NE.AND P0, PT, R0, 0x1d, PT ;  /* 0x0000001d0000780c */ /* 0x000fda0003f05270 */
[----:B------:R-:W-:Y:S05]  /*e2c0*/  @!P0 BRA `(.L_x_8427) ;  /* 0x0000017000008947 */ /* 0x000fea0003800000 */
[----:B------:R-:W-:-:S13]  /*e2d0*/  ISETP.NE.AND P0, PT, R0, 0x2c, PT ;  /* 0x0000002c0000780c */ /* 0x000fda0003f05270 */
[----:B------:R0:W-:Y:S01]  /*e2e0*/  @!P0 STG.E.U8 [R18.64], RZ ;  /* 0x000000ff12008986 */ /* 0x0001e2000c101124 */
[----:B------:R-:W-:Y:S05]  /*e2f0*/  @!P0 BRA `(.L_x_8411) ;  /* 0x0000017000008947 */ /* 0x000fea0003800000 */
.L_x_8410:
        /* <DEDUP_REMOVED lines=20> */
.L_x_8427:
[----:B------:R0:W-:Y:S01]  /*e440*/  STG.E.64 [R18.64], RZ ;  /* 0x000000ff12007986 */ /* 0x0001e2000c101b24 */
[----:B------:R-:W-:Y:S05]  /*e450*/  BRA `(.L_x_8411) ;  /* 0x0000001000007947 */ /* 0x000fea0003800000 */
.L_x_8426:
[----:B------:R0:W-:Y:S02]  /*e460*/  STG.E [R18.64], RZ ;  /* 0x000000ff12007986 */ /* 0x0001e4000c101924 */
.L_x_8411:
        /* <DEDUP_REMOVED lines=335> */
.L_x_8428:
        /* <DEDUP_REMOVED lines=19> */
.L_x_8432:
[----:B------:R0:W5:Y:S01]  /*fa90*/  LDG.E.U8 R30, [R2.64] ;  /* 0x00000024021e7981 */ /* 0x000162000c1e1100 */
[----:B------:R-:W-:Y:S01]  /*faa0*/  IMAD.MOV.U32 R31, RZ, RZ, RZ ;  /* 0x000000ffff1f7224 */ /* 0x000fe200078e00ff */
[----:B------:R-:W-:Y:S05]  /*fab0*/  BRA `(.L_x_8434) ;  /* 0x00000d5000007947 */ /* 0x000fea0003800000 */
.L_x_8431:
        /* <DEDUP_REMOVED lines=8> */
.L_x_8436:
[----:B------:R-:W2:Y:S02]  /*fb40*/  LDG.E R30, [R2.64] ;  /* 0x00000024021e7981 */ /* 0x000ea4000c1e1900 */
[----:B--2---:R-:W-:Y:S01]  /*fb50*/  SHF.R.S32.HI R31, RZ, 0x1f, R30 ;  /* 0x0000001fff1f7819 */ /* 0x004fe2000001141e */
[----:B------:R-:W-:Y:S05]  /*fb60*/  BRA `(.L_x_8434) ;  /* 0x00000ca000007947 */ /* 0x000fea0003800000 */
.L_x_8435:
[----:B------:R-:W2:Y:S02]  /*fb70*/  LDG.E.S16 R30, [R2.64] ;  /* 0x00000024021e7981 */ /* 0x000ea4000c1e1700 */
[----:B--2---:R-:W-:Y:S01]  /*fb80*/  SHF.R.S32.HI R31, RZ, 0x1f, R30 ;  /* 0x0000001fff1f7819 */ /* 0x004fe2000001141e */
[----:B------:R-:W-:Y:S05]  /*fb90*/  BRA `(.L_x_8434) ;  /* 0x00000c7000007947 */ /* 0x000fea0003800000 */
.L_x_8430:
        /* <DEDUP_REMOVED lines=9> */
.L_x_8438:
[----:B------:R-:W2:Y:S02]  /*fc30*/  LDG.E.U16 R2, [R2.64] ;  /* 0x0000002402027981 */ /* 0x000ea4000c1e1500 */
[----:B--2---:R-:W-:-:S06]  /*fc40*/  HADD2.F32 R30, -RZ, R2.H0_H0 ;  /* 0x20000002ff1e7230 */ /* 0x004fcc0000004100 */
[----:B------:R-:W0:Y:S01]  /*fc50*/  F2I.S64.TRUNC R30, R30 ;  /* 0x0000001e001e7311 */ /* 0x000e22000020d900 */
[----:B------:R-:W-:Y:S05]  /*fc60*/  BRA `(.L_x_8434) ;  /* 0x00000ba000007947 */ /* 0x000fea0003800000 */
.L_x_8437:
        /* <DEDUP_REMOVED lines=9> */
.L_x_8440:
[----:B------:R-:W2:Y:S02]  /*fd00*/  LDG.E.U16 R2, [R2.64] ;  /* 0x0000002402027981 */ /* 0x000ea4000c1e1500 */
[----:B--2---:R-:W-:-:S06]  /*fd10*/  HADD2.F32 R30, -RZ, R2.H0_H0 ;  /* 0x20000002ff1e7230 */ /* 0x004fcc0000004100 */
[----:B------:R-:W0:Y:S01]  /*fd20*/  F2I.S64.TRUNC R30, R30 ;  /* 0x0000001e001e7311 */ /* 0x000e22000020d900 */
[----:B------:R-:W-:Y:S05]  /*fd30*/  BRA `(.L_x_8434) ;  /* 0x00000ad000007947 */ /* 0x000fea0003800000 */
.L_x_8439:
[----:B------:R-:W2:Y:S02]  /*fd40*/  LDG.E.64 R2, [R2.64] ;  /* 0x0000002402027981 */ /* 0x000ea4000c1e1b00 */
[----:B--2---:R0:W1:Y:S01]  /*fd50*/  F2I.S64.F64.TRUNC R30, R2 ;  /* 0x00000002001e7311 */ /* 0x004062000030d900 */
[----:B------:R-:W-:Y:S05]  /*fd60*/  BRA `(.L_x_8434) ;  /* 0x00000aa000007947 */ /* 0x000fea0003800000 */
.L_x_8429:
        /* <DEDUP_REMOVED lines=13> */
.L_x_8443:
[----:B------:R-:W2:Y:S02]  /*fe40*/  LDG.E.64 R2, [R2.64] ;  /* 0x0000002402027981 */ /* 0x000ea4000c1e1b00 */
[----:B--2---:R0:W1:Y:S01]  /*fe50*/  F2I.S64.F64.TRUNC R30, R2 ;  /* 0x00000002001e7311 */ /* 0x004062000030d900 */
[----:B------:R-:W-:Y:S05]  /*fe60*/  BRA `(.L_x_8434) ;  /* 0x000009a000007947 */ /* 0x000fea0003800000 */
.L_x_8442:
        /* <DEDUP_REMOVED lines=27> */
.L_x_8445:
        /* <DEDUP_REMOVED lines=14> */
.L_x_8444:
[----:B------:R-:W2:Y:S02]  /*10100*/  LDG.E.U16 R30, [R2.64] ;  /* 0x00000024021e7981 */ /* 0x000ea4000c1e1500 */
[----:B--2---:R-:W-:-:S06]  /*10110*/  PRMT R30, RZ, 0x5410, R30 ;  /* 0x00005410ff1e7816 */ /* 0x004fcc000000001e */
[----:B------:R-:W0:Y:S01]  /*10120*/  F2I.S64.TRUNC R30, R30 ;  /* 0x0000001e001e7311 */ /* 0x000e22000020d900 */
[----:B------:R-:W-:Y:S05]  /*10130*/  BRA `(.L_x_8434) ;  /* 0x000006d000007947 */ /* 0x000fea0003800000 */
.L_x_8441:
        /* <DEDUP_REMOVED lines=11> */
.L_x_8448:
        /* <DEDUP_REMOVED lines=21> */
.L_x_8452:
[----:B------:R-:W-:Y:S05]  /*10340*/  BSYNC B1 ;  /* 0x0000000000017941 */ /* 0x000fea0003800000 */
.L_x_8451:
[----:B------:R-:W-:Y:S01]  /*10350*/  IMAD.SHL.U32 R2, R2, 0x100000, RZ ;  /* 0x0010000002027824 */ /* 0x000fe200078e00ff */
[----:B------:R-:W-:-:S04]  /*10360*/  LEA R3, R0, 0x3b800000, 0x17 ;  /* 0x3b80000000037811 */ /* 0x000fc800078eb8ff */
[----:B------:R-:W-:Y:S02]  /*10370*/  LOP3.LUT R30, R3, R2, R30, 0xfe, !PT ;  /* 0x00000002031e7212 */ /* 0x000fe400078efe1e */
.L_x_8450:
[----:B------:R-:W-:Y:S05]  /*10380*/  BSYNC B0 ;  /* 0x0000000000007941 */ /* 0x000fea0003800000 */
.L_x_8449:
[----:B------:R-:W0:Y:S01]  /*10390*/  F2I.S64.TRUNC R30, R30 ;  /* 0x0000001e001e7311 */ /* 0x000e22000020d900 */
[----:B------:R-:W-:Y:S05]  /*103a0*/  BRA `(.L_x_8434) ;  /* 0x0000046000007947 */ /* 0x000fea0003800000 */
.L_x_8447:
        /* <DEDUP_REMOVED lines=21> */
.L_x_8456:
[----:B------:R-:W-:Y:S05]  /*10500*/  BSYNC B1 ;  /* 0x0000000000017941 */ /* 0x000fea0003800000 */
.L_x_8455:
[----:B------:R-:W-:Y:S01]  /*10510*/  IMAD.SHL.U32 R2, R2, 0x200000, RZ ;  /* 0x0020000002027824 */ /* 0x000fe200078e00ff */
[----:B------:R-:W-:-:S04]  /*10520*/  LEA R3, R0, 0x37800000, 0x17 ;  /* 0x3780000000037811 */ /* 0x000fc800078eb8ff */
[----:B------:R-:W-:Y:S02]  /*10530*/  LOP3.LUT R30, R3, R2, R30, 0xfe, !PT ;  /* 0x00000002031e7212 */ /* 0x000fe400078efe1e */
.L_x_8454:
[----:B------:R-:W-:Y:S05]  /*10540*/  BSYNC B0 ;  /* 0x0000000000007941 */ /* 0x000fea0003800000 */
.L_x_8453:
[----:B------:R-:W0:Y:S01]  /*10550*/  F2I.S64.TRUNC R30, R30 ;  /* 0x0000001e001e7311 */ /* 0x000e22000020d900 */
[----:B------:R-:W-:Y:S05]  /*10560*/  BRA `(.L_x_8434) ;  /* 0x000002a000007947 */ /* 0x000fea0003800000 */
.L_x_8446:
        /* <DEDUP_REMOVED lines=14> */
.L_x_8460:
[----:B------:R-:W-:Y:S05]  /*10650*/  BSYNC B0 ;  /* 0x0000000000007941 */ /* 0x000fea0003800000 */
.L_x_8459:
[----:B------:R-:W0:Y:S01]  /*10660*/  F2I.S64.TRUNC R30, R30 ;  /* 0x0000001e001e7311 */ /* 0x000e22000020d900 */
[----:B------:R-:W-:Y:S05]  /*10670*/  BRA `(.L_x_8434) ;  /* 0x0000019000007947 */ /* 0x000fea0003800000 */
.L_x_8433:
        /* <DEDUP_REMOVED lines=21> */
.L_x_8458:
[----:B------:R0:W5:Y:S01]  /*107d0*/  LDG.E.64 R30, [R2.64] ;  /* 0x00000024021e7981 */ /* 0x000162000c1e1b00 */
[----:B------:R-:W-:Y:S05]  /*107e0*/  BRA `(.L_x_8434) ;  /* 0x0000002000007947 */ /* 0x000fea0003800000 */
.L_x_8457:
[----:B------:R0:W5:Y:S01]  /*107f0*/  LDG.E R30, [R2.64] ;  /* 0x00000024021e7981 */ /* 0x000162000c1e1900 */
[----:B------:R-:W-:-:S03]  /*10800*/  IMAD.MOV.U32 R31, RZ, RZ, RZ ;  /* 0x000000ffff1f7224 */ /* 0x000fc600078e00ff */
.L_x_8434:
        /* <DEDUP_REMOVED lines=17> */
.L_x_8464:
[----:B------:R0:W5:Y:S01]  /*10920*/  LDG.E.U8 R28, [R2.64] ;  /* 0x00000024021c7981 */ /* 0x000162000c1e1100 */
[----:B------:R-:W-:Y:S01]  /*10930*/  IMAD.MOV.U32 R29, RZ, RZ, RZ ;  /* 0x000000ffff1d7224 */ /* 0x000fe200078e00ff */
[----:B------:R-:W-:Y:S05]  /*10940*/  BRA `(.L_x_8466) ;  /* 0x00000d5000007947 */ /* 0x000fea0003800000 */
.L_x_8463:
        /* <DEDUP_REMOVED lines=8> */
.L_x_8468:
[----:B------:R-:W2:Y:S02]  /*109d0*/  LDG.E R28, [R2.64] ;  /* 0x00000024021c7981 */ /* 0x000ea4000c1e1900 */
[----:B--2---:R-:W-:Y:S01]  /*109e0*/  SHF.R.S32.HI R29, RZ, 0x1f, R28 ;  /* 0x0000001fff1d7819 */ /* 0x004fe2000001141c */
[----:B------:R-:W-:Y:S05]  /*109f0*/  BRA `(.L_x_8466) ;  /* 0x00000ca000007947 */ /* 0x000fea0003800000 */
.L_x_8467:
[----:B------:R-:W2:Y:S02]  /*10a00*/  LDG.E.S16 R28, [R2.64] ;  /* 0x00000024021c7981 */ /* 0x000ea4000c1e1700 */
[----:B--2---:R-:W-:Y:S01]  /*10a10*/  SHF.R.S32.HI R29, RZ, 0x1f, R28 ;  /* 0x0000001fff1d7819 */ /* 0x004fe2000001141c */
[----:B------:R-:W-:Y:S05]  /*10a20*/  BRA `(.L_x_8466) ;  /* 0x00000c7000007947 */ /* 0x000fea0003800000 */
.L_x_8462:
        /* <DEDUP_REMOVED lines=9> */
.L_x_8470:
[----:B------:R-:W2:Y:S02]  /*10ac0*/  LDG.E.U16 R2, [R2.64] ;  /* 0x0000002402027981 */ /* 0x000ea4000c1e1500 */
[----:B--2---:R-:W-:-:S06]  /*10ad0*/  HADD2.F32 R28, -RZ, R2.H0_H0 ;  /* 0x20000002ff1c7230 */ /* 0x004fcc0000004100 */
[----:B------:R-:W0:Y:S01]  /*10ae0*/  F2I.S64.TRUNC R28, R28 ;  /* 0x0000001c001c7311 */ /* 0x000e22000020d900 */
[----:B------:R-:W-:Y:S05]  /*10af0*/  BRA `(.L_x_8466) ;  /* 0x00000ba000007947 */ /* 0x000fea0003800000 */
.L_x_8469:
        /* <DEDUP_REMOVED lines=9> */
.L_x_8472:
[----:B------:R-:W2:Y:S02]  /*10b90*/  LDG.E.U16 R2, [R2.64] ;  /* 0x0000002402027981 */ /* 0x000ea4000c1e1500 */
[----:B--2---:R-:W-:-:S06]  /*10ba0*/  HADD2.F32 R28, -RZ, R2.H0_H0 ;  /* 0x20000002ff1c7230 */ /* 0x004fcc0000004100 */
[----:B------:R-:W0:Y:S01]  /*10bb0*/  F2I.S64.TRUNC R28, R28 ;  /* 0x0000001c001c7311 */ /* 0x000e22000020d900 */
[----:B------:R-:W-:Y:S05]  /*10bc0*/  BRA `(.L_x_8466) ;  /* 0x00000ad000007947 */ /* 0x000fea0003800000 */
.L_x_8471:
[----:B------:R-:W2:Y:S02]  /*10bd0*/  LDG.E.64 R2, [R2.64] ;  /* 0x0000002402027981 */ /* 0x000ea4000c1e1b00 */
[----:B--2---:R0:W2:Y:S01]  /*10be0*/  F2I.S64.F64.TRUNC R28, R2 ;  /* 0x00000002001c7311 */ /* 0x0040a2000030d900 */
[----:B------:R-:W-:Y:S05]  /*10bf0*/  BRA `(.L_x_8466) ;  /* 0x00000aa000007947 */ /* 0x000fea0003800000 */
.L_x_8461:
        /* <DEDUP_REMOVED lines=13> */
.L_x_8475:
[----:B------:R-:W2:Y:S02]  /*10cd0*/  LDG.E.64 R2, [R2.64] ;  /* 0x0000002402027981 */ /* 0x000ea4000c1e1b00 */
[----:B--2---:R0:W2:Y:S01]  /*10ce0*/  F2I.S64.F64.TRUNC R28, R2 ;  /* 0x00000002001c7311 */ /* 0x0040a2000030d900 */
[----:B------:R-:W-:Y:S05]  /*10cf0*/  BRA `(.L_x_8466) ;  /* 0x000009a000007947 */ /* 0x000fea0003800000 */
.L_x_8474:
        /* <DEDUP_REMOVED lines=27> */
.L_x_8477:
        /* <DEDUP_REMOVED lines=14> */
.L_x_8476:
[----:B------:R-:W2:Y:S02]  /*10f90*/  LDG.E.U16 R28, [R2.64] ;  /* 0x00000024021c7981 */ /* 0x000ea4000c1e1500 */
[----:B--2---:R-:W-:-:S06]  /*10fa0*/  PRMT R28, RZ, 0x5410, R28 ;  /* 0x00005410ff1c7816 */ /* 0x004fcc000000001c */
[----:B------:R-:W0:Y:S01]  /*10fb0*/  F2I.S64.TRUNC R28, R28 ;  /* 0x0000001c001c7311 */ /* 0x000e22000020d900 */
[----:B------:R-:W-:Y:S05]  /*10fc0*/  BRA `(.L_x_8466) ;  /* 0x000006d000007947 */ /* 0x000fea0003800000 */
.L_x_8473:
        /* <DEDUP_REMOVED lines=11> */
.L_x_8480:
        /* <DEDUP_REMOVED lines=21> */
.L_x_8484:
[----:B------:R-:W-:Y:S05]  /*111d0*/  BSYNC B1 ;  /* 0x0000000000017941 */ /* 0x000fea0003800000 */
.L_x_8483:
[----:B------:R-:W-:Y:S01]  /*111e0*/  IMAD.SHL.U32 R2, R2, 0x100000, RZ ;  /* 0x0010000002027824 */ /* 0x000fe200078e00ff */
[----:B------:R-:W-:-:S04]  /*111f0*/  LEA R3, R0, 0x3b800000, 0x17 ;  /* 0x3b80000000037811 */ /* 0x000fc800078eb8ff */
[----:B------:R-:W-:Y:S02]  /*11200*/  LOP3.LUT R28, R3, R2, R28, 0xfe, !PT ;  /* 0x00000002031c7212 */ /* 0x000fe400078efe1c */
.L_x_8482:
[----:B------:R-:W-:Y:S05]  /*11210*/  BSYNC B0 ;  /* 0x0000000000007941 */ /* 0x000fea0003800000 */
.L_x_8481:
[----:B------:R-:W0:Y:S01]  /*11220*/  F2I.S64.TRUNC R28, R28 ;  /* 0x0000001c001c7311 */ /* 0x000e22000020d900 */
[----:B------:R-:W-:Y:S05]  /*11230*/  BRA `(.L_x_8466) ;  /* 0x0000046000007947 */ /* 0x000fea0003800000 */
.L_x_8479:
        /* <DEDUP_REMOVED lines=21> */
.L_x_8488:
[----:B------:R-:W-:Y:S05]  /*11390*/  BSYNC B1 ;  /* 0x0000000000017941 */ /* 0x000fea0003800000 */
.L_x_8487:
[----:B------:R-:W-:Y:S01]  /*113a0*/  IMAD.SHL.U32 R2, R2, 0x200000, RZ ;  /* 0x0020000002027824 */ /* 0x000fe200078e00ff */
[----:B------:R-:W-:-:S04]  /*113b0*/  LEA R3, R0, 0x37800000, 0x17 ;  /* 0x3780000000037811 */ /* 0x000fc800078eb8ff */
[----:B------:R-:W-:Y:S02]  /*113c0*/  LOP3.LUT R28, R3, R2, R28, 0xfe, !PT ;  /* 0x00000002031c7212 */ /* 0x000fe400078efe1c */
.L_x_8486:
[----:B------:R-:W-:Y:S05]  /*113d0*/  BSYNC B0 ;  /* 0x0000000000007941 */ /* 0x000fea0003800000 */
.L_x_8485:
[----:B------:R-:W0:Y:S01]  /*113e0*/  F2I.S64.TRUNC R28, R28 ;  /* 0x0000001c001c7311 */ /* 0x000e22000020d900 */
[----:B------:R-:W-:Y:S05]  /*113f0*/  BRA `(.L_x_8466) ;  /* 0x000002a000007947 */ /* 0x000fea0003800000 */
.L_x_8478:
        /* <DEDUP_REMOVED lines=14> */
.L_x_8492:
[----:B------:R-:W-:Y:S05]  /*114e0*/  BSYNC B0 ;  /* 0x0000000000007941 */ /* 0x000fea0003800000 */
.L_x_8491:
[----:B------:R-:W0:Y:S01]  /*114f0*/  F2I.S64.TRUNC R28, R28 ;  /* 0x0000001c001c7311 */ /* 0x000e22000020d900 */
[----:B------:R-:W-:Y:S05]  /*11500*/  BRA `(.L_x_8466) ;  /* 0x0000019000007947 */ /* 0x000fea0003800000 */
.L_x_8465:
        /* <DEDUP_REMOVED lines=21> */
.L_x_8490:
[----:B------:R0:W5:Y:S01]  /*11660*/  LDG.E.64 R28, [R2.64] ;  /* 0x00000024021c7981 */ /* 0x000162000c1e1b00 */
[----:B------:R-:W-:Y:S05]  /*11670*/  BRA `(.L_x_8466) ;  /* 0x0000002000007947 */ /* 0x000fea0003800000 */
.L_x_8489:
[----:B------:R0:W5:Y:S01]  /*11680*/  LDG.E R28, [R2.64] ;  /* 0x00000024021c7981 */ /* 0x000162000c1e1900 */
[----:B------:R-:W-:-:S03]  /*11690*/  IMAD.MOV.U32 R29, RZ, RZ, RZ ;  /* 0x000000ffff1d7224 */ /* 0x000fc600078e00ff */
.L_x_8466:
        /* <DEDUP_REMOVED lines=17> */
.L_x_8496:
[----:B------:R0:W5:Y:S01]  /*117b0*/  LDG.E.U8 R22, [R2.64] ;  /* 0x0000002402167981 */ /* 0x000162000c1e1100 */
[----:B------:R-:W-:Y:S01]  /*117c0*/  IMAD.MOV.U32 R23, RZ, RZ, RZ ;  /* 0x000000ffff177224 */ /* 0x000fe200078e00ff */
[----:B------:R-:W-:Y:S05]  /*117d0*/  BRA `(.L_x_8498) ;  /* 0x00000d5000007947 */ /* 0x000fea0003800000 */
.L_x_8495:
        /* <DEDUP_REMOVED lines=8> */
.L_x_8500:
[----:B------:R-:W3:Y:S02]  /*11860*/  LDG.E R22, [R2.64] ;  /* 0x0000002402167981 */ /* 0x000ee4000c1e1900 */
[----:B---3--:R-:W-:Y:S01]  /*11870*/  SHF.R.S32.HI R23, RZ, 0x1f, R22 ;  /* 0x0000001fff177819 */ /* 0x008fe20000011416 */
[----:B------:R-:W-:Y:S05]  /*11880*/  BRA `(.L_x_8498) ;  /* 0x00000ca000007947 */ /* 0x000fea0003800000 */
.L_x_8499:
[----:B------:R-:W3:Y:S02]  /*11890*/  LDG.E.S16 R22, [R2.64] ;  /* 0x0000002402167981 */ /* 0x000ee4000c1e1700 */
[----:B---3--:R-:W-:Y:S01]  /*118a0*/  SHF.R.S32.HI R23, RZ, 0x1f, R22 ;  /* 0x0000001fff177819 */ /* 0x008fe20000011416 */
[----:B------:R-:W-:Y:S05]  /*118b0*/  BRA `(.L_x_8498) ;  /* 0x00000c7000007947 */ /* 0x000fea0003800000 */
.L_x_8494:
        /* <DEDUP_REMOVED lines=9> */
.L_x_8502:
[----:B------:R-:W3:Y:S02]  /*11950*/  LDG.E.U16 R2, [R2.64] ;  /* 0x0000002402027981 */ /* 0x000ee4000c1e1500 */
[----:B---3--:R-:W-:-:S06]  /*11960*/  HADD2.F32 R22, -RZ, R2.H0_H0 ;  /* 0x20000002ff167230 */ /* 0x008fcc0000004100 */
[----:B------:R-:W0:Y:S01]  /*11970*/  F2I.S64.TRUNC R22, R22 ;  /* 0x0000001600167311 */ /* 0x000e22000020d900 */
[----:B------:R-:W-:Y:S05]  /*11980*/  BRA `(.L_x_8498) ;  /* 0x00000ba000007947 */ /* 0x000fea0003800000 */
.L_x_8501:
        /* <DEDUP_REMOVED lines=9> */
.L_x_8504:
[----:B------:R-:W3:Y:S02]  /*11a20*/  LDG.E.U16 R2, [R2.64] ;  /* 0x0000002402027981 */ /* 0x000ee4000c1e1500 */
[----:B---3--:R-:W-:-:S06]  /*11a30*/  HADD2.F32 R22, -RZ, R2.H0_H0 ;  /* 0x20000002ff167230 */ /* 0x008fcc0000004100 */
[----:B------:R-:W0:Y:S01]  /*11a40*/  F2I.S64.TRUNC R22, R22 ;  /* 0x0000001600167311 */ /* 0x000e22000020d900 */
[----:B------:R-:W-:Y:S05]  /*11a50*/  BRA `(.L_x_8498) ;  /* 0x00000ad000007947 */ /* 0x000fea0003800000 */
.L_x_8503:
[----:B------:R-:W3:Y:S02]  /*11a60*/  LDG.E.64 R2, [R2.64] ;  /* 0x0000002402027981 */ /* 0x000ee4000c1e1b00 */
[----:B---3--:R0:W3:Y:S01]  /*11a70*/  F2I.S64.F64.TRUNC R22, R2 ;  /* 0x0000000200167311 */ /* 0x0080e2000030d900 */
[----:B------:R-:W-:Y:S05]  /*11a80*/  BRA `(.L_x_8498) ;  /* 0x00000aa000007947 */ /* 0x000fea0003800000 */
.L_x_8493:
        /* <DEDUP_REMOVED lines=13> */
.L_x_8507:
[----:B------:R-:W3:Y:S02]  /*11b60*/  LDG.E.64 R2, [R2.64] ;  /* 0x0000002402027981 */ /* 0x000ee4000c1e1b00 */
[----:B---3--:R0:W3:Y:S01]  /*11b70*/  F2I.S64.F64.TRUNC R22, R2 ;  /* 0x0000000200167311 */ /* 0x0080e2000030d900 */
[----:B------:R-:W-:Y:S05]  /*11b80*/  BRA `(.L_x_8498) ;  /* 0x000009a000007947 */ /* 0x000fea0003800000 */
.L_x_8506:
        /* <DEDUP_REMOVED lines=27> */
.L_x_8509:
        /* <DEDUP_REMOVED lines=14> */
.L_x_8508:
[----:B------:R-:W3:Y:S02]  /*11e20*/  LDG.E.U16 R22, [R2.64] ;  /* 0x0000002402167981 */ /* 0x000ee4000c1e1500 */
[----:B---3--:R-:W-:-:S06]  /*11e30*/  PRMT R22, RZ, 0x5410, R22 ;  /* 0x00005410ff167816 */ /* 0x008fcc0000000016 */
[----:B------:R-:W0:Y:S01]  /*11e40*/  F2I.S64.TRUNC R22, R22 ;  /* 0x0000001600167311 */ /* 0x000e22000020d900 */
[----:B------:R-:W-:Y:S05]  /*11e50*/  BRA `(.L_x_8498) ;  /* 0x000006d000007947 */ /* 0x000fea0003800000 */
.L_x_8505:
        /* <DEDUP_REMOVED lines=11> */
.L_x_8512:
        /* <DEDUP_REMOVED lines=21> */
.L_x_8516:
[----:B------:R-:W-:Y:S05]  /*12060*/  BSYNC B1 ;  /* 0x0000000000017941 */ /* 0x000fea0003800000 */
.L_x_8515:
[----:B------:R-:W-:Y:S01]  /*12070*/  IMAD.SHL.U32 R2, R2, 0x100000, RZ ;  /* 0x0010000002027824 */ /* 0x000fe200078e00ff */
[----:B------:R-:W-:-:S04]  /*12080*/  LEA R3, R0, 0x3b800000, 0x17 ;  /* 0x3b80000000037811 */ /* 0x000fc800078eb8ff */
[----:B------:R-:W-:Y:S02]  /*12090*/  LOP3.LUT R22, R3, R2, R22, 0xfe, !PT ;  /* 0x0000000203167212 */ /* 0x000fe400078efe16 */
.L_x_8514:
[----:B------:R-:W-:Y:S05]  /*120a0*/  BSYNC B0 ;  /* 0x0000000000007941 */ /* 0x000fea0003800000 */
.L_x_8513:
[----:B------:R-:W0:Y:S01]  /*120b0*/  F2I.S64.TRUNC R22, R22 ;  /* 0x0000001600167311 */ /* 0x000e22000020d900 */
[----:B------:R-:W-:Y:S05]  /*120c0*/  BRA `(.L_x_8498) ;  /* 0x0000046000007947 */ /* 0x000fea0003800000 */
.L_x_8511:
        /* <DEDUP_REMOVED lines=21> */
.L_x_8520:
[----:B------:R-:W-:Y:S05]  /*12220*/  BSYNC B1 ;  /* 0x0000000000017941 */ /* 0x000fea0003800000 */
.L_x_8519:
[----:B------:R-:W-:Y:S01]  /*12230*/  IMAD.SHL.U32 R2, R2, 0x200000, RZ ;  /* 0x0020000002027824 */ /* 0x000fe200078e00ff */
[----:B------:R-:W-:-:S04]  /*12240*/  LEA R3, R0, 0x37800000, 0x17 ;  /* 0x3780000000037811 */ /* 0x000fc800078eb8ff */
[----:B------:R-:W-:Y:S02]  /*12250*/  LOP3.LUT R22, R3, R2, R22, 0xfe, !PT ;  /* 0x0000000203167212 */ /* 0x000fe400078efe16 */
.L_x_8518:
[----:B------:R-:W-:Y:S05]  /*12260*/  BSYNC B0 ;  /* 0x0000000000007941 */ /* 0x000fea0003800000 */
.L_x_8517:
[----:B------:R-:W0:Y:S01]  /*12270*/  F2I.S64.TRUNC R22, R22 ;  /* 0x0000001600167311 */ /* 0x000e22000020d900 */
[----:B------:R-:W-:Y:S05]  /*12280*/  BRA `(.L_x_8498) ;  /* 0x000002a000007947 */ /* 0x000fea0003800000 */
.L_x_8510:
        /* <DEDUP_REMOVED lines=14> */
.L_x_8524:
[----:B------:R-:W-:Y:S05]  /*12370*/  BSYNC B0 ;  /* 0x0000000000007941 */ /* 0x000fea0003800000 */
.L_x_8523:
[----:B------:R-:W0:Y:S01]  /*12380*/  F2I.S64.TRUNC R22, R22 ;  /* 0x0000001600167311 */ /* 0x000e22000020d900 */
[----:B------:R-:W-:Y:S05]  /*12390*/  BRA `(.L_x_8498) ;  /* 0x0000019000007947 */ /* 0x000fea0003800000 */
.L_x_8497:
        /* <DEDUP_REMOVED lines=21> */
.L_x_8522:
[----:B------:R0:W5:Y:S01]  /*124f0*/  LDG.E.64 R22, [R2.64] ;  /* 0x0000002402167981 */ /* 0x000162000c1e1b00 */
[----:B------:R-:W-:Y:S05]  /*12500*/  BRA `(.L_x_8498) ;  /* 0x0000002000007947 */ /* 0x000fea0003800000 */
.L_x_8521:
[----:B------:R0:W5:Y:S01]  /*12510*/  LDG.E R22, [R2.64] ;  /* 0x0000002402167981 */ /* 0x000162000c1e1900 */
[----:B------:R-:W-:-:S03]  /*12520*/  IMAD.MOV.U32 R23, RZ, RZ, RZ ;  /* 0x000000ffff177224 */ /* 0x000fc600078e00ff */
.L_x_8498:
        /* <DEDUP_REMOVED lines=17> */
.L_x_8528:
[----:B------:R0:W5:Y:S01]  /*12640*/  LDG.E.U8 R24, [R2.64] ;  /* 0x0000002402187981 */ /* 0x000162000c1e1100 */
[----:B------:R-:W-:Y:S01]  /*12650*/  IMAD.MOV.U32 R25, RZ, RZ, RZ ;  /* 0x000000ffff197224 */ /* 0x000fe200078e00ff */
[----:B------:R-:W-:Y:S05]  /*12660*/  BRA `(.L_x_8530) ;  /* 0x00000d5000007947 */ /* 0x000fea0003800000 */
.L_x_8527:
        /* <DEDUP_REMOVED lines=8> */
.L_x_8532:
[----:B------:R-:W4:Y:S02]  /*126f0*/  LDG.E R24, [R2.64] ;  /* 0x0000002402187981 */ /* 0x000f24000c1e1900 */
[----:B----4-:R-:W-:Y:S01]  /*12700*/  SHF.R.S32.HI R25, RZ, 0x1f, R24 ;  /* 0x0000001fff197819 */ /* 0x010fe20000011418 */
[----:B------:R-:W-:Y:S05]  /*12710*/  BRA `(.L_x_8530) ;  /* 0x00000ca000007947 */ /* 0x000fea0003800000 */
.L_x_8531:
[----:B------:R-:W4:Y:S02]  /*12720*/  LDG.E.S16 R24, [R2.64] ;  /* 0x0000002402187981 */ /* 0x000f24000c1e1700 */
[----:B----4-:R-:W-:Y:S01]  /*12730*/  SHF.R.S32.HI R25, RZ, 0x1f, R24 ;  /* 0x0000001fff197819 */ /* 0x010fe20000011418 */
[----:B------:R-:W-:Y:S05]  /*12740*/  BRA `(.L_x_8530) ;  /* 0x00000c7000007947 */ /* 0x000fea0003800000 */
.L_x_8526:
        /* <DEDUP_REMOVED lines=9> */
.L_x_8534:
[----:B------:R-:W4:Y:S02]  /*127e0*/  LDG.E.U16 R2, [R2.64] ;  /* 0x0000002402027981 */ /* 0x000f24000c1e1500 */
[----:B----4-:R-:W-:-:S06]  /*127f0*/  HADD2.F32 R24, -RZ, R2.H0_H0 ;  /* 0x20000002ff187230 */ /* 0x010fcc0000004100 */
[----:B------:R-:W0:Y:S01]  /*12800*/  F2I.S64.TRUNC R24, R24 ;  /* 0x0000001800187311 */ /* 0x000e22000020d900 */
[----:B------:R-:W-:Y:S05]  /*12810*/  BRA `(.L_x_8530) ;  /* 0x00000ba000007947 */ /* 0x000fea0003800000 */
.L_x_8533:
        /* <DEDUP_REMOVED lines=9> */
.L_x_8536:
[----:B------:R-:W4:Y:S02]  /*128b0*/  LDG.E.U16 R2, [R2.64] ;  /* 0x0000002402027981 */ /* 0x000f24000c1e1500 */
[----:B----4-:R-:W-:-:S06]  /*128c0*/  HADD2.F32 R24, -RZ, R2.H0_H0 ;  /* 0x20000002ff187230 */ /* 0x010fcc0000004100 */
[----:B------:R-:W0:Y:S01]  /*128d0*/  F2I.S64.TRUNC R24, R24 ;  /* 0x0000001800187311 */ /* 0x000e22000020d900 */
[----:B------:R-:W-:Y:S05]  /*128e0*/  BRA `(.L_x_8530) ;  /* 0x00000ad000007947 */ /* 0x000fea0003800000 */
.L_x_8535:
[----:B------:R-:W4:Y:S02]  /*128f0*/  LDG.E.64 R2, [R2.64] ;  /* 0x0000002402027981 */ /* 0x000f24000c1e1b00 */
[----:B----4-:R0:W4:Y:S01]  /*12900*/  F2I.S64.F64.TRUNC R24, R2 ;  /* 0x0000000200187311 */ /* 0x010122000030d900 */
[----:B------:R-:W-:Y:S05]  /*12910*/  BRA `(.L_x_8530) ;  /* 0x00000aa000007947 */ /* 0x000fea0003800000 */
.L_x_8525:
        /* <DEDUP_REMOVED lines=13> */
.L_x_8539:
[----:B------:R-:W4:Y:S02]  /*129f0*/  LDG.E.64 R2, [R2.64] ;  /* 0x0000002402027981 */ /* 0x000f24000c1e1b00 */
[----:B----4-:R0:W4:Y:S01]  /*12a00*/  F2I.S64.F64.TRUNC R24, R2 ;  /* 0x0000000200187311 */ /* 0x010122000030d900 */
[----:B------:R-:W-:Y:S05]  /*12a10*/  BRA `(.L_x_8530) ;  /* 0x000009a000007947 */ /* 0x000fea0003800000 */
.L_x_8538:
        /* <DEDUP_REMOVED lines=27> */
.L_x_8541:
        /* <DEDUP_REMOVED lines=14> */
.L_x_8540:
[----:B------:R-:W4:Y:S02]  /*12cb0*/  LDG.E.U16 R24, [R2.64] ;  /* 0x0000002402187981 */ /* 0x000f24000c1e1500 */
[----:B----4-:R-:W-:-:S06]  /*12cc0*/  PRMT R24, RZ, 0x5410, R24 ;  /* 0x00005410ff187816 */ /* 0x010fcc0000000018 */
[----:B------:R-:W0:Y:S01]  /*12cd0*/  F2I.S64.TRUNC R24, R24 ;  /* 0x0000001800187311 */ /* 0x000e22000020d900 */
[----:B------:R-:W-:Y:S05]  /*12ce0*/  BRA `(.L_x_8530) ;  /* 0x000006d000007947 */ /* 0x000fea0003800000 */
.L_x_8537:
        /* <DEDUP_REMOVED lines=11> */
.L_x_8544:
        /* <DEDUP_REMOVED lines=21> */
.L_x_8548:
[----:B------:R-:W-:Y:S05]  /*12ef0*/  BSYNC B1 ;  /* 0x0000000000017941 */ /* 0x000fea0003800000 */
.L_x_8547:
[----:B------:R-:W-:Y:S01]  /*12f00*/  IMAD.SHL.U32 R2, R2, 0x100000, RZ ;  /* 0x0010000002027824 */ /* 0x000fe200078e00ff */
[----:B------:R-:W-:-:S04]  /*12f10*/  LEA R3, R0, 0x3b800000, 0x17 ;  /* 0x3b80000000037811 */ /* 0x000fc800078eb8ff */
[----:B------:R-:W-:Y:S02]  /*12f20*/  LOP3.LUT R24, R3, R2, R24, 0xfe, !PT ;  /* 0x0000000203187212 */ /* 0x000fe400078efe18 */
.L_x_8546:
[----:B------:R-:W-:Y:S05]  /*12f30*/  BSYNC B0 ;  /* 0x0000000000007941 */ /* 0x000fea0003800000 */
.L_x_8545:
[----:B------:R-:W0:Y:S01]  /*12f40*/  F2I.S64.TRUNC R24, R24 ;  /* 0x0000001800187311 */ /* 0x000e22000020d900 */
[----:B------:R-:W-:Y:S05]  /*12f50*/  BRA `(.L_x_8530) ;  /* 0x0000046000007947 */ /* 0x000fea0003800000 */
.L_x_8543:
        /* <DEDUP_REMOVED lines=21> */
.L_x_8552:
[----:B------:R-:W-:Y:S05]  /*130b0*/  BSYNC B1 ;  /* 0x0000000000017941 */ /* 0x000fea0003800000 */
.L_x_8551:
[----:B------:R-:W-:Y:S01]  /*130c0*/  IMAD.SHL.U32 R2, R2, 0x200000, RZ ;  /* 0x0020000002027824 */ /* 0x000fe200078e00ff */
[----:B------:R-:W-:-:S04]  /*130d0*/  LEA R3, R0, 0x37800000, 0x17 ;  /* 0x3780000000037811 */ /* 0x000fc800078eb8ff */
[----:B------:R-:W-:Y:S02]  /*130e0*/  LOP3.LUT R24, R3, R2, R24, 0xfe, !PT ;  /* 0x0000000203187212 */ /* 0x000fe400078efe18 */
.L_x_8550:
[----:B------:R-:W-:Y:S05]  /*130f0*/  BSYNC B0 ;  /* 0x0000000000007941 */ /* 0x000fea0003800000 */
.L_x_8549:
[----:B------:R-:W0:Y:S01]  /*13100*/  F2I.S64.TRUNC R24, R24 ;  /* 0x0000001800187311 */ /* 0x000e22000020d900 */
[----:B------:R-:W-:Y:S05]  /*13110*/  BRA `(.L_x_8530) ;  /* 0x000002a000007947 */ /* 0x000fea0003800000 */
.L_x_8542:
        /* <DEDUP_REMOVED lines=14> */
.L_x_8556:
[----:B------:R-:W-:Y:S05]  /*13200*/  BSYNC B0 ;  /* 0x0000000000007941 */ /* 0x000fea0003800000 */
.L_x_8555:
[----:B------:R-:W0:Y:S01]  /*13210*/  F2I.S64.TRUNC R24, R24 ;  /* 0x0000001800187311 */ /* 0x000e22000020d900 */
[----:B------:R-:W-:Y:S05]  /*13220*/  BRA `(.L_x_8530) ;  /* 0x0000019000007947 */ /* 0x000fea0003800000 */
.L_x_8529:
        /* <DEDUP_REMOVED lines=21> */
.L_x_8554:
[----:B------:R0:W5:Y:S01]  /*13380*/  LDG.E.64 R24, [R2.64] ;  /* 0x0000002402187981 */ /* 0x000162000c1e1b00 */
[----:B------:R-:W-:Y:S05]  /*13390*/  BRA `(.L_x_8530) ;  /* 0x0000002000007947 */ /* 0x000fea0003800000 */
.L_x_8553:
[----:B------:R0:W5:Y:S01]  /*133a0*/  LDG.E R24, [R2.64] ;  /* 0x0000002402187981 */ /* 0x000162000c1e1900 */
[----:B------:R-:W-:-:S03]  /*133b0*/  IMAD.MOV.U32 R25, RZ, RZ, RZ ;  /* 0x000000ffff197224 */ /* 0x000fc600078e00ff */
.L_x_8530:
        /* <DEDUP_REMOVED lines=17> */
.L_x_8560:
[----:B------:R0:W5:Y:S01]  /*134d0*/  LDG.E.U8 R26, [R2.64] ;  /* 0x00000024021a7981 */ /* 0x000162000c1e1100 */
[----:B------:R-:W-:Y:S01]  /*134e0*/  IMAD.MOV.U32 R27, RZ, RZ, RZ ;  /* 0x000000ffff1b7224 */ /* 0x000fe200078e00ff */
[----:B------:R-:W-:Y:S05]  /*134f0*/  BRA `(.L_x_8562) ;  /* 0x00000d5000007947 */ /* 0x000fea0003800000 */
.L_x_8559:
        /* <DEDUP_REMOVED lines=8> */
.L_x_8564:
[----:B----4-:R-:W4:Y:S02]  /*13580*/  LDG.E R26, [R2.64] ;  /* 0x00000024021a7981 */ /* 0x010f24000c1e1900 */
[----:B----4-:R-:W-:Y:S01]  /*13590*/  SHF.R.S32.HI R27, RZ, 0x1f, R26 ;  /* 0x0000001fff1b7819 */ /* 0x010fe2000001141a */
[----:B------:R-:W-:Y:S05]  /*135a0*/  BRA `(.L_x_8562) ;  /* 0x00000ca000007947 */ /* 0x000fea0003800000 */
.L_x_8563:
[----:B----4-:R-:W4:Y:S02]  /*135b0*/  LDG.E.S16 R26, [R2.64] ;  /* 0x00000024021a7981 */ /* 0x010f24000c1e1700 */
[----:B----4-:R-:W-:Y:S01]  /*135c0*/  SHF.R.S32.HI R27, RZ, 0x1f, R26 ;  /* 0x0000001fff1b7819 */ /* 0x010fe2000001141a */
[----:B------:R-:W-:Y:S05]  /*135d0*/  BRA `(.L_x_8562) ;  /* 0x00000c7000007947 */ /* 0x000fea0003800000 */
.L_x_8558:
        /* <DEDUP_REMOVED lines=9> */
.L_x_8566:
[----:B----4-:R-:W4:Y:S02]  /*13670*/  LDG.E.U16 R2, [R2.64] ;  /* 0x0000002402027981 */ /* 0x010f24000c1e1500 */
[----:B----4-:R-:W-:-:S06]  /*13680*/  HADD2.F32 R26, -RZ, R2.H0_H0 ;  /* 0x20000002ff1a7230 */ /* 0x010fcc0000004100 */
[----:B------:R-:W0:Y:S01]  /*13690*/  F2I.S64.TRUNC R26, R26 ;  /* 0x0000001a001a7311 */ /* 0x000e22000020d900 */
[----:B------:R-:W-:Y:S05]  /*136a0*/  BRA `(.L_x_8562) ;  /* 0x00000ba000007947 */ /* 0x000fea0003800000 */
.L_x_8565:
        /* <DEDUP_REMOVED lines=9> */
.L_x_8568:
[----:B----4-:R-:W4:Y:S02]  /*13740*/  LDG.E.U16 R2, [R2.64] ;  /* 0x0000002402027981 */ /* 0x010f24000c1e1500 */
[----:B----4-:R-:W-:-:S06]  /*13750*/  HADD2.F32 R26, -RZ, R2.H0_H0 ;  /* 0x20000002ff1a7230 */ /* 0x010fcc0000004100 */
[----:B------:R-:W0:Y:S01]  /*13760*/  F2I.S64.TRUNC R26, R26 ;  /* 0x0000001a001a7311 */ /* 0x000e22000020d900 */
[----:B------:R-:W-:Y:S05]  /*13770*/  BRA `(.L_x_8562) ;  /* 0x00000ad000007947 */ /* 0x000fea0003800000 */
.L_x_8567:
[----:B----4-:R-:W4:Y:S02]  /*13780*/  LDG.E.64 R2, [R2.64] ;  /* 0x0000002402027981 */ /* 0x010f24000c1e1b00 */
[----:B----4-:R0:W4:Y:S01]  /*13790*/  F2I.S64.F64.TRUNC R26, R2 ;  /* 0x00000002001a7311 */ /* 0x010122000030d900 */
[----:B------:R-:W-:Y:S05]  /*137a0*/  BRA `(.L_x_8562) ;  /* 0x00000aa000007947 */ /* 0x000fea0003800000 */
.L_x_8557:
        /* <DEDUP_REMOVED lines=13> */
.L_x_8571:
[----:B----4-:R-:W4:Y:S02]  /*13880*/  LDG.E.64 R2, [R2.64] ;  /* 0x0000002402027981 */ /* 0x010f24000c1e1b00 */
[----:B----4-:R0:W4:Y:S01]  /*13890*/  F2I.S64.F64.TRUNC R26, R2 ;  /* 0x00000002001a7311 */ /* 0x010122000030d900 */
[----:B------:R-:W-:Y:S05]  /*138a0*/  BRA `(.L_x_8562) ;  /* 0x000009a000007947 */ /* 0x000fea0003800000 */
.L_x_8570:
        /* <DEDUP_REMOVED lines=27> */
.L_x_8573:
        /* <DEDUP_REMOVED lines=14> */
.L_x_8572:
[----:B----4-:R-:W4:Y:S02]  /*13b40*/  LDG.E.U16 R26, [R2.64] ;  /* 0x00000024021a7981 */ /* 0x010f24000c1e1500 */
[----:B----4-:R-:W-:-:S06]  /*13b50*/  PRMT R26, RZ, 0x5410, R26 ;  /* 0x00005410ff1a7816 */ /* 0x010fcc000000001a */
[----:B------:R-:W0:Y:S01]  /*13b60*/  F2I.S64.TRUNC R26, R26 ;  /* 0x0000001a001a7311 */ /* 0x000e22000020d900 */
[----:B------:R-:W-:Y:S05]  /*13b70*/  BRA `(.L_x_8562) ;  /* 0x000006d000007947 */ /* 0x000fea0003800000 */
.L_x_8569:
        /* <DEDUP_REMOVED lines=11> */
.L_x_8576:
        /* <DEDUP_REMOVED lines=21> */
.L_x_8580:
[----:B------:R-:W-:Y:S05]  /*13d80*/  BSYNC B1 ;  /* 0x0000000000017941 */ /* 0x000fea0003800000 */
.L_x_8579:
[----:B------:R-:W-:Y:S01]  /*13d90*/  IMAD.SHL.U32 R2, R2, 0x100000, RZ ;  /* 0x0010000002027824 */ /* 0x000fe200078e00ff */
[----:B------:R-:W-:-:S04]  /*13da0*/  LEA R3, R0, 0x3b800000, 0x17 ;  /* 0x3b80000000037811 */ /* 0x000fc800078eb8ff */
[----:B------:R-:W-:Y:S02]  /*13db0*/  LOP3.LUT R26, R3, R2, R26, 0xfe, !PT ;  /* 0x00000002031a7212 */ /* 0x000fe400078efe1a */
.L_x_8578:
[----:B------:R-:W-:Y:S05]  /*13dc0*/  BSYNC B0 ;  /* 0x0000000000007941 */ /* 0x000fea0003800000 */
.L_x_8577:
[----:B------:R-:W0:Y:S01]  /*13dd0*/  F2I.S64.TRUNC R26, R26 ;  /* 0x0000001a001a7311 */ /* 0x000e22000020d900 */
[----:B------:R-:W-:Y:S05]  /*13de0*/  BRA `(.L_x_8562) ;  /* 0x0000046000007947 */ /* 0x000fea0003800000 */
.L_x_8575:
        /* <DEDUP_REMOVED lines=21> */
.L_x_8584:
[----:B------:R-:W-:Y:S05]  /*13f40*/  BSYNC B1 ;  /* 0x0000000000017941 */ /* 0x000fea0003800000 */
.L_x_8583:
[----:B------:R-:W-:Y:S01]  /*13f50*/  IMAD.SHL.U32 R2, R2, 0x200000, RZ ;  /* 0x0020000002027824 */ /* 0x000fe200078e00ff */
[----:B------:R-:W-:-:S04]  /*13f60*/  LEA R3, R0, 0x37800000, 0x17 ;  /* 0x3780000000037811 */ /* 0x000fc800078eb8ff */
[----:B------:R-:W-:Y:S02]  /*13f70*/  LOP3.LUT R26, R3, R2, R26, 0xfe, !PT ;  /* 0x00000002031a7212 */ /* 0x000fe400078efe1a */
.L_x_8582:
[----:B------:R-:W-:Y:S05]  /*13f80*/  BSYNC B0 ;  /* 0x0000000000007941 */ /* 0x000fea0003800000 */
.L_x_8581:
[----:B------:R-:W0:Y:S01]  /*13f90*/  F2I.S64.TRUNC R26, R26 ;  /* 0x0000001a001a7311 */ /* 0x000e22000020d900 */
[----:B------:R-:W-:Y:S05]  /*13fa0*/  BRA `(.L_x_8562) ;  /* 0x000002a000007947 */ /* 0x000fea0003800000 */
.L_x_8574:
        /* <DEDUP_REMOVED lines=14> */
.L_x_8588:
[----:B------:R-:W-:Y:S05]  /*14090*/  BSYNC B0 ;  /* 0x0000000000007941 */ /* 0x000fea0003800000 */
.L_x_8587:
[----:B------:R-:W0:Y:S01]  /*140a0*/  F2I.S64.TRUNC R26, R26 ;  /* 0x0000001a001a7311 */ /* 0x000e22000020d900 */
[----:B------:R-:W-:Y:S05]  /*140b0*/  BRA `(.L_x_8562) ;  /* 0x0000019000007947 */ /* 0x000fea0003800000 */
.L_x_8561:
        /* <DEDUP_REMOVED lines=21> */
.L_x_8586:
[----:B------:R0:W5:Y:S01]  /*14210*/  LDG.E.64 R26, [R2.64] ;  /* 0x00000024021a7981 */ /* 0x000162000c1e1b00 */
[----:B------:R-:W-:Y:S05]  /*14220*/  BRA `(.L_x_8562) ;  /* 0x0000002000007947 */ /* 0x000fea0003800000 */
.L_x_8585:
[----:B------:R0:W5:Y:S01]  /*14230*/  LDG.E R26, [R2.64] ;  /* 0x00000024021a7981 */ /* 0x000162000c1e1900 */
[----:B------:R-:W-:-:S03]  /*14240*/  IMAD.MOV.U32 R27, RZ, RZ, RZ ;  /* 0x000000ffff1b7224 */ /* 0x000fc600078e00ff */
.L_x_8562:
        /* <DEDUP_REMOVED lines=25> */
.L_x_8590:
[----:B------:R-:W-:Y:S05]  /*143e0*/  BSYNC B7 ;  /* 0x0000000000077941 */ /* 0x000fea0003800000 */
.L_x_8589:
        /* <DEDUP_REMOVED lines=25> */
.L_x_8592:
[----:B------:R-:W-:Y:S05]  /*14580*/  BSYNC B7 ;  /* 0x0000000000077941 */ /* 0x000fea0003800000 */
.L_x_8591:
        /* <DEDUP_REMOVED lines=29> */
.L_x_8594:
[----:B------:R-:W-:Y:S05]  /*14760*/  BSYNC B7 ;  /* 0x0000000000077941 */ /* 0x000fea0003800000 */
.L_x_8593:
        /* <DEDUP_REMOVED lines=17> */
.L_x_8599:
        /* <DEDUP_REMOVED lines=12> */
.L_x_8597:
        /* <DEDUP_REMOVED lines=19> */
.L_x_8598:
[----:B------:R-:W-:Y:S05]  /*14a70*/  BSYNC B1 ;  /* 0x0000000000017941 */ /* 0x000fea0003800000 */
.L_x_8596:
        /* <DEDUP_REMOVED lines=20> */
.L_x_8595:
        /* <DEDUP_REMOVED lines=18> */
.L_x_8604:
        /* <DEDUP_REMOVED lines=27> */
.L_x_8603:
[----:B------:R-:W-:Y:S05]  /*14e90*/  BSYNC B8 ;  /* 0x0000000000087941 */ /* 0x000fea0003800000 */
.L_x_8602:
[----:B------:R-:W-:-:S05]  /*14ea0*/  IADD3 R22, P0, R22, 0x8, RZ ;  /* 0x0000000816167810 */ /* 0x000fca0007f1e0ff */
[----:B------:R-:W-:Y:S01]  /*14eb0*/  IMAD.X R23, RZ, RZ, R23, P0 ;  /* 0x000000ffff177224 */ /* 0x000fe200000e0617 */
[----:B------:R-:W-:-:S04]  /*14ec0*/  ISETP.GE.U32.AND P0, PT, R22, R25, PT ;  /* 0x000000191600720c */ /* 0x000fc80003f06070 */
[----:B------:R-:W-:-:S13]  /*14ed0*/  ISETP.GE.U32.AND.EX P0, PT, R23, R16, PT, P0 ;  /* 0x000000101700720c */ /* 0x000fda0003f06100 */
[----:B------:R-:W-:Y:S05]  /*14ee0*/  @!P0 BRA `(.L_x_8604) ;  /* 0xfffffdf000008947 */ /* 0x000fea000383ffff */
.L_x_8601:
[----:B------:R-:W-:Y:S05]  /*14ef0*/  BSYNC B7 ;  /* 0x0000000000077941 */ /* 0x000fea0003800000 */
.L_x_8600:
        /* <DEDUP_REMOVED lines=14> */
.L_x_8608:
[----:B------:R0:W-:Y:S01]  /*14fe0*/  STG.E.U8 [R18.64], RZ ;  /* 0x000000ff12007986 */ /* 0x0001e2000c101124 */
[----:B------:R-:W-:Y:S05]  /*14ff0*/  BRA `(.L_x_8610) ;  /* 0x0000066000007947 */ /* 0x000fea0003800000 */
.L_x_8607:
        /* <DEDUP_REMOVED lines=8> */
.L_x_8612:
[----:B------:R0:W-:Y:S01]  /*15080*/  STG.E [R18.64], RZ ;  /* 0x000000ff12007986 */ /* 0x0001e2000c101924 */
[----:B------:R-:W-:Y:S05]  /*15090*/  BRA `(.L_x_8610) ;  /* 0x000005c000007947 */ /* 0x000fea0003800000 */
.L_x_8611:
[----:B------:R0:W-:Y:S01]  /*150a0*/  STG.E.U16 [R18.64], RZ ;  /* 0x000000ff12007986 */ /* 0x0001e2000c101524 */
[----:B------:R-:W-:Y:S05]  /*150b0*/  BRA `(.L_x_8610) ;  /* 0x000005a000007947 */ /* 0x000fea0003800000 */
.L_x_8606:
        /* <DEDUP_REMOVED lines=8> */
.L_x_8614:
[----:B------:R0:W-:Y:S01]  /*15140*/  STG.E.U16 [R18.64], RZ ;  /* 0x000000ff12007986 */ /* 0x0001e2000c101524 */
[----:B------:R-:W-:Y:S05]  /*15150*/  BRA `(.L_x_8610) ;  /* 0x0000050000007947 */ /* 0x000fea0003800000 */
.L_x_8613:
        /* <DEDUP_REMOVED lines=8> */
.L_x_8616:
[----:B------:R0:W-:Y:S01]  /*151e0*/  STG.E [R18.64], RZ ;  /* 0x000000ff12007986 */ /* 0x0001e2000c101924 */
[----:B------:R-:W-:Y:S05]  /*151f0*/  BRA `(.L_x_8610) ;  /* 0x0000046000007947 */ /* 0x000fea0003800000 */
.L_x_8615:
[----:B------:R0:W-:Y:S01]  /*15200*/  STG.E.64 [R18.64], RZ ;  /* 0x000000ff12007986 */ /* 0x0001e2000c101b24 */
[----:B------:R-:W-:Y:S05]  /*15210*/  BRA `(.L_x_8610) ;  /* 0x0000044000007947 */ /* 0x000fea0003800000 */
.L_x_8605:
        /* <DEDUP_REMOVED lines=10> */
.L_x_8619:
[----:B------:R0:W-:Y:S01]  /*152c0*/  STG.E.128 [R18.64], RZ ;  /* 0x000000ff12007986 */ /* 0x0001e2000c101d24 */
[----:B------:R-:W-:Y:S05]  /*152d0*/  BRA `(.L_x_8610) ;  /* 0x0000038000007947 */ /* 0x000fea0003800000 */
.L_x_8618:
        /* <DEDUP_REMOVED lines=8> */
.L_x_8621:
[----:B------:R0:W-:Y:S01]  /*15360*/  STG.E.U8 [R18.64], RZ ;  /* 0x000000ff12007986 */ /* 0x0001e2000c101124 */
[----:B------:R-:W-:Y:S05]  /*15370*/  BRA `(.L_x_8610) ;  /* 0x000002e000007947 */ /* 0x000fea0003800000 */
.L_x_8620:
[----:B------:R0:W-:Y:S01]  /*15380*/  STG.E.U16 [R18.64], RZ ;  /* 0x000000ff12007986 */ /* 0x0001e2000c101524 */
[----:B------:R-:W-:Y:S05]  /*15390*/  BRA `(.L_x_8610) ;  /* 0x000002c000007947 */ /* 0x000fea0003800000 */
.L_x_8617:
        /* <DEDUP_REMOVED lines=10> */
.L_x_8624:
[----:B------:R0:W-:Y:S01]  /*15440*/  STG.E.U8 [R18.64], RZ ;  /* 0x000000ff12007986 */ /* 0x0001e2000c101124 */
[----:B------:R-:W-:Y:S05]  /*15450*/  BRA `(.L_x_8610) ;  /* 0x0000020000007947 */ /* 0x000fea0003800000 */
.L_x_8623:
[----:B------:R0:W-:Y:S01]  /*15460*/  STG.E.U8 [R18.64], RZ ;  /* 0x000000ff12007986 */ /* 0x0001e2000c101124 */
[----:B------:R-:W-:Y:S05]  /*15470*/  BRA `(.L_x_8610) ;  /* 0x000001e000007947 */ /* 0x000fea0003800000 */
.L_x_8622:
[----:B------:R-:W-:-:S13]  /*15480*/  ISETP.NE.AND P0, PT, R0, 0x1c, PT ;  /* 0x0000001c0000780c */ /* 0x000fda0003f05270 */
[----:B------:R-:W-:Y:S05]  /*15490*/  @!P0 BRA `(.L_x_8625) ;  /* 0x000001b000008947 */ /* 0x000fea0003800000 */
[----:B------:R-:W-:-:S13]  /*154a0*/  ISETP.NE.AND P0, PT, R0, 0x1d, PT ;  /* 0x0000001d0000780c */ /* 0x000fda0003f05270 */
[----:B------:R-:W-:Y:S05]  /*154b0*/  @!P0 BRA `(.L_x_8626) ;  /* 0x0000017000008947 */ /* 0x000fea0003800000 */
[----:B------:R-:W-:-:S13]  /*154c0*/  ISETP.NE.AND P0, PT, R0, 0x2c, PT ;  /* 0x0000002c0000780c */ /* 0x000fda0003f05270 */
[----:B------:R0:W-:Y:S01]  /*154d0*/  @!P0 STG.E.U8 [R18.64], RZ ;  /* 0x000000ff12008986 */ /* 0x0001e2000c101124 */
[----:B------:R-:W-:Y:S05]  /*154e0*/  @!P0 BRA `(.L_x_8610) ;  /* 0x0000017000008947 */ /* 0x000fea0003800000 */
.L_x_8609:
        /* <DEDUP_REMOVED lines=20> */
.L_x_8626:
[----:B------:R0:W-:Y:S01]  /*15630*/  STG.E.64 [R18.64], RZ ;  /* 0x000000ff12007986 */ /* 0x0001e2000c101b24 */
[----:B------:R-:W-:Y:S05]  /*15640*/  BRA `(.L_x_8610) ;  /* 0x0000001000007947 */ /* 0x000fea0003800000 */
.L_x_8625:
[----:B------:R0:W-:Y:S02]  /*15650*/  STG.E [R18.64], RZ ;  /* 0x000000ff12007986 */ /* 0x0001e4000c101924 */
.L_x_8610:
[----:B------:R-:W-:Y:S02]  /*15660*/  IADD3 R17, R17, 0x80, RZ ;  /* 0x0000008011117810 */ /* 0x000fe40007ffe0ff */
.L_x_8228:
[----:B------:R-:W-:Y:S05]  /*15670*/  BSYNC B6 ;  /* 0x0000000000067941 */ /* 0x000fea0003800000 */
.L_x_8227:
        /* <DEDUP_REMOVED lines=334> */
.L_x_8627:
        /* <DEDUP_REMOVED lines=19> */
.L_x_8631:
[----:B------:R0:W5:Y:S01]  /*16c90*/  LDG.E.U8 R26, [R2.64] ;  /* 0x00000024021a7981 */ /* 0x000162000c1e1100 */
[----:B------:R-:W-:Y:S01]  /*16ca0*/  IMAD.MOV.U32 R27, RZ, RZ, RZ ;  /* 0x000000ffff1b7224 */ /* 0x000fe200078e00ff */
[----:B------:R-:W-:Y:S05]  /*16cb0*/  BRA `(.L_x_8633) ;  /* 0x00000d5000007947 */ /* 0x000fea0003800000 */
.L_x_8630:
        /* <DEDUP_REMOVED lines=8> */
.L_x_8635:
[----:B------:R-:W2:Y:S02]  /*16d40*/  LDG.E R26, [R2.64] ;  /* 0x00000024021a7981 */ /* 0x000ea4000c1e1900 */
[----:B--2---:R-:W-:Y:S01]  /*16d50*/  SHF.R.S32.HI R27, RZ, 0x1f, R26 ;  /* 0x0000001fff1b7819 */ /* 0x004fe2000001141a */
[----:B------:R-:W-:Y:S05]  /*16d60*/  BRA `(.L_x_8633) ;  /* 0x00000ca000007947 */ /* 0x000fea0003800000 */
.L_x_8634:
[----:B------:R-:W2:Y:S02]  /*16d70*/  LDG.E.S16 R26, [R2.64] ;  /* 0x00000024021a7981 */ /* 0x000ea4000c1e1700 */
[----:B--2---:R-:W-:Y:S01]  /*16d80*/  SHF.R.S32.HI R27, RZ, 0x1f, R26 ;  /* 0x0000001fff1b7819 */ /* 0x004fe2000001141a */
[----:B------:R-:W-:Y:S05]  /*16d90*/  BRA `(.L_x_8633) ;  /* 0x00000c7000007947 */ /* 0x000fea0003800000 */
.L_x_8629:
        /* <DEDUP_REMOVED lines=9> */
.L_x_8637:
[----:B------:R-:W2:Y:S02]  /*16e30*/  LDG.E.U16 R2, [R2.64] ;  /* 0x0000002402027981 */ /* 0x000ea4000c1e1500 */
[----:B--2---:R-:W-:-:S06]  /*16e40*/  HADD2.F32 R26, -RZ, R2.H0_H0 ;  /* 0x20000002ff1a7230 */ /* 0x004fcc0000004100 */
[----:B------:R-:W0:Y:S01]  /*16e50*/  F2I.S64.TRUNC R26, R26 ;  /* 0x0000001a001a7311 */ /* 0x000e22000020d900 */
[----:B------:R-:W-:Y:S05]  /*16e60*/  BRA `(.L_x_8633) ;  /* 0x00000ba000007947 */ /* 0x000fea0003800000 */
.L_x_8636:
        /* <DEDUP_REMOVED lines=9> */
.L_x_8639:
[----:B------:R-:W2:Y:S02]  /*16f00*/  LDG.E.U16 R2, [R2.64] ;  /* 0x0000002402027981 */ /* 0x000ea4000c1e1500 */
[----:B--2---:R-:W-:-:S06]  /*16f10*/  HADD2.F32 R26, -RZ, R2.H0_H0 ;  /* 0x20000002ff1a7230 */ /* 0x004fcc0000004100 */
[----:B------:R-:W0:Y:S01]  /*16f20*/  F2I.S64.TRUNC R26, R26 ;  /* 0x0000001a001a7311 */ /* 0x000e22000020d900 */
[----:B------:R-:W-:Y:S05]  /*16f30*/  BRA `(.L_x_8633) ;  /* 0x00000ad000007947 */ /* 0x000fea0003800000 */
.L_x_8638:
[----:B------:R-:W2:Y:S02]  /*16f40*/  LDG.E.64 R2, [R2.64] ;  /* 0x0000002402027981 */ /* 0x000ea4000c1e1b00 */
[----:B--2---:R0:W1:Y:S01]  /*16f50*/  F2I.S64.F64.TRUNC R26, R2 ;  /* 0x00000002001a7311 */ /* 0x004062000030d900 */
[----:B------:R-:W-:Y:S05]  /*16f60*/  BRA `(.L_x_8633) ;  /* 0x00000aa000007947 */ /* 0x000fea0003800000 */
.L_x_8628:
        /* <DEDUP_REMOVED lines=13> */
.L_x_8642:
[----:B------:R-:W2:Y:S02]  /*17040*/  LDG.E.64 R2, [R2.64] ;  /* 0x0000002402027981 */ /* 0x000ea4000c1e1b00 */
[----:B--2---:R0:W1:Y:S01]  /*17050*/  F2I.S64.F64.TRUNC R26, R2 ;  /* 0x00000002001a7311 */ /* 0x004062000030d900 */
[----:B------:R-:W-:Y:S05]  /*17060*/  BRA `(.L_x_8633) ;  /* 0x000009a000007947 */ /* 0x000fea0003800000 */
.L_x_8641:
        /* <DEDUP_REMOVED lines=27> */
.L_x_8644:
        /* <DEDUP_REMOVED lines=14> */
.L_x_8643:
[----:B------:R-:W2:Y:S02]  /*17300*/  LDG.E.U16 R26, [R2.64] ;  /* 0x00000024021a7981 */ /* 0x000ea4000c1e1500 */
[----:B--2---:R-:W-:-:S06]  /*17310*/  PRMT R26, RZ, 0x5410, R26 ;  /* 0x00005410ff1a7816 */ /* 0x004fcc000000001a */
[----:B------:R-:W0:Y:S01]  /*17320*/  F2I.S64.TRUNC R26, R26 ;  /* 0x0000001a001a7311 */ /* 0x000e22000020d900 */
[----:B------:R-:W-:Y:S05]  /*17330*/  BRA `(.L_x_8633) ;  /* 0x000006d000007947 */ /* 0x000fea0003800000 */
.L_x_8640:
        /* <DEDUP_REMOVED lines=11> */
.L_x_8647:
        /* <DEDUP_REMOVED lines=21> */
.L_x_8651:
[----:B------:R-:W-:Y:S05]  /*17540*/  BSYNC B1 ;  /* 0x0000000000017941 */ /* 0x000fea0003800000 */
.L_x_8650:
[----:B------:R-:W-:Y:S01]  /*17550*/  IMAD.SHL.U32 R2, R2, 0x100000, RZ ;  /* 0x0010000002027824 */ /* 0x000fe200078e00ff */
[----:B------:R-:W-:-:S04]  /*17560*/  LEA R3, R0, 0x3b800000, 0x17 ;  /* 0x3b80000000037811 */ /* 0x000fc800078eb8ff */
[----:B------:R-:W-:Y:S02]  /*17570*/  LOP3.LUT R26, R3, R2, R26, 0xfe, !PT ;  /* 0x00000002031a7212 */ /* 0x000fe400078efe1a */
.L_x_8649:
[----:B------:R-:W-:Y:S05]  /*17580*/  BSYNC B0 ;  /* 0x0000000000007941 */ /* 0x000fea0003800000 */
.L_x_8648:
[----:B------:R-:W0:Y:S01]  /*17590*/  F2I.S64.TRUNC R26, R26 ;  /* 0x0000001a001a7311 */ /* 0x000e22000020d900 */
[----:B------:R-:W-:Y:S05]  /*175a0*/  BRA `(.L_x_8633) ;  /* 0x0000046000007947 */ /* 0x000fea0003800000 */
.L_x_8646:
        /* <DEDUP_REMOVED lines=21> */
.L_x_8655:
[----:B------:R-:W-:Y:S05]  /*17700*/  BSYNC B1 ;  /* 0x0000000000017941 */ /* 0x000fea0003800000 */
.L_x_8654:
[----:B------:R-:W-:Y:S01]  /*17710*/  IMAD.SHL.U32 R2, R2, 0x200000, RZ ;  /* 0x0020000002027824 */ /* 0x000fe200078e00ff */
[----:B------:R-:W-:-:S04]  /*17720*/  LEA R3, R0, 0x37800000, 0x17 ;  /* 0x3780000000037811 */ /* 0x000fc800078eb8ff */
[----:B------:R-:W-:Y:S02]  /*17730*/  LOP3.LUT R26, R3, R2, R26, 0xfe, !PT ;  /* 0x00000002031a7212 */ /* 0x000fe400078efe1a */
.L_x_8653:
[----:B------:R-:W-:Y:S05]  /*17740*/  BSYNC B0 ;  /* 0x0000000000007941 */ /* 0x000fea0003800000 */
.L_x_8652:
[----:B------:R-:W0:Y:S01]  /*17750*/  F2I.S64.TRUNC R26, R26 ;  /* 0x0000001a001a7311 */ /* 0x000e22000020d900 */
[----:B------:R-:W-:Y:S05]  /*17760*/  BRA `(.L_x_8633) ;  /* 0x000002a000007947 */ /* 0x000fea0003800000 */
.L_x_8645:
        /* <DEDUP_REMOVED lines=14> */
.L_x_8659:
[----:B------:R-:W-:Y:S05]  /*17850*/  BSYNC B0 ;  /* 0x0000000000007941 */ /* 0x000fea0003800000 */
.L_x_8658:
[----:B------:R-:W0:Y:S01]  /*17860*/  F2I.S64.TRUNC R26, R26 ;  /* 0x0000001a001a7311 */ /* 0x000e22000020d900 */
[----:B------:R-:W-:Y:S05]  /*17870*/  BRA `(.L_x_8633) ;  /* 0x0000019000007947 */ /* 0x000fea0003800000 */
.L_x_8632:
        /* <DEDUP_REMOVED lines=21> */
.L_x_8657:
[----:B------:R0:W5:Y:S01]  /*179d0*/  LDG.E.64 R26, [R2.64] ;  /* 0x00000024021a7981 */ /* 0x000162000c1e1b00 */
[----:B------:R-:W-:Y:S05]  /*179e0*/  BRA `(.L_x_8633) ;  /* 0x0000002000007947 */ /* 0x000fea0003800000 */
.L_x_8656:
[----:B------:R0:W5:Y:S01]  /*179f0*/  LDG.E R26, [R2.64] ;  /* 0x00000024021a7981 */ /* 0x000162000c1e1900 */
[----:B------:R-:W-:-:S03]  /*17a00*/  IMAD.MOV.U32 R27, RZ, RZ, RZ ;  /* 0x000000ffff1b7224 */ /* 0x000fc600078e00ff */
.L_x_8633:
        /* <DEDUP_REMOVED lines=17> */
.L_x_8663:
[----:B------:R0:W5:Y:S01]  /*17b20*/  LDG.E.U8 R28, [R2.64] ;  /* 0x00000024021c7981 */ /* 0x000162000c1e1100 */
[----:B------:R-:W-:Y:S01]  /*17b30*/  IMAD.MOV.U32 R29, RZ, RZ, RZ ;  /* 0x000000ffff1d7224 */ /* 0x000fe200078e00ff */
[----:B------:R-:W-:Y:S05]  /*17b40*/  BRA `(.L_x_8665) ;  /* 0x00000d5000007947 */ /* 0x000fea0003800000 */
.L_x_8662:
        /* <DEDUP_REMOVED lines=8> */
.L_x_8667:
[----:B------:R-:W2:Y:S02]  /*17bd0*/  LDG.E R28, [R2.64] ;  /* 0x00000024021c7981 */ /* 0x000ea4000c1e1900 */
[----:B--2---:R-:W-:Y:S01]  /*17be0*/  SHF.R.S32.HI R29, RZ, 0x1f, R28 ;  /* 0x0000001fff1d7819 */ /* 0x004fe2000001141c */
[----:B------:R-:W-:Y:S05]  /*17bf0*/  BRA `(.L_x_8665) ;  /* 0x00000ca000007947 */ /* 0x000fea0003800000 */
.L_x_8666:
[----:B------:R-:W2:Y:S02]  /*17c00*/  LDG.E.S16 R28, [R2.64] ;  /* 0x00000024021c7981 */ /* 0x000ea4000c1e1700 */
[----:B--2---:R-:W-:Y:S01]  /*17c10*/  SHF.R.S32.HI R29, RZ, 0x1f, R28 ;  /* 0x0000001fff1d7819 */ /* 0x004fe2000001141c */
[----:B------:R-:W-:Y:S05]  /*17c20*/  BRA `(.L_x_8665) ;  /* 0x00000c7000007947 */ /* 0x000fea0003800000 */
.L_x_8661:
        /* <DEDUP_REMOVED lines=9> */
.L_x_8669:
[----:B------:R-:W2:Y:S02]  /*17cc0*/  LDG.E.U16 R2, [R2.64] ;  /* 0x0000002402027981 */ /* 0x000ea4000c1e1500 */
[----:B--2---:R-:W-:-:S06]  /*17cd0*/  HADD2.F32 R28, -RZ, R2.H0_H0 ;  /* 0x20000002ff1c7230 */ /* 0x004fcc0000004100 */
[----:B------:R-:W0:Y:S01]  /*17ce0*/  F2I.S64.TRUNC R28, R28 ;  /* 0x0000001c001c7311 */ /* 0x000e22000020d900 */
[----:B------:R-:W-:Y:S05]  /*17cf0*/  BRA `(.L_x_8665) ;  /* 0x00000ba000007947 */ /* 0x000fea0003800000 */
.L_x_8668:
        /* <DEDUP_REMOVED lines=9> */
.L_x_8671:
[----:B------:R-:W2:Y:S02]  /*17d90*/  LDG.E.U16 R2, [R2.64] ;  /* 0x0000002402027981 */ /* 0x000ea4000c1e1500 */
[----:B--2---:R-:W-:-:S06]  /*17da0*/  HADD2.F32 R28, -RZ, R2.H0_H0 ;  /* 0x20000002ff1c7230 */ /* 0x004fcc0000004100 */
[----:B------:R-:W0:Y:S01]  /*17db0*/  F2I.S64.TRUNC R28, R28 ;  /* 0x0000001c001c7311 */ /* 0x000e22000020d900 */
[----:B------:R-:W-:Y:S05]  /*17dc0*/  BRA `(.L_x_8665) ;  /* 0x00000ad000007947 */ /* 0x000fea0003800000 */
.L_x_8670:
[----:B------:R-:W2:Y:S02]  /*17dd0*/  LDG.E.64 R2, [R2.64] ;  /* 0x0000002402027981 */ /* 0x000ea4000c1e1b00 */
[----:B--2---:R0:W2:Y:S01]  /*17de0*/  F2I.S64.F64.TRUNC R28, R2 ;  /* 0x00000002001c7311 */ /* 0x0040a2000030d900 */
[----:B------:R-:W-:Y:S05]  /*17df0*/  BRA `(.L_x_8665) ;  /* 0x00000aa000007947 */ /* 0x000fea0003800000 */
.L_x_8660:
        /* <DEDUP_REMOVED lines=13> */
.L_x_8674:
[----:B------:R-:W2:Y:S02]  /*17ed0*/  LDG.E.64 R2, [R2.64] ;  /* 0x0000002402027981 */ /* 0x000ea4000c1e1b00 */
[----:B--2---:R0:W2:Y:S01]  /*17ee0*/  F2I.S64.F64.TRUNC R28, R2 ;  /* 0x00000002001c7311 */ /* 0x0040a2000030d900 */
[----:B------:R-:W-:Y:S05]  /*17ef0*/  BRA `(.L_x_8665) ;  /* 0x000009a000007947 */ /* 0x000fea0003800000 */
.L_x_8673:
        /* <DEDUP_REMOVED lines=27> */
.L_x_8676:
        /* <DEDUP_REMOVED lines=14> */
.L_x_8675:
[----:B------:R-:W2:Y:S02]  /*18190*/  LDG.E.U16 R28, [R2.64] ;  /* 0x00000024021c7981 */ /* 0x000ea4000c1e1500 */
[----:B--2---:R-:W-:-:S06]  /*181a0*/  PRMT R28, RZ, 0x5410, R28 ;  /* 0x00005410ff1c7816 */ /* 0x004fcc000000001c */
[----:B------:R-:W0:Y:S01]  /*181b0*/  F2I.S64.TRUNC R28, R28 ;  /* 0x0000001c001c7311 */ /* 0x000e22000020d900 */
[----:B------:R-:W-:Y:S05]  /*181c0*/  BRA `(.L_x_8665) ;  /* 0x000006d000007947 */ /* 0x000fea0003800000 */
.L_x_8672:
        /* <DEDUP_REMOVED lines=11> */
.L_x_8679:
        /* <DEDUP_REMOVED lines=21> */
.L_x_8683:
[----:B------:R-:W-:Y:S05]  /*183d0*/  BSYNC B1 ;  /* 0x0000000000017941 */ /* 0x000fea0003800000 */
.L_x_8682:
[----:B------:R-:W-:Y:S01]  /*183e0*/  IMAD.SHL.U32 R2, R2, 0x100000, RZ ;  /* 0x0010000002027824 */ /* 0x000fe200078e00ff */
[----:B------:R-:W-:-:S04]  /*183f0*/  LEA R3, R0, 0x3b800000, 0x17 ;  /* 0x3b80000000037811 */ /* 0x000fc800078eb8ff */
[----:B------:R-:W-:Y:S02]  /*18400*/  LOP3.LUT R28, R3, R2, R28, 0xfe, !PT ;  /* 0x00000002031c7212 */ /* 0x000fe400078efe1c */
.L_x_8681:
[----:B------:R-:W-:Y:S05]  /*18410*/  BSYNC B0 ;  /* 0x0000000000007941 */ /* 0x000fea0003800000 */
.L_x_8680:
[----:B------:R-:W0:Y:S01]  /*18420*/  F2I.S64.TRUNC R28, R28 ;  /* 0x0000001c001c7311 */ /* 0x000e22000020d900 */
[----:B------:R-:W-:Y:S05]  /*18430*/  BRA `(.L_x_8665) ;  /* 0x0000046000007947 */ /* 0x000fea0003800000 */
.L_x_8678:
        /* <DEDUP_REMOVED lines=21> */
.L_x_8687:
[----:B------:R-:W-:Y:S05]  /*18590*/  BSYNC B1 ;  /* 0x0000000000017941 */ /* 0x000fea0003800000 */
.L_x_8686:
[----:B------:R-:W-:Y:S01]  /*185a0*/  IMAD.SHL.U32 R2, R2, 0x200000, RZ ;  /* 0x0020000002027824 */ /* 0x000fe200078e00ff */
[----:B------:R-:W-:-:S04]  /*185b0*/  LEA R3, R0, 0x37800000, 0x17 ;  /* 0x3780000000037811 */ /* 0x000fc800078eb8ff */
[----:B------:R-:W-:Y:S02]  /*185c0*/  LOP3.LUT R28, R3, R2, R28, 0xfe, !PT ;  /* 0x00000002031c7212 */ /* 0x000fe400078efe1c */
.L_x_8685:
[----:B------:R-:W-:Y:S05]  /*185d0*/  BSYNC B0 ;  /* 0x0000000000007941 */ /* 0x000fea0003800000 */
.L_x_8684:
[----:B------:R-:W0:Y:S01]  /*185e0*/  F2I.S64.TRUNC R28, R28 ;  /* 0x0000001c001c7311 */ /* 0x000e22000020d900 */
[----:B------:R-:W-:Y:S05]  /*185f0*/  BRA `(.L_x_8665) ;  /* 0x000002a000007947 */ /* 0x000fea0003800000 */
.L_x_8677:
        /* <DEDUP_REMOVED lines=14> */
.L_x_8691:
[----:B------:R-:W-:Y:S05]  /*186e0*/  BSYNC B0 ;  /* 0x0000000000007941 */ /* 0x000fea0003800000 */
.L_x_8690:
[----:B------:R-:W0:Y:S01]  /*186f0*/  F2I.S64.TRUNC R28, R28 ;  /* 0x0000001c001c7311 */ /* 0x000e22000020d900 */
[----:B------:R-:W-:Y:S05]  /*18700*/  BRA `(.L_x_8665) ;  /* 0x0000019000007947 */ /* 0x000fea0003800000 */
.L_x_8664:
        /* <DEDUP_REMOVED lines=21> */
.L_x_8689:
[----:B------:R0:W5:Y:S01]  /*18860*/  LDG.E.64 R28, [R2.64] ;  /* 0x00000024021c7981 */ /* 0x000162000c1e1b00 */
[----:B------:R-:W-:Y:S05]  /*18870*/  BRA `(.L_x_8665) ;  /* 0x0000002000007947 */ /* 0x000fea0003800000 */
.L_x_8688:
[----:B------:R0:W5:Y:S01]  /*18880*/  LDG.E R28, [R2.64] ;  /* 0x00000024021c7981 */ /* 0x000162000c1e1900 */
[----:B------:R-:W-:-:S03]  /*18890*/  IMAD.MOV.U32 R29, RZ, RZ, RZ ;  /* 0x000000ffff1d7224 */ /* 0x000fc600078e00ff */
.L_x_8665:
        /* <DEDUP_REMOVED lines=17> */
.L_x_8695:
[----:B------:R0:W5:Y:S01]  /*189b0*/  LDG.E.U8 R18, [R2.64] ;  /* 0x0000002402127981 */ /* 0x000162000c1e1100 */
[----:B------:R-:W-:Y:S01]  /*189c0*/  IMAD.MOV.U32 R19, RZ, RZ, RZ ;  /* 0x000000ffff137224 */ /* 0x000fe200078e00ff */
[----:B------:R-:W-:Y:S05]  /*189d0*/  BRA `(.L_x_8697) ;  /* 0x00000d5000007947 */ /* 0x000fea0003800000 */
.L_x_8694:
        /* <DEDUP_REMOVED lines=8> */
.L_x_8699:
[----:B------:R-:W3:Y:S02]  /*18a60*/  LDG.E R18, [R2.64] ;  /* 0x0000002402127981 */ /* 0x000ee4000c1e1900 */
[----:B---3--:R-:W-:Y:S01]  /*18a70*/  SHF.R.S32.HI R19, RZ, 0x1f, R18 ;  /* 0x0000001fff137819 */ /* 0x008fe20000011412 */
[----:B------:R-:W-:Y:S05]  /*18a80*/  BRA `(.L_x_8697) ;  /* 0x00000ca000007947 */ /* 0x000fea0003800000 */
.L_x_8698:
[----:B------:R-:W3:Y:S02]  /*18a90*/  LDG.E.S16 R18, [R2.64] ;  /* 0x0000002402127981 */ /* 0x000ee4000c1e1700 */
[----:B---3--:R-:W-:Y:S01]  /*18aa0*/  SHF.R.S32.HI R19, RZ, 0x1f, R18 ;  /* 0x0000001fff137819 */ /* 0x008fe20000011412 */
[----:B------:R-:W-:Y:S05]  /*18ab0*/  BRA `(.L_x_8697) ;  /* 0x00000c7000007947 */ /* 0x000fea0003800000 */
.L_x_8693:
        /* <DEDUP_REMOVED lines=9> */
.L_x_8701:
[----:B------:R-:W3:Y:S02]  /*18b50*/  LDG.E.U16 R2, [R2.64] ;  /* 0x0000002402027981 */ /* 0x000ee4000c1e1500 */
[----:B---3--:R-:W-:-:S06]  /*18b60*/  HADD2.F32 R18, -RZ, R2.H0_H0 ;  /* 0x20000002ff127230 */ /* 0x008fcc0000004100 */
[----:B------:R-:W0:Y:S01]  /*18b70*/  F2I.S64.TRUNC R18, R18 ;  /* 0x0000001200127311 */ /* 0x000e22000020d900 */
[----:B------:R-:W-:Y:S05]  /*18b80*/  BRA `(.L_x_8697) ;  /* 0x00000ba000007947 */ /* 0x000fea0003800000 */
.L_x_8700:
        /* <DEDUP_REMOVED lines=9> */
.L_x_8703:
[----:B------:R-:W3:Y:S02]  /*18c20*/  LDG.E.U16 R2, [R2.64] ;  /* 0x0000002402027981 */ /* 0x000ee4000c1e1500 */
[----:B---3--:R-:W-:-:S06]  /*18c30*/  HADD2.F32 R18, -RZ, R2.H0_H0 ;  /* 0x20000002ff127230 */ /* 0x008fcc0000004100 */
[----:B------:R-:W0:Y:S01]  /*18c40*/  F2I.S64.TRUNC R18, R18 ;  /* 0x0000001200127311 */ /* 0x000e22000020d900 */
[----:B------:R-:W-:Y:S05]  /*18c50*/  BRA `(.L_x_8697) ;  /* 0x00000ad000007947 */ /* 0x000fea0003800000 */
.L_x_8702:
[----:B------:R-:W3:Y:S02]  /*18c60*/  LDG.E.64 R2, [R2.64] ;  /* 0x0000002402027981 */ /* 0x000ee4000c1e1b00 */
[----:B---3--:R0:W3:Y:S01]  /*18c70*/  F2I.S64.F64.TRUNC R18, R2 ;  /* 0x0000000200127311 */ /* 0x0080e2000030d900 */
[----:B------:R-:W-:Y:S05]  /*18c80*/  BRA `(.L_x_8697) ;  /* 0x00000aa000007947 */ /* 0x000fea0003800000 */
.L_x_8692:
        /* <DEDUP_REMOVED lines=13> */
.L_x_8706:
[----:B------:R-:W3:Y:S02]  /*18d60*/  LDG.E.64 R2, [R2.64] ;  /* 0x0000002402027981 */ /* 0x000ee4000c1e1b00 */
[----:B---3--:R0:W3:Y:S01]  /*18d70*/  F2I.S64.F64.TRUNC R18, R2 ;  /* 0x0000000200127311 */ /* 0x0080e2000030d900 */
[----:B------:R-:W-:Y:S05]  /*18d80*/  BRA `(.L_x_8697) ;  /* 0x000009a000007947 */ /* 0x000fea0003800000 */
.L_x_8705:
        /* <DEDUP_REMOVED lines=27> */
.L_x_8708:
        /* <DEDUP_REMOVED lines=14> */
.L_x_8707:
[----:B------:R-:W3:Y:S02]  /*19020*/  LDG.E.U16 R18, [R2.64] ;  /* 0x0000002402127981 */ /* 0x000ee4000c1e1500 */
[----:B---3--:R-:W-:-:S06]  /*19030*/  PRMT R18, RZ, 0x5410, R18 ;  /* 0x00005410ff127816 */ /* 0x008fcc0000000012 */
[----:B------:R-:W0:Y:S01]  /*19040*/  F2I.S64.TRUNC R18, R18 ;  /* 0x0000001200127311 */ /* 0x000e22000020d900 */
[----:B------:R-:W-:Y:S05]  /*19050*/  BRA `(.L_x_8697) ;  /* 0x000006d000007947 */ /* 0x000fea0003800000 */
.L_x_8704:
        /* <DEDUP_REMOVED lines=11> */
.L_x_8711:
        /* <DEDUP_REMOVED lines=21> */
.L_x_8715:
[----:B------:R-:W-:Y:S05]  /*19260*/  BSYNC B1 ;  /* 0x0000000000017941 */ /* 0x000fea0003800000 */
.L_x_8714:
[----:B------:R-:W-:Y:S01]  /*19270*/  IMAD.SHL.U32 R2, R2, 0x100000, RZ ;  /* 0x0010000002027824 */ /* 0x000fe200078e00ff */
[----:B------:R-:W-:-:S04]  /*19280*/  LEA R3, R0, 0x3b800000, 0x17 ;  /* 0x3b80000000037811 */ /* 0x000fc800078eb8ff */
[----:B------:R-:W-:Y:S02]  /*19290*/  LOP3.LUT R18, R3, R2, R18, 0xfe, !PT ;  /* 0x0000000203127212 */ /* 0x000fe400078efe12 */
.L_x_8713:
[----:B------:R-:W-:Y:S05]  /*192a0*/  BSYNC B0 ;  /* 0x0000000000007941 */ /* 0x000fea0003800000 */
.L_x_8712:
[----:B------:R-:W0:Y:S01]  /*192b0*/  F2I.S64.TRUNC R18, R18 ;  /* 0x0000001200127311 */ /* 0x000e22000020d900 */
[----:B------:R-:W-:Y:S05]  /*192c0*/  BRA `(.L_x_8697) ;  /* 0x0000046000007947 */ /* 0x000fea0003800000 */
.L_x_8710:
        /* <DEDUP_REMOVED lines=21> */
.L_x_8719:
[----:B------:R-:W-:Y:S05]  /*19420*/  BSYNC B1 ;  /* 0x0000000000017941 */ /* 0x000fea0003800000 */
.L_x_8718:
[----:B------:R-:W-:Y:S01]  /*19430*/  IMAD.SHL.U32 R2, R2, 0x200000, RZ ;  /* 0x0020000002027824 */ /* 0x000fe200078e00ff */
[----:B------:R-:W-:-:S04]  /*19440*/  LEA R3, R0, 0x37800000, 0x17 ;  /* 0x3780000000037811 */ /* 0x000fc800078eb8ff */
[----:B------:R-:W-:Y:S02]  /*19450*/  LOP3.LUT R18, R3, R2, R18, 0xfe, !PT ;  /* 0x0000000203127212 */ /* 0x000fe400078efe12 */
.L_x_8717:
[----:B------:R-:W-:Y:S05]  /*19460*/  BSYNC B0 ;  /* 0x0000000000007941 */ /* 0x000fea0003800000 */
.L_x_8716:
[----:B------:R-:W0:Y:S01]  /*19470*/  F2I.S64.TRUNC R18, R18 ;  /* 0x0000001200127311 */ /* 0x000e22000020d900 */
[----:B------:R-:W-:Y:S05]  /*19480*/  BRA `(.L_x_8697) ;  /* 0x000002a000007947 */ /* 0x000fea0003800000 */
.L_x_8709:
        /* <DEDUP_REMOVED lines=14> */
.L_x_8723:
[----:B------:R-:W-:Y:S05]  /*19570*/  BSYNC B0 ;  /* 0x0000000000007941 */ /* 0x000fea0003800000 */
.L_x_8722:
[----:B------:R-:W0:Y:S01]  /*19580*/  F2I.S64.TRUNC R18, R18 ;  /* 0x0000001200127311 */ /* 0x000e22000020d900 */
[----:B------:R-:W-:Y:S05]  /*19590*/  BRA `(.L_x_8697) ;  /* 0x0000019000007947 */ /* 0x000fea0003800000 */
.L_x_8696:
        /* <DEDUP_REMOVED lines=21> */
.L_x_8721:
[----:B------:R0:W5:Y:S01]  /*196f0*/  LDG.E.64 R18, [R2.64] ;  /* 0x0000002402127981 */ /* 0x000162000c1e1b00 */
[----:B------:R-:W-:Y:S05]  /*19700*/  BRA `(.L_x_8697) ;  /* 0x0000002000007947 */ /* 0x000fea0003800000 */
.L_x_8720:
[----:B------:R0:W5:Y:S01]  /*19710*/  LDG.E R18, [R2.64] ;  /* 0x0000002402127981 */ /* 0x000162000c1e1900 */
[----:B------:R-:W-:-:S03]  /*19720*/  IMAD.MOV.U32 R19, RZ, RZ, RZ ;  /* 0x000000ffff137224 */ /* 0x000fc600078e00ff */
.L_x_8697:
        /* <DEDUP_REMOVED lines=17> */
.L_x_8727:
[----:B------:R0:W5:Y:S01]  /*19840*/  LDG.E.U8 R22, [R2.64] ;  /* 0x0000002402167981 */ /* 0x000162000c1e1100 */
[----:B------:R-:W-:Y:S01]  /*19850*/  IMAD.MOV.U32 R23, RZ, RZ, RZ ;  /* 0x000000ffff177224 */ /* 0x000fe200078e00ff */
[----:B------:R-:W-:Y:S05]  /*19860*/  BRA `(.L_x_8729) ;  /* 0x00000d5000007947 */ /* 0x000fea0003800000 */
.L_x_8726:
        /* <DEDUP_REMOVED lines=8> */
.L_x_8731:
[----:B------:R-:W4:Y:S02]  /*198f0*/  LDG.E R22, [R2.64] ;  /* 0x0000002402167981 */ /* 0x000f24000c1e1900 */
[----:B----4-:R-:W-:Y:S01]  /*19900*/  SHF.R.S32.HI R23, RZ, 0x1f, R22 ;  /* 0x0000001fff177819 */ /* 0x010fe20000011416 */
[----:B------:R-:W-:Y:S05]  /*19910*/  BRA `(.L_x_8729) ;  /* 0x00000ca000007947 */ /* 0x000fea0003800000 */
.L_x_8730:
[----:B------:R-:W4:Y:S02]  /*19920*/  LDG.E.S16 R22, [R2.64] ;  /* 0x0000002402167981 */ /* 0x000f24000c1e1700 */
[----:B----4-:R-:W-:Y:S01]  /*19930*/  SHF.R.S32.HI R23, RZ, 0x1f, R22 ;  /* 0x0000001fff177819 */ /* 0x010fe20000011416 */
[----:B------:R-:W-:Y:S05]  /*19940*/  BRA `(.L_x_8729) ;  /* 0x00000c7000007947 */ /* 0x000fea0003800000 */
.L_x_8725:
        /* <DEDUP_REMOVED lines=9> */
.L_x_8733:
[----:B------:R-:W4:Y:S02]  /*199e0*/  LDG.E.U16 R2, [R2.64] ;  /* 0x0000002402027981 */ /* 0x000f24000c1e1500 */
[----:B----4-:R-:W-:-:S06]  /*199f0*/  HADD2.F32 R22, -RZ, R2.H0_H0 ;  /* 0x20000002ff167230 */ /* 0x010fcc0000004100 */
[----:B------:R-:W0:Y:S01]  /*19a00*/  F2I.S64.TRUNC R22, R22 ;  /* 0x0000001600167311 */ /* 0x000e22000020d900 */
[----:B------:R-:W-:Y:S05]  /*19a10*/  BRA `(.L_x_8729) ;  /* 0x00000ba000007947 */ /* 0x000fea0003800000 */
.L_x_8732:
        /* <DEDUP_REMOVED lines=9> */
.L_x_8735:
[----:B------:R-:W4:Y:S02]  /*19ab0*/  LDG.E.U16 R2, [R2.64] ;  /* 0x0000002402027981 */ /* 0x000f24000c1e1500 */
[----:B----4-:R-:W-:-:S06]  /*19ac0*/  HADD2.F32 R22, -RZ, R2.H0_H0 ;  /* 0x20000002ff167230 */ /* 0x010fcc0000004100 */
[----:B------:R-:W0:Y:S01]  /*19ad0*/  F2I.S64.TRUNC R22, R22 ;  /* 0x0000001600167311 */ /* 0x000e22000020d900 */
[----:B------:R-:W-:Y:S05]  /*19ae0*/  BRA `(.L_x_8729) ;  /* 0x00000ad000007947 */ /* 0x000fea0003800000 */
.L_x_8734:
[----:B------:R-:W4:Y:S02]  /*19af0*/  LDG.E.64 R2, [R2.64] ;  /* 0x0000002402027981 */ /* 0x000f24000c1e1b00 */
[----:B----4-:R0:W4:Y:S01]  /*19b00*/  F2I.S64.F64.TRUNC R22, R2 ;  /* 0x0000000200167311 */ /* 0x010122000030d900 */
[----:B------:R-:W-:Y:S05]  /*19b10*/  BRA `(.L_x_8729) ;  /* 0x00000aa000007947 */ /* 0x000fea0003800000 */
.L_x_8724:
        /* <DEDUP_REMOVED lines=13> */
.L_x_8738:
[----:B------:R-:W4:Y:S02]  /*19bf0*/  LDG.E.64 R2, [R2.64] ;  /* 0x0000002402027981 */ /* 0x000f24000c1e1b00 */
[----:B----4-:R0:W4:Y:S01]  /*19c00*/  F2I.S64.F64.TRUNC R22, R2 ;  /* 0x0000000200167311 */ /* 0x010122000030d900 */
[----:B------:R-:W-:Y:S05]  /*19c10*/  BRA `(.L_x_8729) ;  /* 0x000009a000007947 */ /* 0x000fea0003800000 */
.L_x_8737:
        /* <DEDUP_REMOVED lines=27> */
.L_x_8740:
        /* <DEDUP_REMOVED lines=14> */
.L_x_8739:
[----:B------:R-:W4:Y:S02]  /*19eb0*/  LDG.E.U16 R22, [R2.64] ;  /* 0x0000002402167981 */ /* 0x000f24000c1e1500 */
[----:B----4-:R-:W-:-:S06]  /*19ec0*/  PRMT R22, RZ, 0x5410, R22 ;  /* 0x00005410ff167816 */ /* 0x010fcc0000000016 */
[----:B------:R-:W0:Y:S01]  /*19ed0*/  F2I.S64.TRUNC R22, R22 ;  /* 0x0000001600167311 */ /* 0x000e22000020d900 */
[----:B------:R-:W-:Y:S05]  /*19ee0*/  BRA `(.L_x_8729) ;  /* 0x000006d000007947 */ /* 0x000fea0003800000 */
.L_x_8736:
        /* <DEDUP_REMOVED lines=11> */
.L_x_8743:
        /* <DEDUP_REMOVED lines=21> */
.L_x_8747:
[----:B------:R-:W-:Y:S05]  /*1a0f0*/  BSYNC B1 ;  /* 0x0000000000017941 */ /* 0x000fea0003800000 */
.L_x_8746:
[----:B------:R-:W-:Y:S01]  /*1a100*/  IMAD.SHL.U32 R2, R2, 0x100000, RZ ;  /* 0x0010000002027824 */ /* 0x000fe200078e00ff */
[----:B------:R-:W-:-:S04]  /*1a110*/  LEA R3, R0, 0x3b800000, 0x17 ;  /* 0x3b80000000037811 */ /* 0x000fc800078eb8ff */
[----:B------:R-:W-:Y:S02]  /*1a120*/  LOP3.LUT R22, R3, R2, R22, 0xfe, !PT ;  /* 0x0000000203167212 */ /* 0x000fe400078efe16 */
.L_x_8745:
[----:B------:R-:W-:Y:S05]  /*1a130*/  BSYNC B0 ;  /* 0x0000000000007941 */ /* 0x000fea0003800000 */
.L_x_8744:
[----:B------:R-:W0:Y:S01]  /*1a140*/  F2I.S64.TRUNC R22, R22 ;  /* 0x0000001600167311 */ /* 0x000e22000020d900 */
[----:B------:R-:W-:Y:S05]  /*1a150*/  BRA `(.L_x_8729) ;  /* 0x0000046000007947 */ /* 0x000fea0003800000 */
.L_x_8742:
        /* <DEDUP_REMOVED lines=21> */
.L_x_8751:
[----:B------:R-:W-:Y:S05]  /*1a2b0*/  BSYNC B1 ;  /* 0x0000000000017941 */ /* 0x000fea0003800000 */
.L_x_8750:
[----:B------:R-:W-:Y:S01]  /*1a2c0*/  IMAD.SHL.U32 R2, R2, 0x200000, RZ ;  /* 0x0020000002027824 */ /* 0x000fe200078e00ff */
[----:B------:R-:W-:-:S04]  /*1a2d0*/  LEA R3, R0, 0x37800000, 0x17 ;  /* 0x3780000000037811 */ /* 0x000fc800078eb8ff */
[----:B------:R-:W-:Y:S02]  /*1a2e0*/  LOP3.LUT R22, R3, R2, R22, 0xfe, !PT ;  /* 0x0000000203167212 */ /* 0x000fe400078efe16 */
.L_x_8749:
[----:B------:R-:W-:Y:S05]  /*1a2f0*/  BSYNC B0 ;  /* 0x0000000000007941 */ /* 0x000fea0003800000 */
.L_x_8748:
[----:B------:R-:W0:Y:S01]  /*1a300*/  F2I.S64.TRUNC R22, R22 ;  /* 0x0000001600167311 */ /* 0x000e22000020d900 */
[----:B------:R-:W-:Y:S05]  /*1a310*/  BRA `(.L_x_8729) ;  /* 0x000002a000007947 */ /* 0x000fea0003800000 */
.L_x_8741:
        /* <DEDUP_REMOVED lines=14> */
.L_x_8755:
[----:B------:R-:W-:Y:S05]  /*1a400*/  BSYNC B0 ;  /* 0x0000000000007941 */ /* 0x000fea0003800000 */
.L_x_8754:
[----:B------:R-:W0:Y:S01]  /*1a410*/  F2I.S64.TRUNC R22, R22 ;  /* 0x0000001600167311 */ /* 0x000e22000020d900 */
[----:B------:R-:W-:Y:S05]  /*1a420*/  BRA `(.L_x_8729) ;  /* 0x0000019000007947 */ /* 0x000fea0003800000 */
.L_x_8728:
        /* <DEDUP_REMOVED lines=21> */
.L_x_8753:
[----:B------:R0:W5:Y:S01]  /*1a580*/  LDG.E.64 R22, [R2.64] ;  /* 0x0000002402167981 */ /* 0x000162000c1e1b00 */
[----:B------:R-:W-:Y:S05]  /*1a590*/  BRA `(.L_x_8729) ;  /* 0x0000002000007947 */ /* 0x000fea0003800000 */
.L_x_8752:
[----:B------:R0:W5:Y:S01]  /*1a5a0*/  LDG.E R22, [R2.64] ;  /* 0x0000002402167981 */ /* 0x000162000c1e1900 */
[----:B------:R-:W-:-:S03]  /*1a5b0*/  IMAD.MOV.U32 R23, RZ, RZ, RZ ;  /* 0x000000ffff177224 */ /* 0x000fc600078e00ff */
.L_x_8729:
        /* <DEDUP_REMOVED lines=17> */
.L_x_8759:
[----:B------:R0:W5:Y:S01]  /*1a6d0*/  LDG.E.U8 R24, [R2.64] ;  /* 0x0000002402187981 */ /* 0x000162000c1e1100 */
[----:B------:R-:W-:Y:S01]  /*1a6e0*/  IMAD.MOV.U32 R25, RZ, RZ, RZ ;  /* 0x000000ffff197224 */ /* 0x000fe200078e00ff */
[----:B------:R-:W-:Y:S05]  /*1a6f0*/  BRA `(.L_x_8761) ;  /* 0x00000d5000007947 */ /* 0x000fea0003800000 */
.L_x_8758:
        /* <DEDUP_REMOVED lines=8> */
.L_x_8763:
[----:B----4-:R-:W4:Y:S02]  /*1a780*/  LDG.E R24, [R2.64] ;  /* 0x0000002402187981 */ /* 0x010f24000c1e1900 */
[----:B----4-:R-:W-:Y:S01]  /*1a790*/  SHF.R.S32.HI R25, RZ, 0x1f, R24 ;  /* 0x0000001fff197819 */ /* 0x010fe20000011418 */
[----:B------:R-:W-:Y:S05]  /*1a7a0*/  BRA `(.L_x_8761) ;  /* 0x00000ca000007947 */ /* 0x000fea0003800000 */
.L_x_8762:
[----:B----4-:R-:W4:Y:S02]  /*1a7b0*/  LDG.E.S16 R24, [R2.64] ;  /* 0x0000002402187981 */ /* 0x010f24000c1e1700 */
[----:B----4-:R-:W-:Y:S01]  /*1a7c0*/  SHF.R.S32.HI R25, RZ, 0x1f, R24 ;  /* 0x0000001fff197819 */ /* 0x010fe20000011418 */
[----:B------:R-:W-:Y:S05]  /*1a7d0*/  BRA `(.L_x_8761) ;  /* 0x00000c7000007947 */ /* 0x000fea0003800000 */
.L_x_8757:
        /* <DEDUP_REMOVED lines=9> */
.L_x_8765:
[----:B----4-:R-:W4:Y:S02]  /*1a870*/  LDG.E.U16 R2, [R2.64] ;  /* 0x0000002402027981 */ /* 0x010f24000c1e1500 */
[----:B----4-:R-:W-:-:S06]  /*1a880*/  HADD2.F32 R24, -RZ, R2.H0_H0 ;  /* 0x20000002ff187230 */ /* 0x010fcc0000004100 */
[----:B------:R-:W0:Y:S01]  /*1a890*/  F2I.S64.TRUNC R24, R24 ;  /* 0x0000001800187311 */ /* 0x000e22000020d900 */
[----:B------:R-:W-:Y:S05]  /*1a8a0*/  BRA `(.L_x_8761) ;  /* 0x00000ba000007947 */ /* 0x000fea0003800000 */
.L_x_8764:
        /* <DEDUP_REMOVED lines=9> */
.L_x_8767:
[----:B----4-:R-:W4:Y:S02]  /*1a940*/  LDG.E.U16 R2, [R2.64] ;  /* 0x0000002402027981 */ /* 0x010f24000c1e1500 */
[----:B----4-:R-:W-:-:S06]  /*1a950*/  HADD2.F32 R24, -RZ, R2.H0_H0 ;  /* 0x20000002ff187230 */ /* 0x010fcc0000004100 */
[----:B------:R-:W0:Y:S01]  /*1a960*/  F2I.S64.TRUNC R24, R24 ;  /* 0x0000001800187311 */ /* 0x000e22000020d900 */
[----:B------:R-:W-:Y:S05]  /*1a970*/  BRA `(.L_x_8761) ;  /* 0x00000ad000007947 */ /* 0x000fea0003800000 */
.L_x_8766:
[----:B----4-:R-:W4:Y:S02]  /*1a980*/  LDG.E.64 R2, [R2.64] ;  /* 0x0000002402027981 */ /* 0x010f24000c1e1b00 */
[----:B----4-:R0:W4:Y:S01]  /*1a990*/  F2I.S64.F64.TRUNC R24, R2 ;  /* 0x0000000200187311 */ /* 0x010122000030d900 */
[----:B------:R-:W-:Y:S05]  /*1a9a0*/  BRA `(.L_x_8761) ;  /* 0x00000aa000007947 */ /* 0x000fea0003800000 */
.L_x_8756:
        /* <DEDUP_REMOVED lines=13> */
.L_x_8770:
[----:B----4-:R-:W4:Y:S02]  /*1aa80*/  LDG.E.64 R2, [R2.64] ;  /* 0x0000002402027981 */ /* 0x010f24000c1e1b00 */
[----:B----4-:R0:W4:Y:S01]  /*1aa90*/  F2I.S64.F64.TRUNC R24, R2 ;  /* 0x0000000200187311 */ /* 0x010122000030d900 */
[----:B------:R-:W-:Y:S05]  /*1aaa0*/  BRA `(.L_x_8761) ;  /* 0x000009a000007947 */ /* 0x000fea0003800000 */
.L_x_8769:
        /* <DEDUP_REMOVED lines=27> */
.L_x_8772:
        /* <DEDUP_REMOVED lines=14> */
.L_x_8771:
[----:B----4-:R-:W4:Y:S02]  /*1ad40*/  LDG.E.U16 R24, [R2.64] ;  /* 0x0000002402187981 */ /* 0x010f24000c1e1500 */
[----:B----4-:R-:W-:-:S06]  /*1ad50*/  PRMT R24, RZ, 0x5410, R24 ;  /* 0x00005410ff187816 */ /* 0x010fcc0000000018 */
[----:B------:R-:W0:Y:S01]  /*1ad60*/  F2I.S64.TRUNC R24, R24 ;  /* 0x0000001800187311 */ /* 0x000e22000020d900 */
[----:B------:R-:W-:Y:S05]  /*1ad70*/  BRA `(.L_x_8761) ;  /* 0x000006d000007947 */ /* 0x000fea0003800000 */
.L_x_8768:
        /* <DEDUP_REMOVED lines=11> */
.L_x_8775:
        /* <DEDUP_REMOVED lines=21> */
.L_x_8779:
[----:B------:R-:W-:Y:S05]  /*1af80*/  BSYNC B1 ;  /* 0x0000000000017941 */ /* 0x000fea0003800000 */
.L_x_8778:
[----:B------:R-:W-:Y:S01]  /*1af90*/  IMAD.SHL.U32 R2, R2, 0x100000, RZ ;  /* 0x0010000002027824 */ /* 0x000fe200078e00ff */
[----:B------:R-:W-:-:S04]  /*1afa0*/  LEA R3, R0, 0x3b800000, 0x17 ;  /* 0x3b80000000037811 */ /* 0x000fc800078eb8ff */
[----:B------:R-:W-:Y:S02]  /*1afb0*/  LOP3.LUT R24, R3, R2, R24, 0xfe, !PT ;  /* 0x0000000203187212 */ /* 0x000fe400078efe18 */
.L_x_8777:
[----:B------:R-:W-:Y:S05]  /*1afc0*/  BSYNC B0 ;  /* 0x0000000000007941 */ /* 0x000fea0003800000 */
.L_x_8776:
[----:B------:R-:W0:Y:S01]  /*1afd0*/  F2I.S64.TRUNC R24, R24 ;  /* 0x0000001800187311 */ /* 0x000e22000020d900 */
[----:B------:R-:W-:Y:S05]  /*1afe0*/  BRA `(.L_x_8761) ;  /* 0x0000046000007947 */ /* 0x000fea0003800000 */
.L_x_8774:
        /* <DEDUP_REMOVED lines=21> */
.L_x_8783:
[----:B------:R-:W-:Y:S05]  /*1b140*/  BSYNC B1 ;  /* 0x0000000000017941 */ /* 0x000fea0003800000 */
.L_x_8782:
[----:B------:R-:W-:Y:S01]  /*1b150*/  IMAD.SHL.U32 R2, R2, 0x200000, RZ ;  /* 0x0020000002027824 */ /* 0x000fe200078e00ff */
[----:B------:R-:W-:-:S04]  /*1b160*/  LEA R3, R0, 0x37800000, 0x17 ;  /* 0x3780000000037811 */ /* 0x000fc800078eb8ff */
[----:B------:R-:W-:Y:S02]  /*1b170*/  LOP3.LUT R24, R3, R2, R24, 0xfe, !PT ;  /* 0x0000000203187212 */ /* 0x000fe400078efe18 */
.L_x_8781:
[----:B------:R-:W-:Y:S05]  /*1b180*/  BSYNC B0 ;  /* 0x0000000000007941 */ /* 0x000fea0003800000 */
.L_x_8780:
[----:B------:R-:W0:Y:S01]  /*1b190*/  F2I.S64.TRUNC R24, R24 ;  /* 0x0000001800187311 */ /* 0x000e22000020d900 */
[----:B------:R-:W-:Y:S05]  /*1b1a0*/  BRA `(.L_x_8761) ;  /* 0x000002a000007947 */ /* 0x000fea0003800000 */
.L_x_8773:
        /* <DEDUP_REMOVED lines=14> */
.L_x_8787:
[----:B------:R-:W-:Y:S05]  /*1b290*/  BSYNC B0 ;  /* 0x0000000000007941 */ /* 0x000fea0003800000 */
.L_x_8786:
[----:B------:R-:W0:Y:S01]  /*1b2a0*/  F2I.S64.TRUNC R24, R24 ;  /* 0x0000001800187311 */ /* 0x000e22000020d900 */
[----:B------:R-:W-:Y:S05]  /*1b2b0*/  BRA `(.L_x_8761) ;  /* 0x0000019000007947 */ /* 0x000fea0003800000 */
.L_x_8760:
        /* <DEDUP_REMOVED lines=21> */
.L_x_8785:
[----:B------:R0:W5:Y:S01]  /*1b410*/  LDG.E.64 R24, [R2.64] ;  /* 0x0000002402187981 */ /* 0x000162000c1e1b00 */
[----:B------:R-:W-:Y:S05]  /*1b420*/  BRA `(.L_x_8761) ;  /* 0x0000002000007947 */ /* 0x000fea0003800000 */
.L_x_8784:
[----:B------:R0:W5:Y:S01]  /*1b430*/  LDG.E R24, [R2.64] ;  /* 0x0000002402187981 */ /* 0x000162000c1e1900 */
[----:B------:R-:W-:-:S03]  /*1b440*/  IMAD.MOV.U32 R25, RZ, RZ, RZ ;  /* 0x000000ffff197224 */ /* 0x000fc600078e00ff */
.L_x_8761:
        /* <DEDUP_REMOVED lines=25> */
.L_x_8789:
[----:B------:R-:W-:Y:S05]  /*1b5e0*/  BSYNC B6 ;  /* 0x0000000000067941 */ /* 0x000fea0003800000 */
.L_x_8788:
        /* <DEDUP_REMOVED lines=25> */
.L_x_8791:
[----:B------:R-:W-:Y:S05]  /*1b780*/  BSYNC B6 ;  /* 0x0000000000067941 */ /* 0x000fea0003800000 */
.L_x_8790:
        /* <DEDUP_REMOVED lines=29> */
.L_x_8793:
[----:B------:R-:W-:Y:S05]  /*1b960*/  BSYNC B6 ;  /* 0x0000000000067941 */ /* 0x000fea0003800000 */
.L_x_8792:
        /* <DEDUP_REMOVED lines=17> */
.L_x_8798:
        /* <DEDUP_REMOVED lines=12> */
.L_x_8796:
        /* <DEDUP_REMOVED lines=19> */
.L_x_8797:
[----:B------:R-:W-:Y:S05]  /*1bc70*/  BSYNC B1 ;  /* 0x0000000000017941 */ /* 0x000fea0003800000 */
.L_x_8795:
[----:B------:R0:W1:Y:S01]  /*1bc80*/  LDC.64 R2, c[0x0][R21+0x578] ;  /* 0x00015e0015027b82 */ /* 0x0000620000000a00 */
[----:B------:R-:W-:Y:S01]  /*1bc90*/  IADD3 R11, P0, RZ, -R6, RZ ;  /* 0x80000006ff0b7210 */ /* 0x000fe20007f1e0ff */
[----:B------:R-:W-:Y:S01]  /*1bca0*/  IMAD.MOV.U32 R29, RZ, RZ, R4 ;  /* 0x000000ffff1d7224 */ /* 0x000fe200078e0004 */
[----:B------:R-:W-:-:S03]  /*1bcb0*/  IADD3 R24, R24, -0x1, RZ ;  /* 0xffffffff18187810 */ /* 0x000fc60007ffe0ff */
[----:B------:R-:W-:Y:S01]  /*1bcc0*/  IMAD.X R9, RZ, RZ, ~R7, P0 ;  /* 0x000000ffff097224 */ /* 0x000fe200000e0e07 */
[----:B------:R-:W-:Y:S01]  /*1bcd0*/  ISETP.GT.AND P0, PT, R24, -0x1, PT ;  /* 0xffffffff1800780c */ /* 0x000fe20003f04270 */
[----:B------:R-:W-:-:S04]  /*1bce0*/  IMAD.WIDE.U32 R4, R26, R11, R28 ;  /* 0x0000000b1a047225 */ /* 0x000fc800078e001c */
[----:B------:R-:W-:Y:S02]  /*1bcf0*/  IMAD R9, R9, R26, RZ ;  /* 0x0000001a09097224 */ /* 0x000fe400078e02ff */
[----:B0-----:R-:W-:Y:S02]  /*1bd00*/  IMAD.MOV.U32 R21, RZ, RZ, R15 ;  /* 0x000000ffff157224 */ /* 0x001fe400078e000f */
[----:B------:R-:W-:Y:S02]  /*1bd10*/  IMAD R9, R27, R11, R9 ;  /* 0x0000000b1b097224 */ /* 0x000fe400078e0209 */
[----:B------:R-:W-:Y:S02]  /*1bd20*/  IMAD.MOV.U32 R28, RZ, RZ, R6 ;  /* 0x000000ffff1c7224 */ /* 0x000fe400078e0006 */
[----:B------:R-:W-:-:S04]  /*1bd30*/  IMAD.IADD R5, R5, 0x1, R9 ;  /* 0x0000000105057824 */ /* 0x000fc800078e0209 */
[----:B-1----:R-:W-:Y:S02]  /*1bd40*/  IMAD R5, R5, R2, RZ ;  /* 0x0000000205057224 */ /* 0x002fe400078e02ff */
[----:B------:R-:W-:-:S04]  /*1bd50*/  IMAD.WIDE.U32 R8, R2, R4, R20 ;  /* 0x0000000402087225 */ /* 0x000fc800078e0014 */
[----:B------:R-:W-:Y:S02]  /*1bd60*/  IMAD R5, R3, R4, R5 ;  /* 0x0000000403057224 */ /* 0x000fe400078e0205 */
[----:B------:R-:W-:Y:S02]  /*1bd70*/  IMAD.MOV.U32 R4, RZ, RZ, R7 ;  /* 0x000000ffff047224 */ /* 0x000fe400078e0007 */
[----:B------:R-:W-:Y:S02]  /*1bd80*/  IMAD.MOV.U32 R20, RZ, RZ, R8 ;  /* 0x000000ffff147224 */ /* 0x000fe400078e0008 */
[----:B------:R-:W-:Y:S01]  /*1bd90*/  IMAD.IADD R15, R9, 0x1, R5 ;  /* 0x00000001090f7824 */ /* 0x000fe200078e0205 */
[----:B------:R-:W-:Y:S05]  /*1bda0*/  @P0 BRA `(.L_x_8798) ;  /* 0xfffffcd000000947 */ /* 0x000fea000383ffff */
[----:B------:R-:W-:Y:S05]  /*1bdb0*/  BSYNC B0 ;  /* 0x0000000000007941 */ /* 0x000fea0003800000 */
.L_x_8794:
        /* <DEDUP_REMOVED lines=18> */
.L_x_8803:
        /* <DEDUP_REMOVED lines=27> */
.L_x_8802:
[----:B------:R-:W-:Y:S05]  /*1c090*/  BSYNC B7 ;  /* 0x0000000000077941 */ /* 0x000fea0003800000 */
.L_x_8801:
[----:B------:R-:W-:-:S05]  /*1c0a0*/  IADD3 R18, P0, R18, 0x8, RZ ;  /* 0x0000000812127810 */ /* 0x000fca0007f1e0ff */
[----:B------:R-:W-:Y:S01]  /*1c0b0*/  IMAD.X R19, RZ, RZ, R19, P0 ;  /* 0x000000ffff137224 */ /* 0x000fe200000e0613 */
[----:B------:R-:W-:-:S04]  /*1c0c0*/  ISETP.GE.U32.AND P0, PT, R18, R23, PT ;  /* 0x000000171200720c */ /* 0x000fc80003f06070 */
[----:B------:R-:W-:-:S13]  /*1c0d0*/  ISETP.GE.U32.AND.EX P0, PT, R19, R22, PT, P0 ;  /* 0x000000161300720c */ /* 0x000fda0003f06100 */
[----:B------:R-:W-:Y:S05]  /*1c0e0*/  @!P0 BRA `(.L_x_8803) ;  /* 0xfffffdf000008947 */ /* 0x000fea000383ffff */
.L_x_8800:
[----:B------:R-:W-:Y:S05]  /*1c0f0*/  BSYNC B6 ;  /* 0x0000000000067941 */ /* 0x000fea0003800000 */
.L_x_8799:
        /* <DEDUP_REMOVED lines=14> */
.L_x_8807:
[----:B------:R-:W-:Y:S01]  /*1c1e0*/  STG.E.U8 [R16.64], RZ ;  /* 0x000000ff10007986 */ /* 0x000fe2000c101124 */
[----:B------:R-:W-:Y:S05]  /*1c1f0*/  EXIT ;  /* 0x000000000000794d */ /* 0x000fea0003800000 */
.L_x_8806:
        /* <DEDUP_REMOVED lines=8> */
.L_x_8810:
[----:B------:R-:W-:Y:S01]  /*1c280*/  STG.E [R16.64], RZ ;  /* 0x000000ff10007986 */ /* 0x000fe2000c101924 */
[----:B------:R-:W-:Y:S05]  /*1c290*/  EXIT ;  /* 0x000000000000794d */ /* 0x000fea0003800000 */
.L_x_8809:
[----:B------:R-:W-:Y:S01]  /*1c2a0*/  STG.E.U16 [R16.64], RZ ;  /* 0x000000ff10007986 */ /* 0x000fe2000c101524 */
[----:B------:R-:W-:Y:S05]  /*1c2b0*/  EXIT ;  /* 0x000000000000794d */ /* 0x000fea0003800000 */
.L_x_8805:
        /* <DEDUP_REMOVED lines=8> */
.L_x_8812:
[----:B------:R-:W-:Y:S01]  /*1c340*/  STG.E.U16 [R16.64], RZ ;  /* 0x000000ff10007986 */ /* 0x000fe2000c101524 */
[----:B------:R-:W-:Y:S05]  /*1c350*/  EXIT ;  /* 0x000000000000794d */ /* 0x000fea0003800000 */
.L_x_8811:
        /* <DEDUP_REMOVED lines=8> */
.L_x_8814:
[----:B------:R-:W-:Y:S01]  /*1c3e0*/  STG.E [R16.64], RZ ;  /* 0x000000ff10007986 */ /* 0x000fe2000c101924 */
[----:B------:R-:W-:Y:S05]  /*1c3f0*/  EXIT ;  /* 0x000000000000794d */ /* 0x000fea0003800000 */
.L_x_8813:
[----:B------:R-:W-:Y:S01]  /*1c400*/  STG.E.64 [R16.64], RZ ;  /* 0x000000ff10007986 */ /* 0x000fe2000c101b24 */
[----:B------:R-:W-:Y:S05]  /*1c410*/  EXIT ;  /* 0x000000000000794d */ /* 0x000fea0003800000 */
.L_x_8804:
        /* <DEDUP_REMOVED lines=10> */
.L_x_8817:
[----:B------:R-:W-:Y:S01]  /*1c4c0*/  STG.E.128 [R16.64], RZ ;  /* 0x000000ff10007986 */ /* 0x000fe2000c101d24 */
[----:B------:R-:W-:Y:S05]  /*1c4d0*/  EXIT ;  /* 0x000000000000794d */ /* 0x000fea0003800000 */
.L_x_8816:
        /* <DEDUP_REMOVED lines=8> */
.L_x_8819:
[----:B------:R-:W-:Y:S01]  /*1c560*/  STG.E.U8 [R16.64], RZ ;  /* 0x000000ff10007986 */ /* 0x000fe2000c101124 */
[----:B------:R-:W-:Y:S05]  /*1c570*/  EXIT ;  /* 0x000000000000794d */ /* 0x000fea0003800000 */
.L_x_8818:
[----:B------:R-:W-:Y:S01]  /*1c580*/  STG.E.U16 [R16.64], RZ ;  /* 0x000000ff10007986 */ /* 0x000fe2000c101524 */
[----:B------:R-:W-:Y:S05]  /*1c590*/  EXIT ;  /* 0x000000000000794d */ /* 0x000fea0003800000 */
.L_x_8815:
        /* <DEDUP_REMOVED lines=10> */
.L_x_8822:
[----:B------:R-:W-:Y:S01]  /*1c640*/  STG.E.U8 [R16.64], RZ ;  /* 0x000000ff10007986 */ /* 0x000fe2000c101124 */
[----:B------:R-:W-:Y:S05]  /*1c650*/  EXIT ;  /* 0x000000000000794d */ /* 0x000fea0003800000 */
.L_x_8821:
[----:B------:R-:W-:Y:S01]  /*1c660*/  STG.E.U8 [R16.64], RZ ;  /* 0x000000ff10007986 */ /* 0x000fe2000c101124 */
[----:B------:R-:W-:Y:S05]  /*1c670*/  EXIT ;  /* 0x000000000000794d */ /* 0x000fea0003800000 */
.L_x_8820:
[----:B------:R-:W-:-:S13]  /*1c680*/  ISETP.NE.AND P0, PT, R0, 0x1c, PT ;  /* 0x0000001c0000780c */ /* 0x000fda0003f05270 */
[----:B------:R-:W-:Y:S05]  /*1c690*/  @!P0 BRA `(.L_x_8823) ;  /* 0x000001b000008947 */ /* 0x000fea0003800000 */
[----:B------:R-:W-:-:S13]  /*1c6a0*/  ISETP.NE.AND P0, PT, R0, 0x1d, PT ;  /* 0x0000001d0000780c */ /* 0x000fda0003f05270 */
[----:B------:R-:W-:Y:S05]  /*1c6b0*/  @!P0 BRA `(.L_x_8824) ;  /* 0x0000017000008947 */ /* 0x000fea0003800000 */
[----:B------:R-:W-:-:S13]  /*1c6c0*/  ISETP.NE.AND P0, PT, R0, 0x2c, PT ;  /* 0x0000002c0000780c */ /* 0x000fda0003f05270 */
[----:B------:R0:W-:Y:S01]  /*1c6d0*/  @!P0 STG.E.U8 [R16.64], RZ ;  /* 0x000000ff10008986 */ /* 0x0001e2000c101124 */
[----:B------:R-:W-:Y:S05]  /*1c6e0*/  @!P0 EXIT ;  /* 0x000000000000894d */ /* 0x000fea0003800000 */
.L_x_8808:
        /* <DEDUP_REMOVED lines=20> */
.L_x_8824:
[----:B------:R-:W-:Y:S01]  /*1c830*/  STG.E.64 [R16.64], RZ ;  /* 0x000000ff10007986 */ /* 0x000fe2000c101b24 */
[----:B------:R-:W-:Y:S05]  /*1c840*/  EXIT ;  /* 0x000000000000794d */ /* 0x000fea0003800000 */
.L_x_8823:
[----:B------:R-:W-:Y:S01]  /*1c850*/  STG.E [R16.64], RZ ;  /* 0x000000ff10007986 */ /* 0x000fe2000c101924 */
[----:B------:R-:W-:Y:S05]  /*1c860*/  EXIT ;  /* 0x000000000000794d */ /* 0x000fea0003800000 */
        .weak           $__internal_20_$__cuda_sm20_div_s64
        .type           $__internal_20_$__cuda_sm20_div_s64,@function
        .size           $__internal_20_$__cuda_sm20_div_s64,(.L_x_27296 - $__internal_20_$__cuda_sm20_div_s64)
$__internal_20_$__cuda_sm20_div_s64:
        /* <DEDUP_REMOVED lines=83> */
[----:B------:R-:W-:Y:S05]  /*1cda0*/  RET.REL.NODEC R2 `(_ZN2at6native18elementwise_kernelILi128ELi4EZNS0_15gpu_kernel_implIZZZNS0_67_GLOBAL__N__bb565c37_34_ValidateCompressedIndicesKernel_cu_33a4b88b42_validate_compressed_sparse_indices_kernelILNS3_8CDimNameE1ENS3_18CUDAKernelLauncherENS3_14EmptyVecKernelENS3_8DummyVecELm8EEEvRKNS_6TensorESB_lllENKUlvE1_clEvENKUlvE0_clEvEUllllllE_EEvRNS_18TensorIteratorBaseERKT_EUliE_EEviT1_) ;  /* 0xfffe325002007950 */ /* 0x000fea0003c3ffff */
.L_x_8825:
        /* <DEDUP_REMOVED lines=13> */
.L_x_27296:


//--------------------- .text._ZN2at6native27unrolled_elementwise_kernelIZZZNS0_67_GLOBAL__N__bb565c37_34_ValidateCompressedIndicesKernel_cu_33a4b88b42_validate_compressed_sparse_indices_kernelILNS2_8CDimNameE1ENS2_18CUDAKernelLauncherENS2_14EmptyVecKernelENS2_8DummyVecELm8EEEvRKNS_6TensorESA_lllENKUlvE1_clEvENKUlvE0_clEvEUllllllE_St5arrayIPcLm6EELi4E23TrivialOffsetCalculatorILi5EjESH_ILi1EjENS0_6memory12LoadWithCastILi5EEENSK_13StoreWithCastILi1EEEEEviT_T0_T2_T3_T4_T5_ --------------------------
	.section	.text._ZN2at6native27unrolled_elementwise_kernelIZZZNS0_67_GLOBAL__N__bb565c37_34_ValidateCompressedIndicesKernel_cu_33a4b88b42_validate_compressed_sparse_indices_kernelILNS2_8CDimNameE1ENS2_18CUDAKernelLauncherENS2_14EmptyVecKernelENS2_8DummyVecELm8EEEvRKNS_6TensorESA_lllENKUlvE1_clEvENKUlvE0_clEvEUllllllE_St5arrayIPcLm6EELi4E23TrivialOffsetCalculatorILi5EjESH_ILi1EjENS0_6memory12LoadWithCastILi5EEENSK_13StoreWithCastILi1EEEEEviT_T0_T2_T3_T4_T5_,"ax",@progbits
	.sectioninfo	@"SHI_REGISTERS=64"
	.align	128
        .global         _ZN2at6native27unrolled_elementwise_kernelIZZZNS0_67_GLOBAL__N__bb565c37_34_ValidateCompressedIndicesKernel_cu_33a4b88b42_validate_compressed_sparse_indices_kernelILNS2_8CDimNameE1ENS2_18CUDAKernelLauncherENS2_14EmptyVecKernelENS2_8DummyVecELm8EEEvRKNS_6TensorESA_lllENKUlvE1_clEvENKUlvE0_clEvEUllllllE_St5arrayIPcLm6EELi4E23TrivialOffsetCalculatorILi5EjESH_ILi1EjENS0_6memory12LoadWithCastILi5EEENSK_13StoreWithCastILi1EEEEEviT_T0_T2_T3_T4_T5_
        .type           _ZN2at6native27unrolled_elementwise_kernelIZZZNS0_67_GLOBAL__N__bb565c37_34_ValidateCompressedIndicesKernel_cu_33a4b88b42_validate_compressed_sparse_indices_kernelILNS2_8CDimNameE1ENS2_18CUDAKernelLauncherENS2_14EmptyVecKernelENS2_8DummyVecELm8EEEvRKNS_6TensorESA_lllENKUlvE1_clEvENKUlvE0_clEvEUllllllE_St5arrayIPcLm6EELi4E23TrivialOffsetCalculatorILi5EjESH_ILi1EjENS0_6memory12LoadWithCastILi5EEENSK_13StoreWithCastILi1EEEEEviT_T0_T2_T3_T4_T5_,@function
        .size           _ZN2at6native27unrolled_elementwise_kernelIZZZNS0_67_GLOBAL__N__bb565c37_34_ValidateCompressedIndicesKernel_cu_33a4b88b42_validate_compressed_sparse_indices_kernelILNS2_8CDimNameE1ENS2_18CUDAKernelLauncherENS2_14EmptyVecKernelENS2_8DummyVecELm8EEEvRKNS_6TensorESA_lllENKUlvE1_clEvENKUlvE0_clEvEUllllllE_St5arrayIPcLm6EELi4E23TrivialOffsetCalculatorILi5EjESH_ILi1EjENS0_6memory12LoadWithCastILi5EEENSK_13StoreWithCastILi1EEEEEviT_T0_T2_T3_T4_T5_,(.L_x_27297 - _ZN2at6native27unrolled_elementwise_kernelIZZZNS0_67_GLOBAL__N__bb565c37_34_ValidateCompressedIndicesKernel_cu_33a4b88b42_validate_compressed_sparse_indices_kernelILNS2_8CDimNameE1ENS2_18CUDAKernelLauncherENS2_14EmptyVecKernelENS2_8DummyVecELm8EEEvRKNS_6TensorESA_lllENKUlvE1_clEvENKUlvE0_clEvEUllllllE_St5arrayIPcLm6EELi4E23TrivialOffsetCalculatorILi5EjESH_ILi1EjENS0_6memory12LoadWithCastILi5EEENSK_13StoreWithCastILi1EEEEEviT_T0_T2_T3_T4_T5_)
        .other          _ZN2at6native27unrolled_elementwise_kernelIZZZNS0_67_GLOBAL__N__bb565c37_34_ValidateCompressedIndicesKernel_cu_33a4b88b42_validate_compressed_sparse_indices_kernelILNS2_8CDimNameE1ENS2_18CUDAKernelLauncherENS2_14EmptyVecKernelENS2_8DummyVecELm8EEEvRKNS_6TensorESA_lllENKUlvE1_clEvENKUlvE0_clEvEUllllllE_St5arrayIPcLm6EELi4E23TrivialOffsetCalculatorILi5EjESH_ILi1EjENS0_6memory12LoadWithCastILi5EEENSK_13StoreWithCastILi1EEEEEviT_T0_T2_T3_T4_T5_,@"STO_CUDA_ENTRY STV_DEFAULT"
_ZN2at6native27unrolled_elementwise_kernelIZZZNS0_67_GLOBAL__N__bb565c37_34_ValidateCompressedIndicesKernel_cu_33a4b88b42_validate_compressed_sparse_indices_kernelILNS2_8CDimNameE1ENS2_18CUDAKernelLauncherENS2_14EmptyVecKernelENS2_8DummyVecELm8EEEvRKNS_6TensorESA_lllENKUlvE1_clEvENKUlvE0_clEvEUllllllE_St5arrayIPcLm6EELi4E23TrivialOffsetCalculatorILi5EjESH_ILi1EjENS0_6memory12LoadWithCastILi5EEENSK_13StoreWithCastILi1EEEEEviT_T0_T2_T3_T4_T5_:
.text._ZN2at6native27unrolled_elementwise_kernelIZZZNS0_67_GLOBAL__N__bb565c37_34_ValidateCompressedIndicesKernel_cu_33a4b88b42_validate_compressed_sparse_indices_kernelILNS2_8CDimNameE1ENS2_18CUDAKernelLauncherENS2_14EmptyVecKernelENS2_8DummyVecELm8EEEvRKNS_6TensorESA_lllENKUlvE1_clEvENKUlvE0_clEvEUllllllE_St5arrayIPcLm6EELi4E23TrivialOffsetCalculatorILi5EjESH_ILi1EjENS0_6memory12LoadWithCastILi5EEENSK_13StoreWithCastILi1EEEEEviT_T0_T2_T3_T4_T5_:
[----:B------:R-:W-:-:S05]  /*0000*/  IMAD.MOV.U32 R1, RZ, RZ, c[0x0][0x28] ;  /* 0x00000a00ff017624 */ /* 0x000fca00078e00ff */
[----:B------:R-:W-:Y:S01]  /*0010*/  IADD3 R1, R1, -0xb0, RZ ;  /* 0xffffff5001017810 */ /* 0x000fe20007ffe0ff */
[----:B------:R-:W-:Y:S01]  /*0020*/  IMAD.MOV.U32 R2, RZ, RZ, c[0x0][0x168] ;  /* 0x00005a00ff027624 */ /* 0x000fe200078e00ff */
[----:B------:R-:W0:Y:S01]  /*0030*/  S2R R35, SR_CTAID.X ;  /* 0x0000000000237919 */ /* 0x000e220000002500 */
[----:B------:R-:W-:Y:S01]  /*0040*/  IMAD.MOV.U32 R3, RZ, RZ, c[0x0][0x16c] ;  /* 0x00005b00ff037624 */ /* 0x000fe200078e00ff */
[----:B------:R-:W1:Y:S01]  /*0050*/  LDC.U8 R59, c[0x0][0x24c] ;  /* 0x00009300ff3b7b82 */ /* 0x000e620000000000 */
[----:B------:R-:W-:Y:S01]  /*0060*/  IMAD.MOV.U32 R4, RZ, RZ, c[0x0][0x170] ;  /* 0x00005c00ff047624 */ /* 0x000fe200078e00ff */
[----:B------:R-:W-:Y:S01]  /*0070*/  ULDC.64 UR36, c[0x0][0x118] ;  /* 0x0000460000247ab9 */ /* 0x000fe20000000a00 */
[----:B------:R-:W-:Y:S01]  /*0080*/  IMAD.MOV.U32 R5, RZ, RZ, c[0x0][0x174] ;  /* 0x00005d00ff057624 */ /* 0x000fe200078e00ff */
[----:B------:R2:W-:Y:S01]  /*0090*/  STL.64 [R1], R2 ;  /* 0x0000000201007387 */ /* 0x0005e20000100a00 */
[----:B------:R-:W-:Y:S01]  /*00a0*/  IMAD.MOV.U32 R6, RZ, RZ, c[0x0][0x178] ;  /* 0x00005e00ff067624 */ /* 0x000fe200078e00ff */
[----:B------:R-:W-:Y:S01]  /*00b0*/  BSSY B6, `(.L_x_8826) ;  /* 0x00004db000067945 */ /* 0x000fe20003800000 */
[----:B------:R-:W-:Y:S01]  /*00c0*/  IMAD.MOV.U32 R7, RZ, RZ, c[0x0][0x17c] ;  /* 0x00005f00ff077624 */ /* 0x000fe200078e00ff */
[----:B------:R3:W-:Y:S01]  /*00d0*/  STL.64 [R1+0x8], R4 ;  /* 0x0000080401007387 */ /* 0x0007e20000100a00 */
[----:B------:R-:W-:Y:S01]  /*00e0*/  IMAD.MOV.U32 R8, RZ, RZ, c[0x0][0x180] ;  /* 0x00006000ff087624 */ /* 0x000fe200078e00ff */
[----:B------:R-:W4:Y:S01]  /*00f0*/  LDC.U8 R60, c[0x0][0x24d] ;  /* 0x00009340ff3c7b82 */ /* 0x000f220000000000 */
[----:B------:R-:W-:Y:S01]  /*0100*/  IMAD.MOV.U32 R9, RZ, RZ, c[0x0][0x184] ;  /* 0x00006100ff097624 */ /* 0x000fe200078e00ff */
[----:B------:R-:W-:Y:S01]  /*0110*/  STL.64 [R1+0x10], R6 ;  /* 0x0000100601007387 */ /* 0x000fe20000100a00 */
[----:B------:R-:W-:Y:S01]  /*0120*/  IMAD.MOV.U32 R10, RZ, RZ, c[0x0][0x188] ;  /* 0x00006200ff0a7624 */ /* 0x000fe200078e00ff */
[----:B------:R-:W-:Y:S01]  /*0130*/  CS2R R52, SRZ ;  /* 0x0000000000347805 */ /* 0x000fe2000001ff00 */
[----:B------:R-:W-:Y:S01]  /*0140*/  IMAD.MOV.U32 R11, RZ, RZ, c[0x0][0x18c] ;  /* 0x00006300ff0b7624 */ /* 0x000fe200078e00ff */
[----:B------:R-:W-:Y:S01]  /*0150*/  STL.64 [R1+0x18], R8 ;  /* 0x0000180801007387 */ /* 0x000fe20000100a00 */
[----:B--2---:R-:W-:Y:S01]  /*0160*/  IMAD.MOV.U32 R2, RZ, RZ, c[0x0][0x1a8] ;  /* 0x00006a00ff027624 */ /* 0x004fe200078e00ff */
[----:B------:R-:W2:Y:S01]  /*0170*/  LDC.U8 R61, c[0x0][0x24e] ;  /* 0x00009380ff3d7b82 */ /* 0x000ea20000000000 */
[----:B------:R-:W-:Y:S01]  /*0180*/  IMAD.MOV.U32 R3, RZ, RZ, c[0x0][0x1ac] ;  /* 0x00006b00ff037624 */ /* 0x000fe200078e00ff */
[----:B------:R-:W-:Y:S01]  /*0190*/  STL.64 [R1+0x20], R10 ;  /* 0x0000200a01007387 */ /* 0x000fe20000100a00 */
[----:B------:R-:W-:Y:S01]  /*01a0*/  IMAD.MOV.U32 R12, RZ, RZ, c[0x0][0x190] ;  /* 0x00006400ff0c7624 */ /* 0x000fe200078e00ff */
[----:B------:R-:W-:Y:S01]  /*01b0*/  CS2R R50, SRZ ;  /* 0x0000000000327805 */ /* 0x000fe2000001ff00 */
[----:B------:R-:W-:Y:S01]  /*01c0*/  IMAD.MOV.U32 R13, RZ, RZ, c[0x0][0x194] ;  /* 0x00006500ff0d7624 */ /* 0x000fe200078e00ff */
[----:B------:R5:W-:Y:S01]  /*01d0*/  STL.64 [R1+0x40], R2 ;  /* 0x0000400201007387 */ /* 0x000be20000100a00 */
[----:B------:R-:W-:Y:S01]  /*01e0*/  IMAD.MOV.U32 R14, RZ, RZ, c[0x0][0x198] ;  /* 0x00006600ff0e7624 */ /* 0x000fe200078e00ff */
[----:B------:R-:W0:Y:S01]  /*01f0*/  LDC.U8 R36, c[0x0][0x24f] ;  /* 0x000093c0ff247b82 */ /* 0x000e220000000000 */
[----:B------:R-:W-:Y:S01]  /*0200*/  IMAD.MOV.U32 R15, RZ, RZ, c[0x0][0x19c] ;  /* 0x00006700ff0f7624 */ /* 0x000fe200078e00ff */
[----:B------:R0:W-:Y:S01]  /*0210*/  STL.64 [R1+0x28], R12 ;  /* 0x0000280c01007387 */ /* 0x0001e20000100a00 */
[----:B------:R-:W-:Y:S01]  /*0220*/  IMAD.MOV.U32 R16, RZ, RZ, c[0x0][0x1a0] ;  /* 0x00006800ff107624 */ /* 0x000fe200078e00ff */
[----:B------:R-:W-:Y:S01]  /*0230*/  CS2R R26, SRZ ;  /* 0x00000000001a7805 */ /* 0x000fe2000001ff00 */
[----:B------:R-:W-:Y:S01]  /*0240*/  IMAD.MOV.U32 R17, RZ, RZ, c[0x0][0x1a4] ;  /* 0x00006900ff117624 */ /* 0x000fe200078e00ff */
[----:B------:R0:W-:Y:S01]  /*0250*/  STL.64 [R1+0x30], R14 ;  /* 0x0000300e01007387 */ /* 0x0001e20000100a00 */
[----:B---3--:R-:W-:Y:S01]  /*0260*/  IMAD.MOV.U32 R4, RZ, RZ, c[0x0][0x1b0] ;  /* 0x00006c00ff047624 */ /* 0x008fe200078e00ff */
[----:B------:R-:W3:Y:S01]  /*0270*/  LDC.U8 R34, c[0x0][0x250] ;  /* 0x00009400ff227b82 */ /* 0x000ee20000000000 */
[----:B------:R-:W-:Y:S01]  /*0280*/  IMAD.MOV.U32 R5, RZ, RZ, c[0x0][0x1b4] ;  /* 0x00006d00ff057624 */ /* 0x000fe200078e00ff */
[----:B-----5:R-:W5:Y:S01]  /*0290*/  S2R R2, SR_TID.X ;  /* 0x0000000000027919 */ /* 0x020f620000002100 */
[----:B------:R-:W-:Y:S01]  /*02a0*/  IMAD.MOV.U32 R6, RZ, RZ, c[0x0][0x1b8] ;  /* 0x00006e00ff067624 */ /* 0x000fe200078e00ff */
[----:B------:R-:W-:Y:S01]  /*02b0*/  CS2R R24, SRZ ;  /* 0x0000000000187805 */ /* 0x000fe2000001ff00 */
[----:B------:R-:W-:Y:S01]  /*02c0*/  IMAD.MOV.U32 R7, RZ, RZ, c[0x0][0x1bc] ;  /* 0x00006f00ff077624 */ /* 0x000fe200078e00ff */
[----:B------:R0:W-:Y:S01]  /*02d0*/  STL.64 [R1+0x38], R16 ;  /* 0x0000381001007387 */ /* 0x0001e20000100a00 */
[----:B------:R-:W-:Y:S01]  /*02e0*/  IMAD.MOV.U32 R18, RZ, RZ, c[0x0][0x1c0] ;  /* 0x00007000ff127624 */ /* 0x000fe200078e00ff */
[----:B------:R-:W-:Y:S01]  /*02f0*/  CS2R R44, SRZ ;  /* 0x00000000002c7805 */ /* 0x000fe2000001ff00 */
[----:B------:R-:W-:Y:S01]  /*0300*/  IMAD.MOV.U32 R19, RZ, RZ, c[0x0][0x1c4] ;  /* 0x00007100ff137624 */ /* 0x000fe200078e00ff */
[----:B------:R1:W-:Y:S01]  /*0310*/  STL.64 [R1+0x48], R4 ;  /* 0x0000480401007387 */ /* 0x0003e20000100a00 */
[----:B------:R-:W-:-:S02]  /*0320*/  IMAD.MOV.U32 R8, RZ, RZ, c[0x0][0x1c8] ;  /* 0x00007200ff087624 */ /* 0x000fc400078e00ff */
[----:B------:R-:W-:Y:S01]  /*0330*/  IMAD.MOV.U32 R9, RZ, RZ, c[0x0][0x1cc] ;  /* 0x00007300ff097624 */ /* 0x000fe200078e00ff */
[----:B------:R1:W-:Y:S01]  /*0340*/  STL.64 [R1+0x50], R6 ;  /* 0x0000500601007387 */ /* 0x0003e20000100a00 */
[----:B------:R-:W-:Y:S02]  /*0350*/  IMAD.MOV.U32 R10, RZ, RZ, c[0x0][0x1d0] ;  /* 0x00007400ff0a7624 */ /* 0x000fe400078e00ff */
[----:B------:R-:W-:Y:S01]  /*0360*/  IMAD.MOV.U32 R11, RZ, RZ, c[0x0][0x1d4] ;  /* 0x00007500ff0b7624 */ /* 0x000fe200078e00ff */
[----:B------:R-:W-:Y:S01]  /*0370*/  STL.64 [R1+0x58], R18 ;  /* 0x0000581201007387 */ /* 0x000fe20000100a00 */
[----:B0-----:R-:W-:Y:S02]  /*0380*/  IMAD.MOV.U32 R12, RZ, RZ, c[0x0][0x1d8] ;  /* 0x00007600ff0c7624 */ /* 0x001fe400078e00ff */
[----:B------:R-:W-:Y:S01]  /*0390*/  IMAD.MOV.U32 R13, RZ, RZ, c[0x0][0x1dc] ;  /* 0x00007700ff0d7624 */ /* 0x000fe200078e00ff */
[----:B------:R0:W-:Y:S01]  /*03a0*/  STL.64 [R1+0x60], R8 ;  /* 0x0000600801007387 */ /* 0x0001e20000100a00 */
[----:B------:R-:W-:-:S02]  /*03b0*/  IMAD.MOV.U32 R14, RZ, RZ, c[0x0][0x1e0] ;  /* 0x00007800ff0e7624 */ /* 0x000fc400078e00ff */
[----:B------:R-:W-:Y:S01]  /*03c0*/  IMAD.MOV.U32 R15, RZ, RZ, c[0x0][0x1e4] ;  /* 0x00007900ff0f7624 */ /* 0x000fe200078e00ff */
[----:B------:R0:W-:Y:S01]  /*03d0*/  STL.64 [R1+0x68], R10 ;  /* 0x0000680a01007387 */ /* 0x0001e20000100a00 */
[----:B------:R-:W-:Y:S02]  /*03e0*/  IMAD.MOV.U32 R16, RZ, RZ, c[0x0][0x1e8] ;  /* 0x00007a00ff107624 */ /* 0x000fe400078e00ff */
[----:B------:R-:W-:Y:S01]  /*03f0*/  IMAD.MOV.U32 R17, RZ, RZ, c[0x0][0x1ec] ;  /* 0x00007b00ff117624 */ /* 0x000fe200078e00ff */
[----:B------:R2:W-:Y:S01]  /*0400*/  STL.64 [R1+0x70], R12 ;  /* 0x0000700c01007387 */ /* 0x0005e20000100a00 */
[----:B-1----:R-:W-:Y:S02]  /*0410*/  IMAD.MOV.U32 R4, RZ, RZ, c[0x0][0x1f0] ;  /* 0x00007c00ff047624 */ /* 0x002fe400078e00ff */
[----:B------:R-:W-:Y:S01]  /*0420*/  IMAD.MOV.U32 R5, RZ, RZ, c[0x0][0x1f4] ;  /* 0x00007d00ff057624 */ /* 0x000fe200078e00ff */
[----:B------:R1:W-:Y:S01]  /*0430*/  STL.64 [R1+0x78], R14 ;  /* 0x0000780e01007387 */ /* 0x0003e20000100a00 */
[----:B------:R-:W-:-:S02]  /*0440*/  IMAD.MOV.U32 R6, RZ, RZ, c[0x0][0x1f8] ;  /* 0x00007e00ff067624 */ /* 0x000fc400078e00ff */
[----:B------:R-:W-:Y:S01]  /*0450*/  IMAD.MOV.U32 R7, RZ, RZ, c[0x0][0x1fc] ;  /* 0x00007f00ff077624 */ /* 0x000fe200078e00ff */
[----:B------:R1:W-:Y:S01]  /*0460*/  STL.64 [R1+0x80], R16 ;  /* 0x0000801001007387 */ /* 0x0003e20000100a00 */
[----:B0-----:R-:W-:Y:S02]  /*0470*/  IMAD.MOV.U32 R8, RZ, RZ, c[0x0][0x200] ;  /* 0x00008000ff087624 */ /* 0x001fe400078e00ff */
[----:B------:R-:W-:Y:S01]  /*0480*/  IMAD.MOV.U32 R9, RZ, RZ, c[0x0][0x204] ;  /* 0x00008100ff097624 */ /* 0x000fe200078e00ff */
[----:B------:R1:W-:Y:S01]  /*0490*/  STL.64 [R1+0x88], R4 ;  /* 0x0000880401007387 */ /* 0x0003e20000100a00 */
[----:B------:R-:W-:Y:S02]  /*04a0*/  IMAD.MOV.U32 R18, RZ, RZ, c[0x0][0x208] ;  /* 0x00008200ff127624 */ /* 0x000fe400078e00ff */
[----:B------:R-:W-:Y:S01]  /*04b0*/  IMAD.MOV.U32 R19, RZ, RZ, c[0x0][0x20c] ;  /* 0x00008300ff137624 */ /* 0x000fe200078e00ff */
[----:B------:R1:W-:Y:S01]  /*04c0*/  STL.64 [R1+0x90], R6 ;  /* 0x0000900601007387 */ /* 0x0003e20000100a00 */
[----:B------:R-:W-:-:S02]  /*04d0*/  IMAD.MOV.U32 R20, RZ, RZ, c[0x0][0x210] ;  /* 0x00008400ff147624 */ /* 0x000fc400078e00ff */
[----:B------:R-:W-:Y:S01]  /*04e0*/  IMAD.MOV.U32 R21, RZ, RZ, c[0x0][0x214] ;  /* 0x00008500ff157624 */ /* 0x000fe200078e00ff */
[----:B------:R1:W-:Y:S01]  /*04f0*/  STL.64 [R1+0x98], R8 ;  /* 0x0000980801007387 */ /* 0x0003e20000100a00 */
[----:B------:R-:W-:-:S03]  /*0500*/  IMAD.MOV.U32 R58, RZ, RZ, -0x200 ;  /* 0xfffffe00ff3a7424 */ /* 0x000fc600078e00ff */
[----:B------:R1:W-:Y:S01]  /*0510*/  STL.64 [R1+0xa0], R18 ;  /* 0x0000a01201007387 */ /* 0x0003e20000100a00 */
[----:B------:R-:W-:-:S03]  /*0520*/  IMAD R58, R35, R58, c[0x0][0x160] ;  /* 0x00005800233a7624 */ /* 0x000fc600078e023a */
[----:B------:R1:W-:Y:S02]  /*0530*/  STL.64 [R1+0xa8], R20 ;  /* 0x0000a81401007387 */ /* 0x0003e40000100a00 */
[----:B-----5:R-:W-:-:S13]  /*0540*/  ISETP.GE.AND P0, PT, R2, R58, PT ;  /* 0x0000003a0200720c */ /* 0x020fda0003f06270 */
[----:B------:R-:W-:Y:S05]  /*0550*/  @P0 BRA `(.L_x_8827) ;  /* 0x0000490000000947 */ /* 0x000fea0003800000 */
[----:B-1234-:R-:W-:Y:S01]  /*0560*/  PRMT R0, R59, 0x9910, RZ ;  /* 0x000099103b007816 */ /* 0x01efe200000000ff */
        /* <DEDUP_REMOVED lines=17> */
.L_x_8831:
[----:B------:R0:W5:Y:S01]  /*0680*/  LDG.E.U8 R52, [R2.64] ;  /* 0x0000002402347981 */ /* 0x000162000c1e1100 */
[----:B------:R-:W-:Y:S01]  /*0690*/  IMAD.MOV.U32 R53, RZ, RZ, RZ ;  /* 0x000000ffff357224 */ /* 0x000fe200078e00ff */
[----:B------:R-:W-:Y:S05]  /*06a0*/  BRA `(.L_x_8833) ;  /* 0x00000d5000007947 */ /* 0x000fea0003800000 */
.L_x_8830:
        /* <DEDUP_REMOVED lines=8> */
.L_x_8835:
[----:B------:R-:W2:Y:S02]  /*0730*/  LDG.E R52, [R2.64] ;  /* 0x0000002402347981 */ /* 0x000ea4000c1e1900 */
[----:B--2---:R-:W-:Y:S01]  /*0740*/  SHF.R.S32.HI R53, RZ, 0x1f, R52 ;  /* 0x0000001fff357819 */ /* 0x004fe20000011434 */
[----:B------:R-:W-:Y:S05]  /*0750*/  BRA `(.L_x_8833) ;  /* 0x00000ca000007947 */ /* 0x000fea0003800000 */
.L_x_8834:
[----:B------:R-:W2:Y:S02]  /*0760*/  LDG.E.S16 R52, [R2.64] ;  /* 0x0000002402347981 */ /* 0x000ea4000c1e1700 */
[----:B--2---:R-:W-:Y:S01]  /*0770*/  SHF.R.S32.HI R53, RZ, 0x1f, R52 ;  /* 0x0000001fff357819 */ /* 0x004fe20000011434 */
[----:B------:R-:W-:Y:S05]  /*0780*/  BRA `(.L_x_8833) ;  /* 0x00000c7000007947 */ /* 0x000fea0003800000 */
.L_x_8829:
        /* <DEDUP_REMOVED lines=9> */
.L_x_8837:
[----:B------:R-:W2:Y:S02]  /*0820*/  LDG.E.U16 R2, [R2.64] ;  /* 0x0000002402027981 */ /* 0x000ea4000c1e1500 */
[----:B--2---:R-:W-:-:S06]  /*0830*/  HADD2.F32 R52, -RZ, R2.H0_H0 ;  /* 0x20000002ff347230 */ /* 0x004fcc0000004100 */
[----:B------:R-:W0:Y:S01]  /*0840*/  F2I.S64.TRUNC R52, R52 ;  /* 0x0000003400347311 */ /* 0x000e22000020d900 */
[----:B------:R-:W-:Y:S05]  /*0850*/  BRA `(.L_x_8833) ;  /* 0x00000ba000007947 */ /* 0x000fea0003800000 */
.L_x_8836:
        /* <DEDUP_REMOVED lines=9> */
.L_x_8839:
[----:B------:R-:W2:Y:S02]  /*08f0*/  LDG.E.U16 R2, [R2.64] ;  /* 0x0000002402027981 */ /* 0x000ea4000c1e1500 */
[----:B--2---:R-:W-:-:S06]  /*0900*/  HADD2.F32 R52, -RZ, R2.H0_H0 ;  /* 0x20000002ff347230 */ /* 0x004fcc0000004100 */
[----:B------:R-:W0:Y:S01]  /*0910*/  F2I.S64.TRUNC R52, R52 ;  /* 0x0000003400347311 */ /* 0x000e22000020d900 */
[----:B------:R-:W-:Y:S05]  /*0920*/  BRA `(.L_x_8833) ;  /* 0x00000ad000007947 */ /* 0x000fea0003800000 */
.L_x_8838:
[----:B------:R-:W2:Y:S02]  /*0930*/  LDG.E.64 R2, [R2.64] ;  /* 0x0000002402027981 */ /* 0x000ea4000c1e1b00 */
[----:B--2---:R0:W1:Y:S01]  /*0940*/  F2I.S64.F64.TRUNC R52, R2 ;  /* 0x0000000200347311 */ /* 0x004062000030d900 */
[----:B------:R-:W-:Y:S05]  /*0950*/  BRA `(.L_x_8833) ;  /* 0x00000aa000007947 */ /* 0x000fea0003800000 */
.L_x_8828:
        /* <DEDUP_REMOVED lines=13> */
.L_x_8842:
[----:B------:R-:W2:Y:S02]  /*0a30*/  LDG.E.64 R2, [R2.64] ;  /* 0x0000002402027981 */ /* 0x000ea4000c1e1b00 */
[----:B--2---:R0:W1:Y:S01]  /*0a40*/  F2I.S64.F64.TRUNC R52, R2 ;  /* 0x0000000200347311 */ /* 0x004062000030d900 */
[----:B------:R-:W-:Y:S05]  /*0a50*/  BRA `(.L_x_8833) ;  /* 0x000009a000007947 */ /* 0x000fea0003800000 */
.L_x_8841:
        /* <DEDUP_REMOVED lines=27> */
.L_x_8844:
        /* <DEDUP_REMOVED lines=14> */
.L_x_8843:
[----:B------:R-:W2:Y:S02]  /*0cf0*/  LDG.E.U16 R52, [R2.64] ;  /* 0x0000002402347981 */ /* 0x000ea4000c1e1500 */
[----:B--2---:R-:W-:-:S06]  /*0d00*/  PRMT R52, RZ, 0x5410, R52 ;  /* 0x00005410ff347816 */ /* 0x004fcc0000000034 */
[----:B------:R-:W0:Y:S01]  /*0d10*/  F2I.S64.TRUNC R52, R52 ;  /* 0x0000003400347311 */ /* 0x000e22000020d900 */
[----:B------:R-:W-:Y:S05]  /*0d20*/  BRA `(.L_x_8833) ;  /* 0x000006d000007947 */ /* 0x000fea0003800000 */
.L_x_8840:
        /* <DEDUP_REMOVED lines=11> */
.L_x_8847:
        /* <DEDUP_REMOVED lines=21> */
.L_x_8851:
[----:B------:R-:W-:Y:S05]  /*0f30*/  BSYNC B1 ;  /* 0x0000000000017941 */ /* 0x000fea0003800000 */
.L_x_8850:
[----:B------:R-:W-:Y:S01]  /*0f40*/  IMAD.SHL.U32 R2, R2, 0x100000, RZ ;  /* 0x0010000002027824 */ /* 0x000fe200078e00ff */
[----:B------:R-:W-:-:S04]  /*0f50*/  LEA R3, R0, 0x3b800000, 0x17 ;  /* 0x3b80000000037811 */ /* 0x000fc800078eb8ff */
[----:B------:R-:W-:Y:S02]  /*0f60*/  LOP3.LUT R52, R3, R2, R52, 0xfe, !PT ;  /* 0x0000000203347212 */ /* 0x000fe400078efe34 */
.L_x_8849:
[----:B------:R-:W-:Y:S05]  /*0f70*/  BSYNC B0 ;  /* 0x0000000000007941 */ /* 0x000fea0003800000 */
.L_x_8848:
[----:B------:R-:W0:Y:S01]  /*0f80*/  F2I.S64.TRUNC R52, R52 ;  /* 0x0000003400347311 */ /* 0x000e22000020d900 */
[----:B------:R-:W-:Y:S05]  /*0f90*/  BRA `(.L_x_8833) ;  /* 0x0000046000007947 */ /* 0x000fea0003800000 */
.L_x_8846:
        /* <DEDUP_REMOVED lines=21> */
.L_x_8855:
[----:B------:R-:W-:Y:S05]  /*10f0*/  BSYNC B1 ;  /* 0x0000000000017941 */ /* 0x000fea0003800000 */
.L_x_8854:
[----:B------:R-:W-:Y:S01]  /*1100*/  IMAD.SHL.U32 R2, R2, 0x200000, RZ ;  /* 0x0020000002027824 */ /* 0x000fe200078e00ff */
[----:B------:R-:W-:-:S04]  /*1110*/  LEA R3, R0, 0x37800000, 0x17 ;  /* 0x3780000000037811 */ /* 0x000fc800078eb8ff */
[----:B------:R-:W-:Y:S02]  /*1120*/  LOP3.LUT R52, R3, R2, R52, 0xfe, !PT ;  /* 0x0000000203347212 */ /* 0x000fe400078efe34 */
.L_x_8853:
[----:B------:R-:W-:Y:S05]  /*1130*/  BSYNC B0 ;  /* 0x0000000000007941 */ /* 0x000fea0003800000 */
.L_x_8852:
[----:B------:R-:W0:Y:S01]  /*1140*/  F2I.S64.TRUNC R52, R52 ;  /* 0x0000003400347311 */ /* 0x000e22000020d900 */
[----:B------:R-:W-:Y:S05]  /*1150*/  BRA `(.L_x_8833) ;  /* 0x000002a000007947 */ /* 0x000fea0003800000 */
.L_x_8845:
        /* <DEDUP_REMOVED lines=14> */
.L_x_8859:
[----:B------:R-:W-:Y:S05]  /*1240*/  BSYNC B0 ;  /* 0x0000000000007941 */ /* 0x000fea0003800000 */
.L_x_8858:
[----:B------:R-:W0:Y:S01]  /*1250*/  F2I.S64.TRUNC R52, R52 ;  /* 0x0000003400347311 */ /* 0x000e22000020d900 */
[----:B------:R-:W-:Y:S05]  /*1260*/  BRA `(.L_x_8833) ;  /* 0x0000019000007947 */ /* 0x000fea0003800000 */
.L_x_8832:
        /* <DEDUP_REMOVED lines=21> */
.L_x_8857:
[----:B------:R0:W5:Y:S01]  /*13c0*/  LDG.E.64 R52, [R2.64] ;  /* 0x0000002402347981 */ /* 0x000162000c1e1b00 */
[----:B------:R-:W-:Y:S05]  /*13d0*/  BRA `(.L_x_8833) ;  /* 0x0000002000007947 */ /* 0x000fea0003800000 */
.L_x_8856:
[----:B------:R0:W5:Y:S01]  /*13e0*/  LDG.E R52, [R2.64] ;  /* 0x0000002402347981 */ /* 0x000162000c1e1900 */
[----:B------:R-:W-:-:S03]  /*13f0*/  IMAD.MOV.U32 R53, RZ, RZ, RZ ;  /* 0x000000ffff357224 */ /* 0x000fc600078e00ff */
.L_x_8833:
        /* <DEDUP_REMOVED lines=17> */
.L_x_8863:
[----:B------:R0:W5:Y:S01]  /*1510*/  LDG.E.U8 R50, [R2.64] ;  /* 0x0000002402327981 */ /* 0x000162000c1e1100 */
[----:B------:R-:W-:Y:S01]  /*1520*/  IMAD.MOV.U32 R51, RZ, RZ, RZ ;  /* 0x000000ffff337224 */ /* 0x000fe200078e00ff */
[----:B------:R-:W-:Y:S05]  /*1530*/  BRA `(.L_x_8865) ;  /* 0x00000d5000007947 */ /* 0x000fea0003800000 */
.L_x_8862:
        /* <DEDUP_REMOVED lines=8> */
.L_x_8867:
[----:B------:R-:W2:Y:S02]  /*15c0*/  LDG.E R50, [R2.64] ;  /* 0x0000002402327981 */ /* 0x000ea4000c1e1900 */
[----:B--2---:R-:W-:Y:S01]  /*15d0*/  SHF.R.S32.HI R51, RZ, 0x1f, R50 ;  /* 0x0000001fff337819 */ /* 0x004fe20000011432 */
[----:B------:R-:W-:Y:S05]  /*15e0*/  BRA `(.L_x_8865) ;  /* 0x00000ca000007947 */ /* 0x000fea0003800000 */
.L_x_8866:
[----:B------:R-:W2:Y:S02]  /*15f0*/  LDG.E.S16 R50, [R2.64] ;  /* 0x0000002402327981 */ /* 0x000ea4000c1e1700 */
[----:B--2---:R-:W-:Y:S01]  /*1600*/  SHF.R.S32.HI R51, RZ, 0x1f, R50 ;  /* 0x0000001fff337819 */ /* 0x004fe20000011432 */
[----:B------:R-:W-:Y:S05]  /*1610*/  BRA `(.L_x_8865) ;  /* 0x00000c7000007947 */ /* 0x000fea0003800000 */
.L_x_8861:
        /* <DEDUP_REMOVED lines=9> */
.L_x_8869:
[----:B------:R-:W2:Y:S02]  /*16b0*/  LDG.E.U16 R2, [R2.64] ;  /* 0x0000002402027981 */ /* 0x000ea4000c1e1500 */
[----:B--2---:R-:W-:-:S06]  /*16c0*/  HADD2.F32 R50, -RZ, R2.H0_H0 ;  /* 0x20000002ff327230 */ /* 0x004fcc0000004100 */
[----:B------:R-:W0:Y:S01]  /*16d0*/  F2I.S64.TRUNC R50, R50 ;  /* 0x0000003200327311 */ /* 0x000e22000020d900 */
[----:B------:R-:W-:Y:S05]  /*16e0*/  BRA `(.L_x_8865) ;  /* 0x00000ba000007947 */ /* 0x000fea0003800000 */
.L_x_8868:
        /* <DEDUP_REMOVED lines=9> */
.L_x_8871:
[----:B------:R-:W2:Y:S02]  /*1780*/  LDG.E.U16 R2, [R2.64] ;  /* 0x0000002402027981 */ /* 0x000ea4000c1e1500 */
[----:B--2---:R-:W-:-:S06]  /*1790*/  HADD2.F32 R50, -RZ, R2.H0_H0 ;  /* 0x20000002ff327230 */ /* 0x004fcc0000004100 */
[----:B------:R-:W0:Y:S01]  /*17a0*/  F2I.S64.TRUNC R50, R50 ;  /* 0x0000003200327311 */ /* 0x000e22000020d900 */
[----:B------:R-:W-:Y:S05]  /*17b0*/  BRA `(.L_x_8865) ;  /* 0x00000ad000007947 */ /* 0x000fea0003800000 */
.L_x_8870:
[----:B------:R-:W2:Y:S02]  /*17c0*/  LDG.E.64 R2, [R2.64] ;  /* 0x0000002402027981 */ /* 0x000ea4000c1e1b00 */
[----:B--2---:R0:W2:Y:S01]  /*17d0*/  F2I.S64.F64.TRUNC R50, R2 ;  /* 0x0000000200327311 */ /* 0x0040a2000030d900 */
[----:B------:R-:W-:Y:S05]  /*17e0*/  BRA `(.L_x_8865) ;  /* 0x00000aa000007947 */ /* 0x000fea0003800000 */
.L_x_8860:
        /* <DEDUP_REMOVED lines=13> */
.L_x_8874:
[----:B------:R-:W2:Y:S02]  /*18c0*/  LDG.E.64 R2, [R2.64] ;  /* 0x0000002402027981 */ /* 0x000ea4000c1e1b00 */
[----:B--2---:R0:W2:Y:S01]  /*18d0*/  F2I.S64.F64.TRUNC R50, R2 ;  /* 0x0000000200327311 */ /* 0x0040a2000030d900 */
[----:B------:R-:W-:Y:S05]  /*18e0*/  BRA `(.L_x_8865) ;  /* 0x000009a000007947 */ /* 0x000fea0003800000 */
.L_x_8873:
        /* <DEDUP_REMOVED lines=27> */
.L_x_8876:
        /* <DEDUP_REMOVED lines=14> */
.L_x_8875:
[----:B------:R-:W2:Y:S02]  /*1b80*/  LDG.E.U16 R50, [R2.64] ;  /* 0x0000002402327981 */ /* 0x000ea4000c1e1500 */
[----:B--2---:R-:W-:-:S06]  /*1b90*/  PRMT R50, RZ, 0x5410, R50 ;  /* 0x00005410ff327816 */ /* 0x004fcc0000000032 */
[----:B------:R-:W0:Y:S01]  /*1ba0*/  F2I.S64.TRUNC R50, R50 ;  /* 0x0000003200327311 */ /* 0x000e22000020d900 */
[----:B------:R-:W-:Y:S05]  /*1bb0*/  BRA `(.L_x_8865) ;  /* 0x000006d000007947 */ /* 0x000fea0003800000 */
.L_x_8872:
        /* <DEDUP_REMOVED lines=11> */
.L_x_8879:
        /* <DEDUP_REMOVED lines=21> */
.L_x_8883:
[----:B------:R-:W-:Y:S05]  /*1dc0*/  BSYNC B1 ;  /* 0x0000000000017941 */ /* 0x000fea0003800000 */
.L_x_8882:
[----:B------:R-:W-:Y:S01]  /*1dd0*/  IMAD.SHL.U32 R2, R2, 0x100000, RZ ;  /* 0x0010000002027824 */ /* 0x000fe200078e00ff */
[----:B------:R-:W-:-:S04]  /*1de0*/  LEA R3, R0, 0x3b800000, 0x17 ;  /* 0x3b80000000037811 */ /* 0x000fc800078eb8ff */
[----:B------:R-:W-:Y:S02]  /*1df0*/  LOP3.LUT R50, R3, R2, R50, 0xfe, !PT ;  /* 0x0000000203327212 */ /* 0x000fe400078efe32 */
.L_x_8881:
[----:B------:R-:W-:Y:S05]  /*1e00*/  BSYNC B0 ;  /* 0x0000000000007941 */ /* 0x000fea0003800000 */
.L_x_8880:
[----:B------:R-:W0:Y:S01]  /*1e10*/  F2I.S64.TRUNC R50, R50 ;  /* 0x0000003200327311 */ /* 0x000e22000020d900 */
[----:B------:R-:W-:Y:S05]  /*1e20*/  BRA `(.L_x_8865) ;  /* 0x0000046000007947 */ /* 0x000fea0003800000 */
.L_x_8878:
        /* <DEDUP_REMOVED lines=21> */
.L_x_8887:
[----:B------:R-:W-:Y:S05]  /*1f80*/  BSYNC B1 ;  /* 0x0000000000017941 */ /* 0x000fea0003800000 */
.L_x_8886:
[----:B------:R-:W-:Y:S01]  /*1f90*/  IMAD.SHL.U32 R2, R2, 0x200000, RZ ;  /* 0x0020000002027824 */ /* 0x000fe200078e00ff */
[----:B------:R-:W-:-:S04]  /*1fa0*/  LEA R3, R0, 0x37800000, 0x17 ;  /* 0x3780000000037811 */ /* 0x000fc800078eb8ff */
[----:B------:R-:W-:Y:S02]  /*1fb0*/  LOP3.LUT R50, R3, R2, R50, 0xfe, !PT ;  /* 0x0000000203327212 */ /* 0x000fe400078efe32 */
.L_x_8885:
[----:B------:R-:W-:Y:S05]  /*1fc0*/  BSYNC B0 ;  /* 0x0000000000007941 */ /* 0x000fea0003800000 */
.L_x_8884:
[----:B------:R-:W0:Y:S01]  /*1fd0*/  F2I.S64.TRUNC R50, R50 ;  /* 0x0000003200327311 */ /* 0x000e22000020d900 */
[----:B------:R-:W-:Y:S05]  /*1fe0*/  BRA `(.L_x_8865) ;  /* 0x000002a000007947 */ /* 0x000fea0003800000 */
.L_x_8877:
        /* <DEDUP_REMOVED lines=14> */
.L_x_8891:
[----:B------:R-:W-:Y:S05]  /*20d0*/  BSYNC B0 ;  /* 0x0000000000007941 */ /* 0x000fea0003800000 */
.L_x_8890:
[----:B------:R-:W0:Y:S01]  /*20e0*/  F2I.S64.TRUNC R50, R50 ;  /* 0x0000003200327311 */ /* 0x000e22000020d900 */
[----:B------:R-:W-:Y:S05]  /*20f0*/  BRA `(.L_x_8865) ;  /* 0x0000019000007947 */ /* 0x000fea0003800000 */
.L_x_8864:
        /* <DEDUP_REMOVED lines=21> */
.L_x_8889:
[----:B------:R0:W5:Y:S01]  /*2250*/  LDG.E.64 R50, [R2.64] ;  /* 0x0000002402327981 */ /* 0x000162000c1e1b00 */
[----:B------:R-:W-:Y:S05]  /*2260*/  BRA `(.L_x_8865) ;  /* 0x0000002000007947 */ /* 0x000fea0003800000 */
.L_x_8888:
[----:B------:R0:W5:Y:S01]  /*2270*/  LDG.E R50, [R2.64] ;  /* 0x0000002402327981 */ /* 0x000162000c1e1900 */
[----:B------:R-:W-:-:S03]  /*2280*/  IMAD.MOV.U32 R51, RZ, RZ, RZ ;  /* 0x000000ffff337224 */ /* 0x000fc600078e00ff */
.L_x_8865:
        /* <DEDUP_REMOVED lines=17> */
.L_x_8895:
[----:B------:R0:W5:Y:S01]  /*23a0*/  LDG.E.U8 R26, [R2.64] ;  /* 0x00000024021a7981 */ /* 0x000162000c1e1100 */
[----:B------:R-:W-:Y:S01]  /*23b0*/  IMAD.MOV.U32 R27, RZ, RZ, RZ ;  /* 0x000000ffff1b7224 */ /* 0x000fe200078e00ff */
[----:B------:R-:W-:Y:S05]  /*23c0*/  BRA `(.L_x_8897) ;  /* 0x00000d5000007947 */ /* 0x000fea0003800000 */
.L_x_8894:
        /* <DEDUP_REMOVED lines=8> */
.L_x_8899:
[----:B------:R-:W3:Y:S02]  /*2450*/  LDG.E R26, [R2.64] ;  /* 0x00000024021a7981 */ /* 0x000ee4000c1e1900 */
[----:B---3--:R-:W-:Y:S01]  /*2460*/  SHF.R.S32.HI R27, RZ, 0x1f, R26 ;  /* 0x0000001fff1b7819 */ /* 0x008fe2000001141a */
[----:B------:R-:W-:Y:S05]  /*2470*/  BRA `(.L_x_8897) ;  /* 0x00000ca000007947 */ /* 0x000fea0003800000 */
.L_x_8898:
[----:B------:R-:W3:Y:S02]  /*2480*/  LDG.E.S16 R26, [R2.64] ;  /* 0x00000024021a7981 */ /* 0x000ee4000c1e1700 */
[----:B---3--:R-:W-:Y:S01]  /*2490*/  SHF.R.S32.HI R27, RZ, 0x1f, R26 ;  /* 0x0000001fff1b7819 */ /* 0x008fe2000001141a */
[----:B------:R-:W-:Y:S05]  /*24a0*/  BRA `(.L_x_8897) ;  /* 0x00000c7000007947 */ /* 0x000fea0003800000 */
.L_x_8893:
        /* <DEDUP_REMOVED lines=9> */
.L_x_8901:
[----:B------:R-:W3:Y:S02]  /*2540*/  LDG.E.U16 R2, [R2.64] ;  /* 0x0000002402027981 */ /* 0x000ee4000c1e1500 */
[----:B---3--:R-:W-:-:S06]  /*2550*/  HADD2.F32 R26, -RZ, R2.H0_H0 ;  /* 0x20000002ff1a7230 */ /* 0x008fcc0000004100 */
[----:B------:R-:W0:Y:S01]  /*2560*/  F2I.S64.TRUNC R26, R26 ;  /* 0x0000001a001a7311 */ /* 0x000e22000020d900 */
[----:B------:R-:W-:Y:S05]  /*2570*/  BRA `(.L_x_8897) ;  /* 0x00000ba000007947 */ /* 0x000fea0003800000 */
.L_x_8900:
        /* <DEDUP_REMOVED lines=9> */
.L_x_8903:
[----:B------:R-:W3:Y:S02]  /*2610*/  LDG.E.U16 R2, [R2.64] ;  /* 0x0000002402027981 */ /* 0x000ee4000c1e1500 */
[----:B---3--:R-:W-:-:S06]  /*2620*/  HADD2.F32 R26, -RZ, R2.H0_H0 ;  /* 0x20000002ff1a7230 */ /* 0x008fcc0000004100 */
[----:B------:R-:W0:Y:S01]  /*2630*/  F2I.S64.TRUNC R26, R26 ;  /* 0x0000001a001a7311 */ /* 0x000e22000020d900 */
[----:B------:R-:W-:Y:S05]  /*2640*/  BRA `(.L_x_8897) ;  /* 0x00000ad000007947 */ /* 0x000fea0003800000 */
.L_x_8902:
[----:B------:R-:W3:Y:S02]  /*2650*/  LDG.E.64 R2, [R2.64] ;  /* 0x0000002402027981 */ /* 0x000ee4000c1e1b00 */
[----:B---3--:R0:W3:Y:S01]  /*2660*/  F2I.S64.F64.TRUNC R26, R2 ;  /* 0x00000002001a7311 */ /* 0x0080e2000030d900 */
[----:B------:R-:W-:Y:S05]  /*2670*/  BRA `(.L_x_8897) ;  /* 0x00000aa000007947 */ /* 0x000fea0003800000 */
.L_x_8892:
        /* <DEDUP_REMOVED lines=13> */
.L_x_8906:
[----:B------:R-:W3:Y:S02]  /*2750*/  LDG.E.64 R2, [R2.64] ;  /* 0x0000002402027981 */ /* 0x000ee4000c1e1b00 */
[----:B---3--:R0:W3:Y:S01]  /*2760*/  F2I.S64.F64.TRUNC R26, R2 ;  /* 0x00000002001a7311 */ /* 0x0080e2000030d900 */
[----:B------:R-:W-:Y:S05]  /*2770*/  BRA `(.L_x_8897) ;  /* 0x000009a000007947 */ /* 0x000fea0003800000 */
.L_x_8905:
        /* <DEDUP_REMOVED lines=27> */
.L_x_8908:
        /* <DEDUP_REMOVED lines=14> */
.L_x_8907:
[----:B------:R-:W3:Y:S02]  /*2a10*/  LDG.E.U16 R26, [R2.64] ;  /* 0x00000024021a7981 */ /* 0x000ee4000c1e1500 */
[----:B---3--:R-:W-:-:S06]  /*2a20*/  PRMT R26, RZ, 0x5410, R26 ;  /* 0x00005410ff1a7816 */ /* 0x008fcc000000001a */
[----:B------:R-:W0:Y:S01]  /*2a30*/  F2I.S64.TRUNC R26, R26 ;  /* 0x0000001a001a7311 */ /* 0x000e22000020d900 */
[----:B------:R-:W-:Y:S05]  /*2a40*/  BRA `(.L_x_8897) ;  /* 0x000006d000007947 */ /* 0x000fea0003800000 */
.L_x_8904:
        /* <DEDUP_REMOVED lines=11> */
.L_x_8911:
        /* <DEDUP_REMOVED lines=21> */
.L_x_8915:
[----:B------:R-:W-:Y:S05]  /*2c50*/  BSYNC B1 ;  /* 0x0000000000017941 */ /* 0x000fea0003800000 */
.L_x_8914:
[----:B------:R-:W-:Y:S01]  /*2c60*/  IMAD.SHL.U32 R2, R2, 0x100000, RZ ;  /* 0x0010000002027824 */ /* 0x000fe200078e00ff */
[----:B------:R-:W-:-:S04]  /*2c70*/  LEA R3, R0, 0x3b800000, 0x17 ;  /* 0x3b80000000037811 */ /* 0x000fc800078eb8ff */
[----:B------:R-:W-:Y:S02]  /*2c80*/  LOP3.LUT R26, R3, R2, R26, 0xfe, !PT ;  /* 0x00000002031a7212 */ /* 0x000fe400078efe1a */
.L_x_8913:
[----:B------:R-:W-:Y:S05]  /*2c90*/  BSYNC B0 ;  /* 0x0000000000007941 */ /* 0x000fea0003800000 */
.L_x_8912:
[----:B------:R-:W0:Y:S01]  /*2ca0*/  F2I.S64.TRUNC R26, R26 ;  /* 0x0000001a001a7311 */ /* 0x000e22000020d900 */
[----:B------:R-:W-:Y:S05]  /*2cb0*/  BRA `(.L_x_8897) ;  /* 0x0000046000007947 */ /* 0x000fea0003800000 */
.L_x_8910:
        /* <DEDUP_REMOVED lines=21> */
.L_x_8919:
[----:B------:R-:W-:Y:S05]  /*2e10*/  BSYNC B1 ;  /* 0x0000000000017941 */ /* 0x000fea0003800000 */
.L_x_8918:
[----:B------:R-:W-:Y:S01]  /*2e20*/  IMAD.SHL.U32 R2, R2, 0x200000, RZ ;  /* 0x0020000002027824 */ /* 0x000fe200078e00ff */
[----:B------:R-:W-:-:S04]  /*2e30*/  LEA R3, R0, 0x37800000, 0x17 ;  /* 0x3780000000037811 */ /* 0x000fc800078eb8ff */
[----:B------:R-:W-:Y:S02]  /*2e40*/  LOP3.LUT R26, R3, R2, R26, 0xfe, !PT ;  /* 0x00000002031a7212 */ /* 0x000fe400078efe1a */
.L_x_8917:
[----:B------:R-:W-:Y:S05]  /*2e50*/  BSYNC B0 ;  /* 0x0000000000007941 */ /* 0x000fea0003800000 */
.L_x_8916:
[----:B------:R-:W0:Y:S01]  /*2e60*/  F2I.S64.TRUNC R26, R26 ;  /* 0x0000001a001a7311 */ /* 0x000e22000020d900 */
[----:B------:R-:W-:Y:S05]  /*2e70*/  BRA `(.L_x_8897) ;  /* 0x000002a000007947 */ /* 0x000fea0003800000 */
.L_x_8909:
        /* <DEDUP_REMOVED lines=14> */
.L_x_8923:
[----:B------:R-:W-:Y:S05]  /*2f60*/  BSYNC B0 ;  /* 0x0000000000007941 */ /* 0x000fea0003800000 */
.L_x_8922:
[----:B------:R-:W0:Y:S01]  /*2f70*/  F2I.S64.TRUNC R26, R26 ;  /* 0x0000001a001a7311 */ /* 0x000e22000020d900 */
[----:B------:R-:W-:Y:S05]  /*2f80*/  BRA `(.L_x_8897) ;  /* 0x0000019000007947 */ /* 0x000fea0003800000 */
.L_x_8896:
        /* <DEDUP_REMOVED lines=21> */
.L_x_8921:
[----:B------:R0:W5:Y:S01]  /*30e0*/  LDG.E.64 R26, [R2.64] ;  /* 0x00000024021a7981 */ /* 0x000162000c1e1b00 */
[----:B------:R-:W-:Y:S05]  /*30f0*/  BRA `(.L_x_8897) ;  /* 0x0000002000007947 */ /* 0x000fea0003800000 */
.L_x_8920:
[----:B------:R0:W5:Y:S01]  /*3100*/  LDG.E R26, [R2.64] ;  /* 0x00000024021a7981 */ /* 0x000162000c1e1900 */
[----:B------:R-:W-:-:S03]  /*3110*/  IMAD.MOV.U32 R27, RZ, RZ, RZ ;  /* 0x000000ffff1b7224 */ /* 0x000fc600078e00ff */
.L_x_8897:
        /* <DEDUP_REMOVED lines=17> */
.L_x_8927:
[----:B------:R0:W5:Y:S01]  /*3230*/  LDG.E.U8 R24, [R2.64] ;  /* 0x0000002402187981 */ /* 0x000162000c1e1100 */
[----:B------:R-:W-:Y:S01]  /*3240*/  IMAD.MOV.U32 R25, RZ, RZ, RZ ;  /* 0x000000ffff197224 */ /* 0x000fe200078e00ff */
[----:B------:R-:W-:Y:S05]  /*3250*/  BRA `(.L_x_8929) ;  /* 0x00000d5000007947 */ /* 0x000fea0003800000 */
.L_x_8926:
        /* <DEDUP_REMOVED lines=8> */
.L_x_8931:
[----:B------:R-:W4:Y:S02]  /*32e0*/  LDG.E R24, [R2.64] ;  /* 0x0000002402187981 */ /* 0x000f24000c1e1900 */
[----:B----4-:R-:W-:Y:S01]  /*32f0*/  SHF.R.S32.HI R25, RZ, 0x1f, R24 ;  /* 0x0000001fff197819 */ /* 0x010fe20000011418 */
[----:B------:R-:W-:Y:S05]  /*3300*/  BRA `(.L_x_8929) ;  /* 0x00000ca000007947 */ /* 0x000fea0003800000 */
.L_x_8930:
[----:B------:R-:W4:Y:S02]  /*3310*/  LDG.E.S16 R24, [R2.64] ;  /* 0x0000002402187981 */ /* 0x000f24000c1e1700 */
[----:B----4-:R-:W-:Y:S01]  /*3320*/  SHF.R.S32.HI R25, RZ, 0x1f, R24 ;  /* 0x0000001fff197819 */ /* 0x010fe20000011418 */
[----:B------:R-:W-:Y:S05]  /*3330*/  BRA `(.L_x_8929) ;  /* 0x00000c7000007947 */ /* 0x000fea0003800000 */
.L_x_8925:
        /* <DEDUP_REMOVED lines=9> */
.L_x_8933:
[----:B------:R-:W4:Y:S02]  /*33d0*/  LDG.E.U16 R2, [R2.64] ;  /* 0x0000002402027981 */ /* 0x000f24000c1e1500 */
[----:B----4-:R-:W-:-:S06]  /*33e0*/  HADD2.F32 R24, -RZ, R2.H0_H0 ;  /* 0x20000002ff187230 */ /* 0x010fcc0000004100 */
[----:B------:R-:W0:Y:S01]  /*33f0*/  F2I.S64.TRUNC R24, R24 ;  /* 0x0000001800187311 */ /* 0x000e22000020d900 */
[----:B------:R-:W-:Y:S05]  /*3400*/  BRA `(.L_x_8929) ;  /* 0x00000ba000007947 */ /* 0x000fea0003800000 */
.L_x_8932:
        /* <DEDUP_REMOVED lines=9> */
.L_x_8935:
[----:B------:R-:W4:Y:S02]  /*34a0*/  LDG.E.U16 R2, [R2.64] ;  /* 0x0000002402027981 */ /* 0x000f24000c1e1500 */
[----:B----4-:R-:W-:-:S06]  /*34b0*/  HADD2.F32 R24, -RZ, R2.H0_H0 ;  /* 0x20000002ff187230 */ /* 0x010fcc0000004100 */
[----:B------:R-:W0:Y:S01]  /*34c0*/  F2I.S64.TRUNC R24, R24 ;  /* 0x0000001800187311 */ /* 0x000e22000020d900 */
[----:B------:R-:W-:Y:S05]  /*34d0*/  BRA `(.L_x_8929) ;  /* 0x00000ad000007947 */ /* 0x000fea0003800000 */
.L_x_8934:
[----:B------:R-:W4:Y:S02]  /*34e0*/  LDG.E.64 R2, [R2.64] ;  /* 0x0000002402027981 */ /* 0x000f24000c1e1b00 */
[----:B----4-:R0:W4:Y:S01]  /*34f0*/  F2I.S64.F64.TRUNC R24, R2 ;  /* 0x0000000200187311 */ /* 0x010122000030d900 */
[----:B------:R-:W-:Y:S05]  /*3500*/  BRA `(.L_x_8929) ;  /* 0x00000aa000007947 */ /* 0x000fea0003800000 */
.L_x_8924:
        /* <DEDUP_REMOVED lines=13> */
.L_x_8938:
[----:B------:R-:W4:Y:S02]  /*35e0*/  LDG.E.64 R2, [R2.64] ;  /* 0x0000002402027981 */ /* 0x000f24000c1e1b00 */
[----:B----4-:R0:W4:Y:S01]  /*35f0*/  F2I.S64.F64.TRUNC R24, R2 ;  /* 0x0000000200187311 */ /* 0x010122000030d900 */
[----:B------:R-:W-:Y:S05]  /*3600*/  BRA `(.L_x_8929) ;  /* 0x000009a000007947 */ /* 0x000fea0003800000 */
.L_x_8937:
        /* <DEDUP_REMOVED lines=27> */
.L_x_8940:
        /* <DEDUP_REMOVED lines=14> */
.L_x_8939:
[----:B------:R-:W4:Y:S02]  /*38a0*/  LDG.E.U16 R24, [R2.64] ;  /* 0x0000002402187981 */ /* 0x000f24000c1e1500 */
[----:B----4-:R-:W-:-:S06]  /*38b0*/  PRMT R24, RZ, 0x5410, R24 ;  /* 0x00005410ff187816 */ /* 0x010fcc0000000018 */
[----:B------:R-:W0:Y:S01]  /*38c0*/  F2I.S64.TRUNC R24, R24 ;  /* 0x0000001800187311 */ /* 0x000e22000020d900 */
[----:B------:R-:W-:Y:S05]  /*38d0*/  BRA `(.L_x_8929) ;  /* 0x000006d000007947 */ /* 0x000fea0003800000 */
.L_x_8936:
        /* <DEDUP_REMOVED lines=11> */
.L_x_8943:
        /* <DEDUP_REMOVED lines=21> */
.L_x_8947:
[----:B------:R-:W-:Y:S05]  /*3ae0*/  BSYNC B1 ;  /* 0x0000000000017941 */ /* 0x000fea0003800000 */
.L_x_8946:
[----:B------:R-:W-:Y:S01]  /*3af0*/  IMAD.SHL.U32 R2, R2, 0x100000, RZ ;  /* 0x0010000002027824 */ /* 0x000fe200078e00ff */
[----:B------:R-:W-:-:S04]  /*3b00*/  LEA R3, R0, 0x3b800000, 0x17 ;  /* 0x3b80000000037811 */ /* 0x000fc800078eb8ff */
[----:B------:R-:W-:Y:S02]  /*3b10*/  LOP3.LUT R24, R3, R2, R24, 0xfe, !PT ;  /* 0x0000000203187212 */ /* 0x000fe400078efe18 */
.L_x_8945:
[----:B------:R-:W-:Y:S05]  /*3b20*/  BSYNC B0 ;  /* 0x0000000000007941 */ /* 0x000fea0003800000 */
.L_x_8944:
[----:B------:R-:W0:Y:S01]  /*3b30*/  F2I.S64.TRUNC R24, R24 ;  /* 0x0000001800187311 */ /* 0x000e22000020d900 */
[----:B------:R-:W-:Y:S05]  /*3b40*/  BRA `(.L_x_8929) ;  /* 0x0000046000007947 */ /* 0x000fea0003800000 */
.L_x_8942:
        /* <DEDUP_REMOVED lines=21> */
.L_x_8951:
[----:B------:R-:W-:Y:S05]  /*3ca0*/  BSYNC B1 ;  /* 0x0000000000017941 */ /* 0x000fea0003800000 */
.L_x_8950:
[----:B------:R-:W-:Y:S01]  /*3cb0*/  IMAD.SHL.U32 R2, R2, 0x200000, RZ ;  /* 0x0020000002027824 */ /* 0x000fe200078e00ff */
[----:B------:R-:W-:-:S04]  /*3cc0*/  LEA R3, R0, 0x37800000, 0x17 ;  /* 0x3780000000037811 */ /* 0x000fc800078eb8ff */
[----:B------:R-:W-:Y:S02]  /*3cd0*/  LOP3.LUT R24, R3, R2, R24, 0xfe, !PT ;  /* 0x0000000203187212 */ /* 0x000fe400078efe18 */
.L_x_8949:
[----:B------:R-:W-:Y:S05]  /*3ce0*/  BSYNC B0 ;  /* 0x0000000000007941 */ /* 0x000fea0003800000 */
.L_x_8948:
[----:B------:R-:W0:Y:S01]  /*3cf0*/  F2I.S64.TRUNC R24, R24 ;  /* 0x0000001800187311 */ /* 0x000e22000020d900 */
[----:B------:R-:W-:Y:S05]  /*3d00*/  BRA `(.L_x_8929) ;  /* 0x000002a000007947 */ /* 0x000fea0003800000 */
.L_x_8941:
        /* <DEDUP_REMOVED lines=14> */
.L_x_8955:
[----:B------:R-:W-:Y:S05]  /*3df0*/  BSYNC B0 ;  /* 0x0000000000007941 */ /* 0x000fea0003800000 */
.L_x_8954:
[----:B------:R-:W0:Y:S01]  /*3e00*/  F2I.S64.TRUNC R24, R24 ;  /* 0x0000001800187311 */ /* 0x000e22000020d900 */
[----:B------:R-:W-:Y:S05]  /*3e10*/  BRA `(.L_x_8929) ;  /* 0x0000019000007947 */ /* 0x000fea0003800000 */
.L_x_8928:
        /* <DEDUP_REMOVED lines=21> */
.L_x_8953:
[----:B------:R0:W5:Y:S01]  /*3f70*/  LDG.E.64 R24, [R2.64] ;  /* 0x0000002402187981 */ /* 0x000162000c1e1b00 */
[----:B------:R-:W-:Y:S05]  /*3f80*/  BRA `(.L_x_8929) ;  /* 0x0000002000007947 */ /* 0x000fea0003800000 */
.L_x_8952:
[----:B------:R0:W5:Y:S01]  /*3f90*/  LDG.E R24, [R2.64] ;  /* 0x0000002402187981 */ /* 0x000162000c1e1900 */
[----:B------:R-:W-:-:S03]  /*3fa0*/  IMAD.MOV.U32 R25, RZ, RZ, RZ ;  /* 0x000000ffff197224 */ /* 0x000fc600078e00ff */
.L_x_8929:
        /* <DEDUP_REMOVED lines=17> */
.L_x_8959:
[----:B------:R0:W5:Y:S01]  /*40c0*/  LDG.E.U8 R44, [R2.64] ;  /* 0x00000024022c7981 */ /* 0x000162000c1e1100 */
[----:B------:R-:W-:Y:S01]  /*40d0*/  IMAD.MOV.U32 R45, RZ, RZ, RZ ;  /* 0x000000ffff2d7224 */ /* 0x000fe200078e00ff */
[----:B------:R-:W-:Y:S05]  /*40e0*/  BRA `(.L_x_8961) ;  /* 0x00000d5000007947 */ /* 0x000fea0003800000 */
.L_x_8958:
        /* <DEDUP_REMOVED lines=8> */
.L_x_8963:
[----:B----4-:R-:W4:Y:S02]  /*4170*/  LDG.E R44, [R2.64] ;  /* 0x00000024022c7981 */ /* 0x010f24000c1e1900 */
[----:B----4-:R-:W-:Y:S01]  /*4180*/  SHF.R.S32.HI R45, RZ, 0x1f, R44 ;  /* 0x0000001fff2d7819 */ /* 0x010fe2000001142c */
[----:B------:R-:W-:Y:S05]  /*4190*/  BRA `(.L_x_8961) ;  /* 0x00000ca000007947 */ /* 0x000fea0003800000 */
.L_x_8962:
[----:B----4-:R-:W4:Y:S02]  /*41a0*/  LDG.E.S16 R44, [R2.64] ;  /* 0x00000024022c7981 */ /* 0x010f24000c1e1700 */
[----:B----4-:R-:W-:Y:S01]  /*41b0*/  SHF.R.S32.HI R45, RZ, 0x1f, R44 ;  /* 0x0000001fff2d7819 */ /* 0x010fe2000001142c */
[----:B------:R-:W-:Y:S05]  /*41c0*/  BRA `(.L_x_8961) ;  /* 0x00000c7000007947 */ /* 0x000fea0003800000 */
.L_x_8957:
        /* <DEDUP_REMOVED lines=9> */
.L_x_8965:
[----:B----4-:R-:W4:Y:S02]  /*4260*/  LDG.E.U16 R2, [R2.64] ;  /* 0x0000002402027981 */ /* 0x010f24000c1e1500 */
[----:B----4-:R-:W-:-:S06]  /*4270*/  HADD2.F32 R44, -RZ, R2.H0_H0 ;  /* 0x20000002ff2c7230 */ /* 0x010fcc0000004100 */
[----:B------:R-:W0:Y:S01]  /*4280*/  F2I.S64.TRUNC R44, R44 ;  /* 0x0000002c002c7311 */ /* 0x000e22000020d900 */
[----:B------:R-:W-:Y:S05]  /*4290*/  BRA `(.L_x_8961) ;  /* 0x00000ba000007947 */ /* 0x000fea0003800000 */
.L_x_8964:
        /* <DEDUP_REMOVED lines=9> */
.L_x_8967:
[----:B----4-:R-:W4:Y:S02]  /*4330*/  LDG.E.U16 R2, [R2.64] ;  /* 0x0000002402027981 */ /* 0x010f24000c1e1500 */
[----:B----4-:R-:W-:-:S06]  /*4340*/  HADD2.F32 R44, -RZ, R2.H0_H0 ;  /* 0x20000002ff2c7230 */ /* 0x010fcc0000004100 */
[----:B------:R-:W0:Y:S01]  /*4350*/  F2I.S64.TRUNC R44, R44 ;  /* 0x0000002c002c7311 */ /* 0x000e22000020d900 */
[----:B------:R-:W-:Y:S05]  /*4360*/  BRA `(.L_x_8961) ;  /* 0x00000ad000007947 */ /* 0x000fea0003800000 */
.L_x_8966:
[----:B----4-:R-:W4:Y:S02]  /*4370*/  LDG.E.64 R2, [R2.64] ;  /* 0x0000002402027981 */ /* 0x010f24000c1e1b00 */
[----:B----4-:R0:W4:Y:S01]  /*4380*/  F2I.S64.F64.TRUNC R44, R2 ;  /* 0x00000002002c7311 */ /* 0x010122000030d900 */
[----:B------:R-:W-:Y:S05]  /*4390*/  BRA `(.L_x_8961) ;  /* 0x00000aa000007947 */ /* 0x000fea0003800000 */
.L_x_8956:
        /* <DEDUP_REMOVED lines=13> */
.L_x_8970:
[----:B----4-:R-:W4:Y:S02]  /*4470*/  LDG.E.64 R2, [R2.64] ;  /* 0x0000002402027981 */ /* 0x010f24000c1e1b00 */
[----:B----4-:R0:W4:Y:S01]  /*4480*/  F2I.S64.F64.TRUNC R44, R2 ;  /* 0x00000002002c7311 */ /* 0x010122000030d900 */
[----:B------:R-:W-:Y:S05]  /*4490*/  BRA `(.L_x_8961) ;  /* 0x000009a000007947 */ /* 0x000fea0003800000 */
.L_x_8969:
        /* <DEDUP_REMOVED lines=27> */
.L_x_8972:
        /* <DEDUP_REMOVED lines=14> */
.L_x_8971:
[----:B----4-:R-:W4:Y:S02]  /*4730*/  LDG.E.U16 R44, [R2.64] ;  /* 0x00000024022c7981 */ /* 0x010f24000c1e1500 */
[----:B----4-:R-:W-:-:S06]  /*4740*/  PRMT R44, RZ, 0x5410, R44 ;  /* 0x00005410ff2c7816 */ /* 0x010fcc000000002c */
[----:B------:R-:W0:Y:S01]  /*4750*/  F2I.S64.TRUNC R44, R44 ;  /* 0x0000002c002c7311 */ /* 0x000e22000020d900 */
[----:B------:R-:W-:Y:S05]  /*4760*/  BRA `(.L_x_8961) ;  /* 0x000006d000007947 */ /* 0x000fea0003800000 */
.L_x_8968:
        /* <DEDUP_REMOVED lines=11> */
.L_x_8975:
        /* <DEDUP_REMOVED lines=21> */
.L_x_8979:
[----:B------:R-:W-:Y:S05]  /*4970*/  BSYNC B1 ;  /* 0x0000000000017941 */ /* 0x000fea0003800000 */
.L_x_8978:
[----:B------:R-:W-:Y:S01]  /*4980*/  IMAD.SHL.U32 R2, R2, 0x100000, RZ ;  /* 0x0010000002027824 */ /* 0x000fe200078e00ff */
[----:B------:R-:W-:-:S04]  /*4990*/  LEA R3, R0, 0x3b800000, 0x17 ;  /* 0x3b80000000037811 */ /* 0x000fc800078eb8ff */
[----:B------:R-:W-:Y:S02]  /*49a0*/  LOP3.LUT R44, R3, R2, R44, 0xfe, !PT ;  /* 0x00000002032c7212 */ /* 0x000fe400078efe2c */
.L_x_8977:
[----:B------:R-:W-:Y:S05]  /*49b0*/  BSYNC B0 ;  /* 0x0000000000007941 */ /* 0x000fea0003800000 */
.L_x_8976:
[----:B------:R-:W0:Y:S01]  /*49c0*/  F2I.S64.TRUNC R44, R44 ;  /* 0x0000002c002c7311 */ /* 0x000e22000020d900 */
[----:B------:R-:W-:Y:S05]  /*49d0*/  BRA `(.L_x_8961) ;  /* 0x0000046000007947 */ /* 0x000fea0003800000 */
.L_x_8974:
        /* <DEDUP_REMOVED lines=21> */
.L_x_8983:
[----:B------:R-:W-:Y:S05]  /*4b30*/  BSYNC B1 ;  /* 0x0000000000017941 */ /* 0x000fea0003800000 */
.L_x_8982:
[----:B------:R-:W-:Y:S01]  /*4b40*/  IMAD.SHL.U32 R2, R2, 0x200000, RZ ;  /* 0x0020000002027824 */ /* 0x000fe200078e00ff */
[----:B------:R-:W-:-:S04]  /*4b50*/  LEA R3, R0, 0x37800000, 0x17 ;  /* 0x3780000000037811 */ /* 0x000fc800078eb8ff */
[----:B------:R-:W-:Y:S02]  /*4b60*/  LOP3.LUT R44, R3, R2, R44, 0xfe, !PT ;  /* 0x00000002032c7212 */ /* 0x000fe400078efe2c */
.L_x_8981:
[----:B------:R-:W-:Y:S05]  /*4b70*/  BSYNC B0 ;  /* 0x0000000000007941 */ /* 0x000fea0003800000 */
.L_x_8980:
[----:B------:R-:W0:Y:S01]  /*4b80*/  F2I.S64.TRUNC R44, R44 ;  /* 0x0000002c002c7311 */ /* 0x000e22000020d900 */
[----:B------:R-:W-:Y:S05]  /*4b90*/  BRA `(.L_x_8961) ;  /* 0x000002a000007947 */ /* 0x000fea0003800000 */
.L_x_8973:
        /* <DEDUP_REMOVED lines=14> */
.L_x_8987:
[----:B------:R-:W-:Y:S05]  /*4c80*/  BSYNC B0 ;  /* 0x0000000000007941 */ /* 0x000fea0003800000 */
.L_x_8986:
[----:B------:R-:W0:Y:S01]  /*4c90*/  F2I.S64.TRUNC R44, R44 ;  /* 0x0000002c002c7311 */ /* 0x000e22000020d900 */
[----:B------:R-:W-:Y:S05]  /*4ca0*/  BRA `(.L_x_8961) ;  /* 0x0000019000007947 */ /* 0x000fea0003800000 */
.L_x_8960:
        /* <DEDUP_REMOVED lines=21> */
.L_x_8985:
[----:B------:R0:W5:Y:S01]  /*4e00*/  LDG.E.64 R44, [R2.64] ;  /* 0x00000024022c7981 */ /* 0x000162000c1e1b00 */
[----:B------:R-:W-:Y:S05]  /*4e10*/  BRA `(.L_x_8961) ;  /* 0x0000002000007947 */ /* 0x000fea0003800000 */
.L_x_8984:
[----:B------:R0:W5:Y:S01]  /*4e20*/  LDG.E R44, [R2.64] ;  /* 0x00000024022c7981 */ /* 0x000162000c1e1900 */
[----:B------:R-:W-:-:S03]  /*4e30*/  IMAD.MOV.U32 R45, RZ, RZ, RZ ;  /* 0x000000ffff2d7224 */ /* 0x000fc600078e00ff */
.L_x_8961:
[----:B0-----:R-:W0:Y:S02]  /*4e40*/  S2R R2, SR_TID.X ;  /* 0x0000000000027919 */ /* 0x001e240000002100 */
[----:B0-----:R-:W-:Y:S02]  /*4e50*/  IADD3 R2, R2, 0x80, RZ ;  /* 0x0000008002027810 */ /* 0x001fe40007ffe0ff */
.L_x_8827:
[----:B-1234-:R-:W-:Y:S05]  /*4e60*/  BSYNC B6 ;  /* 0x0000000000067941 */ /* 0x01efea0003800000 */
.L_x_8826:
        /* <DEDUP_REMOVED lines=26> */
.L_x_8993:
[----:B------:R0:W5:Y:S01]  /*5010*/  LDG.E.U8 R56, [R4.64] ;  /* 0x0000002404387981 */ /* 0x000162000c1e1100 */
[----:B------:R-:W-:Y:S01]  /*5020*/  IMAD.MOV.U32 R57, RZ, RZ, RZ ;  /* 0x000000ffff397224 */ /* 0x000fe200078e00ff */
[----:B------:R-:W-:Y:S05]  /*5030*/  BRA `(.L_x_8995) ;  /* 0x00000d5000007947 */ /* 0x000fea0003800000 */
.L_x_8992:
        /* <DEDUP_REMOVED lines=8> */
.L_x_8997:
[----:B------:R-:W2:Y:S02]  /*50c0*/  LDG.E R56, [R4.64] ;  /* 0x0000002404387981 */ /* 0x000ea4000c1e1900 */
[----:B--2---:R-:W-:Y:S01]  /*50d0*/  SHF.R.S32.HI R57, RZ, 0x1f, R56 ;  /* 0x0000001fff397819 */ /* 0x004fe20000011438 */
[----:B------:R-:W-:Y:S05]  /*50e0*/  BRA `(.L_x_8995) ;  /* 0x00000ca000007947 */ /* 0x000fea0003800000 */
.L_x_8996:
[----:B------:R-:W2:Y:S02]  /*50f0*/  LDG.E.S16 R56, [R4.64] ;  /* 0x0000002404387981 */ /* 0x000ea4000c1e1700 */
[----:B--2---:R-:W-:Y:S01]  /*5100*/  SHF.R.S32.HI R57, RZ, 0x1f, R56 ;  /* 0x0000001fff397819 */ /* 0x004fe20000011438 */
[----:B------:R-:W-:Y:S05]  /*5110*/  BRA `(.L_x_8995) ;  /* 0x00000c7000007947 */ /* 0x000fea0003800000 */
.L_x_8991:
        /* <DEDUP_REMOVED lines=9> */
.L_x_8999:
[----:B------:R-:W2:Y:S02]  /*51b0*/  LDG.E.U16 R4, [R4.64] ;  /* 0x0000002404047981 */ /* 0x000ea4000c1e1500 */
[----:B--2---:R-:W-:-:S06]  /*51c0*/  HADD2.F32 R56, -RZ, R4.H0_H0 ;  /* 0x20000004ff387230 */ /* 0x004fcc0000004100 */
[----:B------:R-:W0:Y:S01]  /*51d0*/  F2I.S64.TRUNC R56, R56 ;  /* 0x0000003800387311 */ /* 0x000e22000020d900 */
[----:B------:R-:W-:Y:S05]  /*51e0*/  BRA `(.L_x_8995) ;  /* 0x00000ba000007947 */ /* 0x000fea0003800000 */
.L_x_8998:
        /* <DEDUP_REMOVED lines=9> */
.L_x_9001:
[----:B------:R-:W2:Y:S02]  /*5280*/  LDG.E.U16 R4, [R4.64] ;  /* 0x0000002404047981 */ /* 0x000ea4000c1e1500 */
[----:B--2---:R-:W-:-:S06]  /*5290*/  HADD2.F32 R56, -RZ, R4.H0_H0 ;  /* 0x20000004ff387230 */ /* 0x004fcc0000004100 */
[----:B------:R-:W0:Y:S01]  /*52a0*/  F2I.S64.TRUNC R56, R56 ;  /* 0x0000003800387311 */ /* 0x000e22000020d900 */
[----:B------:R-:W-:Y:S05]  /*52b0*/  BRA `(.L_x_8995) ;  /* 0x00000ad000007947 */ /* 0x000fea0003800000 */
.L_x_9000:
[----:B------:R-:W2:Y:S02]  /*52c0*/  LDG.E.64 R4, [R4.64] ;  /* 0x0000002404047981 */ /* 0x000ea4000c1e1b00 */
[----:B--2---:R0:W1:Y:S01]  /*52d0*/  F2I.S64.F64.TRUNC R56, R4 ;  /* 0x0000000400387311 */ /* 0x004062000030d900 */
[----:B------:R-:W-:Y:S05]  /*52e0*/  BRA `(.L_x_8995) ;  /* 0x00000aa000007947 */ /* 0x000fea0003800000 */
.L_x_8990:
        /* <DEDUP_REMOVED lines=13> */
.L_x_9004:
[----:B------:R-:W2:Y:S02]  /*53c0*/  LDG.E.64 R4, [R4.64] ;  /* 0x0000002404047981 */ /* 0x000ea4000c1e1b00 */
[----:B--2---:R0:W1:Y:S01]  /*53d0*/  F2I.S64.F64.TRUNC R56, R4 ;  /* 0x0000000400387311 */ /* 0x004062000030d900 */
[----:B------:R-:W-:Y:S05]  /*53e0*/  BRA `(.L_x_8995) ;  /* 0x000009a000007947 */ /* 0x000fea0003800000 */
.L_x_9003:
        /* <DEDUP_REMOVED lines=27> */
.L_x_9006:
        /* <DEDUP_REMOVED lines=14> */
.L_x_9005:
[----:B------:R-:W2:Y:S02]  /*5680*/  LDG.E.U16 R56, [R4.64] ;  /* 0x0000002404387981 */ /* 0x000ea4000c1e1500 */
[----:B--2---:R-:W-:-:S06]  /*5690*/  PRMT R56, RZ, 0x5410, R56 ;  /* 0x00005410ff387816 */ /* 0x004fcc0000000038 */
[----:B------:R-:W0:Y:S01]  /*56a0*/  F2I.S64.TRUNC R56, R56 ;  /* 0x0000003800387311 */ /* 0x000e22000020d900 */
[----:B------:R-:W-:Y:S05]  /*56b0*/  BRA `(.L_x_8995) ;  /* 0x000006d000007947 */ /* 0x000fea0003800000 */
.L_x_9002:
        /* <DEDUP_REMOVED lines=11> */
.L_x_9009:
        /* <DEDUP_REMOVED lines=21> */
.L_x_9013:
[----:B------:R-:W-:Y:S05]  /*58c0*/  BSYNC B1 ;  /* 0x0000000000017941 */ /* 0x000fea0003800000 */
.L_x_9012:
[----:B------:R-:W-:Y:S01]  /*58d0*/  IMAD.SHL.U32 R3, R3, 0x100000, RZ ;  /* 0x0010000003037824 */ /* 0x000fe200078e00ff */
[----:B------:R-:W-:-:S04]  /*58e0*/  LEA R5, R0, 0x3b800000, 0x17 ;  /* 0x3b80000000057811 */ /* 0x000fc800078eb8ff */
[----:B------:R-:W-:Y:S02]  /*58f0*/  LOP3.LUT R56, R5, R3, R56, 0xfe, !PT ;  /* 0x0000000305387212 */ /* 0x000fe400078efe38 */
.L_x_9011:
[----:B------:R-:W-:Y:S05]  /*5900*/  BSYNC B0 ;  /* 0x0000000000007941 */ /* 0x000fea0003800000 */
.L_x_9010:
[----:B------:R-:W0:Y:S01]  /*5910*/  F2I.S64.TRUNC R56, R56 ;  /* 0x0000003800387311 */ /* 0x000e22000020d900 */
[----:B------:R-:W-:Y:S05]  /*5920*/  BRA `(.L_x_8995) ;  /* 0x0000046000007947 */ /* 0x000fea0003800000 */
.L_x_9008:
        /* <DEDUP_REMOVED lines=21> */
.L_x_9017:
[----:B------:R-:W-:Y:S05]  /*5a80*/  BSYNC B1 ;  /* 0x0000000000017941 */ /* 0x000fea0003800000 */
.L_x_9016:
[----:B------:R-:W-:Y:S01]  /*5a90*/  IMAD.SHL.U32 R3, R3, 0x200000, RZ ;  /* 0x0020000003037824 */ /* 0x000fe200078e00ff */
[----:B------:R-:W-:-:S04]  /*5aa0*/  LEA R5, R0, 0x37800000, 0x17 ;  /* 0x3780000000057811 */ /* 0x000fc800078eb8ff */
[----:B------:R-:W-:Y:S02]  /*5ab0*/  LOP3.LUT R56, R5, R3, R56, 0xfe, !PT ;  /* 0x0000000305387212 */ /* 0x000fe400078efe38 */
.L_x_9015:
[----:B------:R-:W-:Y:S05]  /*5ac0*/  BSYNC B0 ;  /* 0x0000000000007941 */ /* 0x000fea0003800000 */
.L_x_9014:
[----:B------:R-:W0:Y:S01]  /*5ad0*/  F2I.S64.TRUNC R56, R56 ;  /* 0x0000003800387311 */ /* 0x000e22000020d900 */
[----:B------:R-:W-:Y:S05]  /*5ae0*/  BRA `(.L_x_8995) ;  /* 0x000002a000007947 */ /* 0x000fea0003800000 */
.L_x_9007:
        /* <DEDUP_REMOVED lines=14> */
.L_x_9021:
[----:B------:R-:W-:Y:S05]  /*5bd0*/  BSYNC B0 ;  /* 0x0000000000007941 */ /* 0x000fea0003800000 */
.L_x_9020:
[----:B------:R-:W0:Y:S01]  /*5be0*/  F2I.S64.TRUNC R56, R56 ;  /* 0x0000003800387311 */ /* 0x000e22000020d900 */
[----:B------:R-:W-:Y:S05]  /*5bf0*/  BRA `(.L_x_8995) ;  /* 0x0000019000007947 */ /* 0x000fea0003800000 */
.L_x_8994:
        /* <DEDUP_REMOVED lines=21> */
.L_x_9019:
[----:B------:R0:W5:Y:S01]  /*5d50*/  LDG.E.64 R56, [R4.64] ;  /* 0x0000002404387981 */ /* 0x000162000c1e1b00 */
[----:B------:R-:W-:Y:S05]  /*5d60*/  BRA `(.L_x_8995) ;  /* 0x0000002000007947 */ /* 0x000fea0003800000 */
.L_x_9018:
[----:B------:R0:W5:Y:S01]  /*5d70*/  LDG.E R56, [R4.64] ;  /* 0x0000002404387981 */ /* 0x000162000c1e1900 */
[----:B------:R-:W-:-:S03]  /*5d80*/  IMAD.MOV.U32 R57, RZ, RZ, RZ ;  /* 0x000000ffff397224 */ /* 0x000fc600078e00ff */
.L_x_8995:
[----:B0-----:R-:W-:Y:S01]  /*5d90*/  PRMT R0, R60, 0x9910, RZ ;  /* 0x000099103c007816 */ /* 0x001fe200000000ff */
[----:B------:R-:W-:-:S03]  /*5da0*/  IMAD R4, R28, c[0x0][0x258], RZ ;  /* 0x000096001c047a24 */ /* 0x000fc600078e02ff */
        /* <DEDUP_REMOVED lines=15> */
.L_x_9025:
[----:B------:R0:W5:Y:S01]  /*5ea0*/  LDG.E.U8 R54, [R4.64] ;  /* 0x0000002404367981 */ /* 0x000162000c1e1100 */
[----:B------:R-:W-:Y:S01]  /*5eb0*/  IMAD.MOV.U32 R55, RZ, RZ, RZ ;  /* 0x000000ffff377224 */ /* 0x000fe200078e00ff */
[----:B------:R-:W-:Y:S05]  /*5ec0*/  BRA `(.L_x_9027) ;  /* 0x00000d5000007947 */ /* 0x000fea0003800000 */
.L_x_9024:
        /* <DEDUP_REMOVED lines=8> */
.L_x_9029:
[----:B------:R-:W2:Y:S02]  /*5f50*/  LDG.E R54, [R4.64] ;  /* 0x0000002404367981 */ /* 0x000ea4000c1e1900 */
[----:B--2---:R-:W-:Y:S01]  /*5f60*/  SHF.R.S32.HI R55, RZ, 0x1f, R54 ;  /* 0x0000001fff377819 */ /* 0x004fe20000011436 */
[----:B------:R-:W-:Y:S05]  /*5f70*/  BRA `(.L_x_9027) ;  /* 0x00000ca000007947 */ /* 0x000fea0003800000 */
.L_x_9028:
[----:B------:R-:W2:Y:S02]  /*5f80*/  LDG.E.S16 R54, [R4.64] ;  /* 0x0000002404367981 */ /* 0x000ea4000c1e1700 */
[----:B--2---:R-:W-:Y:S01]  /*5f90*/  SHF.R.S32.HI R55, RZ, 0x1f, R54 ;  /* 0x0000001fff377819 */ /* 0x004fe20000011436 */
[----:B------:R-:W-:Y:S05]  /*5fa0*/  BRA `(.L_x_9027) ;  /* 0x00000c7000007947 */ /* 0x000fea0003800000 */
.L_x_9023:
        /* <DEDUP_REMOVED lines=9> */
.L_x_9031:
[----:B------:R-:W2:Y:S02]  /*6040*/  LDG.E.U16 R4, [R4.64] ;  /* 0x0000002404047981 */ /* 0x000ea4000c1e1500 */
[----:B--2---:R-:W-:-:S06]  /*6050*/  HADD2.F32 R54, -RZ, R4.H0_H0 ;  /* 0x20000004ff367230 */ /* 0x004fcc0000004100 */
[----:B------:R-:W0:Y:S01]  /*6060*/  F2I.S64.TRUNC R54, R54 ;  /* 0x0000003600367311 */ /* 0x000e22000020d900 */
[----:B------:R-:W-:Y:S05]  /*6070*/  BRA `(.L_x_9027) ;  /* 0x00000ba000007947 */ /* 0x000fea0003800000 */
.L_x_9030:
        /* <DEDUP_REMOVED lines=9> */
.L_x_9033:
[----:B------:R-:W2:Y:S02]  /*6110*/  LDG.E.U16 R4, [R4.64] ;  /* 0x0000002404047981 */ /* 0x000ea4000c1e1500 */
[----:B--2---:R-:W-:-:S06]  /*6120*/  HADD2.F32 R54, -RZ, R4.H0_H0 ;  /* 0x20000004ff367230 */ /* 0x004fcc0000004100 */
[----:B------:R-:W0:Y:S01]  /*6130*/  F2I.S64.TRUNC R54, R54 ;  /* 0x0000003600367311 */ /* 0x000e22000020d900 */
[----:B------:R-:W-:Y:S05]  /*6140*/  BRA `(.L_x_9027) ;  /* 0x00000ad000007947 */ /* 0x000fea0003800000 */
.L_x_9032:
[----:B------:R-:W2:Y:S02]  /*6150*/  LDG.E.64 R4, [R4.64] ;  /* 0x0000002404047981 */ /* 0x000ea4000c1e1b00 */
[----:B--2---:R0:W2:Y:S01]  /*6160*/  F2I.S64.F64.TRUNC R54, R4 ;  /* 0x0000000400367311 */ /* 0x0040a2000030d900 */
[----:B------:R-:W-:Y:S05]  /*6170*/  BRA `(.L_x_9027) ;  /* 0x00000aa000007947 */ /* 0x000fea0003800000 */
.L_x_9022:
        /* <DEDUP_REMOVED lines=13> */
.L_x_9036:
[----:B------:R-:W2:Y:S02]  /*6250*/  LDG.E.64 R4, [R4.64] ;  /* 0x0000002404047981 */ /* 0x000ea4000c1e1b00 */
[----:B--2---:R0:W2:Y:S01]  /*6260*/  F2I.S64.F64.TRUNC R54, R4 ;  /* 0x0000000400367311 */ /* 0x0040a2000030d900 */
[----:B------:R-:W-:Y:S05]  /*6270*/  BRA `(.L_x_9027) ;  /* 0x000009a000007947 */ /* 0x000fea0003800000 */
.L_x_9035:
        /* <DEDUP_REMOVED lines=27> */
.L_x_9038:
        /* <DEDUP_REMOVED lines=14> */
.L_x_9037:
[----:B------:R-:W2:Y:S02]  /*6510*/  LDG.E.U16 R54, [R4.64] ;  /* 0x0000002404367981 */ /* 0x000ea4000c1e1500 */
[----:B--2---:R-:W-:-:S06]  /*6520*/  PRMT R54, RZ, 0x5410, R54 ;  /* 0x00005410ff367816 */ /* 0x004fcc0000000036 */
[----:B------:R-:W0:Y:S01]  /*6530*/  F2I.S64.TRUNC R54, R54 ;  /* 0x0000003600367311 */ /* 0x000e22000020d900 */
[----:B------:R-:W-:Y:S05]  /*6540*/  BRA `(.L_x_9027) ;  /* 0x000006d000007947 */ /* 0x000fea0003800000 */
.L_x_9034:
        /* <DEDUP_REMOVED lines=11> */
.L_x_9041:
        /* <DEDUP_REMOVED lines=21> */
.L_x_9045:
[----:B------:R-:W-:Y:S05]  /*6750*/  BSYNC B1 ;  /* 0x0000000000017941 */ /* 0x000fea0003800000 */
.L_x_9044:
[----:B------:R-:W-:Y:S01]  /*6760*/  IMAD.SHL.U32 R3, R3, 0x100000, RZ ;  /* 0x0010000003037824 */ /* 0x000fe200078e00ff */
[----:B------:R-:W-:-:S04]  /*6770*/  LEA R5, R0, 0x3b800000, 0x17 ;  /* 0x3b80000000057811 */ /* 0x000fc800078eb8ff */
[----:B------:R-:W-:Y:S02]  /*6780*/  LOP3.LUT R54, R5, R3, R54, 0xfe, !PT ;  /* 0x0000000305367212 */ /* 0x000fe400078efe36 */
.L_x_9043:
[----:B------:R-:W-:Y:S05]  /*6790*/  BSYNC B0 ;  /* 0x0000000000007941 */ /* 0x000fea0003800000 */
.L_x_9042:
[----:B------:R-:W0:Y:S01]  /*67a0*/  F2I.S64.TRUNC R54, R54 ;  /* 0x0000003600367311 */ /* 0x000e22000020d900 */
[----:B------:R-:W-:Y:S05]  /*67b0*/  BRA `(.L_x_9027) ;  /* 0x0000046000007947 */ /* 0x000fea0003800000 */
.L_x_9040:
        /* <DEDUP_REMOVED lines=21> */
.L_x_9049:
[----:B------:R-:W-:Y:S05]  /*6910*/  BSYNC B1 ;  /* 0x0000000000017941 */ /* 0x000fea0003800000 */
.L_x_9048:
[----:B------:R-:W-:Y:S01]  /*6920*/  IMAD.SHL.U32 R3, R3, 0x200000, RZ ;  /* 0x0020000003037824 */ /* 0x000fe200078e00ff */
[----:B------:R-:W-:-:S04]  /*6930*/  LEA R5, R0, 0x37800000, 0x17 ;  /* 0x3780000000057811 */ /* 0x000fc800078eb8ff */
[----:B------:R-:W-:Y:S02]  /*6940*/  LOP3.LUT R54, R5, R3, R54, 0xfe, !PT ;  /* 0x0000000305367212 */ /* 0x000fe400078efe36 */
.L_x_9047:
[----:B------:R-:W-:Y:S05]  /*6950*/  BSYNC B0 ;  /* 0x0000000000007941 */ /* 0x000fea0003800000 */
.L_x_9046:
[----:B------:R-:W0:Y:S01]  /*6960*/  F2I.S64.TRUNC R54, R54 ;  /* 0x0000003600367311 */ /* 0x000e22000020d900 */
[----:B------:R-:W-:Y:S05]  /*6970*/  BRA `(.L_x_9027) ;  /* 0x000002a000007947 */ /* 0x000fea0003800000 */
.L_x_9039:
        /* <DEDUP_REMOVED lines=14> */
.L_x_9053:
[----:B------:R-:W-:Y:S05]  /*6a60*/  BSYNC B0 ;  /* 0x0000000000007941 */ /* 0x000fea0003800000 */
.L_x_9052:
[----:B------:R-:W0:Y:S01]  /*6a70*/  F2I.S64.TRUNC R54, R54 ;  /* 0x0000003600367311 */ /* 0x000e22000020d900 */
[----:B------:R-:W-:Y:S05]  /*6a80*/  BRA `(.L_x_9027) ;  /* 0x0000019000007947 */ /* 0x000fea0003800000 */
.L_x_9026:
        /* <DEDUP_REMOVED lines=21> */
.L_x_9051:
[----:B------:R0:W5:Y:S01]  /*6be0*/  LDG.E.64 R54, [R4.64] ;  /* 0x0000002404367981 */ /* 0x000162000c1e1b00 */
[----:B------:R-:W-:Y:S05]  /*6bf0*/  BRA `(.L_x_9027) ;  /* 0x0000002000007947 */ /* 0x000fea0003800000 */
.L_x_9050:
[----:B------:R0:W5:Y:S01]  /*6c00*/  LDG.E R54, [R4.64] ;  /* 0x0000002404367981 */ /* 0x000162000c1e1900 */
[----:B------:R-:W-:-:S03]  /*6c10*/  IMAD.MOV.U32 R55, RZ, RZ, RZ ;  /* 0x000000ffff377224 */ /* 0x000fc600078e00ff */
.L_x_9027:
        /* <DEDUP_REMOVED lines=17> */
.L_x_9057:
[----:B------:R0:W5:Y:S01]  /*6d30*/  LDG.E.U8 R22, [R4.64] ;  /* 0x0000002404167981 */ /* 0x000162000c1e1100 */
[----:B------:R-:W-:Y:S01]  /*6d40*/  IMAD.MOV.U32 R23, RZ, RZ, RZ ;  /* 0x000000ffff177224 */ /* 0x000fe200078e00ff */
[----:B------:R-:W-:Y:S05]  /*6d50*/  BRA `(.L_x_9059) ;  /* 0x00000d5000007947 */ /* 0x000fea0003800000 */
.L_x_9056:
        /* <DEDUP_REMOVED lines=8> */
.L_x_9061:
[----:B------:R-:W3:Y:S02]  /*6de0*/  LDG.E R22, [R4.64] ;  /* 0x0000002404167981 */ /* 0x000ee4000c1e1900 */
[----:B---3--:R-:W-:Y:S01]  /*6df0*/  SHF.R.S32.HI R23, RZ, 0x1f, R22 ;  /* 0x0000001fff177819 */ /* 0x008fe20000011416 */
[----:B------:R-:W-:Y:S05]  /*6e00*/  BRA `(.L_x_9059) ;  /* 0x00000ca000007947 */ /* 0x000fea0003800000 */
.L_x_9060:
[----:B------:R-:W3:Y:S02]  /*6e10*/  LDG.E.S16 R22, [R4.64] ;  /* 0x0000002404167981 */ /* 0x000ee4000c1e1700 */
[----:B---3--:R-:W-:Y:S01]  /*6e20*/  SHF.R.S32.HI R23, RZ, 0x1f, R22 ;  /* 0x0000001fff177819 */ /* 0x008fe20000011416 */
[----:B------:R-:W-:Y:S05]  /*6e30*/  BRA `(.L_x_9059) ;  /* 0x00000c7000007947 */ /* 0x000fea0003800000 */
.L_x_9055:
        /* <DEDUP_REMOVED lines=9> */
.L_x_9063:
[----:B------:R-:W3:Y:S02]  /*6ed0*/  LDG.E.U16 R4, [R4.64] ;  /* 0x0000002404047981 */ /* 0x000ee4000c1e1500 */
[----:B---3--:R-:W-:-:S06]  /*6ee0*/  HADD2.F32 R22, -RZ, R4.H0_H0 ;  /* 0x20000004ff167230 */ /* 0x008fcc0000004100 */
[----:B------:R-:W0:Y:S01]  /*6ef0*/  F2I.S64.TRUNC R22, R22 ;  /* 0x0000001600167311 */ /* 0x000e22000020d900 */
[----:B------:R-:W-:Y:S05]  /*6f00*/  BRA `(.L_x_9059) ;  /* 0x00000ba000007947 */ /* 0x000fea0003800000 */
.L_x_9062:
        /* <DEDUP_REMOVED lines=9> */
.L_x_9065:
[----:B------:R-:W3:Y:S02]  /*6fa0*/  LDG.E.U16 R4, [R4.64] ;  /* 0x0000002404047981 */ /* 0x000ee4000c1e1500 */
[----:B---3--:R-:W-:-:S06]  /*6fb0*/  HADD2.F32 R22, -RZ, R4.H0_H0 ;  /* 0x20000004ff167230 */ /* 0x008fcc0000004100 */
[----:B------:R-:W0:Y:S01]  /*6fc0*/  F2I.S64.TRUNC R22, R22 ;  /* 0x0000001600167311 */ /* 0x000e22000020d900 */
[----:B------:R-:W-:Y:S05]  /*6fd0*/  BRA `(.L_x_9059) ;  /* 0x00000ad000007947 */ /* 0x000fea0003800000 */
.L_x_9064:
[----:B------:R-:W3:Y:S02]  /*6fe0*/  LDG.E.64 R4, [R4.64] ;  /* 0x0000002404047981 */ /* 0x000ee4000c1e1b00 */
[----:B---3--:R0:W3:Y:S01]  /*6ff0*/  F2I.S64.F64.TRUNC R22, R4 ;  /* 0x0000000400167311 */ /* 0x0080e2000030d900 */
[----:B------:R-:W-:Y:S05]  /*7000*/  BRA `(.L_x_9059) ;  /* 0x00000aa000007947 */ /* 0x000fea0003800000 */
.L_x_9054:
        /* <DEDUP_REMOVED lines=13> */
.L_x_9068:
[----:B------:R-:W3:Y:S02]  /*70e0*/  LDG.E.64 R4, [R4.64] ;  /* 0x0000002404047981 */ /* 0x000ee4000c1e1b00 */
[----:B---3--:R0:W3:Y:S01]  /*70f0*/  F2I.S64.F64.TRUNC R22, R4 ;  /* 0x0000000400167311 */ /* 0x0080e2000030d900 */
[----:B------:R-:W-:Y:S05]  /*7100*/  BRA `(.L_x_9059) ;  /* 0x000009a000007947 */ /* 0x000fea0003800000 */
.L_x_9067:
        /* <DEDUP_REMOVED lines=27> */
.L_x_9070:
        /* <DEDUP_REMOVED lines=14> */
.L_x_9069:
[----:B------:R-:W3:Y:S02]  /*73a0*/  LDG.E.U16 R22, [R4.64] ;  /* 0x0000002404167981 */ /* 0x000ee4000c1e1500 */
[----:B---3--:R-:W-:-:S06]  /*73b0*/  PRMT R22, RZ, 0x5410, R22 ;  /* 0x00005410ff167816 */ /* 0x008fcc0000000016 */
[----:B------:R-:W0:Y:S01]  /*73c0*/  F2I.S64.TRUNC R22, R22 ;  /* 0x0000001600167311 */ /* 0x000e22000020d900 */
[----:B------:R-:W-:Y:S05]  /*73d0*/  BRA `(.L_x_9059) ;  /* 0x000006d000007947 */ /* 0x000fea0003800000 */
.L_x_9066:
        /* <DEDUP_REMOVED lines=11> */
.L_x_9073:
        /* <DEDUP_REMOVED lines=21> */
.L_x_9077:
[----:B------:R-:W-:Y:S05]  /*75e0*/  BSYNC B1 ;  /* 0x0000000000017941 */ /* 0x000fea0003800000 */
.L_x_9076:
[----:B------:R-:W-:Y:S01]  /*75f0*/  IMAD.SHL.U32 R3, R3, 0x100000, RZ ;  /* 0x0010000003037824 */ /* 0x000fe200078e00ff */
[----:B------:R-:W-:-:S04]  /*7600*/  LEA R5, R0, 0x3b800000, 0x17 ;  /* 0x3b80000000057811 */ /* 0x000fc800078eb8ff */
[----:B------:R-:W-:Y:S02]  /*7610*/  LOP3.LUT R22, R5, R3, R22, 0xfe, !PT ;  /* 0x0000000305167212 */ /* 0x000fe400078efe16 */
.L_x_9075:
[----:B------:R-:W-:Y:S05]  /*7620*/  BSYNC B0 ;  /* 0x0000000000007941 */ /* 0x000fea0003800000 */
.L_x_9074:
[----:B------:R-:W0:Y:S01]  /*7630*/  F2I.S64.TRUNC R22, R22 ;  /* 0x0000001600167311 */ /* 0x000e22000020d900 */
[----:B------:R-:W-:Y:S05]  /*7640*/  BRA `(.L_x_9059) ;  /* 0x0000046000007947 */ /* 0x000fea0003800000 */
.L_x_9072:
        /* <DEDUP_REMOVED lines=21> */
.L_x_9081:
[----:B------:R-:W-:Y:S05]  /*77a0*/  BSYNC B1 ;  /* 0x0000000000017941 */ /* 0x000fea0003800000 */
.L_x_9080:
[----:B------:R-:W-:Y:S01]  /*77b0*/  IMAD.SHL.U32 R3, R3, 0x200000, RZ ;  /* 0x0020000003037824 */ /* 0x000fe200078e00ff */
[----:B------:R-:W-:-:S04]  /*77c0*/  LEA R5, R0, 0x37800000, 0x17 ;  /* 0x3780000000057811 */ /* 0x000fc800078eb8ff */
[----:B------:R-:W-:Y:S02]  /*77d0*/  LOP3.LUT R22, R5, R3, R22, 0xfe, !PT ;  /* 0x0000000305167212 */ /* 0x000fe400078efe16 */
.L_x_9079:
[----:B------:R-:W-:Y:S05]  /*77e0*/  BSYNC B0 ;  /* 0x0000000000007941 */ /* 0x000fea0003800000 */
.L_x_9078:
[----:B------:R-:W0:Y:S01]  /*77f0*/  F2I.S64.TRUNC R22, R22 ;  /* 0x0000001600167311 */ /* 0x000e22000020d900 */
[----:B------:R-:W-:Y:S05]  /*7800*/  BRA `(.L_x_9059) ;  /* 0x000002a000007947 */ /* 0x000fea0003800000 */
.L_x_9071:
        /* <DEDUP_REMOVED lines=14> */
.L_x_9085:
[----:B------:R-:W-:Y:S05]  /*78f0*/  BSYNC B0 ;  /* 0x0000000000007941 */ /* 0x000fea0003800000 */
.L_x_9084:
[----:B------:R-:W0:Y:S01]  /*7900*/  F2I.S64.TRUNC R22, R22 ;  /* 0x0000001600167311 */ /* 0x000e22000020d900 */
[----:B------:R-:W-:Y:S05]  /*7910*/  BRA `(.L_x_9059) ;  /* 0x0000019000007947 */ /* 0x000fea0003800000 */
.L_x_9058:
        /* <DEDUP_REMOVED lines=21> */
.L_x_9083:
[----:B------:R0:W5:Y:S01]  /*7a70*/  LDG.E.64 R22, [R4.64] ;  /* 0x0000002404167981 */ /* 0x000162000c1e1b00 */
[----:B------:R-:W-:Y:S05]  /*7a80*/  BRA `(.L_x_9059) ;  /* 0x0000002000007947 */ /* 0x000fea0003800000 */
.L_x_9082:
[----:B------:R0:W5:Y:S01]  /*7a90*/  LDG.E R22, [R4.64] ;  /* 0x0000002404167981 */ /* 0x000162000c1e1900 */
[----:B------:R-:W-:-:S03]  /*7aa0*/  IMAD.MOV.U32 R23, RZ, RZ, RZ ;  /* 0x000000ffff177224 */ /* 0x000fc600078e00ff */
.L_x_9059:
        /* <DEDUP_REMOVED lines=17> */
.L_x_9089:
[----:B------:R0:W5:Y:S01]  /*7bc0*/  LDG.E.U8 R18, [R4.64] ;  /* 0x0000002404127981 */ /* 0x000162000c1e1100 */
[----:B------:R-:W-:Y:S01]  /*7bd0*/  IMAD.MOV.U32 R19, RZ, RZ, RZ ;  /* 0x000000ffff137224 */ /* 0x000fe200078e00ff */
[----:B------:R-:W-:Y:S05]  /*7be0*/  BRA `(.L_x_9091) ;  /* 0x00000d5000007947 */ /* 0x000fea0003800000 */
.L_x_9088:
        /* <DEDUP_REMOVED lines=8> */
.L_x_9093:
[----:B------:R-:W4:Y:S02]  /*7c70*/  LDG.E R18, [R4.64] ;  /* 0x0000002404127981 */ /* 0x000f24000c1e1900 */
[----:B----4-:R-:W-:Y:S01]  /*7c80*/  SHF.R.S32.HI R19, RZ, 0x1f, R18 ;  /* 0x0000001fff137819 */ /* 0x010fe20000011412 */
[----:B------:R-:W-:Y:S05]  /*7c90*/  BRA `(.L_x_9091) ;  /* 0x00000ca000007947 */ /* 0x000fea0003800000 */
.L_x_9092:
[----:B------:R-:W4:Y:S02]  /*7ca0*/  LDG.E.S16 R18, [R4.64] ;  /* 0x0000002404127981 */ /* 0x000f24000c1e1700 */
[----:B----4-:R-:W-:Y:S01]  /*7cb0*/  SHF.R.S32.HI R19, RZ, 0x1f, R18 ;  /* 0x0000001fff137819 */ /* 0x010fe20000011412 */
[----:B------:R-:W-:Y:S05]  /*7cc0*/  BRA `(.L_x_9091) ;  /* 0x00000c7000007947 */ /* 0x000fea0003800000 */
.L_x_9087:
        /* <DEDUP_REMOVED lines=9> */
.L_x_9095:
[----:B------:R-:W4:Y:S02]  /*7d60*/  LDG.E.U16 R4, [R4.64] ;  /* 0x0000002404047981 */ /* 0x000f24000c1e1500 */
[----:B----4-:R-:W-:-:S06]  /*7d70*/  HADD2.F32 R18, -RZ, R4.H0_H0 ;  /* 0x20000004ff127230 */ /* 0x010fcc0000004100 */
[----:B------:R-:W0:Y:S01]  /*7d80*/  F2I.S64.TRUNC R18, R18 ;  /* 0x0000001200127311 */ /* 0x000e22000020d900 */
[----:B------:R-:W-:Y:S05]  /*7d90*/  BRA `(.L_x_9091) ;  /* 0x00000ba000007947 */ /* 0x000fea0003800000 */
.L_x_9094:
        /* <DEDUP_REMOVED lines=9> */
.L_x_9097:
[----:B------:R-:W4:Y:S02]  /*7e30*/  LDG.E.U16 R4, [R4.64] ;  /* 0x0000002404047981 */ /* 0x000f24000c1e1500 */
[----:B----4-:R-:W-:-:S06]  /*7e40*/  HADD2.F32 R18, -RZ, R4.H0_H0 ;  /* 0x20000004ff127230 */ /* 0x010fcc0000004100 */
[----:B------:R-:W0:Y:S01]  /*7e50*/  F2I.S64.TRUNC R18, R18 ;  /* 0x0000001200127311 */ /* 0x000e22000020d900 */
[----:B------:R-:W-:Y:S05]  /*7e60*/  BRA `(.L_x_9091) ;  /* 0x00000ad000007947 */ /* 0x000fea0003800000 */
.L_x_9096:
[----:B------:R-:W4:Y:S02]  /*7e70*/  LDG.E.64 R4, [R4.64] ;  /* 0x0000002404047981 */ /* 0x000f24000c1e1b00 */
[----:B----4-:R0:W4:Y:S01]  /*7e80*/  F2I.S64.F64.TRUNC R18, R4 ;  /* 0x0000000400127311 */ /* 0x010122000030d900 */
[----:B------:R-:W-:Y:S05]  /*7e90*/  BRA `(.L_x_9091) ;  /* 0x00000aa000007947 */ /* 0x000fea0003800000 */
.L_x_9086:
        /* <DEDUP_REMOVED lines=13> */
.L_x_9100:
[----:B------:R-:W4:Y:S02]  /*7f70*/  LDG.E.64 R4, [R4.64] ;  /* 0x0000002404047981 */ /* 0x000f24000c1e1b00 */
[----:B----4-:R0:W4:Y:S01]  /*7f80*/  F2I.S64.F64.TRUNC R18, R4 ;  /* 0x0000000400127311 */ /* 0x010122000030d900 */
[----:B------:R-:W-:Y:S05]  /*7f90*/  BRA `(.L_x_9091) ;  /* 0x000009a000007947 */ /* 0x000fea0003800000 */
.L_x_9099:
        /* <DEDUP_REMOVED lines=27> */
.L_x_9102:
        /* <DEDUP_REMOVED lines=12> */
[----:B------:R0:W4:Y:S01]  /*8210*/  F2I.S64.TRUNC R18, R0 ;  /* 0x0000000000127311 */ /* 0x000122000020d900 */
[----:B------:R-:W-:Y:S05]  /*8220*/  BRA `(.L_x_9091) ;  /* 0x0000071000007947 */ /* 0x000fea0003800000 */
.L_x_9101:
[----:B------:R-:W4:Y:S02]  /*8230*/  LDG.E.U16 R18, [R4.64] ;  /* 0x0000002404127981 */ /* 0x000f24000c1e1500 */
[----:B----4-:R-:W-:-:S06]  /*8240*/  PRMT R18, RZ, 0x5410, R18 ;  /* 0x00005410ff127816 */ /* 0x010fcc0000000012 */
[----:B------:R-:W0:Y:S01]  /*8250*/  F2I.S64.TRUNC R18, R18 ;  /* 0x0000001200127311 */ /* 0x000e22000020d900 */
[----:B------:R-:W-:Y:S05]  /*8260*/  BRA `(.L_x_9091) ;  /* 0x000006d000007947 */ /* 0x000fea0003800000 */
.L_x_9098:
        /* <DEDUP_REMOVED lines=11> */
.L_x_9105:
        /* <DEDUP_REMOVED lines=21> */
.L_x_9109:
[----:B------:R-:W-:Y:S05]  /*8470*/  BSYNC B1 ;  /* 0x0000000000017941 */ /* 0x000fea0003800000 */
.L_x_9108:
[----:B------:R-:W-:Y:S01]  /*8480*/  IMAD.SHL.U32 R3, R3, 0x100000, RZ ;  /* 0x0010000003037824 */ /* 0x000fe200078e00ff */
[----:B------:R-:W-:-:S04]  /*8490*/  LEA R5, R0, 0x3b800000, 0x17 ;  /* 0x3b80000000057811 */ /* 0x000fc800078eb8ff */
[----:B------:R-:W-:Y:S02]  /*84a0*/  LOP3.LUT R18, R5, R3, R18, 0xfe, !PT ;  /* 0x0000000305127212 */ /* 0x000fe400078efe12 */
.L_x_9107:
[----:B------:R-:W-:Y:S05]  /*84b0*/  BSYNC B0 ;  /* 0x0000000000007941 */ /* 0x000fea0003800000 */
.L_x_9106:
[----:B------:R-:W0:Y:S01]  /*84c0*/  F2I.S64.TRUNC R18, R18 ;  /* 0x0000001200127311 */ /* 0x000e22000020d900 */
[----:B------:R-:W-:Y:S05]  /*84d0*/  BRA `(.L_x_9091) ;  /* 0x0000046000007947 */ /* 0x000fea0003800000 */
.L_x_9104:
        /* <DEDUP_REMOVED lines=21> */
.L_x_9113:
[----:B------:R-:W-:Y:S05]  /*8630*/  BSYNC B1 ;  /* 0x0000000000017941 */ /* 0x000fea0003800000 */
.L_x_9112:
[----:B------:R-:W-:Y:S01]  /*8640*/  IMAD.SHL.U32 R3, R3, 0x200000, RZ ;  /* 0x0020000003037824 */ /* 0x000fe200078e00ff */
[----:B------:R-:W-:-:S04]  /*8650*/  LEA R5, R0, 0x37800000, 0x17 ;  /* 0x3780000000057811 */ /* 0x000fc800078eb8ff */
[----:B------:R-:W-:Y:S02]  /*8660*/  LOP3.LUT R18, R5, R3, R18, 0xfe, !PT ;  /* 0x0000000305127212 */ /* 0x000fe400078efe12 */
.L_x_9111:
[----:B------:R-:W-:Y:S05]  /*8670*/  BSYNC B0 ;  /* 0x0000000000007941 */ /* 0x000fea0003800000 */
.L_x_9110:
[----:B------:R-:W0:Y:S01]  /*8680*/  F2I.S64.TRUNC R18, R18 ;  /* 0x0000001200127311 */ /* 0x000e22000020d900 */
[----:B------:R-:W-:Y:S05]  /*8690*/  BRA `(.L_x_9091) ;  /* 0x000002a000007947 */ /* 0x000fea0003800000 */
.L_x_9103:
        /* <DEDUP_REMOVED lines=14> */
.L_x_9117:
[----:B------:R-:W-:Y:S05]  /*8780*/  BSYNC B0 ;  /* 0x0000000000007941 */ /* 0x000fea0003800000 */
.L_x_9116:
[----:B------:R-:W0:Y:S01]  /*8790*/  F2I.S64.TRUNC R18, R18 ;  /* 0x0000001200127311 */ /* 0x000e22000020d900 */
[----:B------:R-:W-:Y:S05]  /*87a0*/  BRA `(.L_x_9091) ;  /* 0x0000019000007947 */ /* 0x000fea0003800000 */
.L_x_9090:
        /* <DEDUP_REMOVED lines=21> */
.L_x_9115:
[----:B------:R0:W5:Y:S01]  /*8900*/  LDG.E.64 R18, [R4.64] ;  /* 0x0000002404127981 */ /* 0x000162000c1e1b00 */
[----:B------:R-:W-:Y:S05]  /*8910*/  BRA `(.L_x_9091) ;  /* 0x0000002000007947 */ /* 0x000fea0003800000 */
.L_x_9114:
[----:B------:R0:W5:Y:S01]  /*8920*/  LDG.E R18, [R4.64] ;  /* 0x0000002404127981 */ /* 0x000162000c1e1900 */
[----:B------:R-:W-:-:S03]  /*8930*/  IMAD.MOV.U32 R19, RZ, RZ, RZ ;  /* 0x000000ffff137224 */ /* 0x000fc600078e00ff */
.L_x_9091:
        /* <DEDUP_REMOVED lines=17> */
.L_x_9121:
[----:B------:R0:W5:Y:S01]  /*8a50*/  LDG.E.U8 R16, [R4.64] ;  /* 0x0000002404107981 */ /* 0x000162000c1e1100 */
[----:B------:R-:W-:Y:S01]  /*8a60*/  IMAD.MOV.U32 R17, RZ, RZ, RZ ;  /* 0x000000ffff117224 */ /* 0x000fe200078e00ff */
[----:B------:R-:W-:Y:S05]  /*8a70*/  BRA `(.L_x_9123) ;  /* 0x00000d5000007947 */ /* 0x000fea0003800000 */
.L_x_9120:
        /* <DEDUP_REMOVED lines=8> */
.L_x_9125:
[----:B----4-:R-:W4:Y:S02]  /*8b00*/  LDG.E R16, [R4.64] ;  /* 0x0000002404107981 */ /* 0x010f24000c1e1900 */
[----:B----4-:R-:W-:Y:S01]  /*8b10*/  SHF.R.S32.HI R17, RZ, 0x1f, R16 ;  /* 0x0000001fff117819 */ /* 0x010fe20000011410 */
[----:B------:R-:W-:Y:S05]  /*8b20*/  BRA `(.L_x_9123) ;  /* 0x00000ca000007947 */ /* 0x000fea0003800000 */
.L_x_9124:
[----:B----4-:R-:W4:Y:S02]  /*8b30*/  LDG.E.S16 R16, [R4.64] ;  /* 0x0000002404107981 */ /* 0x010f24000c1e1700 */
[----:B----4-:R-:W-:Y:S01]  /*8b40*/  SHF.R.S32.HI R17, RZ, 0x1f, R16 ;  /* 0x0000001fff117819 */ /* 0x010fe20000011410 */
[----:B------:R-:W-:Y:S05]  /*8b50*/  BRA `(.L_x_9123) ;  /* 0x00000c7000007947 */ /* 0x000fea0003800000 */
.L_x_9119:
        /* <DEDUP_REMOVED lines=9> */
.L_x_9127:
[----:B----4-:R-:W4:Y:S02]  /*8bf0*/  LDG.E.U16 R4, [R4.64] ;  /* 0x0000002404047981 */ /* 0x010f24000c1e1500 */
[----:B----4-:R-:W-:-:S06]  /*8c00*/  HADD2.F32 R16, -RZ, R4.H0_H0 ;  /* 0x20000004ff107230 */ /* 0x010fcc0000004100 */
[----:B------:R-:W0:Y:S01]  /*8c10*/  F2I.S64.TRUNC R16, R16 ;  /* 0x0000001000107311 */ /* 0x000e22000020d900 */
[----:B------:R-:W-:Y:S05]  /*8c20*/  BRA `(.L_x_9123) ;  /* 0x00000ba000007947 */ /* 0x000fea0003800000 */
.L_x_9126:
        /* <DEDUP_REMOVED lines=9> */
.L_x_9129:
[----:B----4-:R-:W4:Y:S02]  /*8cc0*/  LDG.E.U16 R4, [R4.64] ;  /* 0x0000002404047981 */ /* 0x010f24000c1e1500 */
[----:B----4-:R-:W-:-:S06]  /*8cd0*/  HADD2.F32 R16, -RZ, R4.H0_H0 ;  /* 0x20000004ff107230 */ /* 0x010fcc0000004100 */
[----:B------:R-:W0:Y:S01]  /*8ce0*/  F2I.S64.TRUNC R16, R16 ;  /* 0x0000001000107311 */ /* 0x000e22000020d900 */
[----:B------:R-:W-:Y:S05]  /*8cf0*/  BRA `(.L_x_9123) ;  /* 0x00000ad000007947 */ /* 0x000fea0003800000 */
.L_x_9128:
[----:B----4-:R-:W4:Y:S02]  /*8d00*/  LDG.E.64 R4, [R4.64] ;  /* 0x0000002404047981 */ /* 0x010f24000c1e1b00 */
[----:B----4-:R0:W4:Y:S01]  /*8d10*/  F2I.S64.F64.TRUNC R16, R4 ;  /* 0x0000000400107311 */ /* 0x010122000030d900 */
[----:B------:R-:W-:Y:S05]  /*8d20*/  BRA `(.L_x_9123) ;  /* 0x00000aa000007947 */ /* 0x000fea0003800000 */
.L_x_9118:
        /* <DEDUP_REMOVED lines=13> */
.L_x_9132:
[----:B----4-:R-:W4:Y:S02]  /*8e00*/  LDG.E.64 R4, [R4.64] ;  /* 0x0000002404047981 */ /* 0x010f24000c1e1b00 */
[----:B----4-:R0:W4:Y:S01]  /*8e10*/  F2I.S64.F64.TRUNC R16, R4 ;  /* 0x0000000400107311 */ /* 0x010122000030d900 */
[----:B------:R-:W-:Y:S05]  /*8e20*/  BRA `(.L_x_9123) ;  /* 0x000009a000007947 */ /* 0x000fea0003800000 */
.L_x_9131:
        /* <DEDUP_REMOVED lines=27> */
.L_x_9134:
[----:B----4-:R-:W4:Y:S02]  /*8fe0*/  LDG.E.U8 R4, [R4.64] ;  /* 0x0000002404047981 */ /* 0x010f24000c1e1100 */
        /* <DEDUP_REMOVED lines=13> */
.L_x_9133:
[----:B----4-:R-:W4:Y:S02]  /*90c0*/  LDG.E.U16 R16, [R4.64] ;  /* 0x0000002404107981 */ /* 0x010f24000c1e1500 */
[----:B----4-:R-:W-:-:S06]  /*90d0*/  PRMT R16, RZ, 0x5410, R16 ;  /* 0x00005410ff107816 */ /* 0x010fcc0000000010 */
[----:B------:R-:W0:Y:S01]  /*90e0*/  F2I.S64.TRUNC R16, R16 ;  /* 0x0000001000107311 */ /* 0x000e22000020d900 */
[----:B------:R-:W-:Y:S05]  /*90f0*/  BRA `(.L_x_9123) ;  /* 0x000006d000007947 */ /* 0x000fea0003800000 */
.L_x_9130:
        /* <DEDUP_REMOVED lines=11> */
.L_x_9137:
        /* <DEDUP_REMOVED lines=21> */
.L_x_9141:
[----:B------:R-:W-:Y:S05]  /*9300*/  BSYNC B1 ;  /* 0x0000000000017941 */ /* 0x000fea0003800000 */
.L_x_9140:
[----:B------:R-:W-:Y:S01]  /*9310*/  IMAD.SHL.U32 R3, R3, 0x100000, RZ ;  /* 0x0010000003037824 */ /* 0x000fe200078e00ff */
[----:B------:R-:W-:-:S04]  /*9320*/  LEA R5, R0, 0x3b800000, 0x17 ;  /* 0x3b80000000057811 */ /* 0x000fc800078eb8ff */
[----:B------:R-:W-:Y:S02]  /*9330*/  LOP3.LUT R16, R5, R3, R16, 0xfe, !PT ;  /* 0x0000000305107212 */ /* 0x000fe400078efe10 */
.L_x_9139:
[----:B------:R-:W-:Y:S05]  /*9340*/  BSYNC B0 ;  /* 0x0000000000007941 */ /* 0x000fea0003800000 */
.L_x_9138:
[----:B------:R-:W0:Y:S01]  /*9350*/  F2I.S64.TRUNC R16, R16 ;  /* 0x0000001000107311 */ /* 0x000e22000020d900 */
[----:B------:R-:W-:Y:S05]  /*9360*/  BRA `(.L_x_9123) ;  /* 0x0000046000007947 */ /* 0x000fea0003800000 */
.L_x_9136:
        /* <DEDUP_REMOVED lines=21> */
.L_x_9145:
[----:B------:R-:W-:Y:S05]  /*94c0*/  BSYNC B1 ;  /* 0x0000000000017941 */ /* 0x000fea0003800000 */
.L_x_9144:
[----:B------:R-:W-:Y:S01]  /*94d0*/  IMAD.SHL.U32 R3, R3, 0x200000, RZ ;  /* 0x0020000003037824 */ /* 0x000fe200078e00ff */
[----:B------:R-:W-:-:S04]  /*94e0*/  LEA R5, R0, 0x37800000, 0x17 ;  /* 0x3780000000057811 */ /* 0x000fc800078eb8ff */
[----:B------:R-:W-:Y:S02]  /*94f0*/  LOP3.LUT R16, R5, R3, R16, 0xfe, !PT ;  /* 0x0000000305107212 */ /* 0x000fe400078efe10 */
.L_x_9143:
[----:B------:R-:W-:Y:S05]  /*9500*/  BSYNC B0 ;  /* 0x0000000000007941 */ /* 0x000fea0003800000 */
.L_x_9142:
[----:B------:R-:W0:Y:S01]  /*9510*/  F2I.S64.TRUNC R16, R16 ;  /* 0x0000001000107311 */ /* 0x000e22000020d900 */
[----:B------:R-:W-:Y:S05]  /*9520*/  BRA `(.L_x_9123) ;  /* 0x000002a000007947 */ /* 0x000fea0003800000 */
.L_x_9135:
        /* <DEDUP_REMOVED lines=14> */
.L_x_9149:
[----:B------:R-:W-:Y:S05]  /*9610*/  BSYNC B0 ;  /* 0x0000000000007941 */ /* 0x000fea0003800000 */
.L_x_9148:
[----:B------:R-:W0:Y:S01]  /*9620*/  F2I.S64.TRUNC R16, R16 ;  /* 0x0000001000107311 */ /* 0x000e22000020d900 */
[----:B------:R-:W-:Y:S05]  /*9630*/  BRA `(.L_x_9123) ;  /* 0x0000019000007947 */ /* 0x000fea0003800000 */
.L_x_9122:
        /* <DEDUP_REMOVED lines=21> */
.L_x_9147:
[----:B------:R0:W5:Y:S01]  /*9790*/  LDG.E.64 R16, [R4.64] ;  /* 0x0000002404107981 */ /* 0x000162000c1e1b00 */
[----:B------:R-:W-:Y:S05]  /*97a0*/  BRA `(.L_x_9123) ;  /* 0x0000002000007947 */ /* 0x000fea0003800000 */
.L_x_9146:
[----:B------:R0:W5:Y:S01]  /*97b0*/  LDG.E R16, [R4.64] ;  /* 0x0000002404107981 */ /* 0x000162000c1e1900 */
[----:B------:R-:W-:-:S03]  /*97c0*/  IMAD.MOV.U32 R17, RZ, RZ, RZ ;  /* 0x000000ffff117224 */ /* 0x000fc600078e00ff */
.L_x_9123:
[----:B------:R-:W-:-:S04]  /*97d0*/  IADD3 R2, R2, 0x80, RZ ;  /* 0x0000008002027810 */ /* 0x000fc80007ffe0ff */
.L_x_8989:
[----:B------:R-:W-:Y:S05]  /*97e0*/  BSYNC B6 ;  /* 0x0000000000067941 */ /* 0x000fea0003800000 */
.L_x_8988:
        /* <DEDUP_REMOVED lines=26> */
.L_x_9155:
[----:B------:R0:W5:Y:S01]  /*9990*/  LDG.E.U8 R48, [R4.64] ;  /* 0x0000002404307981 */ /* 0x000162000c1e1100 */
[----:B------:R-:W-:Y:S01]  /*99a0*/  IMAD.MOV.U32 R49, RZ, RZ, RZ ;  /* 0x000000ffff317224 */ /* 0x000fe200078e00ff */
[----:B------:R-:W-:Y:S05]  /*99b0*/  BRA `(.L_x_9157) ;  /* 0x00000d5000007947 */ /* 0x000fea0003800000 */
.L_x_9154:
        /* <DEDUP_REMOVED lines=8> */
.L_x_9159:
[----:B----4-:R-:W4:Y:S02]  /*9a40*/  LDG.E R48, [R4.64] ;  /* 0x0000002404307981 */ /* 0x010f24000c1e1900 */
[----:B----4-:R-:W-:Y:S01]  /*9a50*/  SHF.R.S32.HI R49, RZ, 0x1f, R48 ;  /* 0x0000001fff317819 */ /* 0x010fe20000011430 */
[----:B------:R-:W-:Y:S05]  /*9a60*/  BRA `(.L_x_9157) ;  /* 0x00000ca000007947 */ /* 0x000fea0003800000 */
.L_x_9158:
[----:B----4-:R-:W4:Y:S02]  /*9a70*/  LDG.E.S16 R48, [R4.64] ;  /* 0x0000002404307981 */ /* 0x010f24000c1e1700 */
[----:B----4-:R-:W-:Y:S01]  /*9a80*/  SHF.R.S32.HI R49, RZ, 0x1f, R48 ;  /* 0x0000001fff317819 */ /* 0x010fe20000011430 */
[----:B------:R-:W-:Y:S05]  /*9a90*/  BRA `(.L_x_9157) ;  /* 0x00000c7000007947 */ /* 0x000fea0003800000 */
.L_x_9153:
        /* <DEDUP_REMOVED lines=9> */
.L_x_9161:
[----:B----4-:R-:W4:Y:S02]  /*9b30*/  LDG.E.U16 R4, [R4.64] ;  /* 0x0000002404047981 */ /* 0x010f24000c1e1500 */
[----:B----4-:R-:W-:-:S06]  /*9b40*/  HADD2.F32 R48, -RZ, R4.H0_H0 ;  /* 0x20000004ff307230 */ /* 0x010fcc0000004100 */
[----:B------:R-:W0:Y:S01]  /*9b50*/  F2I.S64.TRUNC R48, R48 ;  /* 0x0000003000307311 */ /* 0x000e22000020d900 */
[----:B------:R-:W-:Y:S05]  /*9b60*/  BRA `(.L_x_9157) ;  /* 0x00000ba000007947 */ /* 0x000fea0003800000 */
.L_x_9160:
        /* <DEDUP_REMOVED lines=9> */
.L_x_9163:
[----:B----4-:R-:W4:Y:S02]  /*9c00*/  LDG.E.U16 R4, [R4.64] ;  /* 0x0000002404047981 */ /* 0x010f24000c1e1500 */
[----:B----4-:R-:W-:-:S06]  /*9c10*/  HADD2.F32 R48, -RZ, R4.H0_H0 ;  /* 0x20000004ff307230 */ /* 0x010fcc0000004100 */
[----:B------:R-:W0:Y:S01]  /*9c20*/  F2I.S64.TRUNC R48, R48 ;  /* 0x0000003000307311 */ /* 0x000e22000020d900 */
[----:B------:R-:W-:Y:S05]  /*9c30*/  BRA `(.L_x_9157) ;  /* 0x00000ad000007947 */ /* 0x000fea0003800000 */
.L_x_9162:
[----:B----4-:R-:W4:Y:S02]  /*9c40*/  LDG.E.64 R4, [R4.64] ;  /* 0x0000002404047981 */ /* 0x010f24000c1e1b00 */
[----:B----4-:R0:W4:Y:S01]  /*9c50*/  F2I.S64.F64.TRUNC R48, R4 ;  /* 0x0000000400307311 */ /* 0x010122000030d900 */
[----:B------:R-:W-:Y:S05]  /*9c60*/  BRA `(.L_x_9157) ;  /* 0x00000aa000007947 */ /* 0x000fea0003800000 */
.L_x_9152:
        /* <DEDUP_REMOVED lines=13> */
.L_x_9166:
[----:B----4-:R-:W4:Y:S02]  /*9d40*/  LDG.E.64 R4, [R4.64] ;  /* 0x0000002404047981 */ /* 0x010f24000c1e1b00 */
[----:B----4-:R0:W4:Y:S01]  /*9d50*/  F2I.S64.F64.TRUNC R48, R4 ;  /* 0x0000000400307311 */ /* 0x010122000030d900 */
[----:B------:R-:W-:Y:S05]  /*9d60*/  BRA `(.L_x_9157) ;  /* 0x000009a000007947 */ /* 0x000fea0003800000 */
.L_x_9165:
        /* <DEDUP_REMOVED lines=27> */
.L_x_9168:
        /* <DEDUP_REMOVED lines=14> */
.L_x_9167:
[----:B----4-:R-:W4:Y:S02]  /*a000*/  LDG.E.U16 R48, [R4.64] ;  /* 0x0000002404307981 */ /* 0x010f24000c1e1500 */
[----:B----4-:R-:W-:-:S06]  /*a010*/  PRMT R48, RZ, 0x5410, R48 ;  /* 0x00005410ff307816 */ /* 0x010fcc0000000030 */
[----:B------:R-:W0:Y:S01]  /*a020*/  F2I.S64.TRUNC R48, R48 ;  /* 0x0000003000307311 */ /* 0x000e22000020d900 */
[----:B------:R-:W-:Y:S05]  /*a030*/  BRA `(.L_x_9157) ;  /* 0x000006d000007947 */ /* 0x000fea0003800000 */
.L_x_9164:
        /* <DEDUP_REMOVED lines=11> */
.L_x_9171:
        /* <DEDUP_REMOVED lines=21> */
.L_x_9175:
[----:B------:R-:W-:Y:S05]  /*a240*/  BSYNC B1 ;  /* 0x0000000000017941 */ /* 0x000fea0003800000 */
.L_x_9174:
[----:B------:R-:W-:Y:S01]  /*a250*/  IMAD.SHL.U32 R3, R3, 0x100000, RZ ;  /* 0x0010000003037824 */ /* 0x000fe200078e00ff */
[----:B------:R-:W-:-:S04]  /*a260*/  LEA R5, R0, 0x3b800000, 0x17 ;  /* 0x3b80000000057811 */ /* 0x000fc800078eb8ff */
[----:B------:R-:W-:Y:S02]  /*a270*/  LOP3.LUT R48, R5, R3, R48, 0xfe, !PT ;  /* 0x0000000305307212 */ /* 0x000fe400078efe30 */
.L_x_9173:
[----:B------:R-:W-:Y:S05]  /*a280*/  BSYNC B0 ;  /* 0x0000000000007941 */ /* 0x000fea0003800000 */
.L_x_9172:
[----:B------:R-:W0:Y:S01]  /*a290*/  F2I.S64.TRUNC R48, R48 ;  /* 0x0000003000307311 */ /* 0x000e22000020d900 */
[----:B------:R-:W-:Y:S05]  /*a2a0*/  BRA `(.L_x_9157) ;  /* 0x0000046000007947 */ /* 0x000fea0003800000 */
.L_x_9170:
        /* <DEDUP_REMOVED lines=21> */
.L_x_9179:
[----:B------:R-:W-:Y:S05]  /*a400*/  BSYNC B1 ;  /* 0x0000000000017941 */ /* 0x000fea0003800000 */
.L_x_9178:
[----:B------:R-:W-:Y:S01]  /*a410*/  IMAD.SHL.U32 R3, R3, 0x200000, RZ ;  /* 0x0020000003037824 */ /* 0x000fe200078e00ff */
[----:B------:R-:W-:-:S04]  /*a420*/  LEA R5, R0, 0x37800000, 0x17 ;  /* 0x3780000000057811 */ /* 0x000fc800078eb8ff */
[----:B------:R-:W-:Y:S02]  /*a430*/  LOP3.LUT R48, R5, R3, R48, 0xfe, !PT ;  /* 0x0000000305307212 */ /* 0x000fe400078efe30 */
.L_x_9177:
[----:B------:R-:W-:Y:S05]  /*a440*/  BSYNC B0 ;  /* 0x0000000000007941 */ /* 0x000fea0003800000 */
.L_x_9176:
[----:B------:R-:W0:Y:S01]  /*a450*/  F2I.S64.TRUNC R48, R48 ;  /* 0x0000003000307311 */ /* 0x000e22000020d900 */
[----:B------:R-:W-:Y:S05]  /*a460*/  BRA `(.L_x_9157) ;  /* 0x000002a000007947 */ /* 0x000fea0003800000 */
.L_x_9169:
        /* <DEDUP_REMOVED lines=14> */
.L_x_9183:
[----:B------:R-:W-:Y:S05]  /*a550*/  BSYNC B0 ;  /* 0x0000000000007941 */ /* 0x000fea0003800000 */
.L_x_9182:
[----:B------:R-:W0:Y:S01]  /*a560*/  F2I.S64.TRUNC R48, R48 ;  /* 0x0000003000307311 */ /* 0x000e22000020d900 */
[----:B------:R-:W-:Y:S05]  /*a570*/  BRA `(.L_x_9157) ;  /* 0x0000019000007947 */ /* 0x000fea0003800000 */
.L_x_9156:
        /* <DEDUP_REMOVED lines=21> */
.L_x_9181:
[----:B------:R0:W5:Y:S01]  /*a6d0*/  LDG.E.64 R48, [R4.64] ;  /* 0x0000002404307981 */ /* 0x000162000c1e1b00 */
[----:B------:R-:W-:Y:S05]  /*a6e0*/  BRA `(.L_x_9157) ;  /* 0x0000002000007947 */ /* 0x000fea0003800000 */
.L_x_9180:
[----:B------:R0:W5:Y:S01]  /*a6f0*/  LDG.E R48, [R4.64] ;  /* 0x0000002404307981 */ /* 0x000162000c1e1900 */
[----:B------:R-:W-:-:S03]  /*a700*/  IMAD.MOV.U32 R49, RZ, RZ, RZ ;  /* 0x000000ffff317224 */ /* 0x000fc600078e00ff */
.L_x_9157:
        /* <DEDUP_REMOVED lines=17> */
.L_x_9187:
[----:B------:R0:W5:Y:S01]  /*a820*/  LDG.E.U8 R46, [R4.64] ;  /* 0x00000024042e7981 */ /* 0x000162000c1e1100 */
[----:B------:R-:W-:Y:S01]  /*a830*/  IMAD.MOV.U32 R47, RZ, RZ, RZ ;  /* 0x000000ffff2f7224 */ /* 0x000fe200078e00ff */
[----:B------:R-:W-:Y:S05]  /*a840*/  BRA `(.L_x_9189) ;  /* 0x00000d5000007947 */ /* 0x000fea0003800000 */
.L_x_9186:
        /* <DEDUP_REMOVED lines=8> */
.L_x_9191:
[----:B----4-:R-:W4:Y:S02]  /*a8d0*/  LDG.E R46, [R4.64] ;  /* 0x00000024042e7981 */ /* 0x010f24000c1e1900 */
[----:B----4-:R-:W-:Y:S01]  /*a8e0*/  SHF.R.S32.HI R47, RZ, 0x1f, R46 ;  /* 0x0000001fff2f7819 */ /* 0x010fe2000001142e */
[----:B------:R-:W-:Y:S05]  /*a8f0*/  BRA `(.L_x_9189) ;  /* 0x00000ca000007947 */ /* 0x000fea0003800000 */
.L_x_9190:
[----:B----4-:R-:W4:Y:S02]  /*a900*/  LDG.E.S16 R46, [R4.64] ;  /* 0x00000024042e7981 */ /* 0x010f24000c1e1700 */
[----:B----4-:R-:W-:Y:S01]  /*a910*/  SHF.R.S32.HI R47, RZ, 0x1f, R46 ;  /* 0x0000001fff2f7819 */ /* 0x010fe2000001142e */
[----:B------:R-:W-:Y:S05]  /*a920*/  BRA `(.L_x_9189) ;  /* 0x00000c7000007947 */ /* 0x000fea0003800000 */
.L_x_9185:
        /* <DEDUP_REMOVED lines=9> */
.L_x_9193:
[----:B----4-:R-:W4:Y:S02]  /*a9c0*/  LDG.E.U16 R4, [R4.64] ;  /* 0x0000002404047981 */ /* 0x010f24000c1e1500 */
[----:B----4-:R-:W-:-:S06]  /*a9d0*/  HADD2.F32 R46, -RZ, R4.H0_H0 ;  /* 0x20000004ff2e7230 */ /* 0x010fcc0000004100 */
[----:B------:R-:W0:Y:S01]  /*a9e0*/  F2I.S64.TRUNC R46, R46 ;  /* 0x0000002e002e7311 */ /* 0x000e22000020d900 */
[----:B------:R-:W-:Y:S05]  /*a9f0*/  BRA `(.L_x_9189) ;  /* 0x00000ba000007947 */ /* 0x000fea0003800000 */
.L_x_9192:
        /* <DEDUP_REMOVED lines=9> */
.L_x_9195:
[----:B----4-:R-:W4:Y:S02]  /*aa90*/  LDG.E.U16 R4, [R4.64] ;  /* 0x0000002404047981 */ /* 0x010f24000c1e1500 */
[----:B----4-:R-:W-:-:S06]  /*aaa0*/  HADD2.F32 R46, -RZ, R4.H0_H0 ;  /* 0x20000004ff2e7230 */ /* 0x010fcc0000004100 */
[----:B------:R-:W0:Y:S01]  /*aab0*/  F2I.S64.TRUNC R46, R46 ;  /* 0x0000002e002e7311 */ /* 0x000e22000020d900 */
[----:B------:R-:W-:Y:S05]  /*aac0*/  BRA `(.L_x_9189) ;  /* 0x00000ad000007947 */ /* 0x000fea0003800000 */
.L_x_9194:
[----:B----4-:R-:W4:Y:S02]  /*aad0*/  LDG.E.64 R4, [R4.64] ;  /* 0x0000002404047981 */ /* 0x010f24000c1e1b00 */
[----:B----4-:R0:W4:Y:S01]  /*aae0*/  F2I.S64.F64.TRUNC R46, R4 ;  /* 0x00000004002e7311 */ /* 0x010122000030d900 */
[----:B------:R-:W-:Y:S05]  /*aaf0*/  BRA `(.L_x_9189) ;  /* 0x00000aa000007947 */ /* 0x000fea0003800000 */
.L_x_9184:
        /* <DEDUP_REMOVED lines=13> */
.L_x_9198:
[----:B----4-:R-:W4:Y:S02]  /*abd0*/  LDG.E.64 R4, [R4.64] ;  /* 0x0000002404047981 */ /* 0x010f24000c1e1b00 */
[----:B----4-:R0:W4:Y:S01]  /*abe0*/  F2I.S64.F64.TRUNC R46, R4 ;  /* 0x00000004002e7311 */ /* 0x010122000030d900 */
[----:B------:R-:W-:Y:S05]  /*abf0*/  BRA `(.L_x_9189) ;  /* 0x000009a000007947 */ /* 0x000fea0003800000 */
.L_x_9197:
        /* <DEDUP_REMOVED lines=27> */
.L_x_9200:
        /* <DEDUP_REMOVED lines=14> */
.L_x_9199:
[----:B----4-:R-:W4:Y:S02]  /*ae90*/  LDG.E.U16 R46, [R4.64] ;  /* 0x00000024042e7981 */ /* 0x010f24000c1e1500 */
[----:B----4-:R-:W-:-:S06]  /*aea0*/  PRMT R46, RZ, 0x5410, R46 ;  /* 0x00005410ff2e7816 */ /* 0x010fcc000000002e */
[----:B------:R-:W0:Y:S01]  /*aeb0*/  F2I.S64.TRUNC R46, R46 ;  /* 0x0000002e002e7311 */ /* 0x000e22000020d900 */
[----:B------:R-:W-:Y:S05]  /*aec0*/  BRA `(.L_x_9189) ;  /* 0x000006d000007947 */ /* 0x000fea0003800000 */
.L_x_9196:
        /* <DEDUP_REMOVED lines=11> */
.L_x_9203:
        /* <DEDUP_REMOVED lines=21> */
.L_x_9207:
[----:B------:R-:W-:Y:S05]  /*b0d0*/  BSYNC B1 ;  /* 0x0000000000017941 */ /* 0x000fea0003800000 */
.L_x_9206:
[----:B------:R-:W-:Y:S01]  /*b0e0*/  IMAD.SHL.U32 R3, R3, 0x100000, RZ ;  /* 0x0010000003037824 */ /* 0x000fe200078e00ff */
[----:B------:R-:W-:-:S04]  /*b0f0*/  LEA R5, R0, 0x3b800000, 0x17 ;  /* 0x3b80000000057811 */ /* 0x000fc800078eb8ff */
[----:B------:R-:W-:Y:S02]  /*b100*/  LOP3.LUT R46, R5, R3, R46, 0xfe, !PT ;  /* 0x00000003052e7212 */ /* 0x000fe400078efe2e */
.L_x_9205:
[----:B------:R-:W-:Y:S05]  /*b110*/  BSYNC B0 ;  /* 0x0000000000007941 */ /* 0x000fea0003800000 */
.L_x_9204:
[----:B------:R-:W0:Y:S01]  /*b120*/  F2I.S64.TRUNC R46, R46 ;  /* 0x0000002e002e7311 */ /* 0x000e22000020d900 */
[----:B------:R-:W-:Y:S05]  /*b130*/  BRA `(.L_x_9189) ;  /* 0x0000046000007947 */ /* 0x000fea0003800000 */
.L_x_9202:
        /* <DEDUP_REMOVED lines=21> */
.L_x_9211:
[----:B------:R-:W-:Y:S05]  /*b290*/  BSYNC B1 ;  /* 0x0000000000017941 */ /* 0x000fea0003800000 */
.L_x_9210:
[----:B------:R-:W-:Y:S01]  /*b2a0*/  IMAD.SHL.U32 R3, R3, 0x200000, RZ ;  /* 0x0020000003037824 */ /* 0x000fe200078e00ff */
[----:B------:R-:W-:-:S04]  /*b2b0*/  LEA R5, R0, 0x37800000, 0x17 ;  /* 0x3780000000057811 */ /* 0x000fc800078eb8ff */
[----:B------:R-:W-:Y:S02]  /*b2c0*/  LOP3.LUT R46, R5, R3, R46, 0xfe, !PT ;  /* 0x00000003052e7212 */ /* 0x000fe400078efe2e */
.L_x_9209:
[----:B------:R-:W-:Y:S05]  /*b2d0*/  BSYNC B0 ;  /* 0x0000000000007941 */ /* 0x000fea0003800000 */
.L_x_9208:
[----:B------:R-:W0:Y:S01]  /*b2e0*/  F2I.S64.TRUNC R46, R46 ;  /* 0x0000002e002e7311 */ /* 0x000e22000020d900 */
[----:B------:R-:W-:Y:S05]  /*b2f0*/  BRA `(.L_x_9189) ;  /* 0x000002a000007947 */ /* 0x000fea0003800000 */
.L_x_9201:
        /* <DEDUP_REMOVED lines=14> */
.L_x_9215:
[----:B------:R-:W-:Y:S05]  /*b3e0*/  BSYNC B0 ;  /* 0x0000000000007941 */ /* 0x000fea0003800000 */
.L_x_9214:
[----:B------:R-:W0:Y:S01]  /*b3f0*/  F2I.S64.TRUNC R46, R46 ;  /* 0x0000002e002e7311 */ /* 0x000e22000020d900 */
[----:B------:R-:W-:Y:S05]  /*b400*/  BRA `(.L_x_9189) ;  /* 0x0000019000007947 */ /* 0x000fea0003800000 */
.L_x_9188:
        /* <DEDUP_REMOVED lines=21> */
.L_x_9213:
[----:B------:R0:W5:Y:S01]  /*b560*/  LDG.E.64 R46, [R4.64] ;  /* 0x00000024042e7981 */ /* 0x000162000c1e1b00 */
[----:B------:R-:W-:Y:S05]  /*b570*/  BRA `(.L_x_9189) ;  /* 0x0000002000007947 */ /* 0x000fea0003800000 */
.L_x_9212:
[----:B------:R0:W5:Y:S01]  /*b580*/  LDG.E R46, [R4.64] ;  /* 0x00000024042e7981 */ /* 0x000162000c1e1900 */
[----:B------:R-:W-:-:S03]  /*b590*/  IMAD.MOV.U32 R47, RZ, RZ, RZ ;  /* 0x000000ffff2f7224 */ /* 0x000fc600078e00ff */
.L_x_9189:
        /* <DEDUP_REMOVED lines=17> */
.L_x_9219:
[----:B------:R0:W5:Y:S01]  /*b6b0*/  LDG.E.U8 R28, [R4.64] ;  /* 0x00000024041c7981 */ /* 0x000162000c1e1100 */
[----:B------:R-:W-:Y:S01]  /*b6c0*/  IMAD.MOV.U32 R29, RZ, RZ, RZ ;  /* 0x000000ffff1d7224 */ /* 0x000fe200078e00ff */
[----:B------:R-:W-:Y:S05]  /*b6d0*/  BRA `(.L_x_9221) ;  /* 0x00000d5000007947 */ /* 0x000fea0003800000 */
.L_x_9218:
        /* <DEDUP_REMOVED lines=8> */
.L_x_9223:
[----:B----4-:R-:W4:Y:S02]  /*b760*/  LDG.E R28, [R4.64] ;  /* 0x00000024041c7981 */ /* 0x010f24000c1e1900 */
[----:B----4-:R-:W-:Y:S01]  /*b770*/  SHF.R.S32.HI R29, RZ, 0x1f, R28 ;  /* 0x0000001fff1d7819 */ /* 0x010fe2000001141c */
[----:B------:R-:W-:Y:S05]  /*b780*/  BRA `(.L_x_9221) ;  /* 0x00000ca000007947 */ /* 0x000fea0003800000 */
.L_x_9222:
[----:B----4-:R-:W4:Y:S02]  /*b790*/  LDG.E.S16 R28, [R4.64] ;  /* 0x00000024041c7981 */ /* 0x010f24000c1e1700 */
[----:B----4-:R-:W-:Y:S01]  /*b7a0*/  SHF.R.S32.HI R29, RZ, 0x1f, R28 ;  /* 0x0000001fff1d7819 */ /* 0x010fe2000001141c */
[----:B------:R-:W-:Y:S05]  /*b7b0*/  BRA `(.L_x_9221) ;  /* 0x00000c7000007947 */ /* 0x000fea0003800000 */
.L_x_9217:
        /* <DEDUP_REMOVED lines=9> */
.L_x_9225:
[----:B----4-:R-:W4:Y:S02]  /*b850*/  LDG.E.U16 R4, [R4.64] ;  /* 0x0000002404047981 */ /* 0x010f24000c1e1500 */
[----:B----4-:R-:W-:-:S06]  /*b860*/  HADD2.F32 R28, -RZ, R4.H0_H0 ;  /* 0x20000004ff1c7230 */ /* 0x010fcc0000004100 */
[----:B------:R-:W0:Y:S01]  /*b870*/  F2I.S64.TRUNC R28, R28 ;  /* 0x0000001c001c7311 */ /* 0x000e22000020d900 */
[----:B------:R-:W-:Y:S05]  /*b880*/  BRA `(.L_x_9221) ;  /* 0x00000ba000007947 */ /* 0x000fea0003800000 */
.L_x_9224:
        /* <DEDUP_REMOVED lines=9> */
.L_x_9227:
[----:B----4-:R-:W4:Y:S02]  /*b920*/  LDG.E.U16 R4, [R4.64] ;  /* 0x0000002404047981 */ /* 0x010f24000c1e1500 */
[----:B----4-:R-:W-:-:S06]  /*b930*/  HADD2.F32 R28, -RZ, R4.H0_H0 ;  /* 0x20000004ff1c7230 */ /* 0x010fcc0000004100 */
[----:B------:R-:W0:Y:S01]  /*b940*/  F2I.S64.TRUNC R28, R28 ;  /* 0x0000001c001c7311 */ /* 0x000e22000020d900 */
[----:B------:R-:W-:Y:S05]  /*b950*/  BRA `(.L_x_9221) ;  /* 0x00000ad000007947 */ /* 0x000fea0003800000 */
.L_x_9226:
[----:B----4-:R-:W4:Y:S02]  /*b960*/  LDG.E.64 R4, [R4.64] ;  /* 0x0000002404047981 */ /* 0x010f24000c1e1b00 */
[----:B----4-:R0:W4:Y:S01]  /*b970*/  F2I.S64.F64.TRUNC R28, R4 ;  /* 0x00000004001c7311 */ /* 0x010122000030d900 */
[----:B------:R-:W-:Y:S05]  /*b980*/  BRA `(.L_x_9221) ;  /* 0x00000aa000007947 */ /* 0x000fea0003800000 */
.L_x_9216:
        /* <DEDUP_REMOVED lines=13> */
.L_x_9230:
[----:B----4-:R-:W4:Y:S02]  /*ba60*/  LDG.E.64 R4, [R4.64] ;  /* 0x0000002404047981 */ /* 0x010f24000c1e1b00 */
[----:B----4-:R0:W4:Y:S01]  /*ba70*/  F2I.S64.F64.TRUNC R28, R4 ;  /* 0x00000004001c7311 */ /* 0x010122000030d900 */
[----:B------:R-:W-:Y:S05]  /*ba80*/  BRA `(.L_x_9221) ;  /* 0x000009a000007947 */ /* 0x000fea0003800000 */
.L_x_9229:
        /* <DEDUP_REMOVED lines=27> */
.L_x_9232:
        /* <DEDUP_REMOVED lines=14> */
.L_x_9231:
[----:B----4-:R-:W4:Y:S02]  /*bd20*/  LDG.E.U16 R28, [R4.64] ;  /* 0x00000024041c7981 */ /* 0x010f24000c1e1500 */
[----:B----4-:R-:W-:-:S06]  /*bd30*/  PRMT R28, RZ, 0x5410, R28 ;  /* 0x00005410ff1c7816 */ /* 0x010fcc000000001c */
[----:B------:R-:W0:Y:S01]  /*bd40*/  F2I.S64.TRUNC R28, R28 ;  /* 0x0000001c001c7311 */ /* 0x000e22000020d900 */
[----:B------:R-:W-:Y:S05]  /*bd50*/  BRA `(.L_x_9221) ;  /* 0x000006d000007947 */ /* 0x000fea0003800000 */
.L_x_9228:
        /* <DEDUP_REMOVED lines=11> */
.L_x_9235:
        /* <DEDUP_REMOVED lines=21> */
.L_x_9239:
[----:B------:R-:W-:Y:S05]  /*bf60*/  BSYNC B1 ;  /* 0x0000000000017941 */ /* 0x000fea0003800000 */
.L_x_9238:
[----:B------:R-:W-:Y:S01]  /*bf70*/  IMAD.SHL.U32 R3, R3, 0x100000, RZ ;  /* 0x0010000003037824 */ /* 0x000fe200078e00ff */
[----:B------:R-:W-:-:S04]  /*bf80*/  LEA R5, R0, 0x3b800000, 0x17 ;  /* 0x3b80000000057811 */ /* 0x000fc800078eb8ff */
[----:B------:R-:W-:Y:S02]  /*bf90*/  LOP3.LUT R28, R5, R3, R28, 0xfe, !PT ;  /* 0x00000003051c7212 */ /* 0x000fe400078efe1c */
.L_x_9237:
[----:B------:R-:W-:Y:S05]  /*bfa0*/  BSYNC B0 ;  /* 0x0000000000007941 */ /* 0x000fea0003800000 */
.L_x_9236:
[----:B------:R-:W0:Y:S01]  /*bfb0*/  F2I.S64.TRUNC R28, R28 ;  /* 0x0000001c001c7311 */ /* 0x000e22000020d900 */
[----:B------:R-:W-:Y:S05]  /*bfc0*/  BRA `(.L_x_9221) ;  /* 0x0000046000007947 */ /* 0x000fea0003800000 */
.L_x_9234:
        /* <DEDUP_REMOVED lines=21> */
.L_x_9243:
[----:B------:R-:W-:Y:S05]  /*c120*/  BSYNC B1 ;  /* 0x0000000000017941 */ /* 0x000fea0003800000 */
.L_x_9242:
[----:B------:R-:W-:Y:S01]  /*c130*/  IMAD.SHL.U32 R3, R3, 0x200000, RZ ;  /* 0x0020000003037824 */ /* 0x000fe200078e00ff */
[----:B------:R-:W-:-:S04]  /*c140*/  LEA R5, R0, 0x37800000, 0x17 ;  /* 0x3780000000057811 */ /* 0x000fc800078eb8ff */
[----:B------:R-:W-:Y:S02]  /*c150*/  LOP3.LUT R28, R5, R3, R28, 0xfe, !PT ;  /* 0x00000003051c7212 */ /* 0x000fe400078efe1c */
.L_x_9241:
[----:B------:R-:W-:Y:S05]  /*c160*/  BSYNC B0 ;  /* 0x0000000000007941 */ /* 0x000fea0003800000 */
.L_x_9240:
[----:B------:R-:W0:Y:S01]  /*c170*/  F2I.S64.TRUNC R28, R28 ;  /* 0x0000001c001c7311 */ /* 0x000e22000020d900 */
[----:B------:R-:W-:Y:S05]  /*c180*/  BRA `(.L_x_9221) ;  /* 0x000002a000007947 */ /* 0x000fea0003800000 */
.L_x_9233:
        /* <DEDUP_REMOVED lines=14> */
.L_x_9247:
[----:B------:R-:W-:Y:S05]  /*c270*/  BSYNC B0 ;  /* 0x0000000000007941 */ /* 0x000fea0003800000 */
.L_x_9246:
[----:B------:R-:W0:Y:S01]  /*c280*/  F2I.S64.TRUNC R28, R28 ;  /* 0x0000001c001c7311 */ /* 0x000e22000020d900 */
[----:B------:R-:W-:Y:S05]  /*c290*/  BRA `(.L_x_9221) ;  /* 0x0000019000007947 */ /* 0x000fea0003800000 */
.L_x_9220:
        /* <DEDUP_REMOVED lines=21> */
.L_x_9245:
[----:B------:R0:W5:Y:S01]  /*c3f0*/  LDG.E.64 R28, [R4.64] ;  /* 0x00000024041c7981 */ /* 0x000162000c1e1b00 */
[----:B------:R-:W-:Y:S05]  /*c400*/  BRA `(.L_x_9221) ;  /* 0x0000002000007947 */ /* 0x000fea0003800000 */
.L_x_9244:
[----:B------:R0:W5:Y:S01]  /*c410*/  LDG.E R28, [R4.64] ;  /* 0x00000024041c7981 */ /* 0x000162000c1e1900 */
[----:B------:R-:W-:-:S03]  /*c420*/  IMAD.MOV.U32 R29, RZ, RZ, RZ ;  /* 0x000000ffff1d7224 */ /* 0x000fc600078e00ff */
.L_x_9221:
[----:B------:R-:W4:Y:S01]  /*c430*/  S2R R3, SR_CTAID.X ;  /* 0x0000000000037919 */ /* 0x000f220000002500 */
[----:B0-----:R-:W-:-:S04]  /*c440*/  PRMT R0, R36, 0x9910, RZ ;  /* 0x0000991024007816 */ /* 0x001fc800000000ff */
[----:B------:R-:W-:Y:S01]  /*c450*/  ISETP.GT.AND P1, PT, R0, 0x9, PT ;  /* 0x000000090000780c */ /* 0x000fe20003f24270 */
[----:B----4-:R-:W-:-:S04]  /*c460*/  IMAD R3, R3, 0x200, R2 ;  /* 0x0000020003037824 */ /* 0x010fc800078e0202 */
        /* <DEDUP_REMOVED lines=15> */
.L_x_9251:
[----:B------:R0:W5:Y:S01]  /*c560*/  LDG.E.U8 R30, [R4.64] ;  /* 0x00000024041e7981 */ /* 0x000162000c1e1100 */
[----:B------:R-:W-:Y:S01]  /*c570*/  IMAD.MOV.U32 R31, RZ, RZ, RZ ;  /* 0x000000ffff1f7224 */ /* 0x000fe200078e00ff */
[----:B------:R-:W-:Y:S05]  /*c580*/  BRA `(.L_x_9253) ;  /* 0x00000d5000007947 */ /* 0x000fea0003800000 */
.L_x_9250:
        /* <DEDUP_REMOVED lines=8> */
.L_x_9255:
[----:B------:R-:W4:Y:S02]  /*c610*/  LDG.E R30, [R4.64] ;  /* 0x00000024041e7981 */ /* 0x000f24000c1e1900 */
[----:B----4-:R-:W-:Y:S01]  /*c620*/  SHF.R.S32.HI R31, RZ, 0x1f, R30 ;  /* 0x0000001fff1f7819 */ /* 0x010fe2000001141e */
[----:B------:R-:W-:Y:S05]  /*c630*/  BRA `(.L_x_9253) ;  /* 0x00000ca000007947 */ /* 0x000fea0003800000 */
.L_x_9254:
[----:B------:R-:W4:Y:S02]  /*c640*/  LDG.E.S16 R30, [R4.64] ;  /* 0x00000024041e7981 */ /* 0x000f24000c1e1700 */
[----:B----4-:R-:W-:Y:S01]  /*c650*/  SHF.R.S32.HI R31, RZ, 0x1f, R30 ;  /* 0x0000001fff1f7819 */ /* 0x010fe2000001141e */
[----:B------:R-:W-:Y:S05]  /*c660*/  BRA `(.L_x_9253) ;  /* 0x00000c7000007947 */ /* 0x000fea0003800000 */
.L_x_9249:
        /* <DEDUP_REMOVED lines=9> */
.L_x_9257:
[----:B------:R-:W4:Y:S02]  /*c700*/  LDG.E.U16 R4, [R4.64] ;  /* 0x0000002404047981 */ /* 0x000f24000c1e1500 */
[----:B----4-:R-:W-:-:S06]  /*c710*/  HADD2.F32 R30, -RZ, R4.H0_H0 ;  /* 0x20000004ff1e7230 */ /* 0x010fcc0000004100 */
[----:B------:R-:W0:Y:S01]  /*c720*/  F2I.S64.TRUNC R30, R30 ;  /* 0x0000001e001e7311 */ /* 0x000e22000020d900 */
[----:B------:R-:W-:Y:S05]  /*c730*/  BRA `(.L_x_9253) ;  /* 0x00000ba000007947 */ /* 0x000fea0003800000 */
.L_x_9256:
        /* <DEDUP_REMOVED lines=9> */
.L_x_9259:
[----:B------:R-:W4:Y:S02]  /*c7d0*/  LDG.E.U16 R4, [R4.64] ;  /* 0x0000002404047981 */ /* 0x000f24000c1e1500 */
[----:B----4-:R-:W-:-:S06]  /*c7e0*/  HADD2.F32 R30, -RZ, R4.H0_H0 ;  /* 0x20000004ff1e7230 */ /* 0x010fcc0000004100 */
[----:B------:R-:W0:Y:S01]  /*c7f0*/  F2I.S64.TRUNC R30, R30 ;  /* 0x0000001e001e7311 */ /* 0x000e22000020d900 */
[----:B------:R-:W-:Y:S05]  /*c800*/  BRA `(.L_x_9253) ;  /* 0x00000ad000007947 */ /* 0x000fea0003800000 */
.L_x_9258:
[----:B------:R-:W4:Y:S02]  /*c810*/  LDG.E.64 R4, [R4.64] ;  /* 0x0000002404047981 */ /* 0x000f24000c1e1b00 */
[----:B----4-:R0:W4:Y:S01]  /*c820*/  F2I.S64.F64.TRUNC R30, R4 ;  /* 0x00000004001e7311 */ /* 0x010122000030d900 */
[----:B------:R-:W-:Y:S05]  /*c830*/  BRA `(.L_x_9253) ;  /* 0x00000aa000007947 */ /* 0x000fea0003800000 */
.L_x_9248:
        /* <DEDUP_REMOVED lines=13> */
.L_x_9262:
[----:B------:R-:W4:Y:S02]  /*c910*/  LDG.E.64 R4, [R4.64] ;  /* 0x0000002404047981 */ /* 0x000f24000c1e1b00 */
[----:B----4-:R0:W4:Y:S01]  /*c920*/  F2I.S64.F64.TRUNC R30, R4 ;  /* 0x00000004001e7311 */ /* 0x010122000030d900 */
[----:B------:R-:W-:Y:S05]  /*c930*/  BRA `(.L_x_9253) ;  /* 0x000009a000007947 */ /* 0x000fea0003800000 */
.L_x_9261:
        /* <DEDUP_REMOVED lines=27> */
.L_x_9264:
        /* <DEDUP_REMOVED lines=14> */
.L_x_9263:
[----:B------:R-:W4:Y:S02]  /*cbd0*/  LDG.E.U16 R30, [R4.64] ;  /* 0x00000024041e7981 */ /* 0x000f24000c1e1500 */
[----:B----4-:R-:W-:-:S06]  /*cbe0*/  PRMT R30, RZ, 0x5410, R30 ;  /* 0x00005410ff1e7816 */ /* 0x010fcc000000001e */
[----:B------:R-:W0:Y:S01]  /*cbf0*/  F2I.S64.TRUNC R30, R30 ;  /* 0x0000001e001e7311 */ /* 0x000e22000020d900 */
[----:B------:R-:W-:Y:S05]  /*cc00*/  BRA `(.L_x_9253) ;  /* 0x000006d000007947 */ /* 0x000fea0003800000 */
.L_x_9260:
        /* <DEDUP_REMOVED lines=11> */
.L_x_9267:
        /* <DEDUP_REMOVED lines=21> */
.L_x_9271:
[----:B------:R-:W-:Y:S05]  /*ce10*/  BSYNC B1 ;  /* 0x0000000000017941 */ /* 0x000fea0003800000 */
.L_x_9270:
[----:B------:R-:W-:Y:S01]  /*ce20*/  IMAD.SHL.U32 R3, R3, 0x100000, RZ ;  /* 0x0010000003037824 */ /* 0x000fe200078e00ff */
[----:B------:R-:W-:-:S04]  /*ce30*/  LEA R5, R0, 0x3b800000, 0x17 ;  /* 0x3b80000000057811 */ /* 0x000fc800078eb8ff */
[----:B------:R-:W-:Y:S02]  /*ce40*/  LOP3.LUT R30, R5, R3, R30, 0xfe, !PT ;  /* 0x00000003051e7212 */ /* 0x000fe400078efe1e */
.L_x_9269:
[----:B------:R-:W-:Y:S05]  /*ce50*/  BSYNC B0 ;  /* 0x0000000000007941 */ /* 0x000fea0003800000 */
.L_x_9268:
[----:B------:R-:W0:Y:S01]  /*ce60*/  F2I.S64.TRUNC R30, R30 ;  /* 0x0000001e001e7311 */ /* 0x000e22000020d900 */
[----:B------:R-:W-:Y:S05]  /*ce70*/  BRA `(.L_x_9253) ;  /* 0x0000046000007947 */ /* 0x000fea0003800000 */
.L_x_9266:
        /* <DEDUP_REMOVED lines=21> */
.L_x_9275:
[----:B------:R-:W-:Y:S05]  /*cfd0*/  BSYNC B1 ;  /* 0x0000000000017941 */ /* 0x000fea0003800000 */
.L_x_9274:
[----:B------:R-:W-:Y:S01]  /*cfe0*/  IMAD.SHL.U32 R3, R3, 0x200000, RZ ;  /* 0x0020000003037824 */ /* 0x000fe200078e00ff */
[----:B------:R-:W-:-:S04]  /*cff0*/  LEA R5, R0, 0x37800000, 0x17 ;  /* 0x3780000000057811 */ /* 0x000fc800078eb8ff */
[----:B------:R-:W-:Y:S02]  /*d000*/  LOP3.LUT R30, R5, R3, R30, 0xfe, !PT ;  /* 0x00000003051e7212 */ /* 0x000fe400078efe1e */
.L_x_9273:
[----:B------:R-:W-:Y:S05]  /*d010*/  BSYNC B0 ;  /* 0x0000000000007941 */ /* 0x000fea0003800000 */
.L_x_9272:
[----:B------:R-:W0:Y:S01]  /*d020*/  F2I.S64.TRUNC R30, R30 ;  /* 0x0000001e001e7311 */ /* 0x000e22000020d900 */
[----:B------:R-:W-:Y:S05]  /*d030*/  BRA `(.L_x_9253) ;  /* 0x000002a000007947 */ /* 0x000fea0003800000 */
.L_x_9265:
        /* <DEDUP_REMOVED lines=14> */
.L_x_9279:
[----:B------:R-:W-:Y:S05]  /*d120*/  BSYNC B0 ;  /* 0x0000000000007941 */ /* 0x000fea0003800000 */
.L_x_9278:
[----:B------:R-:W0:Y:S01]  /*d130*/  F2I.S64.TRUNC R30, R30 ;  /* 0x0000001e001e7311 */ /* 0x000e22000020d900 */
[----:B------:R-:W-:Y:S05]  /*d140*/  BRA `(.L_x_9253) ;  /* 0x0000019000007947 */ /* 0x000fea0003800000 */
.L_x_9252:
        /* <DEDUP_REMOVED lines=21> */
.L_x_9277:
[----:B------:R0:W5:Y:S01]  /*d2a0*/  LDG.E.64 R30, [R4.64] ;  /* 0x00000024041e7981 */ /* 0x000162000c1e1b00 */
[----:B------:R-:W-:Y:S05]  /*d2b0*/  BRA `(.L_x_9253) ;  /* 0x0000002000007947 */ /* 0x000fea0003800000 */
.L_x_9276:
[----:B------:R0:W5:Y:S01]  /*d2c0*/  LDG.E R30, [R4.64] ;  /* 0x00000024041e7981 */ /* 0x000162000c1e1900 */
[----:B------:R-:W-:-:S03]  /*d2d0*/  IMAD.MOV.U32 R31, RZ, RZ, RZ ;  /* 0x000000ffff1f7224 */ /* 0x000fc600078e00ff */
.L_x_9253:
        /* <DEDUP_REMOVED lines=19> */
.L_x_9283:
[----:B------:R0:W5:Y:S01]  /*d410*/  LDG.E.U8 R32, [R4.64] ;  /* 0x0000002404207981 */ /* 0x000162000c1e1100 */
[----:B------:R-:W-:Y:S01]  /*d420*/  IMAD.MOV.U32 R33, RZ, RZ, RZ ;  /* 0x000000ffff217224 */ /* 0x000fe200078e00ff */
[----:B------:R-:W-:Y:S05]  /*d430*/  BRA `(.L_x_9285) ;  /* 0x00000d5000007947 */ /* 0x000fea0003800000 */
.L_x_9282:
        /* <DEDUP_REMOVED lines=8> */
.L_x_9287:
[----:B------:R-:W4:Y:S02]  /*d4c0*/  LDG.E R32, [R4.64] ;  /* 0x0000002404207981 */ /* 0x000f24000c1e1900 */
[----:B----4-:R-:W-:Y:S01]  /*d4d0*/  SHF.R.S32.HI R33, RZ, 0x1f, R32 ;  /* 0x0000001fff217819 */ /* 0x010fe20000011420 */
[----:B------:R-:W-:Y:S05]  /*d4e0*/  BRA `(.L_x_9285) ;  /* 0x00000ca000007947 */ /* 0x000fea0003800000 */
.L_x_9286:
[----:B------:R-:W4:Y:S02]  /*d4f0*/  LDG.E.S16 R32, [R4.64] ;  /* 0x0000002404207981 */ /* 0x000f24000c1e1700 */
[----:B----4-:R-:W-:Y:S01]  /*d500*/  SHF.R.S32.HI R33, RZ, 0x1f, R32 ;  /* 0x0000001fff217819 */ /* 0x010fe20000011420 */
[----:B------:R-:W-:Y:S05]  /*d510*/  BRA `(.L_x_9285) ;  /* 0x00000c7000007947 */ /* 0x000fea0003800000 */
.L_x_9281:
        /* <DEDUP_REMOVED lines=9> */
.L_x_9289:
[----:B------:R-:W4:Y:S02]  /*d5b0*/  LDG.E.U16 R4, [R4.64] ;  /* 0x0000002404047981 */ /* 0x000f24000c1e1500 */
[----:B----4-:R-:W-:-:S06]  /*d5c0*/  HADD2.F32 R32, -RZ, R4.H0_H0 ;  /* 0x20000004ff207230 */ /* 0x010fcc0000004100 */
[----:B------:R-:W0:Y:S01]  /*d5d0*/  F2I.S64.TRUNC R32, R32 ;  /* 0x0000002000207311 */ /* 0x000e22000020d900 */
[----:B------:R-:W-:Y:S05]  /*d5e0*/  BRA `(.L_x_9285) ;  /* 0x00000ba000007947 */ /* 0x000fea0003800000 */
.L_x_9288:
        /* <DEDUP_REMOVED lines=9> */
.L_x_9291:
[----:B------:R-:W4:Y:S02]  /*d680*/  LDG.E.U16 R4, [R4.64] ;  /* 0x0000002404047981 */ /* 0x000f24000c1e1500 */
[----:B----4-:R-:W-:-:S06]  /*d690*/  HADD2.F32 R32, -RZ, R4.H0_H0 ;  /* 0x20000004ff207230 */ /* 0x010fcc0000004100 */
[----:B------:R-:W0:Y:S01]  /*d6a0*/  F2I.S64.TRUNC R32, R32 ;  /* 0x0000002000207311 */ /* 0x000e22000020d900 */
[----:B------:R-:W-:Y:S05]  /*d6b0*/  BRA `(.L_x_9285) ;  /* 0x00000ad000007947 */ /* 0x000fea0003800000 */
.L_x_9290:
[----:B------:R-:W4:Y:S02]  /*d6c0*/  LDG.E.64 R4, [R4.64] ;  /* 0x0000002404047981 */ /* 0x000f24000c1e1b00 */
[----:B----4-:R0:W4:Y:S01]  /*d6d0*/  F2I.S64.F64.TRUNC R32, R4 ;  /* 0x0000000400207311 */ /* 0x010122000030d900 */
[----:B------:R-:W-:Y:S05]  /*d6e0*/  BRA `(.L_x_9285) ;  /* 0x00000aa000007947 */ /* 0x000fea0003800000 */
.L_x_9280:
        /* <DEDUP_REMOVED lines=13> */
.L_x_9294:
[----:B------:R-:W4:Y:S02]  /*d7c0*/  LDG.E.64 R4, [R4.64] ;  /* 0x0000002404047981 */ /* 0x000f24000c1e1b00 */
[----:B----4-:R0:W4:Y:S01]  /*d7d0*/  F2I.S64.F64.TRUNC R32, R4 ;  /* 0x0000000400207311 */ /* 0x010122000030d900 */
[----:B------:R-:W-:Y:S05]  /*d7e0*/  BRA `(.L_x_9285) ;  /* 0x000009a000007947 */ /* 0x000fea0003800000 */
.L_x_9293:
        /* <DEDUP_REMOVED lines=27> */
.L_x_9296:
        /* <DEDUP_REMOVED lines=14> */
.L_x_9295:
[----:B------:R-:W4:Y:S02]  /*da80*/  LDG.E.U16 R32, [R4.64] ;  /* 0x0000002404207981 */ /* 0x000f24000c1e1500 */
[----:B----4-:R-:W-:-:S06]  /*da90*/  PRMT R32, RZ, 0x5410, R32 ;  /* 0x00005410ff207816 */ /* 0x010fcc0000000020 */
[----:B------:R-:W0:Y:S01]  /*daa0*/  F2I.S64.TRUNC R32, R32 ;  /* 0x0000002000207311 */ /* 0x000e22000020d900 */
[----:B------:R-:W-:Y:S05]  /*dab0*/  BRA `(.L_x_9285) ;  /* 0x000006d000007947 */ /* 0x000fea0003800000 */
.L_x_9292:
        /* <DEDUP_REMOVED lines=11> */
.L_x_9299:
        /* <DEDUP_REMOVED lines=21> */
.L_x_9303:
[----:B------:R-:W-:Y:S05]  /*dcc0*/  BSYNC B1 ;  /* 0x0000000000017941 */ /* 0x000fea0003800000 */
.L_x_9302:
[----:B------:R-:W-:Y:S01]  /*dcd0*/  IMAD.SHL.U32 R3, R3, 0x100000, RZ ;  /* 0x0010000003037824 */ /* 0x000fe200078e00ff */
[----:B------:R-:W-:-:S04]  /*dce0*/  LEA R5, R0, 0x3b800000, 0x17 ;  /* 0x3b80000000057811 */ /* 0x000fc800078eb8ff */
[----:B------:R-:W-:Y:S02]  /*dcf0*/  LOP3.LUT R32, R5, R3, R32, 0xfe, !PT ;  /* 0x0000000305207212 */ /* 0x000fe400078efe20 */
.L_x_9301:
[----:B------:R-:W-:Y:S05]  /*dd00*/  BSYNC B0 ;  /* 0x0000000000007941 */ /* 0x000fea0003800000 */
.L_x_9300:
[----:B------:R-:W0:Y:S01]  /*dd10*/  F2I.S64.TRUNC R32, R32 ;  /* 0x0000002000207311 */ /* 0x000e22000020d900 */
[----:B------:R-:W-:Y:S05]  /*dd20*/  BRA `(.L_x_9285) ;  /* 0x0000046000007947 */ /* 0x000fea0003800000 */
.L_x_9298:
        /* <DEDUP_REMOVED lines=21> */
.L_x_9307:
[----:B------:R-:W-:Y:S05]  /*de80*/  BSYNC B1 ;  /* 0x0000000000017941 */ /* 0x000fea0003800000 */
.L_x_9306:
[----:B------:R-:W-:Y:S01]  /*de90*/  IMAD.SHL.U32 R3, R3, 0x200000, RZ ;  /* 0x0020000003037824 */ /* 0x000fe200078e00ff */
[----:B------:R-:W-:-:S04]  /*dea0*/  LEA R5, R0, 0x37800000, 0x17 ;  /* 0x3780000000057811 */ /* 0x000fc800078eb8ff */
[----:B------:R-:W-:Y:S02]  /*deb0*/  LOP3.LUT R32, R5, R3, R32, 0xfe, !PT ;  /* 0x0000000305207212 */ /* 0x000fe400078efe20 */
.L_x_9305:
[----:B------:R-:W-:Y:S05]  /*dec0*/  BSYNC B0 ;  /* 0x0000000000007941 */ /* 0x000fea0003800000 */
.L_x_9304:
[----:B------:R-:W0:Y:S01]  /*ded0*/  F2I.S64.TRUNC R32, R32 ;  /* 0x0000002000207311 */ /* 0x000e22000020d900 */
[----:B------:R-:W-:Y:S05]  /*dee0*/  BRA `(.L_x_9285) ;  /* 0x000002a000007947 */ /* 0x000fea0003800000 */
.L_x_9297:
        /* <DEDUP_REMOVED lines=14> */
.L_x_9311:
[----:B------:R-:W-:Y:S05]  /*dfd0*/  BSYNC B0 ;  /* 0x0000000000007941 */ /* 0x000fea0003800000 */
.L_x_9310:
[----:B------:R-:W0:Y:S01]  /*dfe0*/  F2I.S64.TRUNC R32, R32 ;  /* 0x0000002000207311 */ /* 0x000e22000020d900 */
[----:B------:R-:W-:Y:S05]  /*dff0*/  BRA `(.L_x_9285) ;  /* 0x0000019000007947 */ /* 0x000fea0003800000 */
.L_x_9284:
        /* <DEDUP_REMOVED lines=21> */
.L_x_9309:
[----:B------:R0:W5:Y:S01]  /*e150*/  LDG.E.64 R32, [R4.64] ;  /* 0x0000002404207981 */ /* 0x000162000c1e1b00 */
[----:B------:R-:W-:Y:S05]  /*e160*/  BRA `(.L_x_9285) ;  /* 0x0000002000007947 */ /* 0x000fea0003800000 */
.L_x_9308:
[----:B------:R0:W5:Y:S01]  /*e170*/  LDG.E R32, [R4.64] ;  /* 0x0000002404207981 */ /* 0x000162000c1e1900 */
[----:B------:R-:W-:-:S03]  /*e180*/  IMAD.MOV.U32 R33, RZ, RZ, RZ ;  /* 0x000000ffff217224 */ /* 0x000fc600078e00ff */
.L_x_9285:
[----:B------:R-:W-:-:S04]  /*e190*/  IADD3 R2, R2, 0x80, RZ ;  /* 0x0000008002027810 */ /* 0x000fc80007ffe0ff */
.L_x_9151:
[----:B------:R-:W-:Y:S05]  /*e1a0*/  BSYNC B6 ;  /* 0x0000000000067941 */ /* 0x000fea0003800000 */
.L_x_9150:
        /* <DEDUP_REMOVED lines=27> */
.L_x_9317:
[----:B------:R0:W5:Y:S01]  /*e360*/  LDG.E.U8 R34, [R2.64] ;  /* 0x0000002402227981 */ /* 0x000162000c1e1100 */
[----:B------:R-:W-:Y:S01]  /*e370*/  IMAD.MOV.U32 R35, RZ, RZ, RZ ;  /* 0x000000ffff237224 */ /* 0x000fe200078e00ff */
[----:B------:R-:W-:Y:S05]  /*e380*/  BRA `(.L_x_9319) ;  /* 0x00000d5000007947 */ /* 0x000fea0003800000 */
.L_x_9316:
        /* <DEDUP_REMOVED lines=8> */
.L_x_9321:
[----:B------:R-:W4:Y:S02]  /*e410*/  LDG.E R34, [R2.64] ;  /* 0x0000002402227981 */ /* 0x000f24000c1e1900 */
[----:B----4-:R-:W-:Y:S01]  /*e420*/  SHF.R.S32.HI R35, RZ, 0x1f, R34 ;  /* 0x0000001fff237819 */ /* 0x010fe20000011422 */
[----:B------:R-:W-:Y:S05]  /*e430*/  BRA `(.L_x_9319) ;  /* 0x00000ca000007947 */ /* 0x000fea0003800000 */
.L_x_9320:
[----:B------:R-:W4:Y:S02]  /*e440*/  LDG.E.S16 R34, [R2.64] ;  /* 0x0000002402227981 */ /* 0x000f24000c1e1700 */
[----:B----4-:R-:W-:Y:S01]  /*e450*/  SHF.R.S32.HI R35, RZ, 0x1f, R34 ;  /* 0x0000001fff237819 */ /* 0x010fe20000011422 */
[----:B------:R-:W-:Y:S05]  /*e460*/  BRA `(.L_x_9319) ;  /* 0x00000c7000007947 */ /* 0x000fea0003800000 */
.L_x_9315:
        /* <DEDUP_REMOVED lines=9> */
.L_x_9323:
[----:B------:R-:W4:Y:S02]  /*e500*/  LDG.E.U16 R2, [R2.64] ;  /* 0x0000002402027981 */ /* 0x000f24000c1e1500 */
[----:B----4-:R-:W-:-:S06]  /*e510*/  HADD2.F32 R34, -RZ, R2.H0_H0 ;  /* 0x20000002ff227230 */ /* 0x010fcc0000004100 */
[----:B------:R-:W0:Y:S01]  /*e520*/  F2I.S64.TRUNC R34, R34 ;  /* 0x0000002200227311 */ /* 0x000e22000020d900 */
[----:B------:R-:W-:Y:S05]  /*e530*/  BRA `(.L_x_9319) ;  /* 0x00000ba000007947 */ /* 0x000fea0003800000 */
.L_x_9322:
        /* <DEDUP_REMOVED lines=9> */
.L_x_9325:
[----:B------:R-:W4:Y:S02]  /*e5d0*/  LDG.E.U16 R2, [R2.64] ;  /* 0x0000002402027981 */ /* 0x000f24000c1e1500 */
[----:B----4-:R-:W-:-:S06]  /*e5e0*/  HADD2.F32 R34, -RZ, R2.H0_H0 ;  /* 0x20000002ff227230 */ /* 0x010fcc0000004100 */
[----:B------:R-:W0:Y:S01]  /*e5f0*/  F2I.S64.TRUNC R34, R34 ;  /* 0x0000002200227311 */ /* 0x000e22000020d900 */
[----:B------:R-:W-:Y:S05]  /*e600*/  BRA `(.L_x_9319) ;  /* 0x00000ad000007947 */ /* 0x000fea0003800000 */
.L_x_9324:
[----:B------:R-:W4:Y:S02]  /*e610*/  LDG.E.64 R2, [R2.64] ;  /* 0x0000002402027981 */ /* 0x000f24000c1e1b00 */
[----:B----4-:R0:W4:Y:S01]  /*e620*/  F2I.S64.F64.TRUNC R34, R2 ;  /* 0x0000000200227311 */ /* 0x010122000030d900 */
[----:B------:R-:W-:Y:S05]  /*e630*/  BRA `(.L_x_9319) ;  /* 0x00000aa000007947 */ /* 0x000fea0003800000 */
.L_x_9314:
        /* <DEDUP_REMOVED lines=13> */
.L_x_9328:
[----:B------:R-:W4:Y:S02]  /*e710*/  LDG.E.64 R2, [R2.64] ;  /* 0x0000002402027981 */ /* 0x000f24000c1e1b00 */
[----:B----4-:R0:W4:Y:S01]  /*e720*/  F2I.S64.F64.TRUNC R34, R2 ;  /* 0x0000000200227311 */ /* 0x010122000030d900 */
[----:B------:R-:W-:Y:S05]  /*e730*/  BRA `(.L_x_9319) ;  /* 0x000009a000007947 */ /* 0x000fea0003800000 */
.L_x_9327:
        /* <DEDUP_REMOVED lines=27> */
.L_x_9330:
        /* <DEDUP_REMOVED lines=14> */
.L_x_9329:
[----:B------:R-:W4:Y:S02]  /*e9d0*/  LDG.E.U16 R34, [R2.64] ;  /* 0x0000002402227981 */ /* 0x000f24000c1e1500 */
[----:B----4-:R-:W-:-:S06]  /*e9e0*/  PRMT R34, RZ, 0x5410, R34 ;  /* 0x00005410ff227816 */ /* 0x010fcc0000000022 */
[----:B------:R-:W0:Y:S01]  /*e9f0*/  F2I.S64.TRUNC R34, R34 ;  /* 0x0000002200227311 */ /* 0x000e22000020d900 */
[----:B------:R-:W-:Y:S05]  /*ea00*/  BRA `(.L_x_9319) ;  /* 0x000006d000007947 */ /* 0x000fea0003800000 */
.L_x_9326:
        /* <DEDUP_REMOVED lines=11> */
.L_x_9333:
        /* <DEDUP_REMOVED lines=21> */
.L_x_9337:
[----:B------:R-:W-:Y:S05]  /*ec10*/  BSYNC B1 ;  /* 0x0000000000017941 */ /* 0x000fea0003800000 */
.L_x_9336:
[----:B------:R-:W-:Y:S01]  /*ec20*/  IMAD.SHL.U32 R2, R2, 0x100000, RZ ;  /* 0x0010000002027824 */ /* 0x000fe200078e00ff */
[----:B------:R-:W-:-:S04]  /*ec30*/  LEA R3, R0, 0x3b800000, 0x17 ;  /* 0x3b80000000037811 */ /* 0x000fc800078eb8ff */
[----:B------:R-:W-:Y:S02]  /*ec40*/  LOP3.LUT R34, R3, R2, R34, 0xfe, !PT ;  /* 0x0000000203227212 */ /* 0x000fe400078efe22 */
.L_x_9335:
[----:B------:R-:W-:Y:S05]  /*ec50*/  BSYNC B0 ;  /* 0x0000000000007941 */ /* 0x000fea0003800000 */
.L_x_9334:
[----:B------:R-:W0:Y:S01]  /*ec60*/  F2I.S64.TRUNC R34, R34 ;  /* 0x0000002200227311 */ /* 0x000e22000020d900 */
[----:B------:R-:W-:Y:S05]  /*ec70*/  BRA `(.L_x_9319) ;  /* 0x0000046000007947 */ /* 0x000fea0003800000 */
.L_x_9332:
        /* <DEDUP_REMOVED lines=21> */
.L_x_9341:
[----:B------:R-:W-:Y:S05]  /*edd0*/  BSYNC B1 ;  /* 0x0000000000017941 */ /* 0x000fea0003800000 */
.L_x_9340:
[----:B------:R-:W-:Y:S01]  /*ede0*/  IMAD.SHL.U32 R2, R2, 0x200000, RZ ;  /* 0x0020000002027824 */ /* 0x000fe200078e00ff */
[----:B------:R-:W-:-:S04]  /*edf0*/  LEA R3, R0, 0x37800000, 0x17 ;  /* 0x3780000000037811 */ /* 0x000fc800078eb8ff */
[----:B------:R-:W-:Y:S02]  /*ee00*/  LOP3.LUT R34, R3, R2, R34, 0xfe, !PT ;  /* 0x0000000203227212 */ /* 0x000fe400078efe22 */
.L_x_9339:
[----:B------:R-:W-:Y:S05]  /*ee10*/  BSYNC B0 ;  /* 0x0000000000007941 */ /* 0x000fea0003800000 */
.L_x_9338:
[----:B------:R-:W0:Y:S01]  /*ee20*/  F2I.S64.TRUNC R34, R34 ;  /* 0x0000002200227311 */ /* 0x000e22000020d900 */
[----:B------:R-:W-:Y:S05]  /*ee30*/  BRA `(.L_x_9319) ;  /* 0x000002a000007947 */ /* 0x000fea0003800000 */
.L_x_9331:
        /* <DEDUP_REMOVED lines=14> */
.L_x_9345:
[----:B------:R-:W-:Y:S05]  /*ef20*/  BSYNC B0 ;  /* 0x0000000000007941 */ /* 0x000fea0003800000 */
.L_x_9344:
[----:B------:R-:W0:Y:S01]  /*ef30*/  F2I.S64.TRUNC R34, R34 ;  /* 0x0000002200227311 */ /* 0x000e22000020d900 */
[----:B------:R-:W-:Y:S05]  /*ef40*/  BRA `(.L_x_9319) ;  /* 0x0000019000007947 */ /* 0x000fea0003800000 */
.L_x_9318:
        /* <DEDUP_REMOVED lines=21> */
.L_x_9343:
[----:B------:R0:W5:Y:S01]  /*f0a0*/  LDG.E.64 R34, [R2.64] ;  /* 0x0000002402227981 */ /* 0x000162000c1e1b00 */
[----:B------:R-:W-:Y:S05]  /*f0b0*/  BRA `(.L_x_9319) ;  /* 0x0000002000007947 */ /* 0x000fea0003800000 */
.L_x_9342:
[----:B------:R0:W5:Y:S01]  /*f0c0*/  LDG.E R34, [R2.64] ;  /* 0x0000002402227981 */ /* 0x000162000c1e1900 */
[----:B------:R-:W-:-:S03]  /*f0d0*/  IMAD.MOV.U32 R35, RZ, RZ, RZ ;  /* 0x000000ffff237224 */ /* 0x000fc600078e00ff */
.L_x_9319:
        /* <DEDUP_REMOVED lines=17> */
.L_x_9349:
[----:B------:R0:W5:Y:S01]  /*f1f0*/  LDG.E.U8 R36, [R2.64] ;  /* 0x0000002402247981 */ /* 0x000162000c1e1100 */
[----:B------:R-:W-:Y:S01]  /*f200*/  IMAD.MOV.U32 R37, RZ, RZ, RZ ;  /* 0x000000ffff257224 */ /* 0x000fe200078e00ff */
[----:B------:R-:W-:Y:S05]  /*f210*/  BRA `(.L_x_9351) ;  /* 0x00000d5000007947 */ /* 0x000fea0003800000 */
.L_x_9348:
        /* <DEDUP_REMOVED lines=8> */
.L_x_9353:
[----:B----4-:R-:W4:Y:S02]  /*f2a0*/  LDG.E R36, [R2.64] ;  /* 0x0000002402247981 */ /* 0x010f24000c1e1900 */
[----:B----4-:R-:W-:Y:S01]  /*f2b0*/  SHF.R.S32.HI R37, RZ, 0x1f, R36 ;  /* 0x0000001fff257819 */ /* 0x010fe20000011424 */
[----:B------:R-:W-:Y:S05]  /*f2c0*/  BRA `(.L_x_9351) ;  /* 0x00000ca000007947 */ /* 0x000fea0003800000 */
.L_x_9352:
[----:B----4-:R-:W4:Y:S02]  /*f2d0*/  LDG.E.S16 R36, [R2.64] ;  /* 0x0000002402247981 */ /* 0x010f24000c1e1700 */
[----:B----4-:R-:W-:Y:S01]  /*f2e0*/  SHF.R.S32.HI R37, RZ, 0x1f, R36 ;  /* 0x0000001fff257819 */ /* 0x010fe20000011424 */
[----:B------:R-:W-:Y:S05]  /*f2f0*/  BRA `(.L_x_9351) ;  /* 0x00000c7000007947 */ /* 0x000fea0003800000 */
.L_x_9347:
        /* <DEDUP_REMOVED lines=9> */
.L_x_9355:
[----:B----4-:R-:W4:Y:S02]  /*f390*/  LDG.E.U16 R2, [R2.64] ;  /* 0x0000002402027981 */ /* 0x010f24000c1e1500 */
[----:B----4-:R-:W-:-:S06]  /*f3a0*/  HADD2.F32 R36, -RZ, R2.H0_H0 ;  /* 0x20000002ff247230 */ /* 0x010fcc0000004100 */
[----:B------:R-:W0:Y:S01]  /*f3b0*/  F2I.S64.TRUNC R36, R36 ;  /* 0x0000002400247311 */ /* 0x000e22000020d900 */
[----:B------:R-:W-:Y:S05]  /*f3c0*/  BRA `(.L_x_9351) ;  /* 0x00000ba000007947 */ /* 0x000fea0003800000 */
.L_x_9354:
        /* <DEDUP_REMOVED lines=9> */
.L_x_9357:
[----:B----4-:R-:W4:Y:S02]  /*f460*/  LDG.E.U16 R2, [R2.64] ;  /* 0x0000002402027981 */ /* 0x010f24000c1e1500 */
[----:B----4-:R-:W-:-:S06]  /*f470*/  HADD2.F32 R36, -RZ, R2.H0_H0 ;  /* 0x20000002ff247230 */ /* 0x010fcc0000004100 */
[----:B------:R-:W0:Y:S01]  /*f480*/  F2I.S64.TRUNC R36, R36 ;  /* 0x0000002400247311 */ /* 0x000e22000020d900 */
[----:B------:R-:W-:Y:S05]  /*f490*/  BRA `(.L_x_9351) ;  /* 0x00000ad000007947 */ /* 0x000fea0003800000 */
.L_x_9356:
[----:B----4-:R-:W4:Y:S02]  /*f4a0*/  LDG.E.64 R2, [R2.64] ;  /* 0x0000002402027981 */ /* 0x010f24000c1e1b00 */
[----:B----4-:R0:W4:Y:S01]  /*f4b0*/  F2I.S64.F64.TRUNC R36, R2 ;  /* 0x0000000200247311 */ /* 0x010122000030d900 */
[----:B------:R-:W-:Y:S05]  /*f4c0*/  BRA `(.L_x_9351) ;  /* 0x00000aa000007947 */ /* 0x000fea0003800000 */
.L_x_9346:
        /* <DEDUP_REMOVED lines=13> */
.L_x_9360:
[----:B----4-:R-:W4:Y:S02]  /*f5a0*/  LDG.E.64 R2, [R2.64] ;  /* 0x0000002402027981 */ /* 0x010f24000c1e1b00 */
[----:B----4-:R0:W4:Y:S01]  /*f5b0*/  F2I.S64.F64.TRUNC R36, R2 ;  /* 0x0000000200247311 */ /* 0x010122000030d900 */
[----:B------:R-:W-:Y:S05]  /*f5c0*/  BRA `(.L_x_9351) ;  /* 0x000009a000007947 */ /* 0x000fea0003800000 */
.L_x_9359:
        /* <DEDUP_REMOVED lines=27> */
.L_x_9362:
        /* <DEDUP_REMOVED lines=14> */
.L_x_9361:
[----:B----4-:R-:W4:Y:S02]  /*f860*/  LDG.E.U16 R36, [R2.64] ;  /* 0x0000002402247981 */ /* 0x010f24000c1e1500 */
[----:B----4-:R-:W-:-:S06]  /*f870*/  PRMT R36, RZ, 0x5410, R36 ;  /* 0x00005410ff247816 */ /* 0x010fcc0000000024 */
[----:B------:R-:W0:Y:S01]  /*f880*/  F2I.S64.TRUNC R36, R36 ;  /* 0x0000002400247311 */ /* 0x000e22000020d900 */
[----:B------:R-:W-:Y:S05]  /*f890*/  BRA `(.L_x_9351) ;  /* 0x000006d000007947 */ /* 0x000fea0003800000 */
.L_x_9358:
        /* <DEDUP_REMOVED lines=11> */
.L_x_9365:
        /* <DEDUP_REMOVED lines=21> */
.L_x_9369:
[----:B------:R-:W-:Y:S05]  /*faa0*/  BSYNC B1 ;  /* 0x0000000000017941 */ /* 0x000fea0003800000 */
.L_x_9368:
[----:B------:R-:W-:Y:S01]  /*fab0*/  IMAD.SHL.U32 R2, R2, 0x100000, RZ ;  /* 0x0010000002027824 */ /* 0x000fe200078e00ff */
[----:B------:R-:W-:-:S04]  /*fac0*/  LEA R3, R0, 0x3b800000, 0x17 ;  /* 0x3b80000000037811 */ /* 0x000fc800078eb8ff */
[----:B------:R-:W-:Y:S02]  /*fad0*/  LOP3.LUT R36, R3, R2, R36, 0xfe, !PT ;  /* 0x0000000203247212 */ /* 0x000fe400078efe24 */
.L_x_9367:
[----:B------:R-:W-:Y:S05]  /*fae0*/  BSYNC B0 ;  /* 0x0000000000007941 */ /* 0x000fea0003800000 */
.L_x_9366:
[----:B------:R-:W0:Y:S01]  /*faf0*/  F2I.S64.TRUNC R36, R36 ;  /* 0x0000002400247311 */ /* 0x000e22000020d900 */
[----:B------:R-:W-:Y:S05]  /*fb00*/  BRA `(.L_x_9351) ;  /* 0x0000046000007947 */ /* 0x000fea0003800000 */
.L_x_9364:
        /* <DEDUP_REMOVED lines=21> */
.L_x_9373:
[----:B------:R-:W-:Y:S05]  /*fc60*/  BSYNC B1 ;  /* 0x0000000000017941 */ /* 0x000fea0003800000 */
.L_x_9372:
[----:B------:R-:W-:Y:S01]  /*fc70*/  IMAD.SHL.U32 R2, R2, 0x200000, RZ ;  /* 0x0020000002027824 */ /* 0x000fe200078e00ff */
[----:B------:R-:W-:-:S04]  /*fc80*/  LEA R3, R0, 0x37800000, 0x17 ;  /* 0x3780000000037811 */ /* 0x000fc800078eb8ff */
[----:B------:R-:W-:Y:S02]  /*fc90*/  LOP3.LUT R36, R3, R2, R36, 0xfe, !PT ;  /* 0x0000000203247212 */ /* 0x000fe400078efe24 */
.L_x_9371:
[----:B------:R-:W-:Y:S05]  /*fca0*/  BSYNC B0 ;  /* 0x0000000000007941 */ /* 0x000fea0003800000 */
.L_x_9370:
[----:B------:R-:W0:Y:S01]  /*fcb0*/  F2I.S64.TRUNC R36, R36 ;  /* 0x0000002400247311 */ /* 0x000e22000020d900 */
[----:B------:R-:W-:Y:S05]  /*fcc0*/  BRA `(.L_x_9351) ;  /* 0x000002a000007947 */ /* 0x000fea0003800000 */
.L_x_9363:
        /* <DEDUP_REMOVED lines=14> */
.L_x_9377:
[----:B------:R-:W-:Y:S05]  /*fdb0*/  BSYNC B0 ;  /* 0x0000000000007941 */ /* 0x000fea0003800000 */
.L_x_9376:
[----:B------:R-:W0:Y:S01]  /*fdc0*/  F2I.S64.TRUNC R36, R36 ;  /* 0x0000002400247311 */ /* 0x000e22000020d900 */
[----:B------:R-:W-:Y:S05]  /*fdd0*/  BRA `(.L_x_9351) ;  /* 0x0000019000007947 */ /* 0x000fea0003800000 */
.L_x_9350:
        /* <DEDUP_REMOVED lines=21> */
.L_x_9375:
[----:B------:R0:W5:Y:S01]  /*ff30*/  LDG.E.64 R36, [R2.64] ;  /* 0x0000002402247981 */ /* 0x000162000c1e1b00 */
[----:B------:R-:W-:Y:S05]  /*ff40*/  BRA `(.L_x_9351) ;  /* 0x0000002000007947 */ /* 0x000fea0003800000 */
.L_x_9374:
[----:B------:R0:W5:Y:S01]  /*ff50*/  LDG.E R36, [R2.64] ;  /* 0x0000002402247981 */ /* 0x000162000c1e1900 */
[----:B------:R-:W-:-:S03]  /*ff60*/  IMAD.MOV.U32 R37, RZ, RZ, RZ ;  /* 0x000000ffff257224 */ /* 0x000fc600078e00ff */
.L_x_9351:
        /* <DEDUP_REMOVED lines=17> */
.L_x_9381:
[----:B------:R0:W5:Y:S01]  /*10080*/  LDG.E.U8 R38, [R2.64] ;  /* 0x0000002402267981 */ /* 0x000162000c1e1100 */
[----:B------:R-:W-:Y:S01]  /*10090*/  IMAD.MOV.U32 R39, RZ, RZ, RZ ;  /* 0x000000ffff277224 */ /* 0x000fe200078e00ff */
[----:B------:R-:W-:Y:S05]  /*100a0*/  BRA `(.L_x_9383) ;  /* 0x00000d5000007947 */ /* 0x000fea0003800000 */
.L_x_9380:
        /* <DEDUP_REMOVED lines=8> */
.L_x_9385:
[----:B----4-:R-:W4:Y:S02]  /*10130*/  LDG.E R38, [R2.64] ;  /* 0x0000002402267981 */ /* 0x010f24000c1e1900 */
[----:B----4-:R-:W-:Y:S01]  /*10140*/  SHF.R.S32.HI R39, RZ, 0x1f, R38 ;  /* 0x0000001fff277819 */ /* 0x010fe20000011426 */
[----:B------:R-:W-:Y:S05]  /*10150*/  BRA `(.L_x_9383) ;  /* 0x00000ca000007947 */ /* 0x000fea0003800000 */
.L_x_9384:
[----:B----4-:R-:W4:Y:S02]  /*10160*/  LDG.E.S16 R38, [R2.64] ;  /* 0x0000002402267981 */ /* 0x010f24000c1e1700 */
[----:B----4-:R-:W-:Y:S01]  /*10170*/  SHF.R.S32.HI R39, RZ, 0x1f, R38 ;  /* 0x0000001fff277819 */ /* 0x010fe20000011426 */
[----:B------:R-:W-:Y:S05]  /*10180*/  BRA `(.L_x_9383) ;  /* 0x00000c7000007947 */ /* 0x000fea0003800000 */
.L_x_9379:
        /* <DEDUP_REMOVED lines=9> */
.L_x_9387:
[----:B----4-:R-:W4:Y:S02]  /*10220*/  LDG.E.U16 R2, [R2.64] ;  /* 0x0000002402027981 */ /* 0x010f24000c1e1500 */
[----:B----4-:R-:W-:-:S06]  /*10230*/  HADD2.F32 R38, -RZ, R2.H0_H0 ;  /* 0x20000002ff267230 */ /* 0x010fcc0000004100 */
[----:B------:R-:W0:Y:S01]  /*10240*/  F2I.S64.TRUNC R38, R38 ;  /* 0x0000002600267311 */ /* 0x000e22000020d900 */
[----:B------:R-:W-:Y:S05]  /*10250*/  BRA `(.L_x_9383) ;  /* 0x00000ba000007947 */ /* 0x000fea0003800000 */
.L_x_9386:
        /* <DEDUP_REMOVED lines=9> */
.L_x_9389:
[----:B----4-:R-:W4:Y:S02]  /*102f0*/  LDG.E.U16 R2, [R2.64] ;  /* 0x0000002402027981 */ /* 0x010f24000c1e1500 */
[----:B----4-:R-:W-:-:S06]  /*10300*/  HADD2.F32 R38, -RZ, R2.H0_H0 ;  /* 0x20000002ff267230 */ /* 0x010fcc0000004100 */
[----:B------:R-:W0:Y:S01]  /*10310*/  F2I.S64.TRUNC R38, R38 ;  /* 0x0000002600267311 */ /* 0x000e22000020d900 */
[----:B------:R-:W-:Y:S05]  /*10320*/  BRA `(.L_x_9383) ;  /* 0x00000ad000007947 */ /* 0x000fea0003800000 */
.L_x_9388:
[----:B----4-:R-:W4:Y:S02]  /*10330*/  LDG.E.64 R2, [R2.64] ;  /* 0x0000002402027981 */ /* 0x010f24000c1e1b00 */
[----:B----4-:R0:W4:Y:S01]  /*10340*/  F2I.S64.F64.TRUNC R38, R2 ;  /* 0x0000000200267311 */ /* 0x010122000030d900 */
[----:B------:R-:W-:Y:S05]  /*10350*/  BRA `(.L_x_9383) ;  /* 0x00000aa000007947 */ /* 0x000fea0003800000 */
.L_x_9378:
        /* <DEDUP_REMOVED lines=13> */
.L_x_9392:
[----:B----4-:R-:W4:Y:S02]  /*10430*/  LDG.E.64 R2, [R2.64] ;  /* 0x0000002402027981 */ /* 0x010f24000c1e1b00 */
[----:B----4-:R0:W4:Y:S01]  /*10440*/  F2I.S64.F64.TRUNC R38, R2 ;  /* 0x0000000200267311 */ /* 0x010122000030d900 */
[----:B------:R-:W-:Y:S05]  /*10450*/  BRA `(.L_x_9383) ;  /* 0x000009a000007947 */ /* 0x000fea0003800000 */
.L_x_9391:
        /* <DEDUP_REMOVED lines=27> */
.L_x_9394:
        /* <DEDUP_REMOVED lines=14> */
.L_x_9393:
[----:B----4-:R-:W4:Y:S02]  /*106f0*/  LDG.E.U16 R38, [R2.64] ;  /* 0x0000002402267981 */ /* 0x010f24000c1e1500 */
[----:B----4-:R-:W-:-:S06]  /*10700*/  PRMT R38, RZ, 0x5410, R38 ;  /* 0x00005410ff267816 */ /* 0x010fcc0000000026 */
[----:B------:R-:W0:Y:S01]  /*10710*/  F2I.S64.TRUNC R38, R38 ;  /* 0x0000002600267311 */ /* 0x000e22000020d900 */
[----:B------:R-:W-:Y:S05]  /*10720*/  BRA `(.L_x_9383) ;  /* 0x000006d000007947 */ /* 0x000fea0003800000 */
.L_x_9390:
        /* <DEDUP_REMOVED lines=11> */
.L_x_9397:
        /* <DEDUP_REMOVED lines=21> */
.L_x_9401:
[----:B------:R-:W-:Y:S05]  /*10930*/  BSYNC B1 ;  /* 0x0000000000017941 */ /* 0x000fea0003800000 */
.L_x_9400:
[----:B------:R-:W-:Y:S01]  /*10940*/  IMAD.SHL.U32 R2, R2, 0x100000, RZ ;  /* 0x0010000002027824 */ /* 0x000fe200078e00ff */
[----:B------:R-:W-:-:S04]  /*10950*/  LEA R3, R0, 0x3b800000, 0x17 ;  /* 0x3b80000000037811 */ /* 0x000fc800078eb8ff */
[----:B------:R-:W-:Y:S02]  /*10960*/  LOP3.LUT R38, R3, R2, R38, 0xfe, !PT ;  /* 0x0000000203267212 */ /* 0x000fe400078efe26 */
.L_x_9399:
[----:B------:R-:W-:Y:S05]  /*10970*/  BSYNC B0 ;  /* 0x0000000000007941 */ /* 0x000fea0003800000 */
.L_x_9398:
[----:B------:R-:W0:Y:S01]  /*10980*/  F2I.S64.TRUNC R38, R38 ;  /* 0x0000002600267311 */ /* 0x000e22000020d900 */
[----:B------:R-:W-:Y:S05]  /*10990*/  BRA `(.L_x_9383) ;  /* 0x0000046000007947 */ /* 0x000fea0003800000 */
.L_x_9396:
        /* <DEDUP_REMOVED lines=21> */
.L_x_9405:
[----:B------:R-:W-:Y:S05]  /*10af0*/  BSYNC B1 ;  /* 0x0000000000017941 */ /* 0x000fea0003800000 */
.L_x_9404:
[----:B------:R-:W-:Y:S01]  /*10b00*/  IMAD.SHL.U32 R2, R2, 0x200000, RZ ;  /* 0x0020000002027824 */ /* 0x000fe200078e00ff */
[----:B------:R-:W-:-:S04]  /*10b10*/  LEA R3, R0, 0x37800000, 0x17 ;  /* 0x3780000000037811 */ /* 0x000fc800078eb8ff */
[----:B------:R-:W-:Y:S02]  /*10b20*/  LOP3.LUT R38, R3, R2, R38, 0xfe, !PT ;  /* 0x0000000203267212 */ /* 0x000fe400078efe26 */
.L_x_9403:
[----:B------:R-:W-:Y:S05]  /*10b30*/  BSYNC B0 ;  /* 0x0000000000007941 */ /* 0x000fea0003800000 */
.L_x_9402:
[----:B------:R-:W0:Y:S01]  /*10b40*/  F2I.S64.TRUNC R38, R38 ;  /* 0x0000002600267311 */ /* 0x000e22000020d900 */
[----:B------:R-:W-:Y:S05]  /*10b50*/  BRA `(.L_x_9383) ;  /* 0x000002a000007947 */ /* 0x000fea0003800000 */
.L_x_9395:
        /* <DEDUP_REMOVED lines=14> */
.L_x_9409:
[----:B------:R-:W-:Y:S05]  /*10c40*/  BSYNC B0 ;  /* 0x0000000000007941 */ /* 0x000fea0003800000 */
.L_x_9408:
[----:B------:R-:W0:Y:S01]  /*10c50*/  F2I.S64.TRUNC R38, R38 ;  /* 0x0000002600267311 */ /* 0x000e22000020d900 */
[----:B------:R-:W-:Y:S05]  /*10c60*/  BRA `(.L_x_9383) ;  /* 0x0000019000007947 */ /* 0x000fea0003800000 */
.L_x_9382:
        /* <DEDUP_REMOVED lines=21> */
.L_x_9407:
[----:B------:R0:W5:Y:S01]  /*10dc0*/  LDG.E.64 R38, [R2.64] ;  /* 0x0000002402267981 */ /* 0x000162000c1e1b00 */
[----:B------:R-:W-:Y:S05]  /*10dd0*/  BRA `(.L_x_9383) ;  /* 0x0000002000007947 */ /* 0x000fea0003800000 */
.L_x_9406:
[----:B------:R0:W5:Y:S01]  /*10de0*/  LDG.E R38, [R2.64] ;  /* 0x0000002402267981 */ /* 0x000162000c1e1900 */
[----:B------:R-:W-:-:S03]  /*10df0*/  IMAD.MOV.U32 R39, RZ, RZ, RZ ;  /* 0x000000ffff277224 */ /* 0x000fc600078e00ff */
.L_x_9383:
[----:B0-----:R-:W0:Y:S01]  /*10e00*/  LDC.U8 R4, c[0x0][0x24f] ;  /* 0x000093c0ff047b82 */ /* 0x001e220000000000 */
[----:B------:R-:W-:-:S05]  /*10e10*/  IMAD R2, R42, c[0x0][0x260], RZ ;  /* 0x000098002a027a24 */ /* 0x000fca00078e02ff */
        /* <DEDUP_REMOVED lines=16> */
.L_x_9413:
[----:B------:R0:W5:Y:S01]  /*10f20*/  LDG.E.U8 R40, [R2.64] ;  /* 0x0000002402287981 */ /* 0x000162000c1e1100 */
[----:B------:R-:W-:Y:S01]  /*10f30*/  IMAD.MOV.U32 R41, RZ, RZ, RZ ;  /* 0x000000ffff297224 */ /* 0x000fe200078e00ff */
[----:B------:R-:W-:Y:S05]  /*10f40*/  BRA `(.L_x_9415) ;  /* 0x00000d5000007947 */ /* 0x000fea0003800000 */
.L_x_9412:
        /* <DEDUP_REMOVED lines=8> */
.L_x_9417:
[----:B----4-:R-:W4:Y:S02]  /*10fd0*/  LDG.E R40, [R2.64] ;  /* 0x0000002402287981 */ /* 0x010f24000c1e1900 */
[----:B----4-:R-:W-:Y:S01]  /*10fe0*/  SHF.R.S32.HI R41, RZ, 0x1f, R40 ;  /* 0x0000001fff297819 */ /* 0x010fe20000011428 */
[----:B------:R-:W-:Y:S05]  /*10ff0*/  BRA `(.L_x_9415) ;  /* 0x00000ca000007947 */ /* 0x000fea0003800000 */
.L_x_9416:
[----:B----4-:R-:W4:Y:S02]  /*11000*/  LDG.E.S16 R40, [R2.64] ;  /* 0x0000002402287981 */ /* 0x010f24000c1e1700 */
[----:B----4-:R-:W-:Y:S01]  /*11010*/  SHF.R.S32.HI R41, RZ, 0x1f, R40 ;  /* 0x0000001fff297819 */ /* 0x010fe20000011428 */
[----:B------:R-:W-:Y:S05]  /*11020*/  BRA `(.L_x_9415) ;  /* 0x00000c7000007947 */ /* 0x000fea0003800000 */
.L_x_9411:
        /* <DEDUP_REMOVED lines=9> */
.L_x_9419:
[----:B----4-:R-:W4:Y:S02]  /*110c0*/  LDG.E.U16 R2, [R2.64] ;  /* 0x0000002402027981 */ /* 0x010f24000c1e1500 */
[----:B----4-:R-:W-:-:S06]  /*110d0*/  HADD2.F32 R40, -RZ, R2.H0_H0 ;  /* 0x20000002ff287230 */ /* 0x010fcc0000004100 */
[----:B------:R-:W0:Y:S01]  /*110e0*/  F2I.S64.TRUNC R40, R40 ;  /* 0x0000002800287311 */ /* 0x000e22000020d900 */
[----:B------:R-:W-:Y:S05]  /*110f0*/  BRA `(.L_x_9415) ;  /* 0x00000ba000007947 */ /* 0x000fea0003800000 */
.L_x_9418:
        /* <DEDUP_REMOVED lines=9> */
.L_x_9421:
[----:B----4-:R-:W4:Y:S02]  /*11190*/  LDG.E.U16 R2, [R2.64] ;  /* 0x0000002402027981 */ /* 0x010f24000c1e1500 */
[----:B----4-:R-:W-:-:S06]  /*111a0*/  HADD2.F32 R40, -RZ, R2.H0_H0 ;  /* 0x20000002ff287230 */ /* 0x010fcc0000004100 */
[----:B------:R-:W0:Y:S01]  /*111b0*/  F2I.S64.TRUNC R40, R40 ;  /* 0x0000002800287311 */ /* 0x000e22000020d900 */
[----:B------:R-:W-:Y:S05]  /*111c0*/  BRA `(.L_x_9415) ;  /* 0x00000ad000007947 */ /* 0x000fea0003800000 */
.L_x_9420:
[----:B----4-:R-:W4:Y:S02]  /*111d0*/  LDG.E.64 R2, [R2.64] ;  /* 0x0000002402027981 */ /* 0x010f24000c1e1b00 */
[----:B----4-:R0:W4:Y:S01]  /*111e0*/  F2I.S64.F64.TRUNC R40, R2 ;  /* 0x0000000200287311 */ /* 0x010122000030d900 */
[----:B------:R-:W-:Y:S05]  /*111f0*/  BRA `(.L_x_9415) ;  /* 0x00000aa000007947 */ /* 0x000fea0003800000 */
.L_x_9410:
        /* <DEDUP_REMOVED lines=13> */
.L_x_9424:
[----:B----4-:R-:W4:Y:S02]  /*112d0*/  LDG.E.64 R2, [R2.64] ;  /* 0x0000002402027981 */ /* 0x010f24000c1e1b00 */
[----:B----4-:R0:W4:Y:S01]  /*112e0*/  F2I.S64.F64.TRUNC R40, R2 ;  /* 0x0000000200287311 */ /* 0x010122000030d900 */
[----:B------:R-:W-:Y:S05]  /*112f0*/  BRA `(.L_x_9415) ;  /* 0x000009a000007947 */ /* 0x000fea0003800000 */
.L_x_9423:
        /* <DEDUP_REMOVED lines=27> */
.L_x_9426:
        /* <DEDUP_REMOVED lines=14> */
.L_x_9425:
[----:B----4-:R-:W4:Y:S02]  /*11590*/  LDG.E.U16 R40, [R2.64] ;  /* 0x0000002402287981 */ /* 0x010f24000c1e1500 */
[----:B----4-:R-:W-:-:S06]  /*115a0*/  PRMT R40, RZ, 0x5410, R40 ;  /* 0x00005410ff287816 */ /* 0x010fcc0000000028 */
[----:B------:R-:W0:Y:S01]  /*115b0*/  F2I.S64.TRUNC R40, R40 ;  /* 0x0000002800287311 */ /* 0x000e22000020d900 */
[----:B------:R-:W-:Y:S05]  /*115c0*/  BRA `(.L_x_9415) ;  /* 0x000006d000007947 */ /* 0x000fea0003800000 */
.L_x_9422:
        /* <DEDUP_REMOVED lines=11> */
.L_x_9429:
        /* <DEDUP_REMOVED lines=21> */
.L_x_9433:
[----:B------:R-:W-:Y:S05]  /*117d0*/  BSYNC B1 ;  /* 0x0000000000017941 */ /* 0x000fea0003800000 */
.L_x_9432:
[----:B------:R-:W-:Y:S01]  /*117e0*/  IMAD.SHL.U32 R2, R2, 0x100000, RZ ;  /* 0x0010000002027824 */ /* 0x000fe200078e00ff */
[----:B------:R-:W-:-:S04]  /*117f0*/  LEA R3, R0, 0x3b800000, 0x17 ;  /* 0x3b80000000037811 */ /* 0x000fc800078eb8ff */
[----:B------:R-:W-:Y:S02]  /*11800*/  LOP3.LUT R40, R3, R2, R40, 0xfe, !PT ;  /* 0x0000000203287212 */ /* 0x000fe400078efe28 */
.L_x_9431:
[----:B------:R-:W-:Y:S05]  /*11810*/  BSYNC B0 ;  /* 0x0000000000007941 */ /* 0x000fea0003800000 */
.L_x_9430:
[----:B------:R-:W0:Y:S01]  /*11820*/  F2I.S64.TRUNC R40, R40 ;  /* 0x0000002800287311 */ /* 0x000e22000020d900 */
[----:B------:R-:W-:Y:S05]  /*11830*/  BRA `(.L_x_9415) ;  /* 0x0000046000007947 */ /* 0x000fea0003800000 */
.L_x_9428:
        /* <DEDUP_REMOVED lines=21> */
.L_x_9437:
[----:B------:R-:W-:Y:S05]  /*11990*/  BSYNC B1 ;  /* 0x0000000000017941 */ /* 0x000fea0003800000 */
.L_x_9436:
[----:B------:R-:W-:Y:S01]  /*119a0*/  IMAD.SHL.U32 R2, R2, 0x200000, RZ ;  /* 0x0020000002027824 */ /* 0x000fe200078e00ff */
[----:B------:R-:W-:-:S04]  /*119b0*/  LEA R3, R0, 0x37800000, 0x17 ;  /* 0x3780000000037811 */ /* 0x000fc800078eb8ff */
[----:B------:R-:W-:Y:S02]  /*119c0*/  LOP3.LUT R40, R3, R2, R40, 0xfe, !PT ;  /* 0x0000000203287212 */ /* 0x000fe400078efe28 */
.L_x_9435:
[----:B------:R-:W-:Y:S05]  /*119d0*/  BSYNC B0 ;  /* 0x0000000000007941 */ /* 0x000fea0003800000 */
.L_x_9434:
[----:B------:R-:W0:Y:S01]  /*119e0*/  F2I.S64.TRUNC R40, R40 ;  /* 0x0000002800287311 */ /* 0x000e22000020d900 */
[----:B------:R-:W-:Y:S05]  /*119f0*/  BRA `(.L_x_9415) ;  /* 0x000002a000007947 */ /* 0x000fea0003800000 */
.L_x_9427:
        /* <DEDUP_REMOVED lines=14> */
.L_x_9441:
[----:B------:R-:W-:Y:S05]  /*11ae0*/  BSYNC B0 ;  /* 0x0000000000007941 */ /* 0x000fea0003800000 */
.L_x_9440:
[----:B------:R-:W0:Y:S01]  /*11af0*/  F2I.S64.TRUNC R40, R40 ;  /* 0x0000002800287311 */ /* 0x000e22000020d900 */
[----:B------:R-:W-:Y:S05]  /*11b00*/  BRA `(.L_x_9415) ;  /* 0x0000019000007947 */ /* 0x000fea0003800000 */
.L_x_9414:
        /* <DEDUP_REMOVED lines=21> */
.L_x_9439:
[----:B------:R0:W5:Y:S01]  /*11c60*/  LDG.E.64 R40, [R2.64] ;  /* 0x0000002402287981 */ /* 0x000162000c1e1b00 */
[----:B------:R-:W-:Y:S05]  /*11c70*/  BRA `(.L_x_9415) ;  /* 0x0000002000007947 */ /* 0x000fea0003800000 */
.L_x_9438:
[----:B------:R0:W5:Y:S01]  /*11c80*/  LDG.E R40, [R2.64] ;  /* 0x0000002402287981 */ /* 0x000162000c1e1900 */
[----:B------:R-:W-:-:S03]  /*11c90*/  IMAD.MOV.U32 R41, RZ, RZ, RZ ;  /* 0x000000ffff297224 */ /* 0x000fc600078e00ff */
.L_x_9415:
        /* <DEDUP_REMOVED lines=18> */
.L_x_9445:
[----:B------:R0:W5:Y:S01]  /*11dc0*/  LDG.E.U8 R42, [R2.64] ;  /* 0x00000024022a7981 */ /* 0x000162000c1e1100 */
[----:B------:R-:W-:Y:S01]  /*11dd0*/  IMAD.MOV.U32 R43, RZ, RZ, RZ ;  /* 0x000000ffff2b7224 */ /* 0x000fe200078e00ff */
[----:B------:R-:W-:Y:S05]  /*11de0*/  BRA `(.L_x_9313) ;  /* 0x00000d5000007947 */ /* 0x000fea0003800000 */
.L_x_9444:
        /* <DEDUP_REMOVED lines=8> */
.L_x_9448:
[----:B----4-:R-:W4:Y:S02]  /*11e70*/  LDG.E R42, [R2.64] ;  /* 0x00000024022a7981 */ /* 0x010f24000c1e1900 */
[----:B----4-:R-:W-:Y:S01]  /*11e80*/  SHF.R.S32.HI R43, RZ, 0x1f, R42 ;  /* 0x0000001fff2b7819 */ /* 0x010fe2000001142a */
[----:B------:R-:W-:Y:S05]  /*11e90*/  BRA `(.L_x_9313) ;  /* 0x00000ca000007947 */ /* 0x000fea0003800000 */
.L_x_9447:
[----:B----4-:R-:W4:Y:S02]  /*11ea0*/  LDG.E.S16 R42, [R2.64] ;  /* 0x00000024022a7981 */ /* 0x010f24000c1e1700 */
[----:B----4-:R-:W-:Y:S01]  /*11eb0*/  SHF.R.S32.HI R43, RZ, 0x1f, R42 ;  /* 0x0000001fff2b7819 */ /* 0x010fe2000001142a */
[----:B------:R-:W-:Y:S05]  /*11ec0*/  BRA `(.L_x_9313) ;  /* 0x00000c7000007947 */ /* 0x000fea0003800000 */
.L_x_9443:
        /* <DEDUP_REMOVED lines=9> */
.L_x_9450:
[----:B----4-:R-:W4:Y:S02]  /*11f60*/  LDG.E.U16 R2, [R2.64] ;  /* 0x0000002402027981 */ /* 0x010f24000c1e1500 */
[----:B----4-:R-:W-:-:S06]  /*11f70*/  HADD2.F32 R42, -RZ, R2.H0_H0 ;  /* 0x20000002ff2a7230 */ /* 0x010fcc0000004100 */
[----:B------:R-:W0:Y:S01]  /*11f80*/  F2I.S64.TRUNC R42, R42 ;  /* 0x0000002a002a7311 */ /* 0x000e22000020d900 */
[----:B------:R-:W-:Y:S05]  /*11f90*/  BRA `(.L_x_9313) ;  /* 0x00000ba000007947 */ /* 0x000fea0003800000 */
.L_x_9449:
        /* <DEDUP_REMOVED lines=9> */
.L_x_9452:
[----:B----4-:R-:W4:Y:S02]  /*12030*/  LDG.E.U16 R2, [R2.64] ;  /* 0x0000002402027981 */ /* 0x010f24000c1e1500 */
[----:B----4-:R-:W-:-:S06]  /*12040*/  HADD2.F32 R42, -RZ, R2.H0_H0 ;  /* 0x20000002ff2a7230 */ /* 0x010fcc0000004100 */
[----:B------:R-:W0:Y:S01]  /*12050*/  F2I.S64.TRUNC R42, R42 ;  /* 0x0000002a002a7311 */ /* 0x000e22000020d900 */
[----:B------:R-:W-:Y:S05]  /*12060*/  BRA `(.L_x_9313) ;  /* 0x00000ad000007947 */ /* 0x000fea0003800000 */
.L_x_9451:
[----:B----4-:R-:W4:Y:S02]  /*12070*/  LDG.E.64 R2, [R2.64] ;  /* 0x0000002402027981 */ /* 0x010f24000c1e1b00 */
[----:B----4-:R0:W4:Y:S01]  /*12080*/  F2I.S64.F64.TRUNC R42, R2 ;  /* 0x00000002002a7311 */ /* 0x010122000030d900 */
[----:B------:R-:W-:Y:S05]  /*12090*/  BRA `(.L_x_9313) ;  /* 0x00000aa000007947 */ /* 0x000fea0003800000 */
.L_x_9442:
        /* <DEDUP_REMOVED lines=13> */
.L_x_9455:
[----:B----4-:R-:W4:Y:S02]  /*12170*/  LDG.E.64 R2, [R2.64] ;  /* 0x0000002402027981 */ /* 0x010f24000c1e1b00 */
[----:B----4-:R0:W4:Y:S01]  /*12180*/  F2I.S64.F64.TRUNC R42, R2 ;  /* 0x00000002002a7311 */ /* 0x010122000030d900 */
[----:B------:R-:W-:Y:S05]  /*12190*/  BRA `(.L_x_9313) ;  /* 0x000009a000007947 */ /* 0x000fea0003800000 */
.L_x_9454:
        /* <DEDUP_REMOVED lines=27> */
.L_x_9457:
        /* <DEDUP_REMOVED lines=14> */
.L_x_9456:
[----:B----4-:R-:W4:Y:S02]  /*12430*/  LDG.E.U16 R42, [R2.64] ;  /* 0x00000024022a7981 */ /* 0x010f24000c1e1500 */
[----:B----4-:R-:W-:-:S06]  /*12440*/  PRMT R42, RZ, 0x5410, R42 ;  /* 0x00005410ff2a7816 */ /* 0x010fcc000000002a */
[----:B------:R-:W0:Y:S01]  /*12450*/  F2I.S64.TRUNC R42, R42 ;  /* 0x0000002a002a7311 */ /* 0x000e22000020d900 */
[----:B------:R-:W-:Y:S05]  /*12460*/  BRA `(.L_x_9313) ;  /* 0x000006d000007947 */ /* 0x000fea0003800000 */
.L_x_9453:
        /* <DEDUP_REMOVED lines=11> */
.L_x_9460:
        /* <DEDUP_REMOVED lines=21> */
.L_x_9464:
[----:B------:R-:W-:Y:S05]  /*12670*/  BSYNC B1 ;  /* 0x0000000000017941 */ /* 0x000fea0003800000 */
.L_x_9463:
[----:B------:R-:W-:Y:S01]  /*12680*/  IMAD.SHL.U32 R2, R2, 0x100000, RZ ;  /* 0x0010000002027824 */ /* 0x000fe200078e00ff */
[----:B------:R-:W-:-:S04]  /*12690*/  LEA R3, R0, 0x3b800000, 0x17 ;  /* 0x3b80000000037811 */ /* 0x000fc800078eb8ff */
[----:B------:R-:W-:Y:S02]  /*126a0*/  LOP3.LUT R42, R3, R2, R42, 0xfe, !PT ;  /* 0x00000002032a7212 */ /* 0x000fe400078efe2a */
.L_x_9462:
[----:B------:R-:W-:Y:S05]  /*126b0*/  BSYNC B0 ;  /* 0x0000000000007941 */ /* 0x000fea0003800000 */
.L_x_9461:
[----:B------:R-:W0:Y:S01]  /*126c0*/  F2I.S64.TRUNC R42, R42 ;  /* 0x0000002a002a7311 */ /* 0x000e22000020d900 */
[----:B------:R-:W-:Y:S05]  /*126d0*/  BRA `(.L_x_9313) ;  /* 0x0000046000007947 */ /* 0x000fea0003800000 */
.L_x_9459:
        /* <DEDUP_REMOVED lines=21> */
.L_x_9468:
[----:B------:R-:W-:Y:S05]  /*12830*/  BSYNC B1 ;  /* 0x0000000000017941 */ /* 0x000fea0003800000 */
.L_x_9467:
[----:B------:R-:W-:Y:S01]  /*12840*/  IMAD.SHL.U32 R2, R2, 0x200000, RZ ;  /* 0x0020000002027824 */ /* 0x000fe200078e00ff */
[----:B------:R-:W-:-:S04]  /*12850*/  LEA R3, R0, 0x37800000, 0x17 ;  /* 0x3780000000037811 */ /* 0x000fc800078eb8ff */
[----:B------:R-:W-:Y:S02]  /*12860*/  LOP3.LUT R42, R3, R2, R42, 0xfe, !PT ;  /* 0x00000002032a7212 */ /* 0x000fe400078efe2a */
.L_x_9466:
[----:B------:R-:W-:Y:S05]  /*12870*/  BSYNC B0 ;  /* 0x0000000000007941 */ /* 0x000fea0003800000 */
.L_x_9465:
[----:B------:R-:W0:Y:S01]  /*12880*/  F2I.S64.TRUNC R42, R42 ;  /* 0x0000002a002a7311 */ /* 0x000e22000020d900 */
[----:B------:R-:W-:Y:S05]  /*12890*/  BRA `(.L_x_9313) ;  /* 0x000002a000007947 */ /* 0x000fea0003800000 */
.L_x_9458:
        /* <DEDUP_REMOVED lines=14> */
.L_x_9472:
[----:B------:R-:W-:Y:S05]  /*12980*/  BSYNC B0 ;  /* 0x0000000000007941 */ /* 0x000fea0003800000 */
.L_x_9471:
[----:B------:R-:W0:Y:S01]  /*12990*/  F2I.S64.TRUNC R42, R42 ;  /* 0x0000002a002a7311 */ /* 0x000e22000020d900 */
[----:B------:R-:W-:Y:S05]  /*129a0*/  BRA `(.L_x_9313) ;  /* 0x0000019000007947 */ /* 0x000fea0003800000 */
.L_x_9446:
        /* <DEDUP_REMOVED lines=20> */
[----:B------:R-:W-:Y:S05]  /*12af0*/  BRA `(.L_x_9313) ;  /* 0x0000004000007947 */ /* 0x000fea0003800000 */
.L_x_9470:
[----:B------:R0:W5:Y:S01]  /*12b00*/  LDG.E.64 R42, [R2.64] ;  /* 0x00000024022a7981 */ /* 0x000162000c1e1b00 */
[----:B------:R-:W-:Y:S05]  /*12b10*/  BRA `(.L_x_9313) ;  /* 0x0000002000007947 */ /* 0x000fea0003800000 */
.L_x_9469:
[----:B------:R0:W5:Y:S01]  /*12b20*/  LDG.E R42, [R2.64] ;  /* 0x00000024022a7981 */ /* 0x000162000c1e1900 */
[----:B------:R-:W-:-:S03]  /*12b30*/  IMAD.MOV.U32 R43, RZ, RZ, RZ ;  /* 0x000000ffff2b7224 */ /* 0x000fc600078e00ff */
.L_x_9313:
[----:B------:R-:W-:Y:S05]  /*12b40*/  BSYNC B6 ;  /* 0x0000000000067941 */ /* 0x000fea0003800000 */
.L_x_9312:
[----:B0-----:R-:W0:Y:S01]  /*12b50*/  S2R R3, SR_TID.X ;  /* 0x0000000000037919 */ /* 0x001e220000002100 */
        /* <DEDUP_REMOVED lines=28> */
.L_x_9476:
[----:B------:R-:W-:Y:S05]  /*12d20*/  BSYNC B7 ;  /* 0x0000000000077941 */ /* 0x000fea0003800000 */
.L_x_9475:
        /* <DEDUP_REMOVED lines=25> */
.L_x_9478:
[----:B------:R-:W-:Y:S05]  /*12ec0*/  BSYNC B7 ;  /* 0x0000000000077941 */ /* 0x000fea0003800000 */
.L_x_9477:
        /* <DEDUP_REMOVED lines=29> */
.L_x_9480:
[----:B------:R-:W-:Y:S05]  /*130a0*/  BSYNC B7 ;  /* 0x0000000000077941 */ /* 0x000fea0003800000 */
.L_x_9479:
        /* <DEDUP_REMOVED lines=13> */
[----:B------:R-:W-:Y:S03]  /*13180*/  BSSY B0, `(.L_x_9481) ;  /* 0x0000039000007945 */ /* 0x000fe60003800000 */
[----:B------:R-:W-:Y:S02]  /*13190*/  IMAD.U32 R0, RZ, RZ, UR4 ;  /* 0x00000004ff007e24 */ /* 0x000fe4000f8e00ff */
[----:B------:R-:W-:Y:S02]  /*131a0*/  IMAD.IADD R5, R7, 0x1, R3 ;  /* 0x0000000107057824 */ /* 0x000fe400078e0203 */
.L_x_9485:
[----:B------:R-:W-:-:S06]  /*131b0*/  IMAD R10, R0, 0x8, R1 ;  /* 0x00000008000a7824 */ /* 0x000fcc00078e0201 */
[----:B------:R-:W5:Y:S01]  /*131c0*/  LDL.64 R10, [R10+0x20] ;  /* 0x000020000a0a7983 */ /* 0x000f620000100a00 */
[----:B------:R-:W-:Y:S01]  /*131d0*/  BSSY B1, `(.L_x_9482) ;  /* 0x000001e000017945 */ /* 0x000fe20003800000 */
[----:B-----5:R-:W-:-:S04]  /*131e0*/  LOP3.LUT R2, R5, R11, RZ, 0xfc, !PT ;  /* 0x0000000b05027212 */ /* 0x020fc800078efcff */
[----:B------:R-:W-:-:S13]  /*131f0*/  ISETP.NE.U32.AND P0, PT, R2, RZ, PT ;  /* 0x000000ff0200720c */ /* 0x000fda0003f05070 */
[----:B------:R-:W-:Y:S05]  /*13200*/  @!P0 BRA `(.L_x_9483) ;  /* 0x0000007000008947 */ /* 0x000fea0003800000 */
[----:B------:R-:W-:Y:S01]  /*13210*/  IMAD.MOV.U32 R4, RZ, RZ, R10 ;  /* 0x000000ffff047224 */ /* 0x000fe200078e000a */
[----:B------:R-:W-:Y:S01]  /*13220*/  MOV R2, 0x13250 ;  /* 0x0001325000027802 */ /* 0x000fe20000000f00 */
[----:B------:R-:W-:Y:S02]  /*13230*/  IMAD.MOV.U32 R3, RZ, RZ, R11 ;  /* 0x000000ffff037224 */ /* 0x000fe400078e000b */
[----:B-1234-:R-:W-:Y:S05]  /*13240*/  CALL.REL.NOINC `($__internal_21_$__cuda_sm20_div_s64) ;  /* 0x00004e0000007944 */ /* 0x01efea0003c00000 */
[----:B------:R-:W-:Y:S02]  /*13250*/  IMAD.MOV.U32 R2, RZ, RZ, R7 ;  /* 0x000000ffff027224 */ /* 0x000fe400078e0007 */
[----:B------:R-:W-:Y:S01]  /*13260*/  IMAD.MOV.U32 R3, RZ, RZ, R4 ;  /* 0x000000ffff037224 */ /* 0x000fe200078e0004 */
[----:B------:R-:W-:Y:S05]  /*13270*/  BRA `(.L_x_9484) ;  /* 0x0000013000007947 */ /* 0x000fea0003800000 */
.L_x_9483:
[----:B------:R-:W0:Y:S01]  /*13280*/  I2F.U32.RP R4, R10 ;  /* 0x0000000a00047306 */ /* 0x000e220000209000 */
[----:B------:R-:W-:Y:S01]  /*13290*/  IMAD.MOV R7, RZ, RZ, -R10 ;  /* 0x000000ffff077224 */ /* 0x000fe200078e0a0a */
[----:B------:R-:W-:-:S06]  /*132a0*/  ISETP.NE.U32.AND P2, PT, R10, RZ, PT ;  /* 0x000000ff0a00720c */ /* 0x000fcc0003f45070 */
[----:B0-----:R-:W0:Y:S02]  /*132b0*/  MUFU.RCP R4, R4 ;  /* 0x0000000400047308 */ /* 0x001e240000001000 */
[----:B0-----:R-:W-:-:S06]  /*132c0*/  IADD3 R2, R4, 0xffffffe, RZ ;  /* 0x0ffffffe04027810 */ /* 0x001fcc0007ffe0ff */
[----:B------:R0:W5:Y:S02]  /*132d0*/  F2I.FTZ.U32.TRUNC.NTZ R3, R2 ;  /* 0x0000000200037305 */ /* 0x000164000021f000 */
[----:B0-----:R-:W-:Y:S02]  /*132e0*/  IMAD.MOV.U32 R2, RZ, RZ, RZ ;  /* 0x000000ffff027224 */ /* 0x001fe400078e00ff */
[----:B-----5:R-:W-:-:S04]  /*132f0*/  IMAD R7, R7, R3, RZ ;  /* 0x0000000307077224 */ /* 0x020fc800078e02ff */
        /* <DEDUP_REMOVED lines=11> */
.L_x_9484:
[----:B------:R-:W-:Y:S05]  /*133b0*/  BSYNC B1 ;  /* 0x0000000000017941 */ /* 0x000fea0003800000 */
.L_x_9482:
[----:B------:R-:W-:-:S06]  /*133c0*/  IMAD R8, R0, 0x8, R1 ;  /* 0x0000000800087824 */ /* 0x000fcc00078e0201 */
[----:B------:R-:W5:Y:S01]  /*133d0*/  LDL.64 R8, [R8+0x60] ;  /* 0x0000600008087983 */ /* 0x000f620000100a00 */
        /* <DEDUP_REMOVED lines=16> */
[----:B------:R-:W-:Y:S02]  /*134e0*/  IMAD.MOV.U32 R51, RZ, RZ, R10 ;  /* 0x000000ffff337224 */ /* 0x000fe400078e000a */
[----:B------:R-:W-:Y:S01]  /*134f0*/  IMAD.IADD R50, R11, 0x1, R9 ;  /* 0x000000010b327824 */ /* 0x000fe200078e0209 */
[----:B------:R-:W-:Y:S05]  /*13500*/  @P0 BRA `(.L_x_9485) ;  /* 0xfffffca000000947 */ /* 0x000fea000383ffff */
[----:B------:R-:W-:Y:S05]  /*13510*/  BSYNC B0 ;  /* 0x0000000000007941 */ /* 0x000fea0003800000 */
.L_x_9481:
[-C--:B------:R-:W-:Y:S02]  /*13520*/  IADD3 R2, P0, R26, R51.reuse, RZ ;  /* 0x000000331a027210 */ /* 0x080fe40007f1e0ff */
[----:B------:R-:W-:Y:S02]  /*13530*/  IADD3 R51, P1, R24, R51, RZ ;  /* 0x0000003318337210 */ /* 0x000fe40007f3e0ff */
[----:B------:R-:W-:Y:S01]  /*13540*/  IADD3 R0, P2, R2, 0x1, RZ ;  /* 0x0000000102007810 */ /* 0x000fe20007f5e0ff */
[----:B------:R-:W-:-:S02]  /*13550*/  IMAD.X R3, R27, 0x1, R50, P0 ;  /* 0x000000011b037824 */ /* 0x000fc400000e0632 */
[----:B------:R-:W-:Y:S01]  /*13560*/  IMAD.X R50, R25, 0x1, R50, P1 ;  /* 0x0000000119327824 */ /* 0x000fe200008e0632 */
[----:B------:R-:W-:Y:S01]  /*13570*/  ISETP.GE.U32.AND P0, PT, R0, R51, PT ;  /* 0x000000330000720c */ /* 0x000fe20003f06070 */
[----:B------:R-:W-:Y:S01]  /*13580*/  IMAD.X R0, RZ, RZ, R3, P2 ;  /* 0x000000ffff007224 */ /* 0x000fe200010e0603 */
[----:B------:R-:W-:Y:S02]  /*13590*/  ISETP.LE.U32.AND P1, PT, R24, R26, PT ;  /* 0x0000001a1800720c */ /* 0x000fe40003f23070 */
[----:B------:R-:W-:Y:S02]  /*135a0*/  LEA R24, P2, R2, c[0x0][0x208], 0x3 ;  /* 0x0000820002187a11 */ /* 0x000fe400078418ff */
[----:B------:R-:W-:Y:S02]  /*135b0*/  ISETP.GE.AND.EX P0, PT, R0, R50, PT, P0 ;  /* 0x000000320000720c */ /* 0x000fe40003f06300 */
[----:B------:R-:W-:Y:S02]  /*135c0*/  LEA R26, P3, R51, c[0x0][0x208], 0x3 ;  /* 0x00008200331a7a11 */ /* 0x000fe400078618ff */
[----:B------:R-:W-:-:S02]  /*135d0*/  ISETP.LE.OR.EX P0, PT, R25, R27, P0, P1 ;  /* 0x0000001b1900720c */ /* 0x000fc40000703710 */
[----:B------:R-:W-:Y:S02]  /*135e0*/  LEA.HI.X R2, R2, c[0x0][0x20c], R3, 0x3, P2 ;  /* 0x0000830002027a11 */ /* 0x000fe400010f1c03 */
[----:B------:R-:W-:-:S09]  /*135f0*/  LEA.HI.X R27, R51, c[0x0][0x20c], R50, 0x3, P3 ;  /* 0x00008300331b7a11 */ /* 0x000fd200018f1c32 */
[----:B------:R-:W-:Y:S05]  /*13600*/  @P0 BRA `(.L_x_9474) ;  /* 0x0000023000000947 */ /* 0x000fea0003800000 */
[----:B------:R-:W-:-:S05]  /*13610*/  IADD3 R24, P0, R24, 0x8, RZ ;  /* 0x0000000818187810 */ /* 0x000fca0007f1e0ff */
[----:B------:R-:W-:-:S05]  /*13620*/  IMAD.X R25, RZ, RZ, R2, P0 ;  /* 0x000000ffff197224 */ /* 0x000fca00000e0602 */
.L_x_9488:
        /* <DEDUP_REMOVED lines=27> */
.L_x_9487:
[----:B------:R-:W-:Y:S05]  /*137e0*/  BSYNC B7 ;  /* 0x0000000000077941 */ /* 0x000fea0003800000 */
.L_x_9486:
[----:B------:R-:W-:-:S05]  /*137f0*/  IADD3 R24, P0, R24, 0x8, RZ ;  /* 0x0000000818187810 */ /* 0x000fca0007f1e0ff */
[----:B------:R-:W-:Y:S01]  /*13800*/  IMAD.X R25, RZ, RZ, R25, P0 ;  /* 0x000000ffff197224 */ /* 0x000fe200000e0619 */
[----:B------:R-:W-:-:S04]  /*13810*/  ISETP.GE.U32.AND P0, PT, R24, R26, PT ;  /* 0x0000001a1800720c */ /* 0x000fc80003f06070 */
[----:B------:R-:W-:-:S13]  /*13820*/  ISETP.GE.U32.AND.EX P0, PT, R25, R27, PT, P0 ;  /* 0x0000001b1900720c */ /* 0x000fda0003f06100 */
[----:B------:R-:W-:Y:S05]  /*13830*/  @!P0 BRA `(.L_x_9488) ;  /* 0xfffffdf000008947 */ /* 0x000fea000383ffff */
.L_x_9474:
[----:B------:R-:W-:Y:S05]  /*13840*/  BSYNC B6 ;  /* 0x0000000000067941 */ /* 0x000fea0003800000 */
.L_x_9473:
[----:B-----5:R-:W0:Y:S01]  /*13850*/  S2R R27, SR_TID.X ;  /* 0x00000000001b7919 */ /* 0x020e220000002100 */
[----:B------:R-:W-:Y:S01]  /*13860*/  BSSY B6, `(.L_x_9489) ;  /* 0x00000ce000067945 */ /* 0x000fe20003800000 */
[----:B0-----:R-:W-:-:S04]  /*13870*/  IADD3 R26, R27, 0x80, RZ ;  /* 0x000000801b1a7810 */ /* 0x001fc80007ffe0ff */
[----:B------:R-:W-:-:S13]  /*13880*/  ISETP.GE.AND P0, PT, R26, R58, PT ;  /* 0x0000003a1a00720c */ /* 0x000fda0003f06270 */
[----:B------:R-:W-:Y:S05]  /*13890*/  @P0 BRA `(.L_x_9490) ;  /* 0x00000ca000000947 */ /* 0x000fea0003800000 */
[----:B-1----:R-:W-:Y:S01]  /*138a0*/  ISETP.EQ.U32.AND P0, PT, R56, c[0x0][0x168], PT ;  /* 0x00005a0038007a0c */ /* 0x002fe20003f02070 */
        /* <DEDUP_REMOVED lines=24> */
.L_x_9492:
[----:B------:R-:W-:Y:S05]  /*13a30*/  BSYNC B7 ;  /* 0x0000000000077941 */ /* 0x000fea0003800000 */
.L_x_9491:
        /* <DEDUP_REMOVED lines=25> */
.L_x_9494:
[----:B------:R-:W-:Y:S05]  /*13bd0*/  BSYNC B7 ;  /* 0x0000000000077941 */ /* 0x000fea0003800000 */
.L_x_9493:
[----:B---34-:R-:W-:Y:S01]  /*13be0*/  IADD3 R0, P1, -R22, R18, RZ ;  /* 0x0000001216007210 */ /* 0x018fe20007f3e1ff */
        /* <DEDUP_REMOVED lines=28> */
.L_x_9496:
[----:B------:R-:W-:Y:S05]  /*13db0*/  BSYNC B7 ;  /* 0x0000000000077941 */ /* 0x000fea0003800000 */
.L_x_9495:
        /* <DEDUP_REMOVED lines=16> */
.L_x_9501:
[----:B------:R-:W-:-:S05]  /*13ec0*/  IMAD R16, R0, 0x8, R1 ;  /* 0x0000000800107824 */ /* 0x000fca00078e0201 */
[----:B------:R-:W2:Y:S01]  /*13ed0*/  LDL.64 R10, [R16+0x20] ;  /* 0x00002000100a7983 */ /* 0x000ea20000100a00 */
[----:B------:R-:W-:Y:S01]  /*13ee0*/  BSSY B1, `(.L_x_9498) ;  /* 0x000001e000017945 */ /* 0x000fe20003800000 */
[----:B--2---:R-:W-:-:S04]  /*13ef0*/  LOP3.LUT R2, R5, R11, RZ, 0xfc, !PT ;  /* 0x0000000b05027212 */ /* 0x004fc800078efcff */
[----:B------:R-:W-:-:S13]  /*13f00*/  ISETP.NE.U32.AND P0, PT, R2, RZ, PT ;  /* 0x000000ff0200720c */ /* 0x000fda0003f05070 */
[----:B------:R-:W-:Y:S05]  /*13f10*/  @!P0 BRA `(.L_x_9499) ;  /* 0x0000007000008947 */ /* 0x000fea0003800000 */
[----:B------:R-:W-:Y:S01]  /*13f20*/  IMAD.MOV.U32 R4, RZ, RZ, R10 ;  /* 0x000000ffff047224 */ /* 0x000fe200078e000a */
[----:B------:R-:W-:Y:S01]  /*13f30*/  MOV R2, 0x13f60 ;  /* 0x00013f6000027802 */ /* 0x000fe20000000f00 */
[----:B------:R-:W-:Y:S02]  /*13f40*/  IMAD.MOV.U32 R3, RZ, RZ, R11 ;  /* 0x000000ffff037224 */ /* 0x000fe400078e000b */
[----:B------:R-:W-:Y:S05]  /*13f50*/  CALL.REL.NOINC `($__internal_21_$__cuda_sm20_div_s64) ;  /* 0x000040f000007944 */ /* 0x000fea0003c00000 */
[----:B------:R-:W-:Y:S02]  /*13f60*/  IMAD.MOV.U32 R2, RZ, RZ, R7 ;  /* 0x000000ffff027224 */ /* 0x000fe400078e0007 */
[----:B------:R-:W-:Y:S01]  /*13f70*/  IMAD.MOV.U32 R3, RZ, RZ, R4 ;  /* 0x000000ffff037224 */ /* 0x000fe200078e0004 */
[----:B------:R-:W-:Y:S05]  /*13f80*/  BRA `(.L_x_9500) ;  /* 0x0000013000007947 */ /* 0x000fea0003800000 */
.L_x_9499:
        /* <DEDUP_REMOVED lines=19> */
.L_x_9500:
[----:B------:R-:W-:Y:S05]  /*140c0*/  BSYNC B1 ;  /* 0x0000000000017941 */ /* 0x000fea0003800000 */
.L_x_9498:
[----:B------:R-:W2:Y:S01]  /*140d0*/  LDL.64 R16, [R16+0x60] ;  /* 0x0000600010107983 */ /* 0x000ea20000100a00 */
        /* <DEDUP_REMOVED lines=20> */
.L_x_9497:
        /* <DEDUP_REMOVED lines=17> */
.L_x_9504:
        /* <DEDUP_REMOVED lines=27> */
.L_x_9503:
[----:B------:R-:W-:Y:S05]  /*144e0*/  BSYNC B7 ;  /* 0x0000000000077941 */ /* 0x000fea0003800000 */
.L_x_9502:
[----:B------:R-:W-:-:S05]  /*144f0*/  IADD3 R16, P0, R16, 0x8, RZ ;  /* 0x0000000810107810 */ /* 0x000fca0007f1e0ff */
[----:B------:R-:W-:Y:S01]  /*14500*/  IMAD.X R17, RZ, RZ, R17, P0 ;  /* 0x000000ffff117224 */ /* 0x000fe200000e0611 */
[----:B------:R-:W-:-:S04]  /*14510*/  ISETP.GE.U32.AND P0, PT, R16, R18, PT ;  /* 0x000000121000720c */ /* 0x000fc80003f06070 */
[----:B------:R-:W-:-:S13]  /*14520*/  ISETP.GE.U32.AND.EX P0, PT, R17, R19, PT, P0 ;  /* 0x000000131100720c */ /* 0x000fda0003f06100 */
[----:B------:R-:W-:Y:S05]  /*14530*/  @!P0 BRA `(.L_x_9504) ;  /* 0xfffffdf000008947 */ /* 0x000fea000383ffff */
.L_x_9490:
[----:B------:R-:W-:Y:S05]  /*14540*/  BSYNC B6 ;  /* 0x0000000000067941 */ /* 0x000fea0003800000 */
.L_x_9489:
        /* <DEDUP_REMOVED lines=29> */
.L_x_9508:
[----:B------:R-:W-:Y:S05]  /*14720*/  BSYNC B7 ;  /* 0x0000000000077941 */ /* 0x000fea0003800000 */
.L_x_9507:
        /* <DEDUP_REMOVED lines=25> */
.L_x_9510:
[----:B------:R-:W-:Y:S05]  /*148c0*/  BSYNC B7 ;  /* 0x0000000000077941 */ /* 0x000fea0003800000 */
.L_x_9509:
        /* <DEDUP_REMOVED lines=29> */
.L_x_9512:
[----:B------:R-:W-:Y:S05]  /*14aa0*/  BSYNC B7 ;  /* 0x0000000000077941 */ /* 0x000fea0003800000 */
.L_x_9511:
[----:B------:R-:W-:Y:S01]  /*14ab0*/  IMAD.MOV.U32 R0, RZ, RZ, 0x1 ;  /* 0x00000001ff007424 */ /* 0x000fe200078e00ff */
[----:B------:R-:W-:Y:S01]  /*14ac0*/  UMOV UR4, 0x1 ;  /* 0x0000000100047882 */ /* 0x000fe20000000000 */
[----:B----4-:R-:W-:Y:S01]  /*14ad0*/  IMAD R3, R33, c[0x0][0x178], RZ ;  /* 0x00005e0021037a24 */ /* 0x010fe200078e02ff */
        /* <DEDUP_REMOVED lines=14> */
.L_x_9517:
[----:B------:R-:W-:-:S05]  /*14bc0*/  IMAD R16, R0, 0x8, R1 ;  /* 0x0000000800107824 */ /* 0x000fca00078e0201 */
[----:B------:R-:W4:Y:S01]  /*14bd0*/  LDL.64 R10, [R16+0x20] ;  /* 0x00002000100a7983 */ /* 0x000f220000100a00 */
[----:B------:R-:W-:Y:S01]  /*14be0*/  BSSY B1, `(.L_x_9514) ;  /* 0x000001e000017945 */ /* 0x000fe20003800000 */
[----:B----4-:R-:W-:-:S04]  /*14bf0*/  LOP3.LUT R2, R5, R11, RZ, 0xfc, !PT ;  /* 0x0000000b05027212 */ /* 0x010fc800078efcff */
[----:B------:R-:W-:-:S13]  /*14c00*/  ISETP.NE.U32.AND P0, PT, R2, RZ, PT ;  /* 0x000000ff0200720c */ /* 0x000fda0003f05070 */
[----:B------:R-:W-:Y:S05]  /*14c10*/  @!P0 BRA `(.L_x_9515) ;  /* 0x0000007000008947 */ /* 0x000fea0003800000 */
[----:B------:R-:W-:Y:S01]  /*14c20*/  IMAD.MOV.U32 R4, RZ, RZ, R10 ;  /* 0x000000ffff047224 */ /* 0x000fe200078e000a */
[----:B------:R-:W-:Y:S01]  /*14c30*/  MOV R2, 0x14c60 ;  /* 0x00014c6000027802 */ /* 0x000fe20000000f00 */
[----:B------:R-:W-:Y:S02]  /*14c40*/  IMAD.MOV.U32 R3, RZ, RZ, R11 ;  /* 0x000000ffff037224 */ /* 0x000fe400078e000b */
[----:B-123--:R-:W-:Y:S05]  /*14c50*/  CALL.REL.NOINC `($__internal_21_$__cuda_sm20_div_s64) ;  /* 0x000033f000007944 */ /* 0x00efea0003c00000 */
[----:B------:R-:W-:Y:S02]  /*14c60*/  IMAD.MOV.U32 R2, RZ, RZ, R7 ;  /* 0x000000ffff027224 */ /* 0x000fe400078e0007 */
[----:B------:R-:W-:Y:S01]  /*14c70*/  IMAD.MOV.U32 R3, RZ, RZ, R4 ;  /* 0x000000ffff037224 */ /* 0x000fe200078e0004 */
[----:B------:R-:W-:Y:S05]  /*14c80*/  BRA `(.L_x_9516) ;  /* 0x0000013000007947 */ /* 0x000fea0003800000 */
.L_x_9515:
[----:B------:R-:W0:Y:S01]  /*14c90*/  I2F.U32.RP R4, R10 ;  /* 0x0000000a00047306 */ /* 0x000e220000209000 */
[----:B------:R-:W-:Y:S01]  /*14ca0*/  IMAD.MOV R7, RZ, RZ, -R10 ;  /* 0x000000ffff077224 */ /* 0x000fe200078e0a0a */
[----:B------:R-:W-:-:S06]  /*14cb0*/  ISETP.NE.U32.AND P2, PT, R10, RZ, PT ;  /* 0x000000ff0a00720c */ /* 0x000fcc0003f45070 */
[----:B0-----:R-:W0:Y:S02]  /*14cc0*/  MUFU.RCP R4, R4 ;  /* 0x0000000400047308 */ /* 0x001e240000001000 */
[----:B0-----:R-:W-:-:S06]  /*14cd0*/  IADD3 R2, R4, 0xffffffe, RZ ;  /* 0x0ffffffe04027810 */ /* 0x001fcc0007ffe0ff */
[----:B------:R0:W4:Y:S02]  /*14ce0*/  F2I.FTZ.U32.TRUNC.NTZ R3, R2 ;  /* 0x0000000200037305 */ /* 0x000124000021f000 */
[----:B0-----:R-:W-:Y:S02]  /*14cf0*/  IMAD.MOV.U32 R2, RZ, RZ, RZ ;  /* 0x000000ffff027224 */ /* 0x001fe400078e00ff */
[----:B----4-:R-:W-:-:S04]  /*14d00*/  IMAD R7, R7, R3, RZ ;  /* 0x0000000307077224 */ /* 0x010fc800078e02ff */
        /* <DEDUP_REMOVED lines=11> */
.L_x_9516:
[----:B------:R-:W-:Y:S05]  /*14dc0*/  BSYNC B1 ;  /* 0x0000000000017941 */ /* 0x000fea0003800000 */
.L_x_9514:
[----:B------:R-:W4:Y:S01]  /*14dd0*/  LDL.64 R8, [R16+0x60] ;  /* 0x0000600010087983 */ /* 0x000f220000100a00 */
        /* <DEDUP_REMOVED lines=18> */
.L_x_9513:
        /* <DEDUP_REMOVED lines=17> */
.L_x_9520:
        /* <DEDUP_REMOVED lines=27> */
.L_x_9519:
[----:B------:R-:W-:Y:S05]  /*151c0*/  BSYNC B7 ;  /* 0x0000000000077941 */ /* 0x000fea0003800000 */
.L_x_9518:
[----:B------:R-:W-:-:S05]  /*151d0*/  IADD3 R16, P0, R16, 0x8, RZ ;  /* 0x0000000810107810 */ /* 0x000fca0007f1e0ff */
[----:B------:R-:W-:Y:S01]  /*151e0*/  IMAD.X R17, RZ, RZ, R17, P0 ;  /* 0x000000ffff117224 */ /* 0x000fe200000e0611 */
[----:B------:R-:W-:-:S04]  /*151f0*/  ISETP.GE.U32.AND P0, PT, R16, R19, PT ;  /* 0x000000131000720c */ /* 0x000fc80003f06070 */
[----:B------:R-:W-:-:S13]  /*15200*/  ISETP.GE.U32.AND.EX P0, PT, R17, R18, PT, P0 ;  /* 0x000000121100720c */ /* 0x000fda0003f06100 */
[----:B------:R-:W-:Y:S05]  /*15210*/  @!P0 BRA `(.L_x_9520) ;  /* 0xfffffdf000008947 */ /* 0x000fea000383ffff */
.L_x_9506:
[----:B------:R-:W-:Y:S05]  /*15220*/  BSYNC B6 ;  /* 0x0000000000067941 */ /* 0x000fea0003800000 */
.L_x_9505:
[----:B------:R-:W-:Y:S01]  /*15230*/  IADD3 R27, R27, 0x180, RZ ;  /* 0x000001801b1b7810 */ /* 0x000fe20007ffe0ff */
[----:B------:R-:W-:Y:S03]  /*15240*/  BSSY B6, `(.L_x_9521) ;  /* 0x00000cc000067945 */ /* 0x000fe60003800000 */
[----:B------:R-:W-:-:S13]  /*15250*/  ISETP.GE.AND P0, PT, R27, R58, PT ;  /* 0x0000003a1b00720c */ /* 0x000fda0003f06270 */
[----:B------:R-:W-:Y:S05]  /*15260*/  @P0 BRA `(.L_x_9522) ;  /* 0x00000c9000000947 */ /* 0x000fea0003800000 */
[----:B----4-:R-:W-:Y:S01]  /*15270*/  ISETP.EQ.U32.AND P0, PT, R34, c[0x0][0x168], PT ;  /* 0x00005a0022007a0c */ /* 0x010fe20003f02070 */
        /* <DEDUP_REMOVED lines=24> */
.L_x_9524:
[----:B------:R-:W-:Y:S05]  /*15400*/  BSYNC B7 ;  /* 0x0000000000077941 */ /* 0x000fea0003800000 */
.L_x_9523:
        /* <DEDUP_REMOVED lines=25> */
.L_x_9526:
[----:B------:R-:W-:Y:S05]  /*155a0*/  BSYNC B7 ;  /* 0x0000000000077941 */ /* 0x000fea0003800000 */
.L_x_9525:
        /* <DEDUP_REMOVED lines=29> */
.L_x_9528:
[----:B------:R-:W-:Y:S05]  /*15780*/  BSYNC B7 ;  /* 0x0000000000077941 */ /* 0x000fea0003800000 */
.L_x_9527:
        /* <DEDUP_REMOVED lines=17> */
.L_x_9533:
        /* <DEDUP_REMOVED lines=13> */
.L_x_9531:
        /* <DEDUP_REMOVED lines=19> */
.L_x_9532:
[----:B------:R-:W-:Y:S05]  /*15aa0*/  BSYNC B1 ;  /* 0x0000000000017941 */ /* 0x000fea0003800000 */
.L_x_9530:
        /* <DEDUP_REMOVED lines=19> */
.L_x_9529:
        /* <DEDUP_REMOVED lines=17> */
.L_x_9536:
        /* <DEDUP_REMOVED lines=27> */
.L_x_9535:
[----:B------:R-:W-:Y:S05]  /*15ea0*/  BSYNC B7 ;  /* 0x0000000000077941 */ /* 0x000fea0003800000 */
.L_x_9534:
[----:B------:R-:W-:-:S05]  /*15eb0*/  IADD3 R16, P0, R16, 0x8, RZ ;  /* 0x0000000810107810 */ /* 0x000fca0007f1e0ff */
[----:B------:R-:W-:Y:S01]  /*15ec0*/  IMAD.X R17, RZ, RZ, R17, P0 ;  /* 0x000000ffff117224 */ /* 0x000fe200000e0611 */
[----:B------:R-:W-:-:S04]  /*15ed0*/  ISETP.GE.U32.AND P0, PT, R16, R19, PT ;  /* 0x000000131000720c */ /* 0x000fc80003f06070 */
[----:B------:R-:W-:-:S13]  /*15ee0*/  ISETP.GE.U32.AND.EX P0, PT, R17, R18, PT, P0 ;  /* 0x000000121100720c */ /* 0x000fda0003f06100 */
[----:B------:R-:W-:Y:S05]  /*15ef0*/  @!P0 BRA `(.L_x_9536) ;  /* 0xfffffdf000008947 */ /* 0x000fea000383ffff */
.L_x_9522:
[----:B------:R-:W-:Y:S05]  /*15f00*/  BSYNC B6 ;  /* 0x0000000000067941 */ /* 0x000fea0003800000 */
.L_x_9521:
[----:B------:R-:W0:Y:S01]  /*15f10*/  S2R R0, SR_CTAID.X ;  /* 0x0000000000007919 */ /* 0x000e220000002500 */
[----:B------:R-:W-:Y:S01]  /*15f20*/  IMAD.MOV.U32 R3, RZ, RZ, -0x200 ;  /* 0xfffffe00ff037424 */ /* 0x000fe200078e00ff */
[----:B----4-:R-:W4:Y:S01]  /*15f30*/  LDC.U8 R18, c[0x0][0x268] ;  /* 0x00009a00ff127b82 */ /* 0x010f220000000000 */
[----:B------:R-:W-:Y:S01]  /*15f40*/  BSSY B6, `(.L_x_9537) ;  /* 0x0000095000067945 */ /* 0x000fe20003800000 */
[----:B------:R-:W5:Y:S01]  /*15f50*/  S2R R17, SR_TID.X ;  /* 0x0000000000117919 */ /* 0x000f620000002100 */
[----:B0-----:R-:W-:-:S05]  /*15f60*/  IMAD R16, R0, R3, c[0x0][0x160] ;  /* 0x0000580000107624 */ /* 0x001fca00078e0203 */
[----:B-----5:R-:W-:-:S13]  /*15f70*/  ISETP.GE.AND P0, PT, R17, R16, PT ;  /* 0x000000101100720c */ /* 0x020fda0003f06270 */
[----:B------:R-:W-:Y:S05]  /*15f80*/  @P0 BRA `(.L_x_9538) ;  /* 0x0000090000000947 */ /* 0x000fea0003800000 */
[----:B----4-:R-:W-:Y:S01]  /*15f90*/  IMAD R0, R0, 0x200, R17 ;  /* 0x0000020000007824 */ /* 0x010fe200078e0211 */
        /* <DEDUP_REMOVED lines=18> */
.L_x_9542:
[----:B------:R0:W-:Y:S01]  /*160c0*/  STG.E.U8 [R2.64], RZ ;  /* 0x000000ff02007986 */ /* 0x0001e2000c101124 */
[----:B------:R-:W-:Y:S01]  /*160d0*/  IMAD.MOV.U32 R17, RZ, RZ, R26 ;  /* 0x000000ffff117224 */ /* 0x000fe200078e001a */
[----:B------:R-:W-:Y:S05]  /*160e0*/  BRA `(.L_x_9538) ;  /* 0x000007a000007947 */ /* 0x000fea0003800000 */
.L_x_9541:
        /* <DEDUP_REMOVED lines=9> */
.L_x_9545:
[----:B------:R0:W-:Y:S01]  /*16180*/  STG.E [R2.64], RZ ;  /* 0x000000ff02007986 */ /* 0x0001e2000c101924 */
[----:B------:R-:W-:Y:S01]  /*16190*/  IMAD.MOV.U32 R17, RZ, RZ, R26 ;  /* 0x000000ffff117224 */ /* 0x000fe200078e001a */
[----:B------:R-:W-:Y:S05]  /*161a0*/  BRA `(.L_x_9538) ;  /* 0x000006e000007947 */ /* 0x000fea0003800000 */
.L_x_9544:
[----:B------:R0:W-:Y:S01]  /*161b0*/  STG.E.U16 [R2.64], RZ ;  /* 0x000000ff02007986 */ /* 0x0001e2000c101524 */
[----:B------:R-:W-:Y:S01]  /*161c0*/  IMAD.MOV.U32 R17, RZ, RZ, R26 ;  /* 0x000000ffff117224 */ /* 0x000fe200078e001a */
[----:B------:R-:W-:Y:S05]  /*161d0*/  BRA `(.L_x_9538) ;  /* 0x000006b000007947 */ /* 0x000fea0003800000 */
.L_x_9540:
        /* <DEDUP_REMOVED lines=9> */
.L_x_9547:
[----:B------:R0:W-:Y:S01]  /*16270*/  STG.E.U16 [R2.64], RZ ;  /* 0x000000ff02007986 */ /* 0x0001e2000c101524 */
[----:B------:R-:W-:Y:S01]  /*16280*/  IMAD.MOV.U32 R17, RZ, RZ, R26 ;  /* 0x000000ffff117224 */ /* 0x000fe200078e001a */
[----:B------:R-:W-:Y:S05]  /*16290*/  BRA `(.L_x_9538) ;  /* 0x000005f000007947 */ /* 0x000fea0003800000 */
.L_x_9546:
        /* <DEDUP_REMOVED lines=9> */
.L_x_9549:
[----:B------:R0:W-:Y:S01]  /*16330*/  STG.E [R2.64], RZ ;  /* 0x000000ff02007986 */ /* 0x0001e2000c101924 */
[----:B------:R-:W-:Y:S01]  /*16340*/  IMAD.MOV.U32 R17, RZ, RZ, R26 ;  /* 0x000000ffff117224 */ /* 0x000fe200078e001a */
[----:B------:R-:W-:Y:S05]  /*16350*/  BRA `(.L_x_9538) ;  /* 0x0000053000007947 */ /* 0x000fea0003800000 */
.L_x_9548:
[----:B------:R0:W-:Y:S01]  /*16360*/  STG.E.64 [R2.64], RZ ;  /* 0x000000ff02007986 */ /* 0x0001e2000c101b24 */
[----:B------:R-:W-:Y:S01]  /*16370*/  IMAD.MOV.U32 R17, RZ, RZ, R26 ;  /* 0x000000ffff117224 */ /* 0x000fe200078e001a */
[----:B------:R-:W-:Y:S05]  /*16380*/  BRA `(.L_x_9538) ;  /* 0x0000050000007947 */ /* 0x000fea0003800000 */
.L_x_9539:
        /* <DEDUP_REMOVED lines=11> */
.L_x_9552:
[----:B------:R0:W-:Y:S01]  /*16440*/  STG.E.128 [R2.64], RZ ;  /* 0x000000ff02007986 */ /* 0x0001e2000c101d24 */
[----:B------:R-:W-:Y:S01]  /*16450*/  IMAD.MOV.U32 R17, RZ, RZ, R26 ;  /* 0x000000ffff117224 */ /* 0x000fe200078e001a */
[----:B------:R-:W-:Y:S05]  /*16460*/  BRA `(.L_x_9538) ;  /* 0x0000042000007947 */ /* 0x000fea0003800000 */
.L_x_9551:
        /* <DEDUP_REMOVED lines=9> */
.L_x_9554:
[----:B------:R0:W-:Y:S01]  /*16500*/  STG.E.U8 [R2.64], RZ ;  /* 0x000000ff02007986 */ /* 0x0001e2000c101124 */
[----:B------:R-:W-:Y:S01]  /*16510*/  IMAD.MOV.U32 R17, RZ, RZ, R26 ;  /* 0x000000ffff117224 */ /* 0x000fe200078e001a */
[----:B------:R-:W-:Y:S05]  /*16520*/  BRA `(.L_x_9538) ;  /* 0x0000036000007947 */ /* 0x000fea0003800000 */
.L_x_9553:
[----:B------:R0:W-:Y:S01]  /*16530*/  STG.E.U16 [R2.64], RZ ;  /* 0x000000ff02007986 */ /* 0x0001e2000c101524 */
[----:B------:R-:W-:Y:S01]  /*16540*/  IMAD.MOV.U32 R17, RZ, RZ, R26 ;  /* 0x000000ffff117224 */ /* 0x000fe200078e001a */
[----:B------:R-:W-:Y:S05]  /*16550*/  BRA `(.L_x_9538) ;  /* 0x0000033000007947 */ /* 0x000fea0003800000 */
.L_x_9550:
        /* <DEDUP_REMOVED lines=11> */
.L_x_9557:
[----:B------:R0:W-:Y:S01]  /*16610*/  STG.E.U8 [R2.64], RZ ;  /* 0x000000ff02007986 */ /* 0x0001e2000c101124 */
[----:B------:R-:W-:Y:S01]  /*16620*/  IMAD.MOV.U32 R17, RZ, RZ, R26 ;  /* 0x000000ffff117224 */ /* 0x000fe200078e001a */
[----:B------:R-:W-:Y:S05]  /*16630*/  BRA `(.L_x_9538) ;  /* 0x0000025000007947 */ /* 0x000fea0003800000 */
.L_x_9556:
[----:B------:R0:W-:Y:S01]  /*16640*/  STG.E.U8 [R2.64], RZ ;  /* 0x000000ff02007986 */ /* 0x0001e2000c101124 */
[----:B------:R-:W-:Y:S01]  /*16650*/  IMAD.MOV.U32 R17, RZ, RZ, R26 ;  /* 0x000000ffff117224 */ /* 0x000fe200078e001a */
[----:B------:R-:W-:Y:S05]  /*16660*/  BRA `(.L_x_9538) ;  /* 0x0000022000007947 */ /* 0x000fea0003800000 */
.L_x_9555:
        /* <DEDUP_REMOVED lines=8> */
.L_x_9543:
        /* <DEDUP_REMOVED lines=19> */
[----:B------:R-:W-:Y:S01]  /*16820*/  IMAD.MOV.U32 R17, RZ, RZ, R26 ;  /* 0x000000ffff117224 */ /* 0x000fe200078e001a */
[----:B------:R-:W-:Y:S05]  /*16830*/  BRA `(.L_x_9538) ;  /* 0x0000005000007947 */ /* 0x000fea0003800000 */
.L_x_9559:
[----:B------:R0:W-:Y:S01]  /*16840*/  STG.E.64 [R2.64], RZ ;  /* 0x000000ff02007986 */ /* 0x0001e2000c101b24 */
[----:B------:R-:W-:Y:S01]  /*16850*/  IMAD.MOV.U32 R17, RZ, RZ, R26 ;  /* 0x000000ffff117224 */ /* 0x000fe200078e001a */
[----:B------:R-:W-:Y:S05]  /*16860*/  BRA `(.L_x_9538) ;  /* 0x0000002000007947 */ /* 0x000fea0003800000 */
.L_x_9558:
[----:B------:R0:W-:Y:S01]  /*16870*/  STG.E [R2.64], RZ ;  /* 0x000000ff02007986 */ /* 0x0001e2000c101924 */
[----:B------:R-:W-:-:S03]  /*16880*/  IMAD.MOV.U32 R17, RZ, RZ, R26 ;  /* 0x000000ffff117224 */ /* 0x000fc600078e001a */
.L_x_9538:
[----:B----4-:R-:W-:Y:S05]  /*16890*/  BSYNC B6 ;  /* 0x0000000000067941 */ /* 0x010fea0003800000 */
.L_x_9537:
[----:B------:R-:W-:Y:S01]  /*168a0*/  ISETP.GE.AND P0, PT, R17, R16, PT ;  /* 0x000000101100720c */ /* 0x000fe20003f06270 */
[----:B------:R-:W-:-:S12]  /*168b0*/  BSSY B6, `(.L_x_9560) ;  /* 0x00000fc000067945 */ /* 0x000fd80003800000 */
[----:B------:R-:W-:Y:S05]  /*168c0*/  @P0 BRA `(.L_x_9561) ;  /* 0x00000fa000000947 */ /* 0x000fea0003800000 */
[----:B------:R-:W4:Y:S01]  /*168d0*/  S2R R0, SR_CTAID.X ;  /* 0x0000000000007919 */ /* 0x000f220000002500 */
[----:B0-----:R-:W-:Y:S01]  /*168e0*/  PRMT R3, R18, 0x9910, RZ ;  /* 0x0000991012037816 */ /* 0x001fe200000000ff */
[----:B----4-:R-:W-:-:S04]  /*168f0*/  IMAD R0, R0, 0x200, R17 ;  /* 0x0000020000007824 */ /* 0x010fc800078e0211 */
        /* <DEDUP_REMOVED lines=16> */
.L_x_9565:
[----:B------:R0:W-:Y:S01]  /*16a00*/  STG.E.U8 [R2.64], RZ ;  /* 0x000000ff02007986 */ /* 0x0001e2000c101124 */
[----:B------:R-:W-:Y:S05]  /*16a10*/  BRA `(.L_x_9567) ;  /* 0x0000066000007947 */ /* 0x000fea0003800000 */
.L_x_9564:
        /* <DEDUP_REMOVED lines=8> */
.L_x_9569:
[----:B------:R0:W-:Y:S01]  /*16aa0*/  STG.E [R2.64], RZ ;  /* 0x000000ff02007986 */ /* 0x0001e2000c101924 */
[----:B------:R-:W-:Y:S05]  /*16ab0*/  BRA `(.L_x_9567) ;  /* 0x000005c000007947 */ /* 0x000fea0003800000 */
.L_x_9568:
[----:B------:R0:W-:Y:S01]  /*16ac0*/  STG.E.U16 [R2.64], RZ ;  /* 0x000000ff02007986 */ /* 0x0001e2000c101524 */
[----:B------:R-:W-:Y:S05]  /*16ad0*/  BRA `(.L_x_9567) ;  /* 0x000005a000007947 */ /* 0x000fea0003800000 */
.L_x_9563:
        /* <DEDUP_REMOVED lines=8> */
.L_x_9571:
[----:B------:R0:W-:Y:S01]  /*16b60*/  STG.E.U16 [R2.64], RZ ;  /* 0x000000ff02007986 */ /* 0x0001e2000c101524 */
[----:B------:R-:W-:Y:S05]  /*16b70*/  BRA `(.L_x_9567) ;  /* 0x0000050000007947 */ /* 0x000fea0003800000 */
.L_x_9570:
        /* <DEDUP_REMOVED lines=8> */
.L_x_9573:
[----:B------:R0:W-:Y:S01]  /*16c00*/  STG.E [R2.64], RZ ;  /* 0x000000ff02007986 */ /* 0x0001e2000c101924 */
[----:B------:R-:W-:Y:S05]  /*16c10*/  BRA `(.L_x_9567) ;  /* 0x0000046000007947 */ /* 0x000fea0003800000 */
.L_x_9572:
[----:B------:R0:W-:Y:S01]  /*16c20*/  STG.E.64 [R2.64], RZ ;  /* 0x000000ff02007986 */ /* 0x0001e2000c101b24 */
[----:B------:R-:W-:Y:S05]  /*16c30*/  BRA `(.L_x_9567) ;  /* 0x0000044000007947 */ /* 0x000fea0003800000 */
.L_x_9562:
        /* <DEDUP_REMOVED lines=10> */
.L_x_9576:
[----:B------:R0:W-:Y:S01]  /*16ce0*/  STG.E.128 [R2.64], RZ ;  /* 0x000000ff02007986 */ /* 0x0001e2000c101d24 */
[----:B------:R-:W-:Y:S05]  /*16cf0*/  BRA `(.L_x_9567) ;  /* 0x0000038000007947 */ /* 0x000fea0003800000 */
.L_x_9575:
        /* <DEDUP_REMOVED lines=8> */
.L_x_9578:
[----:B------:R0:W-:Y:S01]  /*16d80*/  STG.E.U8 [R2.64], RZ ;  /* 0x000000ff02007986 */ /* 0x0001e2000c101124 */
[----:B------:R-:W-:Y:S05]  /*16d90*/  BRA `(.L_x_9567) ;  /* 0x000002e000007947 */ /* 0x000fea0003800000 */
.L_x_9577:
[----:B------:R0:W-:Y:S01]  /*16da0*/  STG.E.U16 [R2.64], RZ ;  /* 0x000000ff02007986 */ /* 0x0001e2000c101524 */
[----:B------:R-:W-:Y:S05]  /*16db0*/  BRA `(.L_x_9567) ;  /* 0x000002c000007947 */ /* 0x000fea0003800000 */
.L_x_9574:
        /* <DEDUP_REMOVED lines=10> */
.L_x_9581:
[----:B------:R0:W-:Y:S01]  /*16e60*/  STG.E.U8 [R2.64], RZ ;  /* 0x000000ff02007986 */ /* 0x0001e2000c101124 */
[----:B------:R-:W-:Y:S05]  /*16e70*/  BRA `(.L_x_9567) ;  /* 0x0000020000007947 */ /* 0x000fea0003800000 */
.L_x_9580:
[----:B------:R0:W-:Y:S01]  /*16e80*/  STG.E.U8 [R2.64], RZ ;  /* 0x000000ff02007986 */ /* 0x0001e2000c101124 */
[----:B------:R-:W-:Y:S05]  /*16e90*/  BRA `(.L_x_9567) ;  /* 0x000001e000007947 */ /* 0x000fea0003800000 */
.L_x_9579:
[----:B------:R-:W-:-:S13]  /*16ea0*/  ISETP.NE.AND P0, PT, R0, 0x1c, PT ;  /* 0x0000001c0000780c */ /* 0x000fda0003f05270 */
[----:B------:R-:W-:Y:S05]  /*16eb0*/  @!P0 BRA `(.L_x_9582) ;  /* 0x000001b000008947 */ /* 0x000fea0003800000 */
[----:B------:R-:W-:-:S13]  /*16ec0*/  ISETP.NE.AND P0, PT, R0, 0x1d, PT ;  /* 0x0000001d0000780c */ /* 0x000fda0003f05270 */
[----:B------:R-:W-:Y:S05]  /*16ed0*/  @!P0 BRA `(.L_x_9583) ;  /* 0x0000017000008947 */ /* 0x000fea0003800000 */
[----:B------:R-:W-:-:S13]  /*16ee0*/  ISETP.NE.AND P0, PT, R0, 0x2c, PT ;  /* 0x0000002c0000780c */ /* 0x000fda0003f05270 */
[----:B------:R0:W-:Y:S01]  /*16ef0*/  @!P0 STG.E.U8 [R2.64], RZ ;  /* 0x000000ff02008986 */ /* 0x0001e2000c101124 */
[----:B------:R-:W-:Y:S05]  /*16f00*/  @!P0 BRA `(.L_x_9567) ;  /* 0x0000017000008947 */ /* 0x000fea0003800000 */
.L_x_9566:
        /* <DEDUP_REMOVED lines=20> */
.L_x_9583:
[----:B------:R0:W-:Y:S01]  /*17050*/  STG.E.64 [R2.64], RZ ;  /* 0x000000ff02007986 */ /* 0x0001e2000c101b24 */
[----:B------:R-:W-:Y:S05]  /*17060*/  BRA `(.L_x_9567) ;  /* 0x0000001000007947 */ /* 0x000fea0003800000 */
.L_x_9582:
[----:B------:R0:W-:Y:S02]  /*17070*/  STG.E [R2.64], RZ ;  /* 0x000000ff02007986 */ /* 0x0001e4000c101924 */
.L_x_9567:
[----:B------:R-:W-:-:S04]  /*17080*/  IADD3 R17, R17, 0x80, RZ ;  /* 0x0000008011117810 */ /* 0x000fc80007ffe0ff */
[----:B------:R-:W-:-:S13]  /*17090*/  ISETP.GE.AND P0, PT, R17, R16, PT ;  /* 0x000000101100720c */ /* 0x000fda0003f06270 */
        /* <DEDUP_REMOVED lines=20> */
.L_x_9587:
[----:B------:R0:W-:Y:S01]  /*171e0*/  STG.E.U8 [R2.64], RZ ;  /* 0x000000ff02007986 */ /* 0x0001e2000c101124 */
[----:B------:R-:W-:Y:S05]  /*171f0*/  BRA `(.L_x_9589) ;  /* 0x0000066000007947 */ /* 0x000fea0003800000 */
.L_x_9586:
        /* <DEDUP_REMOVED lines=8> */
.L_x_9591:
[----:B------:R0:W-:Y:S01]  /*17280*/  STG.E [R2.64], RZ ;  /* 0x000000ff02007986 */ /* 0x0001e2000c101924 */
[----:B------:R-:W-:Y:S05]  /*17290*/  BRA `(.L_x_9589) ;  /* 0x000005c000007947 */ /* 0x000fea0003800000 */
.L_x_9590:
[----:B------:R0:W-:Y:S01]  /*172a0*/  STG.E.U16 [R2.64], RZ ;  /* 0x000000ff02007986 */ /* 0x0001e2000c101524 */
[----:B------:R-:W-:Y:S05]  /*172b0*/  BRA `(.L_x_9589) ;  /* 0x000005a000007947 */ /* 0x000fea0003800000 */
.L_x_9585:
        /* <DEDUP_REMOVED lines=8> */
.L_x_9593:
[----:B------:R0:W-:Y:S01]  /*17340*/  STG.E.U16 [R2.64], RZ ;  /* 0x000000ff02007986 */ /* 0x0001e2000c101524 */
[----:B------:R-:W-:Y:S05]  /*17350*/  BRA `(.L_x_9589) ;  /* 0x0000050000007947 */ /* 0x000fea0003800000 */
.L_x_9592:
        /* <DEDUP_REMOVED lines=8> */
.L_x_9595:
[----:B------:R0:W-:Y:S01]  /*173e0*/  STG.E [R2.64], RZ ;  /* 0x000000ff02007986 */ /* 0x0001e2000c101924 */
[----:B------:R-:W-:Y:S05]  /*173f0*/  BRA `(.L_x_9589) ;  /* 0x0000046000007947 */ /* 0x000fea0003800000 */
.L_x_9594:
[----:B------:R0:W-:Y:S01]  /*17400*/  STG.E.64 [R2.64], RZ ;  /* 0x000000ff02007986 */ /* 0x0001e2000c101b24 */
[----:B------:R-:W-:Y:S05]  /*17410*/  BRA `(.L_x_9589) ;  /* 0x0000044000007947 */ /* 0x000fea0003800000 */
.L_x_9584:
        /* <DEDUP_REMOVED lines=10> */
.L_x_9598:
[----:B------:R0:W-:Y:S01]  /*174c0*/  STG.E.128 [R2.64], RZ ;  /* 0x000000ff02007986 */ /* 0x0001e2000c101d24 */
[----:B------:R-:W-:Y:S05]  /*174d0*/  BRA `(.L_x_9589) ;  /* 0x0000038000007947 */ /* 0x000fea0003800000 */
.L_x_9597:
        /* <DEDUP_REMOVED lines=8> */
.L_x_9600:
[----:B------:R0:W-:Y:S01]  /*17560*/  STG.E.U8 [R2.64], RZ ;  /* 0x000000ff02007986 */ /* 0x0001e2000c101124 */
[----:B------:R-:W-:Y:S05]  /*17570*/  BRA `(.L_x_9589) ;  /* 0x000002e000007947 */ /* 0x000fea0003800000 */
.L_x_9599:
[----:B------:R0:W-:Y:S01]  /*17580*/  STG.E.U16 [R2.64], RZ ;  /* 0x000000ff02007986 */ /* 0x0001e2000c101524 */
[----:B------:R-:W-:Y:S05]  /*17590*/  BRA `(.L_x_9589) ;  /* 0x000002c000007947 */ /* 0x000fea0003800000 */
.L_x_9596:
        /* <DEDUP_REMOVED lines=10> */
.L_x_9603:
[----:B------:R0:W-:Y:S01]  /*17640*/  STG.E.U8 [R2.64], RZ ;  /* 0x000000ff02007986 */ /* 0x0001e2000c101124 */
[----:B------:R-:W-:Y:S05]  /*17650*/  BRA `(.L_x_9589) ;  /* 0x0000020000007947 */ /* 0x000fea0003800000 */
.L_x_9602:
[----:B------:R0:W-:Y:S01]  /*17660*/  STG.E.U8 [R2.64], RZ ;  /* 0x000000ff02007986 */ /* 0x0001e2000c101124 */
[----:B------:R-:W-:Y:S05]  /*17670*/  BRA `(.L_x_9589) ;  /* 0x000001e000007947 */ /* 0x000fea0003800000 */
.L_x_9601:
[----:B------:R-:W-:-:S13]  /*17680*/  ISETP.NE.AND P0, PT, R0, 0x1c, PT ;  /* 0x0000001c0000780c */ /* 0x000fda0003f05270 */
[----:B------:R-:W-:Y:S05]  /*17690*/  @!P0 BRA `(.L_x_9604) ;  /* 0x000001b000008947 */ /* 0x000fea0003800000 */
[----:B------:R-:W-:-:S13]  /*176a0*/  ISETP.NE.AND P0, PT, R0, 0x1d, PT ;  /* 0x0000001d0000780c */ /* 0x000fda0003f05270 */
[----:B------:R-:W-:Y:S05]  /*176b0*/  @!P0 BRA `(.L_x_9605) ;  /* 0x0000017000008947 */ /* 0x000fea0003800000 */
[----:B------:R-:W-:-:S13]  /*176c0*/  ISETP.NE.AND P0, PT, R0, 0x2c, PT ;  /* 0x0000002c0000780c */ /* 0x000fda0003f05270 */
[----:B------:R0:W-:Y:S01]  /*176d0*/  @!P0 STG.E.U8 [R2.64], RZ ;  /* 0x000000ff02008986 */ /* 0x0001e2000c101124 */
[----:B------:R-:W-:Y:S05]  /*176e0*/  @!P0 BRA `(.L_x_9589) ;  /* 0x0000017000008947 */ /* 0x000fea0003800000 */
.L_x_9588:
        /* <DEDUP_REMOVED lines=20> */
.L_x_9605:
[----:B------:R0:W-:Y:S01]  /*17830*/  STG.E.64 [R2.64], RZ ;  /* 0x000000ff02007986 */ /* 0x0001e2000c101b24 */
[----:B------:R-:W-:Y:S05]  /*17840*/  BRA `(.L_x_9589) ;  /* 0x0000001000007947 */ /* 0x000fea0003800000 */
.L_x_9604:
[----:B------:R0:W-:Y:S02]  /*17850*/  STG.E [R2.64], RZ ;  /* 0x000000ff02007986 */ /* 0x0001e4000c101924 */
.L_x_9589:
[----:B------:R-:W-:Y:S02]  /*17860*/  IADD3 R17, R17, 0x80, RZ ;  /* 0x0000008011117810 */ /* 0x000fe40007ffe0ff */
.L_x_9561:
[----:B------:R-:W-:Y:S05]  /*17870*/  BSYNC B6 ;  /* 0x0000000000067941 */ /* 0x000fea0003800000 */
.L_x_9560:
[----:B------:R-:W-:-:S13]  /*17880*/  ISETP.GE.AND P0, PT, R17, R16, PT ;  /* 0x000000101100720c */ /* 0x000fda0003f06270 */
[----:B------:R-:W-:Y:S05]  /*17890*/  @P0 EXIT ;  /* 0x000000000000094d */ /* 0x000fea0003800000 */
[----:B------:R-:W4:Y:S02]  /*178a0*/  S2R R0, SR_CTAID.X ;  /* 0x0000000000007919 */ /* 0x000f240000002500 */
[----:B----4-:R-:W-:Y:S01]  /*178b0*/  IMAD R17, R0, 0x200, R17 ;  /* 0x0000020000117824 */ /* 0x010fe200078e0211 */
[----:B------:R-:W-:-:S03]  /*178c0*/  PRMT R0, R18, 0x9910, RZ ;  /* 0x0000991012007816 */ /* 0x000fc600000000ff */
[----:B------:R-:W-:Y:S01]  /*178d0*/  IMAD R17, R17, c[0x0][0x26c], RZ ;  /* 0x00009b0011117a24 */ /* 0x000fe200078e02ff */
[----:B------:R-:W-:-:S04]  /*178e0*/  ISETP.GT.AND P1, PT, R0, 0x9, PT ;  /* 0x000000090000780c */ /* 0x000fc80003f24270 */
[----:B0-----:R-:W-:-:S05]  /*178f0*/  IADD3 R2, P0, R17, c[0x0][0x218], RZ ;  /* 0x0000860011027a10 */ /* 0x001fca0007f1e0ff */
[----:B------:R-:W-:-:S04]  /*17900*/  IMAD.X R3, RZ, RZ, c[0x0][0x21c], P0 ;  /* 0x00008700ff037624 */ /* 0x000fc800000e06ff */
        /* <DEDUP_REMOVED lines=11> */
.L_x_9609:
[----:B------:R-:W-:Y:S01]  /*179c0*/  STG.E.U8 [R2.64], RZ ;  /* 0x000000ff02007986 */ /* 0x000fe2000c101124 */
[----:B------:R-:W-:Y:S05]  /*179d0*/  EXIT ;  /* 0x000000000000794d */ /* 0x000fea0003800000 */
.L_x_9608:
        /* <DEDUP_REMOVED lines=8> */
.L_x_9612:
[----:B------:R-:W-:Y:S01]  /*17a60*/  STG.E [R2.64], RZ ;  /* 0x000000ff02007986 */ /* 0x000fe2000c101924 */
[----:B------:R-:W-:Y:S05]  /*17a70*/  EXIT ;  /* 0x000000000000794d */ /* 0x000fea0003800000 */
.L_x_9611:
[----:B------:R-:W-:Y:S01]  /*17a80*/  STG.E.U16 [R2.64], RZ ;  /* 0x000000ff02007986 */ /* 0x000fe2000c101524 */
[----:B------:R-:W-:Y:S05]  /*17a90*/  EXIT ;  /* 0x000000000000794d */ /* 0x000fea0003800000 */
.L_x_9607:
        /* <DEDUP_REMOVED lines=8> */
.L_x_9614:
[----:B------:R-:W-:Y:S01]  /*17b20*/  STG.E.U16 [R2.64], RZ ;  /* 0x000000ff02007986 */ /* 0x000fe2000c101524 */
[----:B------:R-:W-:Y:S05]  /*17b30*/  EXIT ;  /* 0x000000000000794d */ /* 0x000fea0003800000 */
.L_x_9613:
        /* <DEDUP_REMOVED lines=8> */
.L_x_9616:
[----:B------:R-:W-:Y:S01]  /*17bc0*/  STG.E [R2.64], RZ ;  /* 0x000000ff02007986 */ /* 0x000fe2000c101924 */
[----:B------:R-:W-:Y:S05]  /*17bd0*/  EXIT ;  /* 0x000000000000794d */ /* 0x000fea0003800000 */
.L_x_9615:
[----:B------:R-:W-:Y:S01]  /*17be0*/  STG.E.64 [R2.64], RZ ;  /* 0x000000ff02007986 */ /* 0x000fe2000c101b24 */
[----:B------:R-:W-:Y:S05]  /*17bf0*/  EXIT ;  /* 0x000000000000794d */ /* 0x000fea0003800000 */
.L_x_9606:
        /* <DEDUP_REMOVED lines=10> */
.L_x_9619:
[----:B------:R-:W-:Y:S01]  /*17ca0*/  STG.E.128 [R2.64], RZ ;  /* 0x000000ff02007986 */ /* 0x000fe2000c101d24 */
[----:B------:R-:W-:Y:S05]  /*17cb0*/  EXIT ;  /* 0x000000000000794d */ /* 0x000fea0003800000 */
.L_x_9618:
        /* <DEDUP_REMOVED lines=8> */
.L_x_9621:
[----:B------:R-:W-:Y:S01]  /*17d40*/  STG.E.U8 [R2.64], RZ ;  /* 0x000000ff02007986 */ /* 0x000fe2000c101124 */
[----:B------:R-:W-:Y:S05]  /*17d50*/  EXIT ;  /* 0x000000000000794d */ /* 0x000fea0003800000 */
.L_x_9620:
[----:B------:R-:W-:Y:S01]  /*17d60*/  STG.E.U16 [R2.64], RZ ;  /* 0x000000ff02007986 */ /* 0x000fe2000c101524 */
[----:B------:R-:W-:Y:S05]  /*17d70*/  EXIT ;  /* 0x000000000000794d */ /* 0x000fea0003800000 */
.L_x_9617:
        /* <DEDUP_REMOVED lines=10> */
.L_x_9624:
[----:B------:R-:W-:Y:S01]  /*17e20*/  STG.E.U8 [R2.64], RZ ;  /* 0x000000ff02007986 */ /* 0x000fe2000c101124 */
[----:B------:R-:W-:Y:S05]  /*17e30*/  EXIT ;  /* 0x000000000000794d */ /* 0x000fea0003800000 */
.L_x_9623:
[----:B------:R-:W-:Y:S01]  /*17e40*/  STG.E.U8 [R2.64], RZ ;  /* 0x000000ff02007986 */ /* 0x000fe2000c101124 */
[----:B------:R-:W-:Y:S05]  /*17e50*/  EXIT ;  /* 0x000000000000794d */ /* 0x000fea0003800000 */
.L_x_9622:
[----:B------:R-:W-:-:S13]  /*17e60*/  ISETP.NE.AND P0, PT, R0, 0x1c, PT ;  /* 0x0000001c0000780c */ /* 0x000fda0003f05270 */
[----:B------:R-:W-:Y:S05]  /*17e70*/  @!P0 BRA `(.L_x_9625) ;  /* 0x000001b000008947 */ /* 0x000fea0003800000 */
[----:B------:R-:W-:-:S13]  /*17e80*/  ISETP.NE.AND P0, PT, R0, 0x1d, PT ;  /* 0x0000001d0000780c */ /* 0x000fda0003f05270 */
[----:B------:R-:W-:Y:S05]  /*17e90*/  @!P0 BRA `(.L_x_9626) ;  /* 0x0000017000008947 */ /* 0x000fea0003800000 */
[----:B------:R-:W-:-:S13]  /*17ea0*/  ISETP.NE.AND P0, PT, R0, 0x2c, PT ;  /* 0x0000002c0000780c */ /* 0x000fda0003f05270 */
[----:B------:R0:W-:Y:S01]  /*17eb0*/  @!P0 STG.E.U8 [R2.64], RZ ;  /* 0x000000ff02008986 */ /* 0x0001e2000c101124 */
[----:B------:R-:W-:Y:S05]  /*17ec0*/  @!P0 EXIT ;  /* 0x000000000000894d */ /* 0x000fea0003800000 */
.L_x_9610:
        /* <DEDUP_REMOVED lines=20> */
.L_x_9626:
[----:B------:R-:W-:Y:S01]  /*18010*/  STG.E.64 [R2.64], RZ ;  /* 0x000000ff02007986 */ /* 0x000fe2000c101b24 */
[----:B------:R-:W-:Y:S05]  /*18020*/  EXIT ;  /* 0x000000000000794d */ /* 0x000fea0003800000 */
.L_x_9625:
[----:B------:R-:W-:Y:S01]  /*18030*/  STG.E [R2.64], RZ ;  /* 0x000000ff02007986 */ /* 0x000fe2000c101924 */
[----:B------:R-:W-:Y:S05]  /*18040*/  EXIT ;  /* 0x000000000000794d */ /* 0x000fea0003800000 */
        .weak           $__internal_21_$__cuda_sm20_div_s64
        .type           $__internal_21_$__cuda_sm20_div_s64,@function
        .size           $__internal_21_$__cuda_sm20_div_s64,(.L_x_27297 - $__internal_21_$__cuda_sm20_div_s64)
$__internal_21_$__cuda_sm20_div_s64:
        /* <DEDUP_REMOVED lines=17> */
[----:B------:R-:W-:-:S06]  /*18160*/  IMAD.WIDE.U32 R8, P0, R14, R7, R8 ;  /* 0x000000070e087225 */ /* 0x000fcc0007800008 */
[----:B------:R-:W-:-:S04]  /*18170*/  IMAD.HI.U32 R9, P1, R15, R20, R8 ;  /* 0x000000140f097227 */ /* 0x000fc80007820008 */
[CC--:B------:R-:W-:Y:S02]  /*18180*/  IMAD R8, R15.reuse, R7.reuse, RZ ;  /* 0x000000070f087224 */ /* 0x0c0fe400078e02ff */
[----:B------:R-:W-:-:S03]  /*18190*/  IMAD.HI.U32 R7, R15, R7, RZ ;  /* 0x000000070f077227 */ /* 0x000fc600078e00ff */
[----:B------:R-:W-:Y:S01]  /*181a0*/  IADD3 R9, P2, R8, R9, RZ ;  /* 0x0000000908097210 */ /* 0x000fe20007f5e0ff */
[----:B------:R-:W-:-:S04]  /*181b0*/  IMAD.X R7, R7, 0x1, R15, P0 ;  /* 0x0000000107077824 */ /* 0x000fc800000e060f */
[----:B------:R-:W-:Y:S01]  /*181c0*/  IMAD.WIDE.U32 R14, R9, R12, RZ ;  /* 0x0000000c090e7225 */ /* 0x000fe200078e00ff */
[----:B------:R-:W-:-:S03]  /*181d0*/  IADD3.X R7, RZ, RZ, R7, P2, P1 ;  /* 0x000000ffff077210 */ /* 0x000fc600017e2407 */
[----:B------:R-:W-:Y:S01]  /*181e0*/  IMAD R8, R9, R13, R15 ;  /* 0x0000000d09087224 */ /* 0x000fe200078e020f */
[----:B------:R-:W-:-:S03]  /*181f0*/  IADD3 R15, P0, RZ, -R14, RZ ;  /* 0x8000000eff0f7210 */ /* 0x000fc60007f1e0ff */
[----:B------:R-:W-:Y:S02]  /*18200*/  IMAD R14, R7, R12, R8 ;  /* 0x0000000c070e7224 */ /* 0x000fe400078e0208 */
[----:B------:R-:W-:-:S04]  /*18210*/  IMAD.HI.U32 R8, R9, R15, RZ ;  /* 0x0000000f09087227 */ /* 0x000fc800078e00ff */
[----:B------:R-:W-:-:S04]  /*18220*/  IMAD.X R14, RZ, RZ, ~R14, P0 ;  /* 0x000000ffff0e7224 */ /* 0x000fc800000e0e0e */
[----:B------:R-:W-:-:S04]  /*18230*/  IMAD.WIDE.U32 R8, P0, R9, R14, R8 ;  /* 0x0000000e09087225 */ /* 0x000fc80007800008 */
[C---:B------:R-:W-:Y:S02]  /*18240*/  IMAD R20, R7.reuse, R14, RZ ;  /* 0x0000000e07147224 */ /* 0x040fe400078e02ff */
[----:B------:R-:W-:Y:S01]  /*18250*/  IMAD.HI.U32 R9, P1, R7, R15, R8 ;  /* 0x0000000f07097227 */ /* 0x000fe20007820008 */
[----:B------:R-:W-:-:S03]  /*18260*/  IADD3 R8, P4, RZ, -R6, RZ ;  /* 0x80000006ff087210 */ /* 0x000fc60007f9e0ff */
[----:B------:R-:W-:Y:S01]  /*18270*/  IMAD.HI.U32 R14, R7, R14, RZ ;  /* 0x0000000e070e7227 */ /* 0x000fe200078e00ff */
[----:B------:R-:W-:Y:S02]  /*18280*/  SEL R8, R8, R6, !P3 ;  /* 0x0000000608087207 */ /* 0x000fe40005800000 */
        /* <DEDUP_REMOVED lines=22> */
[----:B------:R-:W-:Y:S01]  /*183f0*/  IMAD.X R14, R7, 0x1, ~R13, P1 ;  /* 0x00000001070e7824 */ /* 0x000fe200008e0e0d */
[----:B------:R-:W-:Y:S02]  /*18400*/  IADD3 R21, P1, R9, 0x1, RZ ;  /* 0x0000000109157810 */ /* 0x000fe40007f3e0ff */
[----:B------:R-:W-:Y:S02]  /*18410*/  SEL R15, R15, R8, P0 ;  /* 0x000000080f0f7207 */ /* 0x000fe40000000000 */
[----:B------:R-:W-:Y:S01]  /*18420*/  SEL R14, R14, R7, P0 ;  /* 0x000000070e0e7207 */ /* 0x000fe20000000000 */
[----:B------:R-:W-:Y:S01]  /*18430*/  IMAD.X R7, RZ, RZ, R20, P1 ;  /* 0x000000ffff077224 */ /* 0x000fe200008e0614 */
[----:B------:R-:W-:Y:S02]  /*18440*/  SEL R9, R21, R9, P0 ;  /* 0x0000000915097207 */ /* 0x000fe40000000000 */
[----:B------:R-:W-:-:S02]  /*18450*/  ISETP.GE.U32.AND P1, PT, R15, R12, PT ;  /* 0x0000000c0f00720c */ /* 0x000fc40003f26070 */
[----:B------:R-:W-:Y:S02]  /*18460*/  SEL R20, R7, R20, P0 ;  /* 0x0000001407147207 */ /* 0x000fe40000000000 */
[----:B------:R-:W-:Y:S02]  /*18470*/  IADD3 R8, P2, R9, 0x1, RZ ;  /* 0x0000000109087810 */ /* 0x000fe40007f5e0ff */
[----:B------:R-:W-:-:S03]  /*18480*/  ISETP.GE.U32.AND.EX P0, PT, R14, R13, PT, P1 ;  /* 0x0000000d0e00720c */ /* 0x000fc60003f06110 */
[----:B------:R-:W-:Y:S01]  /*18490*/  IMAD.X R7, RZ, RZ, R20, P2 ;  /* 0x000000ffff077224 */ /* 0x000fe200010e0614 */
[----:B------:R-:W-:Y:S02]  /*184a0*/  SEL R9, R8, R9, P0 ;  /* 0x0000000908097207 */ /* 0x000fe40000000000 */
[----:B------:R-:W-:Y:S02]  /*184b0*/  LOP3.LUT R8, R3, R5, RZ, 0x3c, !PT ;  /* 0x0000000503087212 */ /* 0x000fe400078e3cff */
[----:B------:R-:W-:Y:S02]  /*184c0*/  SEL R20, R7, R20, P0 ;  /* 0x0000001407147207 */ /* 0x000fe40000000000 */
[-C--:B------:R-:W-:Y:S02]  /*184d0*/  IADD3 R7, P2, RZ, -R9.reuse, RZ ;  /* 0x80000009ff077210 */ /* 0x080fe40007f5e0ff */
[----:B------:R-:W-:Y:S02]  /*184e0*/  ISETP.NE.U32.AND P0, PT, R4, RZ, PT ;  /* 0x000000ff0400720c */ /* 0x000fe40003f05070 */
[----:B------:R-:W-:Y:S01]  /*184f0*/  ISETP.GE.AND P1, PT, R8, RZ, PT ;  /* 0x000000ff0800720c */ /* 0x000fe20003f26270 */
[----:B------:R-:W-:Y:S01]  /*18500*/  IMAD.X R4, RZ, RZ, ~R20, P2 ;  /* 0x000000ffff047224 */ /* 0x000fe200010e0e14 */
[----:B------:R-:W-:Y:S01]  /*18510*/  ISETP.NE.AND.EX P0, PT, R3, RZ, PT, P0 ;  /* 0x000000ff0300720c */ /* 0x000fe20003f05300 */
[----:B------:R-:W-:Y:S01]  /*18520*/  IMAD.MOV.U32 R3, RZ, RZ, 0x0 ;  /* 0x00000000ff037424 */ /* 0x000fe200078e00ff */
[----:B------:R-:W-:-:S02]  /*18530*/  SEL R7, R7, R9, !P1 ;  /* 0x0000000907077207 */ /* 0x000fc40004800000 */
[----:B------:R-:W-:Y:S02]  /*18540*/  SEL R4, R4, R20, !P1 ;  /* 0x0000001404047207 */ /* 0x000fe40004800000 */
[----:B------:R-:W-:Y:S02]  /*18550*/  SEL R7, R7, 0xffffffff, P0 ;  /* 0xffffffff07077807 */ /* 0x000fe40000000000 */
[----:B------:R-:W-:Y:S01]  /*18560*/  SEL R4, R4, 0xffffffff, P0 ;  /* 0xffffffff04047807 */ /* 0x000fe20000000000 */
[----:B------:R-:W-:Y:S06]  /*18570*/  RET.REL.NODEC R2 `(_ZN2at6native27unrolled_elementwise_kernelIZZZNS0_67_GLOBAL__N__bb565c37_34_ValidateCompressedIndicesKernel_cu_33a4b88b42_validate_compressed_sparse_indices_kernelILNS2_8CDimNameE1ENS2_18CUDAKernelLauncherENS2_14EmptyVecKernelENS2_8DummyVecELm8EEEvRKNS_6TensorESA_lllENKUlvE1_clEvENKUlvE0_clEvEUllllllE_St5arrayIPcLm6EELi4E23TrivialOffsetCalculatorILi5EjESH_ILi1EjENS0_6memory12LoadWithCastILi5EEENSK_13StoreWithCastILi1EEEEEviT_T0_T2_T3_T4_T5_) ;  /* 0xfffe7a8002007950 */ /* 0x000fec0003c3ffff */
.L_x_9627:
        /* <DEDUP_REMOVED lines=16> */
.L_x_27297:


//--------------------- .text._ZN2at6native18elementwise_kernelILi128ELi2EZNS0_22gpu_kernel_impl_nocastIZZZNS0_67_GLOBAL__N__bb565c37_34_ValidateCompressedIndicesKernel_cu_33a4b88b42_validate_compressed_sparse_indices_kernelILNS3_8CDimNameE1ENS3_18CUDAKernelLauncherENS3_14EmptyVecKernelENS3_8DummyVecELm8EEEvRKNS_6TensorESB_lllENKUlvE1_clEvENKUlvE0_clEvEUllllllE_EEvRNS_18TensorIteratorBaseERKT_EUliE_EEviT1_ --------------------------
	.section	.text._ZN2at6native18elementwise_kernelILi128ELi2EZNS0_22gpu_kernel_impl_nocastIZZZNS0_67_GLOBAL__N__bb565c37_34_ValidateCompressedIndicesKernel_cu_33a4b88b42_validate_compressed_sparse_indices_kernelILNS3_8CDimNameE1ENS3_18CUDAKernelLauncherENS3_14EmptyVecKernelENS3_8DummyVecELm8EEEvRKNS_6TensorESB_lllENKUlvE1_clEvENKUlvE0_clEvEUllllllE_EEvRNS_18TensorIteratorBaseERKT_EUliE_EEviT1_,"ax",@progbits
	.sectioninfo	@"SHI_REGISTERS=36"
	.align	128
        .global         _ZN2at6native18elementwise_kernelILi128ELi2EZNS0_22gpu_kernel_impl_nocastIZZZNS0_67_GLOBAL__N__bb565c37_34_ValidateCompressedIndicesKernel_cu_33a4b88b42_validate_compressed_sparse_indices_kernelILNS3_8CDimNameE1ENS3_18CUDAKernelLauncherENS3_14EmptyVecKernelENS3_8DummyVecELm8EEEvRKNS_6TensorESB_lllENKUlvE1_clEvENKUlvE0_clEvEUllllllE_EEvRNS_18TensorIteratorBaseERKT_EUliE_EEviT1_
        .type           _ZN2at6native18elementwise_kernelILi128ELi2EZNS0_22gpu_kernel_impl_nocastIZZZNS0_67_GLOBAL__N__bb565c37_34_ValidateCompressedIndicesKernel_cu_33a4b88b42_validate_compressed_sparse_indices_kernelILNS3_8CDimNameE1ENS3_18CUDAKernelLauncherENS3_14EmptyVecKernelENS3_8DummyVecELm8EEEvRKNS_6TensorESB_lllENKUlvE1_clEvENKUlvE0_clEvEUllllllE_EEvRNS_18TensorIteratorBaseERKT_EUliE_EEviT1_,@function
        .size           _ZN2at6native18elementwise_kernelILi128ELi2EZNS0_22gpu_kernel_impl_nocastIZZZNS0_67_GLOBAL__N__bb565c37_34_ValidateCompressedIndicesKernel_cu_33a4b88b42_validate_compressed_sparse_indices_kernelILNS3_8CDimNameE1ENS3_18CUDAKernelLauncherENS3_14EmptyVecKernelENS3_8DummyVecELm8EEEvRKNS_6TensorESB_lllENKUlvE1_clEvENKUlvE0_clEvEUllllllE_EEvRNS_18TensorIteratorBaseERKT_EUliE_EEviT1_,(.L_x_27298 - _ZN2at6native18elementwise_kernelILi128ELi2EZNS0_22gpu_kernel_impl_nocastIZZZNS0_67_GLOBAL__N__bb565c37_34_ValidateCompressedIndicesKernel_cu_33a4b88b42_validate_compressed_sparse_indices_kernelILNS3_8CDimNameE1ENS3_18CUDAKernelLauncherENS3_14EmptyVecKernelENS3_8DummyVecELm8EEEvRKNS_6TensorESB_lllENKUlvE1_clEvENKUlvE0_clEvEUllllllE_EEvRNS_18TensorIteratorBaseERKT_EUliE_EEviT1_)
        .other          _ZN2at6native18elementwise_kernelILi128ELi2EZNS0_22gpu_kernel_impl_nocastIZZZNS0_67_GLOBAL__N__bb565c37_34_ValidateCompressedIndicesKernel_cu_33a4b88b42_validate_compressed_sparse_indices_kernelILNS3_8CDimNameE1ENS3_18CUDAKernelLauncherENS3_14EmptyVecKernelENS3_8DummyVecELm8EEEvRKNS_6TensorESB_lllENKUlvE1_clEvENKUlvE0_clEvEUllllllE_EEvRNS_18TensorIteratorBaseERKT_EUliE_EEviT1_,@"STO_CUDA_ENTRY STV_DEFAULT"
_ZN2at6native18elementwise_kernelILi128ELi2EZNS0_22gpu_kernel_impl_nocastIZZZNS0_67_GLOBAL__N__bb565c37_34_ValidateCompressedIndicesKernel_cu_33a4b88b42_validate_compressed_sparse_indices_kernelILNS3_8CDimNameE1ENS3_18CUDAKernelLauncherENS3_14EmptyVecKernelENS3_8DummyVecELm8EEEvRKNS_6TensorESB_lllENKUlvE1_clEvENKUlvE0_clEvEUllllllE_EEvRNS_18TensorIteratorBaseERKT_EUliE_EEviT1_:
.text._ZN2at6native18elementwise_kernelILi128ELi2EZNS0_22gpu_kernel_impl_nocastIZZZNS0_67_GLOBAL__N__bb565c37_34_ValidateCompressedIndicesKernel_cu_33a4b88b42_validate_compressed_sparse_indices_kernelILNS3_8CDimNameE1ENS3_18CUDAKernelLauncherENS3_14EmptyVecKernelENS3_8DummyVecELm8EEEvRKNS_6TensorESB_lllENKUlvE1_clEvENKUlvE0_clEvEUllllllE_EEvRNS_18TensorIteratorBaseERKT_EUliE_EEviT1_:
        /* <DEDUP_REMOVED lines=339> */
.L_x_9630:
        /* <DEDUP_REMOVED lines=42> */
.L_x_9632:
[----:B------:R-:W-:Y:S05]  /*17d0*/  BSYNC B6 ;  /* 0x0000000000067941 */ /* 0x000fea0003800000 */
.L_x_9631:
        /* <DEDUP_REMOVED lines=25> */
.L_x_9634:
[----:B------:R-:W-:Y:S05]  /*1970*/  BSYNC B6 ;  /* 0x0000000000067941 */ /* 0x000fea0003800000 */
.L_x_9633:
        /* <DEDUP_REMOVED lines=29> */
.L_x_9636:
[----:B------:R-:W-:Y:S05]  /*1b50*/  BSYNC B6 ;  /* 0x0000000000067941 */ /* 0x000fea0003800000 */
.L_x_9635:
        /* <DEDUP_REMOVED lines=14> */
[----:B------:R-:W-:Y:S02]  /*1c40*/  MOV R14, UR4 ;  /* 0x00000004000e7c02 */ /* 0x000fe40008000f00 */
[----:B------:R-:W-:Y:S01]  /*1c50*/  IMAD.IADD R6, R27, 0x1, R3 ;  /* 0x000000011b067824 */ /* 0x000fe200078e0203 */
[----:B------:R-:W-:Y:S02]  /*1c60*/  MOV R24, R26 ;  /* 0x0000001a00187202 */ /* 0x000fe40000000f00 */
.L_x_9641:
[----:B------:R-:W-:Y:S01]  /*1c70*/  HFMA2.MMA R3, -RZ, RZ, 0, 4.76837158203125e-07 ;  /* 0x00000008ff037435 */ /* 0x000fe200000001ff */
[----:B------:R-:W-:Y:S09]  /*1c80*/  BSSY B1, `(.L_x_9638) ;  /* 0x000001f000017945 */ /* 0x000ff20003800000 */
[----:B------:R-:W-:-:S04]  /*1c90*/  IMAD R26, R14, R3, c[0x2][0x0] ;  /* 0x008000000e1a7624 */ /* 0x000fc800078e0203 */
[----:B------:R-:W0:Y:S02]  /*1ca0*/  LDC.64 R28, c[0x0][R26+0x538] ;  /* 0x00014e001a1c7b82 */ /* 0x000e240000000a00 */
[----:B0-----:R-:W-:-:S04]  /*1cb0*/  LOP3.LUT R0, R6, R29, RZ, 0xfc, !PT ;  /* 0x0000001d06007212 */ /* 0x001fc800078efcff */
[----:B------:R-:W-:-:S13]  /*1cc0*/  ISETP.NE.U32.AND P0, PT, R0, RZ, PT ;  /* 0x000000ff0000720c */ /* 0x000fda0003f05070 */
[----:B------:R-:W-:Y:S05]  /*1cd0*/  @!P0 BRA `(.L_x_9639) ;  /* 0x0000006000008947 */ /* 0x000fea0003800000 */
[----:B------:R-:W-:Y:S01]  /*1ce0*/  MOV R5, R24 ;  /* 0x0000001800057202 */ /* 0x000fe20000000f00 */
[----:B------:R-:W-:Y:S01]  /*1cf0*/  IMAD.MOV.U32 R4, RZ, RZ, R28 ;  /* 0x000000ffff047224 */ /* 0x000fe200078e001c */
[----:B------:R-:W-:Y:S02]  /*1d00*/  MOV R3, R29 ;  /* 0x0000001d00037202 */ /* 0x000fe40000000f00 */
[----:B------:R-:W-:Y:S02]  /*1d10*/  MOV R0, 0x1d30 ;  /* 0x00001d3000007802 */ /* 0x000fe40000000f00 */
[----:B------:R-:W-:Y:S05]  /*1d20*/  CALL.REL.NOINC `($__internal_22_$__cuda_sm20_div_s64) ;  /* 0x0000289000007944 */ /* 0x000fea0003c00000 */
[----:B------:R-:W-:Y:S05]  /*1d30*/  BRA `(.L_x_9640) ;  /* 0x0000013000007947 */ /* 0x000fea0003800000 */
.L_x_9639:
        /* <DEDUP_REMOVED lines=19> */
.L_x_9640:
[----:B------:R-:W-:Y:S05]  /*1e70*/  BSYNC B1 ;  /* 0x0000000000017941 */ /* 0x000fea0003800000 */
.L_x_9638:
[----:B------:R-:W0:Y:S01]  /*1e80*/  LDC.64 R26, c[0x0][R26+0x578] ;  /* 0x00015e001a1a7b82 */ /* 0x000e220000000a00 */
[----:B------:R-:W-:Y:S01]  /*1e90*/  IADD3 R9, P0, RZ, -R4, RZ ;  /* 0x80000004ff097210 */ /* 0x000fe20007f1e0ff */
[----:B------:R-:W-:Y:S01]  /*1ea0*/  IMAD.MOV.U32 R7, RZ, RZ, R6 ;  /* 0x000000ffff077224 */ /* 0x000fe200078e0006 */
[----:B------:R-:W-:Y:S02]  /*1eb0*/  MOV R6, R24 ;  /* 0x0000001800067202 */ /* 0x000fe40000000f00 */
[----:B------:R-:W-:Y:S02]  /*1ec0*/  IADD3.X R3, RZ, ~R5, RZ, P0, !PT ;  /* 0x80000005ff037210 */ /* 0x000fe400007fe4ff */
[----:B------:R-:W-:Y:S01]  /*1ed0*/  IADD3 R14, R14, -0x1, RZ ;  /* 0xffffffff0e0e7810 */ /* 0x000fe20007ffe0ff */
[----:B------:R-:W-:Y:S01]  /*1ee0*/  IMAD.WIDE.U32 R6, R28, R9, R6 ;  /* 0x000000091c067225 */ /* 0x000fe200078e0006 */
[----:B------:R-:W-:-:S02]  /*1ef0*/  MOV R24, R4 ;  /* 0x0000000400187202 */ /* 0x000fc40000000f00 */
[----:B------:R-:W-:Y:S01]  /*1f00*/  ISETP.GT.AND P0, PT, R14, -0x1, PT ;  /* 0xffffffff0e00780c */ /* 0x000fe20003f04270 */
[----:B------:R-:W-:-:S04]  /*1f10*/  IMAD R3, R3, R28, RZ ;  /* 0x0000001c03037224 */ /* 0x000fc800078e02ff */
[----:B------:R-:W-:-:S05]  /*1f20*/  IMAD R3, R29, R9, R3 ;  /* 0x000000091d037224 */ /* 0x000fca00078e0203 */
[----:B------:R-:W-:-:S05]  /*1f30*/  IADD3 R3, R7, R3, RZ ;  /* 0x0000000307037210 */ /* 0x000fca0007ffe0ff */
[----:B0-----:R-:W-:Y:S02]  /*1f40*/  IMAD R3, R3, R26, RZ ;  /* 0x0000001a03037224 */ /* 0x001fe400078e02ff */
[----:B------:R-:W-:-:S04]  /*1f50*/  IMAD.WIDE.U32 R20, R26, R6, R20 ;  /* 0x000000061a147225 */ /* 0x000fc800078e0014 */
[----:B------:R-:W-:Y:S02]  /*1f60*/  IMAD R3, R27, R6, R3 ;  /* 0x000000061b037224 */ /* 0x000fe400078e0203 */
[----:B------:R-:W-:-:S03]  /*1f70*/  IMAD.MOV.U32 R6, RZ, RZ, R5 ;  /* 0x000000ffff067224 */ /* 0x000fc600078e0005 */
[----:B------:R-:W-:Y:S01]  /*1f80*/  IADD3 R21, R21, R3, RZ ;  /* 0x0000000315157210 */ /* 0x000fe20007ffe0ff */
[----:B------:R-:W-:Y:S05]  /*1f90*/  @P0 BRA `(.L_x_9641) ;  /* 0xfffffcd000000947 */ /* 0x000fea000383ffff */
[----:B------:R-:W-:Y:S05]  /*1fa0*/  BSYNC B0 ;  /* 0x0000000000007941 */ /* 0x000fea0003800000 */
.L_x_9637:
[-C--:B------:R-:W-:Y:S01]  /*1fb0*/  IADD3 R3, P0, R18, R20.reuse, RZ ;  /* 0x0000001412037210 */ /* 0x080fe20007f1e0ff */
[----:B------:R-:W-:Y:S01]  /*1fc0*/  BSSY B7, `(.L_x_9642) ;  /* 0x0000032000077945 */ /* 0x000fe20003800000 */
[----:B------:R-:W-:Y:S02]  /*1fd0*/  IADD3 R5, P1, R16, R20, RZ ;  /* 0x0000001410057210 */ /* 0x000fe40007f3e0ff */
[----:B------:R-:W-:Y:S02]  /*1fe0*/  IADD3 R0, P2, R3, 0x1, RZ ;  /* 0x0000000103007810 */ /* 0x000fe40007f5e0ff */
[----:B------:R-:W-:Y:S02]  /*1ff0*/  IADD3.X R4, R19, R21, RZ, P0, !PT ;  /* 0x0000001513047210 */ /* 0x000fe400007fe4ff */
[----:B------:R-:W-:Y:S02]  /*2000*/  ISETP.GE.U32.AND P0, PT, R0, R5, PT ;  /* 0x000000050000720c */ /* 0x000fe40003f06070 */
[----:B------:R-:W-:Y:S01]  /*2010*/  IADD3.X R21, R17, R21, RZ, P1, !PT ;  /* 0x0000001511157210 */ /* 0x000fe20000ffe4ff */
        /* <DEDUP_REMOVED lines=11> */
.L_x_9646:
        /* <DEDUP_REMOVED lines=27> */
.L_x_9645:
[----:B------:R-:W-:Y:S05]  /*2280*/  BSYNC B6 ;  /* 0x0000000000067941 */ /* 0x000fea0003800000 */
.L_x_9644:
[----:B------:R-:W-:-:S04]  /*2290*/  IADD3 R16, P0, R16, 0x8, RZ ;  /* 0x0000000810107810 */ /* 0x000fc80007f1e0ff */
[----:B------:R-:W-:Y:S02]  /*22a0*/  IADD3.X R17, RZ, R17, RZ, P0, !PT ;  /* 0x00000011ff117210 */ /* 0x000fe400007fe4ff */
[----:B------:R-:W-:-:S04]  /*22b0*/  ISETP.GE.U32.AND P0, PT, R16, R24, PT ;  /* 0x000000181000720c */ /* 0x000fc80003f06070 */
[----:B------:R-:W-:-:S13]  /*22c0*/  ISETP.GE.U32.AND.EX P0, PT, R17, R26, PT, P0 ;  /* 0x0000001a1100720c */ /* 0x000fda0003f06100 */
[----:B------:R-:W-:Y:S05]  /*22d0*/  @!P0 BRA `(.L_x_9646) ;  /* 0xfffffdf000008947 */ /* 0x000fea000383ffff */
.L_x_9643:
[----:B------:R-:W-:Y:S05]  /*22e0*/  BSYNC B7 ;  /* 0x0000000000077941 */ /* 0x000fea0003800000 */
.L_x_9642:
[----:B------:R0:W-:Y:S01]  /*22f0*/  STG.E.64 [R22.64], RZ ;  /* 0x000000ff16007986 */ /* 0x0001e2000c101b24 */
[----:B------:R-:W-:-:S05]  /*2300*/  IMAD R2, R2, 0x100, R25 ;  /* 0x0000010002027824 */ /* 0x000fca00078e0219 */
[----:B------:R-:W-:Y:S02]  /*2310*/  IADD3 R11, R2, 0x80, RZ ;  /* 0x00000080020b7810 */ /* 0x000fe40007ffe0ff */
.L_x_9629:
[----:B------:R-:W-:Y:S05]  /*2320*/  BSYNC B8 ;  /* 0x0000000000087941 */ /* 0x000fea0003800000 */
.L_x_9628:
[----:B------:R-:W-:-:S13]  /*2330*/  ISETP.GE.AND P0, PT, R11, c[0x0][0x160], PT ;  /* 0x000058000b007a0c */ /* 0x000fda0003f06270 */
[----:B------:R-:W-:Y:S05]  /*2340*/  @P0 EXIT ;  /* 0x000000000000094d */ /* 0x000fea0003800000 */
[----:B------:R-:W-:Y:S01]  /*2350*/  ISETP.NE.AND P0, PT, RZ, c[0x0][0x168], PT ;  /* 0x00005a00ff007a0c */ /* 0x000fe20003f05270 */
[----:B------:R-:W-:Y:S01]  /*2360*/  HFMA2.MMA R0, -RZ, RZ, 0, 0 ;  /* 0x00000000ff007435 */ /* 0x000fe200000001ff */
[----:B------:R-:W-:Y:S01]  /*2370*/  CS2R R2, SRZ ;  /* 0x0000000000027805 */ /* 0x000fe2000001ff00 */
[----:B------:R-:W-:Y:S01]  /*2380*/  CS2R R4, SRZ ;  /* 0x0000000000047805 */ /* 0x000fe2000001ff00 */
[----:B0-----:R-:W-:-:S09]  /*2390*/  MOV R22, RZ ;  /* 0x000000ff00167202 */ /* 0x001fd20000000f00 */
[----:B------:R-:W-:Y:S05]  /*23a0*/  @!P0 BRA `(.L_x_9647) ;  /* 0x0000145000008947 */ /* 0x000fea0003800000 */
[----:B------:R-:W-:Y:S01]  /*23b0*/  MOV R2, RZ ;  /* 0x000000ff00027202 */ /* 0x000fe20000000f00 */
[----:B------:R-:W-:-:S04]  /*23c0*/  IMAD.MOV.U32 R3, RZ, RZ, R11 ;  /* 0x000000ffff037224 */ /* 0x000fc800078e000b */
[----:B------:R-:W-:Y:S01]  /*23d0*/  IMAD.HI.U32 R6, R11, c[0x0][0x170], R2 ;  /* 0x00005c000b067a27 */ /* 0x000fe200078e0002 */
[----:B------:R-:W-:-:S04]  /*23e0*/  MOV R2, 0x1 ;  /* 0x0000000100027802 */ /* 0x000fc80000000f00 */
[----:B------:R-:W-:Y:S02]  /*23f0*/  ISETP.NE.AND P0, PT, R2, c[0x0][0x168], PT ;  /* 0x00005a0002007a0c */ /* 0x000fe40003f05270 */
        /* <DEDUP_REMOVED lines=10> */
[----:B------:R-:W-:Y:S01]  /*24a0*/  HFMA2.MMA R6, -RZ, RZ, 0, 0 ;  /* 0x00000000ff067435 */ /* 0x000fe200000001ff */
[----:B------:R-:W-:-:S04]  /*24b0*/  MOV R10, c[0x0][0x168] ;  /* 0x00005a00000a7a02 */ /* 0x000fc80000000f00 */
[----:B------:R-:W-:-:S05]  /*24c0*/  ISETP.NE.AND P0, PT, R10, 0x2, PT ;  /* 0x000000020a00780c */ /* 0x000fca0003f05270 */
        /* <DEDUP_REMOVED lines=307> */
.L_x_9647:
[----:B------:R-:W-:-:S05]  /*3800*/  IADD3 R6, P0, R5, c[0x0][0x4f8], RZ ;  /* 0x00013e0005067a10 */ /* 0x000fca0007f1e0ff */
[----:B------:R-:W-:-:S06]  /*3810*/  IMAD.X R7, RZ, RZ, c[0x0][0x4fc], P0 ;  /* 0x00013f00ff077624 */ /* 0x000fcc00000e06ff */
        /* <DEDUP_REMOVED lines=14> */
[----:B------:R-:W-:Y:S01]  /*3900*/  ISETP.NE.AND.EX P1, PT, RZ, c[0x4][0x14c], PT, P1 ;  /* 0x01005300ff007a0c */ /* 0x000fe20003f25310 */
[----:B------:R-:W-:Y:S01]  /*3910*/  BSSY B6, `(.L_x_9648) ;  /* 0x0000019000067945 */ /* 0x000fe20003800000 */
[----:B------:R-:W-:-:S04]  /*3920*/  IADD3 R22, P2, R22, c[0x0][0x4f0], RZ ;  /* 0x00013c0016167a10 */ /* 0x000fc80007f5e0ff */
[----:B------:R-:W-:Y:S02]  /*3930*/  IADD3.X R23, RZ, c[0x0][0x4f4], RZ, P2, !PT ;  /* 0x00013d00ff177a10 */ /* 0x000fe400017fe4ff */
[----:B--2---:R-:W-:-:S04]  /*3940*/  ISETP.EQ.U32.AND P0, PT, R6, c[0x0][0x520], PT ;  /* 0x0001480006007a0c */ /* 0x004fc80003f02070 */
[----:B------:R-:W-:-:S13]  /*3950*/  ISETP.EQ.AND.EX P0, PT, R7, c[0x0][0x524], PT, P0 ;  /* 0x0001490007007a0c */ /* 0x000fda0003f02300 */
        /* <DEDUP_REMOVED lines=20> */
.L_x_9649:
[----:B------:R-:W-:Y:S05]  /*3aa0*/  BSYNC B6 ;  /* 0x0000000000067941 */ /* 0x000fea0003800000 */
.L_x_9648:
        /* <DEDUP_REMOVED lines=25> */
.L_x_9651:
[----:B------:R-:W-:Y:S05]  /*3c40*/  BSYNC B6 ;  /* 0x0000000000067941 */ /* 0x000fea0003800000 */
.L_x_9650:
        /* <DEDUP_REMOVED lines=29> */
.L_x_9653:
[----:B------:R-:W-:Y:S05]  /*3e20*/  BSYNC B6 ;  /* 0x0000000000067941 */ /* 0x000fea0003800000 */
.L_x_9652:
[----:B------:R-:W-:Y:S01]  /*3e30*/  IMAD.MOV.U32 R0, RZ, RZ, 0x1 ;  /* 0x00000001ff007424 */ /* 0x000fe200078e00ff */
[----:B------:R-:W-:Y:S01]  /*3e40*/  UMOV UR4, 0x1 ;  /* 0x0000000100047882 */ /* 0x000fe20000000000 */
[----:B------:R-:W-:Y:S01]  /*3e50*/  IMAD R3, R25, c[0x0][0x530], RZ ;  /* 0x00014c0019037a24 */ /* 0x000fe200078e02ff */
[----:B------:R-:W-:Y:S01]  /*3e60*/  ULDC UR5, c[0x0][0x538] ;  /* 0x00014e0000057ab9 */ /* 0x000fe20000000800 */
[----:B------:R-:W-:Y:S01]  /*3e70*/  CS2R R20, SRZ ;  /* 0x0000000000147805 */ /* 0x000fe2000001ff00 */
[----:B------:R-:W-:Y:S01]  /*3e80*/  ISETP.LE.U32.AND P0, PT, R0, c[0x0][0x530], PT ;  /* 0x00014c0000007a0c */ /* 0x000fe20003f03070 */
[----:B------:R-:W-:Y:S01]  /*3e90*/  UIADD3 UR4, -UR4, UR5, URZ ;  /* 0x0000000504047290 */ /* 0x000fe2000fffe13f */
[----:B------:R-:W-:Y:S01]  /*3ea0*/  MOV R0, c[0x0][0x534] ;  /* 0x00014d0000007a02 */ /* 0x000fe20000000f00 */
[----:B------:R-:W-:-:S03]  /*3eb0*/  IMAD R5, R24, c[0x0][0x534], R3 ;  /* 0x00014d0018057a24 */ /* 0x000fc600078e0203 */
[----:B------:R-:W-:-:S04]  /*3ec0*/  ISETP.GE.AND.EX P0, PT, R0, RZ, PT, P0 ;  /* 0x000000ff0000720c */ /* 0x000fc80003f06300 */
[----:B------:R-:W-:-:S13]  /*3ed0*/  ISETP.GT.OR P0, PT, RZ, UR4, !P0 ;  /* 0x00000004ff007c0c */ /* 0x000fda000c704670 */
[----:B------:R-:W-:Y:S05]  /*3ee0*/  @P0 BRA `(.L_x_9654) ;  /* 0x0000037000000947 */ /* 0x000fea0003800000 */
[----:B------:R-:W-:Y:S01]  /*3ef0*/  IMAD.WIDE.U32 R2, R24, c[0x0][0x530], RZ ;  /* 0x00014c0018027a25 */ /* 0x000fe200078e00ff */
[----:B------:R-:W-:Y:S01]  /*3f00*/  BSSY B0, `(.L_x_9654) ;  /* 0x0000035000007945 */ /* 0x000fe20003800000 */
[----:B------:R-:W-:-:S03]  /*3f10*/  MOV R24, UR4 ;  /* 0x0000000400187c02 */ /* 0x000fc60008000f00 */
[----:B------:R-:W-:Y:S02]  /*3f20*/  IADD3 R6, R3, R5, RZ ;  /* 0x0000000503067210 */ /* 0x000fe40007ffe0ff */
.L_x_9658:
[----:B------:R-:W-:Y:S01]  /*3f30*/  HFMA2.MMA R3, -RZ, RZ, 0, 4.76837158203125e-07 ;  /* 0x00000008ff037435 */ /* 0x000fe200000001ff */
[----:B------:R-:W-:Y:S09]  /*3f40*/  BSSY B1, `(.L_x_9655) ;  /* 0x000001f000017945 */ /* 0x000ff20003800000 */
[----:B------:R-:W-:-:S04]  /*3f50*/  IMAD R14, R24, R3, c[0x2][0x0] ;  /* 0x00800000180e7624 */ /* 0x000fc800078e0203 */
[----:B------:R-:W0:Y:S02]  /*3f60*/  LDC.64 R26, c[0x0][R14+0x538] ;  /* 0x00014e000e1a7b82 */ /* 0x000e240000000a00 */
[----:B0-----:R-:W-:-:S04]  /*3f70*/  LOP3.LUT R0, R6, R27, RZ, 0xfc, !PT ;  /* 0x0000001b06007212 */ /* 0x001fc800078efcff */
[----:B------:R-:W-:-:S13]  /*3f80*/  ISETP.NE.U32.AND P0, PT, R0, RZ, PT ;  /* 0x000000ff0000720c */ /* 0x000fda0003f05070 */
[----:B------:R-:W-:Y:S05]  /*3f90*/  @!P0 BRA `(.L_x_9656) ;  /* 0x0000006000008947 */ /* 0x000fea0003800000 */
[----:B------:R-:W-:Y:S01]  /*3fa0*/  IMAD.MOV.U32 R5, RZ, RZ, R2 ;  /* 0x000000ffff057224 */ /* 0x000fe200078e0002 */
[----:B------:R-:W-:Y:S02]  /*3fb0*/  MOV R4, R26 ;  /* 0x0000001a00047202 */ /* 0x000fe40000000f00 */
[----:B------:R-:W-:Y:S02]  /*3fc0*/  MOV R3, R27 ;  /* 0x0000001b00037202 */ /* 0x000fe40000000f00 */
[----:B------:R-:W-:Y:S02]  /*3fd0*/  MOV R0, 0x3ff0 ;  /* 0x00003ff000007802 */ /* 0x000fe40000000f00 */
[----:B------:R-:W-:Y:S05]  /*3fe0*/  CALL.REL.NOINC `($__internal_22_$__cuda_sm20_div_s64) ;  /* 0x000005d000007944 */ /* 0x000fea0003c00000 */
[----:B------:R-:W-:Y:S05]  /*3ff0*/  BRA `(.L_x_9657) ;  /* 0x0000013000007947 */ /* 0x000fea0003800000 */
.L_x_9656:
        /* <DEDUP_REMOVED lines=19> */
.L_x_9657:
[----:B------:R-:W-:Y:S05]  /*4130*/  BSYNC B1 ;  /* 0x0000000000017941 */ /* 0x000fea0003800000 */
.L_x_9655:
[----:B------:R-:W0:Y:S01]  /*4140*/  LDC.64 R14, c[0x0][R14+0x578] ;  /* 0x00015e000e0e7b82 */ /* 0x000e220000000a00 */
[----:B------:R-:W-:Y:S02]  /*4150*/  IADD3 R9, P0, RZ, -R4, RZ ;  /* 0x80000004ff097210 */ /* 0x000fe40007f1e0ff */
[----:B------:R-:W-:Y:S02]  /*4160*/  MOV R3, R6 ;  /* 0x0000000600037202 */ /* 0x000fe40000000f00 */
[----:B------:R-:W-:Y:S02]  /*4170*/  IADD3.X R7, RZ, ~R5, RZ, P0, !PT ;  /* 0x80000005ff077210 */ /* 0x000fe400007fe4ff */
[----:B------:R-:W-:Y:S01]  /*4180*/  IADD3 R24, R24, -0x1, RZ ;  /* 0xffffffff18187810 */ /* 0x000fe20007ffe0ff */
[----:B------:R-:W-:Y:S01]  /*4190*/  IMAD.WIDE.U32 R2, R26, R9, R2 ;  /* 0x000000091a027225 */ /* 0x000fe200078e0002 */
[----:B------:R-:W-:-:S02]  /*41a0*/  MOV R6, R5 ;  /* 0x0000000500067202 */ /* 0x000fc40000000f00 */
[----:B------:R-:W-:Y:S01]  /*41b0*/  ISETP.GT.AND P0, PT, R24, -0x1, PT ;  /* 0xffffffff1800780c */ /* 0x000fe20003f04270 */
[----:B------:R-:W-:-:S04]  /*41c0*/  IMAD R7, R7, R26, RZ ;  /* 0x0000001a07077224 */ /* 0x000fc800078e02ff */
[----:B------:R-:W-:-:S04]  /*41d0*/  IMAD R7, R27, R9, R7 ;  /* 0x000000091b077224 */ /* 0x000fc800078e0207 */
[----:B------:R-:W-:-:S04]  /*41e0*/  IMAD.IADD R3, R3, 0x1, R7 ;  /* 0x0000000103037824 */ /* 0x000fc800078e0207 */
[----:B0-----:R-:W-:Y:S02]  /*41f0*/  IMAD R3, R3, R14, RZ ;  /* 0x0000000e03037224 */ /* 0x001fe400078e02ff */
[----:B------:R-:W-:-:S04]  /*4200*/  IMAD.WIDE.U32 R20, R14, R2, R20 ;  /* 0x000000020e147225 */ /* 0x000fc800078e0014 */
[----:B------:R-:W-:Y:S01]  /*4210*/  IMAD R3, R15, R2, R3 ;  /* 0x000000020f037224 */ /* 0x000fe200078e0203 */
[----:B------:R-:W-:-:S04]  /*4220*/  MOV R2, R4 ;  /* 0x0000000400027202 */ /* 0x000fc80000000f00 */
[----:B------:R-:W-:Y:S01]  /*4230*/  IADD3 R21, R21, R3, RZ ;  /* 0x0000000315157210 */ /* 0x000fe20007ffe0ff */
[----:B------:R-:W-:Y:S05]  /*4240*/  @P0 BRA `(.L_x_9658) ;  /* 0xfffffce000000947 */ /* 0x000fea000383ffff */
[----:B------:R-:W-:Y:S05]  /*4250*/  BSYNC B0 ;  /* 0x0000000000007941 */ /* 0x000fea0003800000 */
.L_x_9654:
[-C--:B------:R-:W-:Y:S01]  /*4260*/  IADD3 R2, P0, R18, R20.reuse, RZ ;  /* 0x0000001412027210 */ /* 0x080fe20007f1e0ff */
[----:B------:R-:W-:Y:S01]  /*4270*/  BSSY B7, `(.L_x_9659) ;  /* 0x0000032000077945 */ /* 0x000fe20003800000 */
[----:B------:R-:W-:Y:S02]  /*4280*/  IADD3 R3, P1, R16, R20, RZ ;  /* 0x0000001410037210 */ /* 0x000fe40007f3e0ff */
[----:B------:R-:W-:Y:S02]  /*4290*/  IADD3 R0, P2, R2, 0x1, RZ ;  /* 0x0000000102007810 */ /* 0x000fe40007f5e0ff */
[----:B------:R-:W-:Y:S01]  /*42a0*/  IADD3.X R5, R19, R21, RZ, P0, !PT ;  /* 0x0000001513057210 */ /* 0x000fe200007fe4ff */
[----:B------:R-:W-:Y:S01]  /*42b0*/  IMAD.X R21, R17, 0x1, R21, P1 ;  /* 0x0000000111157824 */ /* 0x000fe200008e0615 */
[----:B------:R-:W-:Y:S02]  /*42c0*/  ISETP.GE.U32.AND P0, PT, R0, R3, PT ;  /* 0x000000030000720c */ /* 0x000fe40003f06070 */
[----:B------:R-:W-:-:S02]  /*42d0*/  IADD3.X R0, RZ, R5, RZ, P2, !PT ;  /* 0x00000005ff007210 */ /* 0x000fc400017fe4ff */
[----:B------:R-:W-:Y:S02]  /*42e0*/  ISETP.LE.U32.AND P1, PT, R16, R18, PT ;  /* 0x000000121000720c */ /* 0x000fe40003f23070 */
[----:B------:R-:W-:Y:S02]  /*42f0*/  ISETP.GE.AND.EX P0, PT, R0, R21, PT, P0 ;  /* 0x000000150000720c */ /* 0x000fe40003f06300 */
[C---:B------:R-:W-:Y:S02]  /*4300*/  LEA R16, P2, R2.reuse, c[0x0][0x5c0], 0x3 ;  /* 0x0001700002107a11 */ /* 0x040fe400078418ff */
[----:B------:R-:W-:Y:S02]  /*4310*/  ISETP.LE.OR.EX P0, PT, R17, R19, P0, P1 ;  /* 0x000000131100720c */ /* 0x000fe40000703710 */
[----:B------:R-:W-:Y:S02]  /*4320*/  LEA R18, P3, R3, c[0x0][0x5c0], 0x3 ;  /* 0x0001700003127a11 */ /* 0x000fe400078618ff */
[----:B------:R-:W-:-:S02]  /*4330*/  LEA.HI.X R2, R2, c[0x0][0x5c4], R5, 0x3, P2 ;  /* 0x0001710002027a11 */ /* 0x000fc400010f1c05 */
[----:B------:R-:W-:-:S07]  /*4340*/  LEA.HI.X R19, R3, c[0x0][0x5c4], R21, 0x3, P3 ;  /* 0x0001710003137a11 */ /* 0x000fce00018f1c15 */
[----:B------:R-:W-:Y:S05]  /*4350*/  @P0 BRA `(.L_x_9660) ;  /* 0x0000023000000947 */ /* 0x000fea0003800000 */
[----:B------:R-:W-:-:S04]  /*4360*/  IADD3 R16, P0, R16, 0x8, RZ ;  /* 0x0000000810107810 */ /* 0x000fc80007f1e0ff */
[----:B------:R-:W-:-:S05]  /*4370*/  IADD3.X R17, RZ, R2, RZ, P0, !PT ;  /* 0x00000002ff117210 */ /* 0x000fca00007fe4ff */
.L_x_9663:
        /* <DEDUP_REMOVED lines=27> */
.L_x_9662:
[----:B------:R-:W-:Y:S05]  /*4530*/  BSYNC B6 ;  /* 0x0000000000067941 */ /* 0x000fea0003800000 */
.L_x_9661:
[----:B------:R-:W-:-:S04]  /*4540*/  IADD3 R16, P0, R16, 0x8, RZ ;  /* 0x0000000810107810 */ /* 0x000fc80007f1e0ff */
[----:B------:R-:W-:Y:S02]  /*4550*/  IADD3.X R17, RZ, R17, RZ, P0, !PT ;  /* 0x00000011ff117210 */ /* 0x000fe400007fe4ff */
[----:B------:R-:W-:-:S04]  /*4560*/  ISETP.GE.U32.AND P0, PT, R16, R18, PT ;  /* 0x000000121000720c */ /* 0x000fc80003f06070 */
[----:B------:R-:W-:-:S13]  /*4570*/  ISETP.GE.U32.AND.EX P0, PT, R17, R19, PT, P0 ;  /* 0x000000131100720c */ /* 0x000fda0003f06100 */
[----:B------:R-:W-:Y:S05]  /*4580*/  @!P0 BRA `(.L_x_9663) ;  /* 0xfffffdf000008947 */ /* 0x000fea000383ffff */
.L_x_9660:
[----:B------:R-:W-:Y:S05]  /*4590*/  BSYNC B7 ;  /* 0x0000000000077941 */ /* 0x000fea0003800000 */
.L_x_9659:
[----:B------:R-:W-:Y:S01]  /*45a0*/  STG.E.64 [R22.64], RZ ;  /* 0x000000ff16007986 */ /* 0x000fe2000c101b24 */
[----:B------:R-:W-:Y:S05]  /*45b0*/  EXIT ;  /* 0x000000000000794d */ /* 0x000fea0003800000 */
        .weak           $__internal_22_$__cuda_sm20_div_s64
        .type           $__internal_22_$__cuda_sm20_div_s64,@function
        .size           $__internal_22_$__cuda_sm20_div_s64,(.L_x_27298 - $__internal_22_$__cuda_sm20_div_s64)
$__internal_22_$__cuda_sm20_div_s64:
        /* <DEDUP_REMOVED lines=9> */
[----:B0-----:R0:W1:Y:S02]  /*4650*/  MUFU.RCP R11, R13 ;  /* 0x0000000d000b7308 */ /* 0x0010640000001000 */
[----:B0-----:R-:W-:-:S04]  /*4660*/  IADD3.X R13, RZ, ~R6, RZ, P4, !PT ;  /* 0x80000006ff0d7210 */ /* 0x001fc800027fe4ff */
[----:B------:R-:W-:Y:S02]  /*4670*/  SEL R13, R13, R6, !P3 ;  /* 0x000000060d0d7207 */ /* 0x000fe40005800000 */
[----:B-1----:R-:W-:-:S04]  /*4680*/  IADD3 R11, R11, 0x1ffffffe, RZ ;  /* 0x1ffffffe0b0b7810 */ /* 0x002fc80007ffe0ff */
        /* <DEDUP_REMOVED lines=17> */
[----:B------:R-:W-:-:S03]  /*47a0*/  IADD3 R10, P0, RZ, -R10, RZ ;  /* 0x8000000aff0a7210 */ /* 0x000fc60007f1e0ff */
        /* <DEDUP_REMOVED lines=52> */
[----:B------:R-:W-:Y:S06]  /*4af0*/  RET.REL.NODEC R8 `(_ZN2at6native18elementwise_kernelILi128ELi2EZNS0_22gpu_kernel_impl_nocastIZZZNS0_67_GLOBAL__N__bb565c37_34_ValidateCompressedIndicesKernel_cu_33a4b88b42_validate_compressed_sparse_indices_kernelILNS3_8CDimNameE1ENS3_18CUDAKernelLauncherENS3_14EmptyVecKernelENS3_8DummyVecELm8EEEvRKNS_6TensorESB_lllENKUlvE1_clEvENKUlvE0_clEvEUllllllE_EEvRNS_18TensorIteratorBaseERKT_EUliE_EEviT1_) ;  /* 0xffffb50008007950 */ /* 0x000fec0003c3ffff */
.L_x_9664:
        /* <DEDUP_REMOVED lines=16> */
.L_x_27298:


//--------------------- .text._ZN2at6native27unrolled_elementwise_kernelIZZZNS0_67_GLOBAL__N__bb565c37_34_ValidateCompressedIndicesKernel_cu_33a4b88b42_validate_compressed_sparse_indices_kernelILNS2_8CDimNameE1ENS2_18CUDAKernelLauncherENS2_14EmptyVecKernelENS2_8DummyVecELm8EEEvRKNS_6TensorESA_lllENKUlvE1_clEvENKUlvE0_clEvEUllllllE_St5arrayIPcLm6EELi4E23TrivialOffsetCalculatorILi5EjESH_ILi1EjENS0_6memory15LoadWithoutCastENSK_16StoreWithoutCastEEEviT_T0_T2_T3_T4_T5_ --------------------------
	.section	.text._ZN2at6native27unrolled_elementwise_kernelIZZZNS0_67_GLOBAL__N__bb565c37_34_ValidateCompressedIndicesKernel_cu_33a4b88b42_validate_compressed_sparse_indices_kernelILNS2_8CDimNameE1ENS2_18CUDAKernelLauncherENS2_14EmptyVecKernelENS2_8DummyVecELm8EEEvRKNS_6TensorESA_lllENKUlvE1_clEvENKUlvE0_clEvEUllllllE_St5arrayIPcLm6EELi4E23TrivialOffsetCalculatorILi5EjESH_ILi1EjENS0_6memory15LoadWithoutCastENSK_16StoreWithoutCastEEEviT_T0_T2_T3_T4_T5_,"ax",@progbits
	.sectioninfo	@"SHI_REGISTERS=64"
	.align	128
        .global         _ZN2at6native27unrolled_elementwise_kernelIZZZNS0_67_GLOBAL__N__bb565c37_34_ValidateCompressedIndicesKernel_cu_33a4b88b42_validate_compressed_sparse_indices_kernelILNS2_8CDimNameE1ENS2_18CUDAKernelLauncherENS2_14EmptyVecKernelENS2_8DummyVecELm8EEEvRKNS_6TensorESA_lllENKUlvE1_clEvENKUlvE0_clEvEUllllllE_St5arrayIPcLm6EELi4E23TrivialOffsetCalculatorILi5EjESH_ILi1EjENS0_6memory15LoadWithoutCastENSK_16StoreWithoutCastEEEviT_T0_T2_T3_T4_T5_
        .type           _ZN2at6native27unrolled_elementwise_kernelIZZZNS0_67_GLOBAL__N__bb565c37_34_ValidateCompressedIndicesKernel_cu_33a4b88b42_validate_compressed_sparse_indices_kernelILNS2_8CDimNameE1ENS2_18CUDAKernelLauncherENS2_14EmptyVecKernelENS2_8DummyVecELm8EEEvRKNS_6TensorESA_lllENKUlvE1_clEvENKUlvE0_clEvEUllllllE_St5arrayIPcLm6EELi4E23TrivialOffsetCalculatorILi5EjESH_ILi1EjENS0_6memory15LoadWithoutCastENSK_16StoreWithoutCastEEEviT_T0_T2_T3_T4_T5_,@function
        .size           _ZN2at6native27unrolled_elementwise_kernelIZZZNS0_67_GLOBAL__N__bb565c37_34_ValidateCompressedIndicesKernel_cu_33a4b88b42_validate_compressed_sparse_indices_kernelILNS2_8CDimNameE1ENS2_18CUDAKernelLauncherENS2_14EmptyVecKernelENS2_8DummyVecELm8EEEvRKNS_6TensorESA_lllENKUlvE1_clEvENKUlvE0_clEvEUllllllE_St5arrayIPcLm6EELi4E23TrivialOffsetCalculatorILi5EjESH_ILi1EjENS0_6memory15LoadWithoutCastENSK_16StoreWithoutCastEEEviT_T0_T2_T3_T4_T5_,(.L_x_27299 - _ZN2at6native27unrolled_elementwise_kernelIZZZNS0_67_GLOBAL__N__bb565c37_34_ValidateCompressedIndicesKernel_cu_33a4b88b42_validate_compressed_sparse_indices_kernelILNS2_8CDimNameE1ENS2_18CUDAKernelLauncherENS2_14EmptyVecKernelENS2_8DummyVecELm8EEEvRKNS_6TensorESA_lllENKUlvE1_clEvENKUlvE0_clEvEUllllllE_St5arrayIPcLm6EELi4E23TrivialOffsetCalculatorILi5EjESH_ILi1EjENS0_6memory15LoadWithoutCastENSK_16StoreWithoutCastEEEviT_T0_T2_T3_T4_T5_)
        .other          _ZN2at6native27unrolled_elementwise_kernelIZZZNS0_67_GLOBAL__N__bb565c37_34_ValidateCompressedIndicesKernel_cu_33a4b88b42_validate_compressed_sparse_indices_kernelILNS2_8CDimNameE1ENS2_18CUDAKernelLauncherENS2_14EmptyVecKernelENS2_8DummyVecELm8EEEvRKNS_6TensorESA_lllENKUlvE1_clEvENKUlvE0_clEvEUllllllE_St5arrayIPcLm6EELi4E23TrivialOffsetCalculatorILi5EjESH_ILi1EjENS0_6memory15LoadWithoutCastENSK_16StoreWithoutCastEEEviT_T0_T2_T3_T4_T5_,@"STO_CUDA_ENTRY STV_DEFAULT"
_ZN2at6native27unrolled_elementwise_kernelIZZZNS0_67_GLOBAL__N__bb565c37_34_ValidateCompressedIndicesKernel_cu_33a4b88b42_validate_compressed_sparse_indices_kernelILNS2_8CDimNameE1ENS2_18CUDAKernelLauncherENS2_14EmptyVecKernelENS2_8DummyVecELm8EEEvRKNS_6TensorESA_lllENKUlvE1_clEvENKUlvE0_clEvEUllllllE_St5arrayIPcLm6EELi4E23TrivialOffsetCalculatorILi5EjESH_ILi1EjENS0_6memory15LoadWithoutCastENSK_16StoreWithoutCastEEEviT_T0_T2_T3_T4_T5_:
.text._ZN2at6native27unrolled_elementwise_kernelIZZZNS0_67_GLOBAL__N__bb565c37_34_ValidateCompressedIndicesKernel_cu_33a4b88b42_validate_compressed_sparse_indices_kernelILNS2_8CDimNameE1ENS2_18CUDAKernelLauncherENS2_14EmptyVecKernelENS2_8DummyVecELm8EEEvRKNS_6TensorESA_lllENKUlvE1_clEvENKUlvE0_clEvEUllllllE_St5arrayIPcLm6EELi4E23TrivialOffsetCalculatorILi5EjESH_ILi1EjENS0_6memory15LoadWithoutCastENSK_16StoreWithoutCastEEEviT_T0_T2_T3_T4_T5_:
        /* <DEDUP_REMOVED lines=10> */
[----:B------:R-:W-:Y:S01]  /*00a0*/  IADD3 R1, R1, -0xb0, RZ ;  /* 0xffffff5001017810 */ /* 0x000fe20007ffe0ff */
        /* <DEDUP_REMOVED lines=37> */
[----:B------:R-:W-:Y:S01]  /*0300*/  ISETP.GE.AND P1, PT, R3, R52, PT ;  /* 0x000000340300720c */ /* 0x000fe20003f26270 */
[----:B------:R-:W-:Y:S01]  /*0310*/  @!P2 IMAD.MOV.U32 R59, RZ, RZ, 0x8 ;  /* 0x00000008ff3ba424 */ /* 0x000fe200078e00ff */
[----:B------:R-:W-:Y:S01]  /*0320*/  CS2R R32, SRZ ;  /* 0x0000000000207805 */ /* 0x000fe2000001ff00 */
[----:B------:R-:W-:Y:S01]  /*0330*/  CS2R R34, SRZ ;  /* 0x0000000000227805 */ /* 0x000fe2000001ff00 */
[----:B------:R-:W-:Y:S01]  /*0340*/  CS2R R26, SRZ ;  /* 0x00000000001a7805 */ /* 0x000fe2000001ff00 */
[----:B0-----:R-:W-:Y:S01]  /*0350*/  @!P2 IMAD.WIDE.U32 R4, R58, R59, c[0x0][0x220] ;  /* 0x000088003a04a625 */ /* 0x001fe200078e003b */
[----:B------:R-:W-:Y:S01]  /*0360*/  CS2R R28, SRZ ;  /* 0x00000000001c7805 */ /* 0x000fe2000001ff00 */
[----:B------:R-:W-:-:S02]  /*0370*/  CS2R R30, SRZ ;  /* 0x00000000001e7805 */ /* 0x000fc4000001ff00 */
[CC--:B-1----:R-:W-:Y:S01]  /*0380*/  @!P2 IMAD.WIDE.U32 R6, R58.reuse, R59.reuse, c[0x0][0x228] ;  /* 0x00008a003a06a625 */ /* 0x0c2fe200078e003b */
[----:B------:R0:W5:Y:S03]  /*0390*/  @!P2 LDG.E.64 R26, [R4.64] ;  /* 0x00000024041aa981 */ /* 0x000166000c1e1b00 */
[CC--:B--2---:R-:W-:Y:S01]  /*03a0*/  @!P2 IMAD.WIDE.U32 R8, R58.reuse, R59.reuse, c[0x0][0x230] ;  /* 0x00008c003a08a625 */ /* 0x0c4fe200078e003b */
[----:B------:R-:W-:Y:S01]  /*03b0*/  @!P1 MOV R61, 0x8 ;  /* 0x00000008003d9802 */ /* 0x000fe20000000f00 */
[----:B------:R1:W5:Y:S02]  /*03c0*/  @!P2 LDG.E.64 R28, [R6.64] ;  /* 0x00000024061ca981 */ /* 0x000364000c1e1b00 */
[CC--:B------:R-:W-:Y:S01]  /*03d0*/  @!P2 IMAD.WIDE.U32 R14, R58.reuse, R59.reuse, c[0x0][0x238] ;  /* 0x00008e003a0ea625 */ /* 0x0c0fe200078e003b */
[----:B------:R-:W-:Y:S01]  /*03e0*/  CS2R R36, SRZ ;  /* 0x0000000000247805 */ /* 0x000fe2000001ff00 */
[----:B------:R2:W5:Y:S02]  /*03f0*/  @!P2 LDG.E.64 R30, [R8.64] ;  /* 0x00000024081ea981 */ /* 0x000564000c1e1b00 */
[----:B------:R-:W-:Y:S01]  /*0400*/  @!P2 IMAD.WIDE.U32 R58, R58, R59, c[0x0][0x240] ;  /* 0x000090003a3aa625 */ /* 0x000fe200078e003b */
[----:B------:R-:W-:Y:S01]  /*0410*/  CS2R R38, SRZ ;  /* 0x0000000000267805 */ /* 0x000fe2000001ff00 */
[----:B------:R0:W5:Y:S02]  /*0420*/  @!P2 LDG.E.64 R32, [R14.64] ;  /* 0x000000240e20a981 */ /* 0x000164000c1e1b00 */
[----:B------:R-:W-:Y:S01]  /*0430*/  @!P1 IMAD R0, R0, 0x200, R3 ;  /* 0x0000020000009824 */ /* 0x000fe200078e0203 */
[----:B------:R-:W-:Y:S01]  /*0440*/  CS2R R40, SRZ ;  /* 0x0000000000287805 */ /* 0x000fe2000001ff00 */
[----:B------:R0:W5:Y:S01]  /*0450*/  @!P2 LDG.E.64 R34, [R58.64] ;  /* 0x000000243a22a981 */ /* 0x000162000c1e1b00 */
[----:B------:R-:W-:Y:S01]  /*0460*/  CS2R R42, SRZ ;  /* 0x00000000002a7805 */ /* 0x000fe2000001ff00 */
[----:B------:R-:W-:Y:S01]  /*0470*/  CS2R R44, SRZ ;  /* 0x00000000002c7805 */ /* 0x000fe2000001ff00 */
[----:B---3--:R-:W-:-:S04]  /*0480*/  @!P1 IMAD.WIDE.U32 R10, R0, R61, c[0x0][0x220] ;  /* 0x00008800000a9625 */ /* 0x008fc800078e003d */
[CC--:B----4-:R-:W-:Y:S01]  /*0490*/  @!P1 IMAD.WIDE.U32 R12, R0.reuse, R61.reuse, c[0x0][0x228] ;  /* 0x00008a00000c9625 */ /* 0x0d0fe200078e003d */
[----:B------:R3:W5:Y:S03]  /*04a0*/  @!P1 LDG.E.64 R36, [R10.64] ;  /* 0x000000240a249981 */ /* 0x000766000c1e1b00 */
[CC--:B0-----:R-:W-:Y:S01]  /*04b0*/  @!P1 IMAD.WIDE.U32 R14, R0.reuse, R61.reuse, c[0x0][0x230] ;  /* 0x00008c00000e9625 */ /* 0x0c1fe200078e003d */
[----:B------:R0:W5:Y:S03]  /*04c0*/  @!P1 LDG.E.64 R38, [R12.64] ;  /* 0x000000240c269981 */ /* 0x000166000c1e1b00 */
[CC--:B------:R-:W-:Y:S01]  /*04d0*/  @!P1 IMAD.WIDE.U32 R58, R0.reuse, R61.reuse, c[0x0][0x238] ;  /* 0x00008e00003a9625 */ /* 0x0c0fe200078e003d */
[----:B------:R4:W5:Y:S03]  /*04e0*/  @!P1 LDG.E.64 R40, [R14.64] ;  /* 0x000000240e289981 */ /* 0x000966000c1e1b00 */
[----:B------:R-:W-:Y:S01]  /*04f0*/  @!P1 IMAD.WIDE.U32 R60, R0, R61, c[0x0][0x240] ;  /* 0x00009000003c9625 */ /* 0x000fe200078e003d */
[----:B------:R0:W5:Y:S03]  /*0500*/  @!P1 LDG.E.64 R42, [R58.64] ;  /* 0x000000243a2a9981 */ /* 0x000166000c1e1b00 */
[----:B------:R-:W-:Y:S01]  /*0510*/  IMAD.MOV.U32 R4, RZ, RZ, c[0x0][0x170] ;  /* 0x00005c00ff047624 */ /* 0x000fe200078e00ff */
[----:B------:R0:W5:Y:S01]  /*0520*/  @!P1 LDG.E.64 R44, [R60.64] ;  /* 0x000000243c2c9981 */ /* 0x000162000c1e1b00 */
[----:B------:R-:W-:-:S02]  /*0530*/  IMAD.MOV.U32 R5, RZ, RZ, c[0x0][0x174] ;  /* 0x00005d00ff057624 */ /* 0x000fc400078e00ff */
[----:B-1----:R-:W-:Y:S02]  /*0540*/  IMAD.MOV.U32 R6, RZ, RZ, c[0x0][0x178] ;  /* 0x00005e00ff067624 */ /* 0x002fe400078e00ff */
[----:B------:R-:W-:Y:S02]  /*0550*/  IMAD.MOV.U32 R7, RZ, RZ, c[0x0][0x17c] ;  /* 0x00005f00ff077624 */ /* 0x000fe400078e00ff */
[----:B--2---:R-:W-:Y:S02]  /*0560*/  IMAD.MOV.U32 R8, RZ, RZ, c[0x0][0x180] ;  /* 0x00006000ff087624 */ /* 0x004fe400078e00ff */
[----:B------:R-:W-:Y:S01]  /*0570*/  IMAD.MOV.U32 R9, RZ, RZ, c[0x0][0x184] ;  /* 0x00006100ff097624 */ /* 0x000fe200078e00ff */
[----:B------:R1:W-:Y:S01]  /*0580*/  STL.64 [R1+0x8], R4 ;  /* 0x0000080401007387 */ /* 0x0003e20000100a00 */
[----:B---3--:R-:W-:Y:S01]  /*0590*/  MOV R10, c[0x0][0x188] ;  /* 0x00006200000a7a02 */ /* 0x008fe20000000f00 */
[----:B------:R-:W-:Y:S02]  /*05a0*/  IMAD.MOV.U32 R11, RZ, RZ, c[0x0][0x18c] ;  /* 0x00006300ff0b7624 */ /* 0x000fe400078e00ff */
[----:B------:R2:W-:Y:S01]  /*05b0*/  STL.64 [R1+0x10], R6 ;  /* 0x0000100601007387 */ /* 0x0005e20000100a00 */
[----:B0-----:R-:W-:-:S02]  /*05c0*/  IMAD.MOV.U32 R12, RZ, RZ, c[0x0][0x190] ;  /* 0x00006400ff0c7624 */ /* 0x001fc400078e00ff */
[----:B------:R-:W-:Y:S01]  /*05d0*/  IMAD.MOV.U32 R13, RZ, RZ, c[0x0][0x194] ;  /* 0x00006500ff0d7624 */ /* 0x000fe200078e00ff */
[----:B------:R0:W-:Y:S01]  /*05e0*/  STL.64 [R1+0x18], R8 ;  /* 0x0000180801007387 */ /* 0x0001e20000100a00 */
[----:B----4-:R-:W-:Y:S02]  /*05f0*/  IMAD.MOV.U32 R14, RZ, RZ, c[0x0][0x198] ;  /* 0x00006600ff0e7624 */ /* 0x010fe400078e00ff */
[----:B------:R-:W-:Y:S01]  /*0600*/  IMAD.MOV.U32 R15, RZ, RZ, c[0x0][0x19c] ;  /* 0x00006700ff0f7624 */ /* 0x000fe200078e00ff */
[----:B-1----:R-:W-:Y:S01]  /*0610*/  MOV R5, c[0x0][0x1ac] ;  /* 0x00006b0000057a02 */ /* 0x002fe20000000f00 */
[----:B------:R-:W-:Y:S02]  /*0620*/  IMAD.MOV.U32 R4, RZ, RZ, c[0x0][0x1a8] ;  /* 0x00006a00ff047624 */ /* 0x000fe400078e00ff */
[----:B------:R-:W-:Y:S02]  /*0630*/  IMAD.MOV.U32 R58, RZ, RZ, c[0x0][0x1b0] ;  /* 0x00006c00ff3a7624 */ /* 0x000fe400078e00ff */
[----:B------:R-:W-:-:S02]  /*0640*/  IMAD.MOV.U32 R59, RZ, RZ, c[0x0][0x1b4] ;  /* 0x00006d00ff3b7624 */ /* 0x000fc400078e00ff */
[----:B------:R-:W-:Y:S02]  /*0650*/  IMAD.MOV.U32 R60, RZ, RZ, c[0x0][0x1b8] ;  /* 0x00006e00ff3c7624 */ /* 0x000fe400078e00ff */
[----:B------:R-:W-:Y:S02]  /*0660*/  IMAD.MOV.U32 R61, RZ, RZ, c[0x0][0x1bc] ;  /* 0x00006f00ff3d7624 */ /* 0x000fe400078e00ff */
[----:B--2---:R-:W-:Y:S02]  /*0670*/  IMAD.MOV.U32 R6, RZ, RZ, c[0x0][0x1c0] ;  /* 0x00007000ff067624 */ /* 0x004fe400078e00ff */
[----:B------:R-:W-:Y:S02]  /*0680*/  IMAD.MOV.U32 R7, RZ, RZ, c[0x0][0x1c4] ;  /* 0x00007100ff077624 */ /* 0x000fe400078e00ff */
[----:B0-----:R-:W-:Y:S02]  /*0690*/  IMAD.MOV.U32 R8, RZ, RZ, c[0x0][0x1c8] ;  /* 0x00007200ff087624 */ /* 0x001fe400078e00ff */
[----:B------:R-:W-:Y:S01]  /*06a0*/  IMAD.MOV.U32 R9, RZ, RZ, c[0x0][0x1cc] ;  /* 0x00007300ff097624 */ /* 0x000fe200078e00ff */
[----:B------:R0:W-:Y:S04]  /*06b0*/  STL.64 [R1+0x20], R10 ;  /* 0x0000200a01007387 */ /* 0x0001e80000100a00 */
[----:B------:R1:W-:Y:S04]  /*06c0*/  STL.64 [R1+0x28], R12 ;  /* 0x0000280c01007387 */ /* 0x0003e80000100a00 */
[----:B------:R2:W-:Y:S04]  /*06d0*/  STL.64 [R1+0x30], R14 ;  /* 0x0000300e01007387 */ /* 0x0005e80000100a00 */
[----:B------:R3:W-:Y:S01]  /*06e0*/  STL.64 [R1+0x40], R4 ;  /* 0x0000400401007387 */ /* 0x0007e20000100a00 */
[----:B0-----:R-:W-:Y:S01]  /*06f0*/  MOV R10, c[0x0][0x1d0] ;  /* 0x00007400000a7a02 */ /* 0x001fe20000000f00 */
[----:B------:R-:W-:-:S02]  /*0700*/  IMAD.MOV.U32 R11, RZ, RZ, c[0x0][0x1d4] ;  /* 0x00007500ff0b7624 */ /* 0x000fc400078e00ff */
[----:B------:R0:W-:Y:S01]  /*0710*/  STL.64 [R1+0x48], R58 ;  /* 0x0000483a01007387 */ /* 0x0001e20000100a00 */
[----:B-1----:R-:W-:Y:S02]  /*0720*/  IMAD.MOV.U32 R12, RZ, RZ, c[0x0][0x1d8] ;  /* 0x00007600ff0c7624 */ /* 0x002fe400078e00ff */
[----:B------:R-:W-:Y:S01]  /*0730*/  IMAD.MOV.U32 R13, RZ, RZ, c[0x0][0x1dc] ;  /* 0x00007700ff0d7624 */ /* 0x000fe200078e00ff */
[----:B------:R1:W-:Y:S01]  /*0740*/  STL.64 [R1+0x50], R60 ;  /* 0x0000503c01007387 */ /* 0x0003e20000100a00 */
[----:B--2---:R-:W-:Y:S02]  /*0750*/  IMAD.MOV.U32 R14, RZ, RZ, c[0x0][0x1e0] ;  /* 0x00007800ff0e7624 */ /* 0x004fe400078e00ff */
[----:B------:R-:W-:Y:S01]  /*0760*/  IMAD.MOV.U32 R15, RZ, RZ, c[0x0][0x1e4] ;  /* 0x00007900ff0f7624 */ /* 0x000fe200078e00ff */
[----:B------:R2:W-:Y:S01]  /*0770*/  STL.64 [R1+0x58], R6 ;  /* 0x0000580601007387 */ /* 0x0005e20000100a00 */
[----:B---3--:R-:W-:Y:S01]  /*0780*/  IMAD.MOV.U32 R4, RZ, RZ, c[0x0][0x1f0] ;  /* 0x00007c00ff047624 */ /* 0x008fe200078e00ff */
[----:B------:R-:W-:-:S02]  /*0790*/  MOV R5, c[0x0][0x1f4] ;  /* 0x00007d0000057a02 */ /* 0x000fc40000000f00 */
[----:B------:R3:W-:Y:S01]  /*07a0*/  STL.64 [R1+0x60], R8 ;  /* 0x0000600801007387 */ /* 0x0007e20000100a00 */
[----:B0-----:R-:W-:Y:S02]  /*07b0*/  IMAD.MOV.U32 R58, RZ, RZ, c[0x0][0x200] ;  /* 0x00008000ff3a7624 */ /* 0x001fe400078e00ff */
[----:B------:R-:W-:Y:S02]  /*07c0*/  IMAD.MOV.U32 R59, RZ, RZ, c[0x0][0x204] ;  /* 0x00008100ff3b7624 */ /* 0x000fe400078e00ff */
[----:B-1----:R-:W-:Y:S02]  /*07d0*/  IMAD.MOV.U32 R60, RZ, RZ, c[0x0][0x208] ;  /* 0x00008200ff3c7624 */ /* 0x002fe400078e00ff */
[----:B------:R-:W-:Y:S02]  /*07e0*/  IMAD.MOV.U32 R61, RZ, RZ, c[0x0][0x20c] ;  /* 0x00008300ff3d7624 */ /* 0x000fe400078e00ff */
[----:B--2---:R-:W-:Y:S02]  /*07f0*/  IMAD.MOV.U32 R6, RZ, RZ, c[0x0][0x1f8] ;  /* 0x00007e00ff067624 */ /* 0x004fe400078e00ff */
[----:B------:R-:W-:-:S02]  /*0800*/  IMAD.MOV.U32 R7, RZ, RZ, c[0x0][0x1fc] ;  /* 0x00007f00ff077624 */ /* 0x000fc400078e00ff */
[----:B---3--:R-:W-:Y:S02]  /*0810*/  IMAD.MOV.U32 R8, RZ, RZ, c[0x0][0x210] ;  /* 0x00008400ff087624 */ /* 0x008fe400078e00ff */
[----:B------:R-:W-:Y:S01]  /*0820*/  IMAD.MOV.U32 R9, RZ, RZ, c[0x0][0x214] ;  /* 0x00008500ff097624 */ /* 0x000fe200078e00ff */
[----:B------:R-:W-:Y:S01]  /*0830*/  STL.64 [R1+0x68], R10 ;  /* 0x0000680a01007387 */ /* 0x000fe20000100a00 */
[----:B------:R-:W-:-:S03]  /*0840*/  IMAD.MOV.U32 R2, RZ, RZ, c[0x0][0x168] ;  /* 0x00005a00ff027624 */ /* 0x000fc600078e00ff */
[----:B------:R-:W-:Y:S01]  /*0850*/  STL.64 [R1+0x70], R12 ;  /* 0x0000700c01007387 */ /* 0x000fe20000100a00 */
[----:B------:R-:W-:-:S03]  /*0860*/  IMAD.MOV.U32 R3, RZ, RZ, c[0x0][0x16c] ;  /* 0x00005b00ff037624 */ /* 0x000fc600078e00ff */
[----:B------:R-:W-:Y:S04]  /*0870*/  STL.64 [R1+0x78], R14 ;  /* 0x0000780e01007387 */ /* 0x000fe80000100a00 */
[----:B------:R-:W-:Y:S04]  /*0880*/  STL.64 [R1+0x88], R4 ;  /* 0x0000880401007387 */ /* 0x000fe80000100a00 */
[----:B------:R-:W-:Y:S04]  /*0890*/  STL.64 [R1+0x90], R6 ;  /* 0x0000900601007387 */ /* 0x000fe80000100a00 */
[----:B------:R-:W-:Y:S04]  /*08a0*/  STL.64 [R1+0x98], R58 ;  /* 0x0000983a01007387 */ /* 0x000fe80000100a00 */
[----:B------:R-:W-:Y:S04]  /*08b0*/  STL.64 [R1+0xa0], R60 ;  /* 0x0000a03c01007387 */ /* 0x000fe80000100a00 */
[----:B------:R-:W-:Y:S04]  /*08c0*/  STL.64 [R1+0xa8], R8 ;  /* 0x0000a80801007387 */ /* 0x000fe80000100a00 */
[----:B------:R0:W-:Y:S01]  /*08d0*/  STL.64 [R1], R2 ;  /* 0x0000000201007387 */ /* 0x0001e20000100a00 */
[----:B------:R-:W-:Y:S01]  /*08e0*/  BSSY B6, `(.L_x_9665) ;  /* 0x00000d2000067945 */ /* 0x000fe20003800000 */
[----:B0-----:R-:W-:-:S02]  /*08f0*/  IMAD.MOV.U32 R2, RZ, RZ, c[0x0][0x1a0] ;  /* 0x00006800ff027624 */ /* 0x001fc400078e00ff */
[----:B------:R-:W-:-:S05]  /*0900*/  IMAD.MOV.U32 R3, RZ, RZ, c[0x0][0x1a4] ;  /* 0x00006900ff037624 */ /* 0x000fca00078e00ff */
[----:B------:R0:W-:Y:S02]  /*0910*/  STL.64 [R1+0x38], R2 ;  /* 0x0000380201007387 */ /* 0x0001e40000100a00 */
[----:B0-----:R-:W-:Y:S02]  /*0920*/  IMAD.MOV.U32 R2, RZ, RZ, c[0x0][0x1e8] ;  /* 0x00007a00ff027624 */ /* 0x001fe400078e00ff */
[----:B------:R-:W-:-:S05]  /*0930*/  IMAD.MOV.U32 R3, RZ, RZ, c[0x0][0x1ec] ;  /* 0x00007b00ff037624 */ /* 0x000fca00078e00ff */
[----:B------:R0:W-:Y:S02]  /*0940*/  STL.64 [R1+0x80], R2 ;  /* 0x0000800201007387 */ /* 0x0001e40000100a00 */
[----:B0-----:R-:W-:Y:S01]  /*0950*/  MOV R2, R1 ;  /* 0x0000000100027202 */ /* 0x001fe20000000f00 */
        /* <DEDUP_REMOVED lines=17> */
[----:B------:R-:W-:Y:S02]  /*0a70*/  IMAD.MOV.U32 R12, RZ, RZ, 0x1 ;  /* 0x00000001ff0c7424 */ /* 0x000fe400078e00ff */
        /* <DEDUP_REMOVED lines=8> */
.L_x_9668:
[----:B------:R-:W-:Y:S05]  /*0b00*/  BSYNC B7 ;  /* 0x0000000000077941 */ /* 0x000fea0003800000 */
.L_x_9667:
        /* <DEDUP_REMOVED lines=25> */
.L_x_9670:
[----:B------:R-:W-:Y:S05]  /*0ca0*/  BSYNC B7 ;  /* 0x0000000000077941 */ /* 0x000fea0003800000 */
.L_x_9669:
        /* <DEDUP_REMOVED lines=29> */
.L_x_9672:
[----:B------:R-:W-:Y:S05]  /*0e80*/  BSYNC B7 ;  /* 0x0000000000077941 */ /* 0x000fea0003800000 */
.L_x_9671:
        /* <DEDUP_REMOVED lines=17> */
.L_x_9677:
[----:B------:R-:W-:-:S06]  /*0fa0*/  IMAD R56, R21, 0x8, R2 ;  /* 0x0000000815387824 */ /* 0x000fcc00078e0202 */
[----:B------:R-:W2:Y:S01]  /*0fb0*/  LDL.64 R56, [R56+0x20] ;  /* 0x0000200038387983 */ /* 0x000ea20000100a00 */
[----:B------:R-:W-:Y:S01]  /*0fc0*/  BSSY B1, `(.L_x_9674) ;  /* 0x000001c000017945 */ /* 0x000fe20003800000 */
[----:B--2---:R-:W-:-:S04]  /*0fd0*/  LOP3.LUT R0, R8, R57, RZ, 0xfc, !PT ;  /* 0x0000003908007212 */ /* 0x004fc800078efcff */
[----:B------:R-:W-:-:S13]  /*0fe0*/  ISETP.NE.U32.AND P0, PT, R0, RZ, PT ;  /* 0x000000ff0000720c */ /* 0x000fda0003f05070 */
[----:B------:R-:W-:Y:S05]  /*0ff0*/  @!P0 BRA `(.L_x_9675) ;  /* 0x0000005000008947 */ /* 0x000fea0003800000 */
[----:B------:R-:W-:Y:S01]  /*1000*/  MOV R4, R56 ;  /* 0x0000003800047202 */ /* 0x000fe20000000f00 */
[----:B------:R-:W-:Y:S01]  /*1010*/  IMAD.MOV.U32 R3, RZ, RZ, R57 ;  /* 0x000000ffff037224 */ /* 0x000fe200078e0039 */
[----:B------:R-:W-:Y:S02]  /*1020*/  MOV R0, 0x1040 ;  /* 0x0000104000007802 */ /* 0x000fe40000000f00 */
[----:B------:R-:W-:Y:S05]  /*1030*/  CALL.REL.NOINC `($__internal_23_$__cuda_sm20_div_s64) ;  /* 0x00002e8000007944 */ /* 0x000fea0003c00000 */
[----:B------:R-:W-:Y:S05]  /*1040*/  BRA `(.L_x_9676) ;  /* 0x0000013000007947 */ /* 0x000fea0003800000 */
.L_x_9675:
        /* <DEDUP_REMOVED lines=19> */
.L_x_9676:
[----:B------:R-:W-:Y:S05]  /*1180*/  BSYNC B1 ;  /* 0x0000000000017941 */ /* 0x000fea0003800000 */
.L_x_9674:
[----:B------:R-:W-:-:S06]  /*1190*/  IMAD R4, R21, 0x8, R2 ;  /* 0x0000000815047824 */ /* 0x000fcc00078e0202 */
[----:B------:R-:W2:Y:S01]  /*11a0*/  LDL.64 R4, [R4+0x60] ;  /* 0x0000600004047983 */ /* 0x000ea20000100a00 */
[----:B------:R-:W-:Y:S01]  /*11b0*/  IADD3 R13, P0, RZ, -R6, RZ ;  /* 0x80000006ff0d7210 */ /* 0x000fe20007f1e0ff */
[----:B------:R-:W-:Y:S01]  /*11c0*/  IMAD.MOV.U32 R14, RZ, RZ, R11 ;  /* 0x000000ffff0e7224 */ /* 0x000fe200078e000b */
[----:B------:R-:W-:Y:S02]  /*11d0*/  MOV R55, R8 ;  /* 0x0000000800377202 */ /* 0x000fe40000000f00 */
[----:B------:R-:W-:Y:S01]  /*11e0*/  IADD3 R21, R21, -0x1, RZ ;  /* 0xffffffff15157810 */ /* 0x000fe20007ffe0ff */
[----:B------:R-:W-:Y:S02]  /*11f0*/  IMAD.X R3, RZ, RZ, ~R7, P0 ;  /* 0x000000ffff037224 */ /* 0x000fe400000e0e07 */
[----:B------:R-:W-:Y:S01]  /*1200*/  IMAD.WIDE.U32 R8, R56, R13, R54 ;  /* 0x0000000d38087225 */ /* 0x000fe200078e0036 */
[----:B------:R-:W-:-:S03]  /*1210*/  ISETP.GT.AND P0, PT, R21, -0x1, PT ;  /* 0xffffffff1500780c */ /* 0x000fc60003f04270 */
        /* <DEDUP_REMOVED lines=12> */
.L_x_9673:
[-C--:B------:R-:W-:Y:S02]  /*12e0*/  IADD3 R3, P0, R48, R11.reuse, RZ ;  /* 0x0000000b30037210 */ /* 0x080fe40007f1e0ff */
[----:B------:R-:W-:Y:S02]  /*12f0*/  IADD3 R11, P1, R46, R11, RZ ;  /* 0x0000000b2e0b7210 */ /* 0x000fe40007f3e0ff */
[----:B------:R-:W-:Y:S01]  /*1300*/  IADD3 R0, P2, R3, 0x1, RZ ;  /* 0x0000000103007810 */ /* 0x000fe20007f5e0ff */
[----:B------:R-:W-:-:S02]  /*1310*/  IMAD.X R4, R49, 0x1, R15, P0 ;  /* 0x0000000131047824 */ /* 0x000fc400000e060f */
[----:B------:R-:W-:Y:S01]  /*1320*/  IMAD.X R15, R47, 0x1, R15, P1 ;  /* 0x000000012f0f7824 */ /* 0x000fe200008e060f */
[----:B------:R-:W-:Y:S02]  /*1330*/  ISETP.GE.U32.AND P0, PT, R0, R11, PT ;  /* 0x0000000b0000720c */ /* 0x000fe40003f06070 */
[----:B------:R-:W-:Y:S02]  /*1340*/  IADD3.X R0, RZ, R4, RZ, P2, !PT ;  /* 0x00000004ff007210 */ /* 0x000fe400017fe4ff */
[----:B------:R-:W-:Y:S02]  /*1350*/  ISETP.LE.U32.AND P1, PT, R46, R48, PT ;  /* 0x000000302e00720c */ /* 0x000fe40003f23070 */
[----:B------:R-:W-:Y:S02]  /*1360*/  ISETP.GE.AND.EX P0, PT, R0, R15, PT, P0 ;  /* 0x0000000f0000720c */ /* 0x000fe40003f06300 */
[----:B------:R-:W-:Y:S02]  /*1370*/  LEA R46, P2, R3, c[0x0][0x208], 0x3 ;  /* 0x00008200032e7a11 */ /* 0x000fe400078418ff */
[----:B------:R-:W-:-:S02]  /*1380*/  ISETP.LE.OR.EX P0, PT, R47, R49, P0, P1 ;  /* 0x000000312f00720c */ /* 0x000fc40000703710 */
[----:B------:R-:W-:Y:S02]  /*1390*/  LEA R48, P3, R11, c[0x0][0x208], 0x3 ;  /* 0x000082000b307a11 */ /* 0x000fe400078618ff */
[----:B------:R-:W-:Y:S02]  /*13a0*/  LEA.HI.X R3, R3, c[0x0][0x20c], R4, 0x3, P2 ;  /* 0x0000830003037a11 */ /* 0x000fe400010f1c04 */
[----:B------:R-:W-:-:S07]  /*13b0*/  LEA.HI.X R49, R11, c[0x0][0x20c], R15, 0x3, P3 ;  /* 0x000083000b317a11 */ /* 0x000fce00018f1c0f */
[----:B------:R-:W-:Y:S05]  /*13c0*/  @P0 BRA `(.L_x_9666) ;  /* 0x0000023000000947 */ /* 0x000fea0003800000 */
[----:B------:R-:W-:-:S05]  /*13d0*/  IADD3 R46, P0, R46, 0x8, RZ ;  /* 0x000000082e2e7810 */ /* 0x000fca0007f1e0ff */
[----:B------:R-:W-:-:S05]  /*13e0*/  IMAD.X R47, RZ, RZ, R3, P0 ;  /* 0x000000ffff2f7224 */ /* 0x000fca00000e0603 */
.L_x_9680:
        /* <DEDUP_REMOVED lines=27> */
.L_x_9679:
[----:B------:R-:W-:Y:S05]  /*15a0*/  BSYNC B7 ;  /* 0x0000000000077941 */ /* 0x000fea0003800000 */
.L_x_9678:
[----:B------:R-:W-:-:S05]  /*15b0*/  IADD3 R46, P0, R46, 0x8, RZ ;  /* 0x000000082e2e7810 */ /* 0x000fca0007f1e0ff */
[----:B------:R-:W-:Y:S01]  /*15c0*/  IMAD.X R47, RZ, RZ, R47, P0 ;  /* 0x000000ffff2f7224 */ /* 0x000fe200000e062f */
[----:B------:R-:W-:-:S04]  /*15d0*/  ISETP.GE.U32.AND P0, PT, R46, R48, PT ;  /* 0x000000302e00720c */ /* 0x000fc80003f06070 */
[----:B------:R-:W-:-:S13]  /*15e0*/  ISETP.GE.U32.AND.EX P0, PT, R47, R49, PT, P0 ;  /* 0x000000312f00720c */ /* 0x000fda0003f06100 */
[----:B------:R-:W-:Y:S05]  /*15f0*/  @!P0 BRA `(.L_x_9680) ;  /* 0xfffffdf000008947 */ /* 0x000fea000383ffff */
.L_x_9666:
[----:B------:R-:W-:Y:S05]  /*1600*/  BSYNC B6 ;  /* 0x0000000000067941 */ /* 0x000fea0003800000 */
.L_x_9665:
[----:B-----5:R-:W0:Y:S01]  /*1610*/  S2R R46, SR_TID.X ;  /* 0x00000000002e7919 */ /* 0x020e220000002100 */
[----:B------:R-:W-:Y:S01]  /*1620*/  BSSY B6, `(.L_x_9681) ;  /* 0x00000cf000067945 */ /* 0x000fe20003800000 */
[----:B0-----:R-:W-:-:S04]  /*1630*/  IADD3 R47, R46, 0x80, RZ ;  /* 0x000000802e2f7810 */ /* 0x001fc80007ffe0ff */
        /* <DEDUP_REMOVED lines=27> */
.L_x_9684:
[----:B------:R-:W-:Y:S05]  /*17f0*/  BSYNC B7 ;  /* 0x0000000000077941 */ /* 0x000fea0003800000 */
.L_x_9683:
        /* <DEDUP_REMOVED lines=25> */
.L_x_9686:
[----:B------:R-:W-:Y:S05]  /*1990*/  BSYNC B7 ;  /* 0x0000000000077941 */ /* 0x000fea0003800000 */
.L_x_9685:
        /* <DEDUP_REMOVED lines=29> */
.L_x_9688:
[----:B------:R-:W-:Y:S05]  /*1b70*/  BSYNC B7 ;  /* 0x0000000000077941 */ /* 0x000fea0003800000 */
.L_x_9687:
        /* <DEDUP_REMOVED lines=15> */
[----:B------:R-:W-:Y:S01]  /*1c70*/  IMAD.U32 R17, RZ, RZ, UR4 ;  /* 0x00000004ff117e24 */ /* 0x000fe2000f8e00ff */
[----:B------:R-:W-:Y:S01]  /*1c80*/  IADD3 R8, R25, R3, RZ ;  /* 0x0000000319087210 */ /* 0x000fe20007ffe0ff */
[----:B------:R-:W-:Y:S02]  /*1c90*/  IMAD.MOV.U32 R16, RZ, RZ, R24 ;  /* 0x000000ffff107224 */ /* 0x000fe400078e0018 */
.L_x_9693:
        /* <DEDUP_REMOVED lines=10> */
[----:B------:R-:W-:Y:S05]  /*1d40*/  CALL.REL.NOINC `($__internal_23_$__cuda_sm20_div_s64) ;  /* 0x0000217000007944 */ /* 0x000fea0003c00000 */
[----:B------:R-:W-:Y:S05]  /*1d50*/  BRA `(.L_x_9692) ;  /* 0x0000013000007947 */ /* 0x000fea0003800000 */
.L_x_9691:
        /* <DEDUP_REMOVED lines=19> */
.L_x_9692:
[----:B------:R-:W-:Y:S05]  /*1e90*/  BSYNC B1 ;  /* 0x0000000000017941 */ /* 0x000fea0003800000 */
.L_x_9690:
        /* <DEDUP_REMOVED lines=16> */
[----:B------:R-:W-:Y:S01]  /*1fa0*/  MOV R11, R12 ;  /* 0x0000000c000b7202 */ /* 0x000fe20000000f00 */
[----:B------:R-:W-:Y:S02]  /*1fb0*/  IMAD.MOV.U32 R8, RZ, RZ, R7 ;  /* 0x000000ffff087224 */ /* 0x000fe400078e0007 */
[----:B------:R-:W-:Y:S01]  /*1fc0*/  IMAD.IADD R15, R13, 0x1, R3 ;  /* 0x000000010d0f7824 */ /* 0x000fe200078e0203 */
[----:B------:R-:W-:Y:S05]  /*1fd0*/  @P0 BRA `(.L_x_9693) ;  /* 0xfffffcc000000947 */ /* 0x000fea000383ffff */
[----:B------:R-:W-:Y:S05]  /*1fe0*/  BSYNC B0 ;  /* 0x0000000000007941 */ /* 0x000fea0003800000 */
.L_x_9689:
        /* <DEDUP_REMOVED lines=17> */
.L_x_9696:
        /* <DEDUP_REMOVED lines=27> */
.L_x_9695:
[----:B------:R-:W-:Y:S05]  /*22b0*/  BSYNC B7 ;  /* 0x0000000000077941 */ /* 0x000fea0003800000 */
.L_x_9694:
[----:B------:R-:W-:-:S05]  /*22c0*/  IADD3 R16, P0, R16, 0x8, RZ ;  /* 0x0000000810107810 */ /* 0x000fca0007f1e0ff */
[----:B------:R-:W-:Y:S01]  /*22d0*/  IMAD.X R17, RZ, RZ, R17, P0 ;  /* 0x000000ffff117224 */ /* 0x000fe200000e0611 */
[----:B------:R-:W-:-:S04]  /*22e0*/  ISETP.GE.U32.AND P0, PT, R16, R22, PT ;  /* 0x000000161000720c */ /* 0x000fc80003f06070 */
[----:B------:R-:W-:-:S13]  /*22f0*/  ISETP.GE.U32.AND.EX P0, PT, R17, R23, PT, P0 ;  /* 0x000000171100720c */ /* 0x000fda0003f06100 */
[----:B------:R-:W-:Y:S05]  /*2300*/  @!P0 BRA `(.L_x_9696) ;  /* 0xfffffdf000008947 */ /* 0x000fea000383ffff */
.L_x_9682:
[----:B------:R-:W-:Y:S05]  /*2310*/  BSYNC B6 ;  /* 0x0000000000067941 */ /* 0x000fea0003800000 */
.L_x_9681:
        /* <DEDUP_REMOVED lines=29> */
.L_x_9700:
[----:B------:R-:W-:Y:S05]  /*24f0*/  BSYNC B7 ;  /* 0x0000000000077941 */ /* 0x000fea0003800000 */
.L_x_9699:
        /* <DEDUP_REMOVED lines=25> */
.L_x_9702:
[----:B------:R-:W-:Y:S05]  /*2690*/  BSYNC B7 ;  /* 0x0000000000077941 */ /* 0x000fea0003800000 */
.L_x_9701:
        /* <DEDUP_REMOVED lines=29> */
.L_x_9704:
[----:B------:R-:W-:Y:S05]  /*2870*/  BSYNC B7 ;  /* 0x0000000000077941 */ /* 0x000fea0003800000 */
.L_x_9703:
[----:B------:R-:W-:Y:S01]  /*2880*/  IMAD.MOV.U32 R0, RZ, RZ, 0x1 ;  /* 0x00000001ff007424 */ /* 0x000fe200078e00ff */
[----:B------:R-:W-:Y:S01]  /*2890*/  UMOV UR4, 0x1 ;  /* 0x0000000100047882 */ /* 0x000fe20000000000 */
[----:B------:R-:W-:Y:S01]  /*28a0*/  IMAD R3, R35, c[0x0][0x178], RZ ;  /* 0x00005e0023037a24 */ /* 0x000fe200078e02ff */
[----:B------:R-:W-:Y:S01]  /*28b0*/  ULDC UR5, c[0x0][0x180] ;  /* 0x0000600000057ab9 */ /* 0x000fe20000000800 */
[----:B------:R-:W-:Y:S01]  /*28c0*/  IMAD.MOV.U32 R16, RZ, RZ, RZ ;  /* 0x000000ffff107224 */ /* 0x000fe200078e00ff */
[----:B------:R-:W-:Y:S01]  /*28d0*/  ISETP.LE.U32.AND P0, PT, R0, c[0x0][0x178], PT ;  /* 0x00005e0000007a0c */ /* 0x000fe20003f03070 */
[----:B------:R-:W-:Y:S01]  /*28e0*/  UIADD3 UR4, -UR4, UR5, URZ ;  /* 0x0000000504047290 */ /* 0x000fe2000fffe13f */
[----:B------:R-:W-:Y:S01]  /*28f0*/  MOV R0, c[0x0][0x17c] ;  /* 0x00005f0000007a02 */ /* 0x000fe20000000f00 */
        /* <DEDUP_REMOVED lines=9> */
.L_x_9709:
        /* <DEDUP_REMOVED lines=9> */
[----:B------:R-:W-:Y:S05]  /*2a20*/  CALL.REL.NOINC `($__internal_23_$__cuda_sm20_div_s64) ;  /* 0x0000149000007944 */ /* 0x000fea0003c00000 */
[----:B------:R-:W-:Y:S05]  /*2a30*/  BRA `(.L_x_9708) ;  /* 0x0000013000007947 */ /* 0x000fea0003800000 */
.L_x_9707:
        /* <DEDUP_REMOVED lines=19> */
.L_x_9708:
[----:B------:R-:W-:Y:S05]  /*2b70*/  BSYNC B1 ;  /* 0x0000000000017941 */ /* 0x000fea0003800000 */
.L_x_9706:
        /* <DEDUP_REMOVED lines=20> */
.L_x_9705:
        /* <DEDUP_REMOVED lines=17> */
.L_x_9712:
        /* <DEDUP_REMOVED lines=27> */
.L_x_9711:
[----:B------:R-:W-:Y:S05]  /*2f80*/  BSYNC B7 ;  /* 0x0000000000077941 */ /* 0x000fea0003800000 */
.L_x_9710:
[----:B------:R-:W-:-:S05]  /*2f90*/  IADD3 R18, P0, R18, 0x8, RZ ;  /* 0x0000000812127810 */ /* 0x000fca0007f1e0ff */
[----:B------:R-:W-:Y:S01]  /*2fa0*/  IMAD.X R19, RZ, RZ, R19, P0 ;  /* 0x000000ffff137224 */ /* 0x000fe200000e0613 */
[----:B------:R-:W-:-:S04]  /*2fb0*/  ISETP.GE.U32.AND P0, PT, R18, R23, PT ;  /* 0x000000171200720c */ /* 0x000fc80003f06070 */
[----:B------:R-:W-:-:S13]  /*2fc0*/  ISETP.GE.U32.AND.EX P0, PT, R19, R22, PT, P0 ;  /* 0x000000161300720c */ /* 0x000fda0003f06100 */
[----:B------:R-:W-:Y:S05]  /*2fd0*/  @!P0 BRA `(.L_x_9712) ;  /* 0xfffffdf000008947 */ /* 0x000fea000383ffff */
.L_x_9698:
[----:B------:R-:W-:Y:S05]  /*2fe0*/  BSYNC B6 ;  /* 0x0000000000067941 */ /* 0x000fea0003800000 */
.L_x_9697:
        /* <DEDUP_REMOVED lines=29> */
.L_x_9716:
[----:B------:R-:W-:Y:S05]  /*31c0*/  BSYNC B7 ;  /* 0x0000000000077941 */ /* 0x000fea0003800000 */
.L_x_9715:
        /* <DEDUP_REMOVED lines=25> */
.L_x_9718:
[----:B------:R-:W-:Y:S05]  /*3360*/  BSYNC B7 ;  /* 0x0000000000077941 */ /* 0x000fea0003800000 */
.L_x_9717:
        /* <DEDUP_REMOVED lines=29> */
.L_x_9720:
[----:B------:R-:W-:Y:S05]  /*3540*/  BSYNC B7 ;  /* 0x0000000000077941 */ /* 0x000fea0003800000 */
.L_x_9719:
[----:B------:R-:W-:Y:S01]  /*3550*/  HFMA2.MMA R0, -RZ, RZ, 0, 5.9604644775390625e-08 ;  /* 0x00000001ff007435 */ /* 0x000fe200000001ff */
[----:B------:R-:W-:Y:S01]  /*3560*/  UMOV UR4, 0x1 ;  /* 0x0000000100047882 */ /* 0x000fe20000000000 */
[----:B------:R-:W-:Y:S01]  /*3570*/  IMAD R3, R45, c[0x0][0x178], RZ ;  /* 0x00005e002d037a24 */ /* 0x000fe200078e02ff */
[----:B------:R-:W-:Y:S01]  /*3580*/  ULDC UR5, c[0x0][0x180] ;  /* 0x0000600000057ab9 */ /* 0x000fe20000000800 */
[----:B------:R-:W-:Y:S01]  /*3590*/  IMAD.MOV.U32 R16, RZ, RZ, RZ ;  /* 0x000000ffff107224 */ /* 0x000fe200078e00ff */
[----:B------:R-:W-:Y:S01]  /*35a0*/  UIADD3 UR4, -UR4, UR5, URZ ;  /* 0x0000000504047290 */ /* 0x000fe2000fffe13f */
[----:B------:R-:W-:Y:S02]  /*35b0*/  IMAD.MOV.U32 R11, RZ, RZ, RZ ;  /* 0x000000ffff0b7224 */ /* 0x000fe400078e00ff */
[----:B------:R-:W-:Y:S02]  /*35c0*/  IMAD R3, R44, c[0x0][0x17c], R3 ;  /* 0x00005f002c037a24 */ /* 0x000fe400078e0203 */
[----:B------:R-:W-:Y:S01]  /*35d0*/  ISETP.LE.U32.AND P0, PT, R0, c[0x0][0x178], PT ;  /* 0x00005e0000007a0c */ /* 0x000fe20003f03070 */
[----:B------:R-:W-:-:S05]  /*35e0*/  IMAD.MOV.U32 R0, RZ, RZ, c[0x0][0x17c] ;  /* 0x00005f00ff007624 */ /* 0x000fca00078e00ff */
[----:B------:R-:W-:-:S04]  /*35f0*/  ISETP.GE.AND.EX P0, PT, R0, RZ, PT, P0 ;  /* 0x000000ff0000720c */ /* 0x000fc80003f06300 */
[----:B------:R-:W-:-:S13]  /*3600*/  ISETP.GT.OR P0, PT, RZ, UR4, !P0 ;  /* 0x00000004ff007c0c */ /* 0x000fda000c704670 */
[----:B------:R-:W-:Y:S05]  /*3610*/  @P0 BRA `(.L_x_9721) ;  /* 0x0000037000000947 */ /* 0x000fea0003800000 */
[----:B------:R-:W-:Y:S01]  /*3620*/  IMAD.WIDE.U32 R54, R44, c[0x0][0x178], RZ ;  /* 0x00005e002c367a25 */ /* 0x000fe200078e00ff */
[----:B------:R-:W-:Y:S03]  /*3630*/  BSSY B0, `(.L_x_9721) ;  /* 0x0000035000007945 */ /* 0x000fe60003800000 */
[----:B------:R-:W-:Y:S02]  /*3640*/  IMAD.U32 R17, RZ, RZ, UR4 ;  /* 0x00000004ff117e24 */ /* 0x000fe4000f8e00ff */
[----:B------:R-:W-:Y:S02]  /*3650*/  IMAD.IADD R8, R55, 0x1, R3 ;  /* 0x0000000137087824 */ /* 0x000fe400078e0203 */
.L_x_9725:
[----:B------:R-:W-:-:S05]  /*3660*/  IMAD R15, R17, 0x8, R2 ;  /* 0x00000008110f7824 */ /* 0x000fca00078e0202 */
[----:B------:R-:W2:Y:S01]  /*3670*/  LDL.64 R18, [R15+0x20] ;  /* 0x000020000f127983 */ /* 0x000ea20000100a00 */
[----:B------:R-:W-:Y:S01]  /*3680*/  BSSY B1, `(.L_x_9722) ;  /* 0x000001c000017945 */ /* 0x000fe20003800000 */
[----:B--2---:R-:W-:-:S04]  /*3690*/  LOP3.LUT R0, R8, R19, RZ, 0xfc, !PT ;  /* 0x0000001308007212 */ /* 0x004fc800078efcff */
[----:B------:R-:W-:-:S13]  /*36a0*/  ISETP.NE.U32.AND P0, PT, R0, RZ, PT ;  /* 0x000000ff0000720c */ /* 0x000fda0003f05070 */
[----:B------:R-:W-:Y:S05]  /*36b0*/  @!P0 BRA `(.L_x_9723) ;  /* 0x0000005000008947 */ /* 0x000fea0003800000 */
[----:B------:R-:W-:Y:S01]  /*36c0*/  IMAD.MOV.U32 R4, RZ, RZ, R18 ;  /* 0x000000ffff047224 */ /* 0x000fe200078e0012 */
[----:B------:R-:W-:Y:S02]  /*36d0*/  MOV R3, R19 ;  /* 0x0000001300037202 */ /* 0x000fe40000000f00 */
[----:B------:R-:W-:Y:S02]  /*36e0*/  MOV R0, 0x3700 ;  /* 0x0000370000007802 */ /* 0x000fe40000000f00 */
[----:B------:R-:W-:Y:S05]  /*36f0*/  CALL.REL.NOINC `($__internal_23_$__cuda_sm20_div_s64) ;  /* 0x000007c000007944 */ /* 0x000fea0003c00000 */
[----:B------:R-:W-:Y:S05]  /*3700*/  BRA `(.L_x_9724) ;  /* 0x0000013000007947 */ /* 0x000fea0003800000 */
.L_x_9723:
        /* <DEDUP_REMOVED lines=19> */
.L_x_9724:
[----:B------:R-:W-:Y:S05]  /*3840*/  BSYNC B1 ;  /* 0x0000000000017941 */ /* 0x000fea0003800000 */
.L_x_9722:
        /* <DEDUP_REMOVED lines=10> */
[----:B------:R-:W-:-:S05]  /*38f0*/  IMAD R3, R19, R13, R3 ;  /* 0x0000000d13037224 */ /* 0x000fca00078e0203 */
[----:B------:R-:W-:-:S05]  /*3900*/  IADD3 R3, R9, R3, RZ ;  /* 0x0000000309037210 */ /* 0x000fca0007ffe0ff */
        /* <DEDUP_REMOVED lines=8> */
.L_x_9721:
[-C--:B------:R-:W-:Y:S02]  /*3990*/  IADD3 R2, P0, R40, R16.reuse, RZ ;  /* 0x0000001028027210 */ /* 0x080fe40007f1e0ff */
[----:B------:R-:W-:Y:S02]  /*39a0*/  IADD3 R3, P1, R42, R16, RZ ;  /* 0x000000102a037210 */ /* 0x000fe40007f3e0ff */
[----:B------:R-:W-:Y:S01]  /*39b0*/  IADD3 R0, P2, R2, 0x1, RZ ;  /* 0x0000000102007810 */ /* 0x000fe20007f5e0ff */
[--C-:B------:R-:W-:Y:S01]  /*39c0*/  IMAD.X R5, R41, 0x1, R11.reuse, P0 ;  /* 0x0000000129057824 */ /* 0x100fe200000e060b */
[----:B------:R-:W-:Y:S01]  /*39d0*/  LEA R19, P3, R3, c[0x0][0x208], 0x3 ;  /* 0x0000820003137a11 */ /* 0x000fe200078618ff */
[----:B------:R-:W-:Y:S01]  /*39e0*/  IMAD.X R11, R43, 0x1, R11, P1 ;  /* 0x000000012b0b7824 */ /* 0x000fe200008e060b */
[----:B------:R-:W-:-:S02]  /*39f0*/  ISETP.GE.U32.AND P0, PT, R0, R3, PT ;  /* 0x000000030000720c */ /* 0x000fc40003f06070 */
[----:B------:R-:W-:Y:S02]  /*3a00*/  IADD3.X R0, RZ, R5, RZ, P2, !PT ;  /* 0x00000005ff007210 */ /* 0x000fe400017fe4ff */
[----:B------:R-:W-:Y:S02]  /*3a10*/  ISETP.LE.U32.AND P1, PT, R42, R40, PT ;  /* 0x000000282a00720c */ /* 0x000fe40003f23070 */
[----:B------:R-:W-:Y:S02]  /*3a20*/  ISETP.GE.AND.EX P0, PT, R0, R11, PT, P0 ;  /* 0x0000000b0000720c */ /* 0x000fe40003f06300 */
[C---:B------:R-:W-:Y:S02]  /*3a30*/  LEA R16, P2, R2.reuse, c[0x0][0x208], 0x3 ;  /* 0x0000820002107a11 */ /* 0x040fe400078418ff */
[----:B------:R-:W-:Y:S02]  /*3a40*/  ISETP.LE.OR.EX P0, PT, R43, R41, P0, P1 ;  /* 0x000000292b00720c */ /* 0x000fe40000703710 */
[----:B------:R-:W-:-:S02]  /*3a50*/  LEA.HI.X R2, R2, c[0x0][0x20c], R5, 0x3, P2 ;  /* 0x0000830002027a11 */ /* 0x000fc400010f1c05 */
[----:B------:R-:W-:-:S09]  /*3a60*/  LEA.HI.X R18, R3, c[0x0][0x20c], R11, 0x3, P3 ;  /* 0x0000830003127a11 */ /* 0x000fd200018f1c0b */
[----:B------:R-:W-:Y:S05]  /*3a70*/  @P0 BRA `(.L_x_9714) ;  /* 0x0000023000000947 */ /* 0x000fea0003800000 */
[----:B------:R-:W-:-:S05]  /*3a80*/  IADD3 R16, P0, R16, 0x8, RZ ;  /* 0x0000000810107810 */ /* 0x000fca0007f1e0ff */
[----:B------:R-:W-:-:S05]  /*3a90*/  IMAD.X R17, RZ, RZ, R2, P0 ;  /* 0x000000ffff117224 */ /* 0x000fca00000e0602 */
.L_x_9728:
        /* <DEDUP_REMOVED lines=27> */
.L_x_9727:
[----:B------:R-:W-:Y:S05]  /*3c50*/  BSYNC B7 ;  /* 0x0000000000077941 */ /* 0x000fea0003800000 */
.L_x_9726:
[----:B------:R-:W-:-:S05]  /*3c60*/  IADD3 R16, P0, R16, 0x8, RZ ;  /* 0x0000000810107810 */ /* 0x000fca0007f1e0ff */
[----:B------:R-:W-:Y:S01]  /*3c70*/  IMAD.X R17, RZ, RZ, R17, P0 ;  /* 0x000000ffff117224 */ /* 0x000fe200000e0611 */
[----:B------:R-:W-:-:S04]  /*3c80*/  ISETP.GE.U32.AND P0, PT, R16, R19, PT ;  /* 0x000000131000720c */ /* 0x000fc80003f06070 */
[----:B------:R-:W-:-:S13]  /*3c90*/  ISETP.GE.U32.AND.EX P0, PT, R17, R18, PT, P0 ;  /* 0x000000121100720c */ /* 0x000fda0003f06100 */
[----:B------:R-:W-:Y:S05]  /*3ca0*/  @!P0 BRA `(.L_x_9728) ;  /* 0xfffffdf000008947 */ /* 0x000fea000383ffff */
.L_x_9714:
[----:B------:R-:W-:Y:S05]  /*3cb0*/  BSYNC B6 ;  /* 0x0000000000067941 */ /* 0x000fea0003800000 */
.L_x_9713:
[----:B------:R-:W0:Y:S01]  /*3cc0*/  S2R R7, SR_CTAID.X ;  /* 0x0000000000077919 */ /* 0x000e220000002500 */
[----:B------:R-:W-:Y:S01]  /*3cd0*/  IMAD.MOV.U32 R0, RZ, RZ, -0x200 ;  /* 0xfffffe00ff007424 */ /* 0x000fe200078e00ff */
[----:B------:R-:W-:Y:S02]  /*3ce0*/  BSSY B0, `(.L_x_9729) ;  /* 0x0000016000007945 */ /* 0x000fe40003800000 */
[----:B------:R-:W1:Y:S01]  /*3cf0*/  S2R R2, SR_TID.X ;  /* 0x0000000000027919 */ /* 0x000e620000002100 */
[----:B0-----:R-:W-:Y:S02]  /*3d00*/  IMAD R9, R7, R0, c[0x0][0x160] ;  /* 0x0000580007097624 */ /* 0x001fe400078e0200 */
[----:B-1----:R-:W-:-:S03]  /*3d10*/  IMAD.MOV.U32 R0, RZ, RZ, R2 ;  /* 0x000000ffff007224 */ /* 0x002fc600078e0002 */
[----:B------:R-:W-:-:S13]  /*3d20*/  ISETP.GE.AND P1, PT, R2, R9, PT ;  /* 0x000000090200720c */ /* 0x000fda0003f26270 */
[----:B------:R-:W-:Y:S01]  /*3d30*/  @!P1 MOV R3, 0x8 ;  /* 0x0000000800039802 */ /* 0x000fe20000000f00 */
[----:B------:R-:W-:Y:S02]  /*3d40*/  @!P1 IMAD R2, R7, 0x200, R2 ;  /* 0x0000020007029824 */ /* 0x000fe400078e0202 */
[----:B------:R-:W-:Y:S02]  /*3d50*/  @!P1 IMAD.MOV.U32 R0, RZ, RZ, R47 ;  /* 0x000000ffff009224 */ /* 0x000fe400078e002f */
[----:B------:R-:W-:-:S03]  /*3d60*/  @!P1 IMAD.WIDE.U32 R2, R2, R3, c[0x0][0x218] ;  /* 0x0000860002029625 */ /* 0x000fc600078e0003 */
[----:B------:R-:W-:Y:S02]  /*3d70*/  ISETP.GE.AND P0, PT, R0, R9, PT ;  /* 0x000000090000720c */ /* 0x000fe40003f06270 */
[----:B------:R0:W-:Y:S11]  /*3d80*/  @!P1 STG.E.64 [R2.64], RZ ;  /* 0x000000ff02009986 */ /* 0x0001f6000c101b24 */
        /* <DEDUP_REMOVED lines=11> */
.L_x_9730:
[----:B0-----:R-:W-:Y:S05]  /*3e40*/  BSYNC B0 ;  /* 0x0000000000007941 */ /* 0x001fea0003800000 */
.L_x_9729:
[----:B------:R-:W-:-:S13]  /*3e50*/  ISETP.GE.AND P0, PT, R0, R9, PT ;  /* 0x000000090000720c */ /* 0x000fda0003f06270 */
[----:B------:R-:W-:Y:S05]  /*3e60*/  @P0 EXIT ;  /* 0x000000000000094d */ /* 0x000fea0003800000 */
[----:B------:R-:W-:Y:S02]  /*3e70*/  IMAD R2, R7, 0x200, R0 ;  /* 0x0000020007027824 */ /* 0x000fe400078e0200 */
[----:B------:R-:W-:-:S04]  /*3e80*/  IMAD.MOV.U32 R3, RZ, RZ, 0x8 ;  /* 0x00000008ff037424 */ /* 0x000fc800078e00ff */
[----:B------:R-:W-:-:S05]  /*3e90*/  IMAD.WIDE.U32 R2, R2, R3, c[0x0][0x218] ;  /* 0x0000860002027625 */ /* 0x000fca00078e0003 */
[----:B------:R-:W-:Y:S01]  /*3ea0*/  STG.E.64 [R2.64], RZ ;  /* 0x000000ff02007986 */ /* 0x000fe2000c101b24 */
[----:B------:R-:W-:Y:S05]  /*3eb0*/  EXIT ;  /* 0x000000000000794d */ /* 0x000fea0003800000 */
        .weak           $__internal_23_$__cuda_sm20_div_s64
        .type           $__internal_23_$__cuda_sm20_div_s64,@function
        .size           $__internal_23_$__cuda_sm20_div_s64,(.L_x_27299 - $__internal_23_$__cuda_sm20_div_s64)
$__internal_23_$__cuda_sm20_div_s64:
        /* <DEDUP_REMOVED lines=10> */
[----:B0-----:R-:W-:Y:S01]  /*3f60*/  IMAD.WIDE.U32 R6, R60, R12, RZ ;  /* 0x0000000c3c067225 */ /* 0x001fe200078e00ff */
[----:B------:R-:W-:-:S03]  /*3f70*/  MOV R59, R60 ;  /* 0x0000003c003b7202 */ /* 0x000fc60000000f00 */
[----:B------:R-:W-:Y:S01]  /*3f80*/  IMAD R7, R60, R13, R7 ;  /* 0x0000000d3c077224 */ /* 0x000fe200078e0207 */
[----:B------:R-:W-:-:S03]  /*3f90*/  IADD3 R6, P0, RZ, -R6, RZ ;  /* 0x80000006ff067210 */ /* 0x000fc60007f1e0ff */
        /* <DEDUP_REMOVED lines=8> */
[----:B------:R-:W-:Y:S01]  /*4020*/  IMAD.X R5, R7, 0x1, R61, P0 ;  /* 0x0000000107057824 */ /* 0x000fe200000e063d */
[----:B------:R-:W-:Y:S01]  /*4030*/  IADD3 R7, P4, RZ, -R54, RZ ;  /* 0x80000036ff077210 */ /* 0x000fe20007f9e0ff */
[----:B------:R-:W-:-:S03]  /*4040*/  IMAD.WIDE.U32 R60, R59, R12, RZ ;  /* 0x0000000c3b3c7225 */ /* 0x000fc600078e00ff */
[----:B------:R-:W-:Y:S01]  /*4050*/  IADD3.X R5, RZ, RZ, R5, P2, P1 ;  /* 0x000000ffff057210 */ /* 0x000fe200017e2405 */
[----:B------:R-:W-:Y:S01]  /*4060*/  IMAD R6, R59, R13, R61 ;  /* 0x0000000d3b067224 */ /* 0x000fe200078e023d */
[----:B------:R-:W-:Y:S02]  /*4070*/  IADD3 R10, P0, RZ, -R60, RZ ;  /* 0x8000003cff0a7210 */ /* 0x000fe40007f1e0ff */
[----:B------:R-:W-:Y:S01]  /*4080*/  SEL R7, R7, R54, !P3 ;  /* 0x0000003607077207 */ /* 0x000fe20005800000 */
        /* <DEDUP_REMOVED lines=30> */
[----:B------:R-:W-:Y:S02]  /*4270*/  IADD3 R10, P1, R5, 0x1, RZ ;  /* 0x00000001050a7810 */ /* 0x000fe40007f3e0ff */
[----:B------:R-:W-:Y:S02]  /*4280*/  SEL R7, R20, R7, P0 ;  /* 0x0000000714077207 */ /* 0x000fe40000000000 */
[----:B------:R-:W-:Y:S01]  /*4290*/  SEL R10, R10, R5, P0 ;  /* 0x000000050a0a7207 */ /* 0x000fe20000000000 */
[----:B------:R-:W-:Y:S01]  /*42a0*/  IMAD.X R53, RZ, RZ, R6, P1 ;  /* 0x000000ffff357224 */ /* 0x000fe200008e0606 */
[----:B------:R-:W-:Y:S02]  /*42b0*/  SEL R9, R14, R9, P0 ;  /* 0x000000090e097207 */ /* 0x000fe40000000000 */
[----:B------:R-:W-:Y:S02]  /*42c0*/  ISETP.GE.U32.AND P1, PT, R7, R12, PT ;  /* 0x0000000c0700720c */ /* 0x000fe40003f26070 */
[----:B------:R-:W-:-:S02]  /*42d0*/  SEL R53, R53, R6, P0 ;  /* 0x0000000635357207 */ /* 0x000fc40000000000 */
[----:B------:R-:W-:Y:S02]  /*42e0*/  IADD3 R5, P2, R10, 0x1, RZ ;  /* 0x000000010a057810 */ /* 0x000fe40007f5e0ff */
[----:B------:R-:W-:Y:S02]  /*42f0*/  ISETP.GE.U32.AND.EX P0, PT, R9, R13, PT, P1 ;  /* 0x0000000d0900720c */ /* 0x000fe40003f06110 */
[----:B------:R-:W-:Y:S01]  /*4300*/  LOP3.LUT R7, R3, R8, RZ, 0x3c, !PT ;  /* 0x0000000803077212 */ /* 0x000fe200078e3cff */
[----:B------:R-:W-:Y:S01]  /*4310*/  IMAD.X R6, RZ, RZ, R53, P2 ;  /* 0x000000ffff067224 */ /* 0x000fe200010e0635 */
[----:B------:R-:W-:Y:S02]  /*4320*/  SEL R5, R5, R10, P0 ;  /* 0x0000000a05057207 */ /* 0x000fe40000000000 */
[----:B------:R-:W-:Y:S02]  /*4330*/  ISETP.GE.AND P1, PT, R7, RZ, PT ;  /* 0x000000ff0700720c */ /* 0x000fe40003f26270 */
[----:B------:R-:W-:-:S02]  /*4340*/  SEL R53, R6, R53, P0 ;  /* 0x0000003506357207 */ /* 0x000fc40000000000 */
        /* <DEDUP_REMOVED lines=10> */
[----:B------:R-:W-:Y:S05]  /*43f0*/  RET.REL.NODEC R4 `(_ZN2at6native27unrolled_elementwise_kernelIZZZNS0_67_GLOBAL__N__bb565c37_34_ValidateCompressedIndicesKernel_cu_33a4b88b42_validate_compressed_sparse_indices_kernelILNS2_8CDimNameE1ENS2_18CUDAKernelLauncherENS2_14EmptyVecKernelENS2_8DummyVecELm8EEEvRKNS_6TensorESA_lllENKUlvE1_clEvENKUlvE0_clEvEUllllllE_St5arrayIPcLm6EELi4E23TrivialOffsetCalculatorILi5EjESH_ILi1EjENS0_6memory15LoadWithoutCastENSK_16StoreWithoutCastEEEviT_T0_T2_T3_T4_T5_) ;  /* 0xffffbc0004007950 */ /* 0x000fea0003c3ffff */
.L_x_9731:
        /* <DEDUP_REMOVED lines=16> */
.L_x_27299:


//--------------------- .text._ZN2at6native29vectorized_elementwise_kernelILi2EZZZNS0_67_GLOBAL__N__bb565c37_34_ValidateCompressedIndicesKernel_cu_33a4b88b42_validate_compressed_sparse_indices_kernelILNS2_8CDimNameE1ENS2_18CUDAKernelLauncherENS2_14EmptyVecKernelENS2_8DummyVecELm8EEEvRKNS_6TensorESA_lllENKUlvE1_clEvENKUlvE0_clEvEUllllllE_St5arrayIPcLm6EEEEviT0_T1_ --------------------------
	.section	.text._ZN2at6native29vectorized_elementwise_kernelILi2EZZZNS0_67_GLOBAL__N__bb565c37_34_ValidateCompressedIndicesKernel_cu_33a4b88b42_validate_compressed_sparse_indices_kernelILNS2_8CDimNameE1ENS2_18CUDAKernelLauncherENS2_14EmptyVecKernelENS2_8DummyVecELm8EEEvRKNS_6TensorESA_lllENKUlvE1_clEvENKUlvE0_clEvEUllllllE_St5arrayIPcLm6EEEEviT0_T1_,"ax",@progbits
	.sectioninfo	@"SHI_REGISTERS=106"
	.align	128
        .global         _ZN2at6native29vectorized_elementwise_kernelILi2EZZZNS0_67_GLOBAL__N__bb565c37_34_ValidateCompressedIndicesKernel_cu_33a4b88b42_validate_compressed_sparse_indices_kernelILNS2_8CDimNameE1ENS2_18CUDAKernelLauncherENS2_14EmptyVecKernelENS2_8DummyVecELm8EEEvRKNS_6TensorESA_lllENKUlvE1_clEvENKUlvE0_clEvEUllllllE_St5arrayIPcLm6EEEEviT0_T1_
        .type           _ZN2at6native29vectorized_elementwise_kernelILi2EZZZNS0_67_GLOBAL__N__bb565c37_34_ValidateCompressedIndicesKernel_cu_33a4b88b42_validate_compressed_sparse_indices_kernelILNS2_8CDimNameE1ENS2_18CUDAKernelLauncherENS2_14EmptyVecKernelENS2_8DummyVecELm8EEEvRKNS_6TensorESA_lllENKUlvE1_clEvENKUlvE0_clEvEUllllllE_St5arrayIPcLm6EEEEviT0_T1_,@function
        .size           _ZN2at6native29vectorized_elementwise_kernelILi2EZZZNS0_67_GLOBAL__N__bb565c37_34_ValidateCompressedIndicesKernel_cu_33a4b88b42_validate_compressed_sparse_indices_kernelILNS2_8CDimNameE1ENS2_18CUDAKernelLauncherENS2_14EmptyVecKernelENS2_8DummyVecELm8EEEvRKNS_6TensorESA_lllENKUlvE1_clEvENKUlvE0_clEvEUllllllE_St5arrayIPcLm6EEEEviT0_T1_,(.L_x_27300 - _ZN2at6native29vectorized_elementwise_kernelILi2EZZZNS0_67_GLOBAL__N__bb565c37_34_ValidateCompressedIndicesKernel_cu_33a4b88b42_validate_compressed_sparse_indices_kernelILNS2_8CDimNameE1ENS2_18CUDAKernelLauncherENS2_14EmptyVecKernelENS2_8DummyVecELm8EEEvRKNS_6TensorESA_lllENKUlvE1_clEvENKUlvE0_clEvEUllllllE_St5arrayIPcLm6EEEEviT0_T1_)
        .other          _ZN2at6native29vectorized_elementwise_kernelILi2EZZZNS0_67_GLOBAL__N__bb565c37_34_ValidateCompressedIndicesKernel_cu_33a4b88b42_validate_compressed_sparse_indices_kernelILNS2_8CDimNameE1ENS2_18CUDAKernelLauncherENS2_14EmptyVecKernelENS2_8DummyVecELm8EEEvRKNS_6TensorESA_lllENKUlvE1_clEvENKUlvE0_clEvEUllllllE_St5arrayIPcLm6EEEEviT0_T1_,@"STO_CUDA_ENTRY STV_DEFAULT"
_ZN2at6native29vectorized_elementwise_kernelILi2EZZZNS0_67_GLOBAL__N__bb565c37_34_ValidateCompressedIndicesKernel_cu_33a4b88b42_validate_compressed_sparse_indices_kernelILNS2_8CDimNameE1ENS2_18CUDAKernelLauncherENS2_14EmptyVecKernelENS2_8DummyVecELm8EEEvRKNS_6TensorESA_lllENKUlvE1_clEvENKUlvE0_clEvEUllllllE_St5arrayIPcLm6EEEEviT0_T1_:
.text._ZN2at6native29vectorized_elementwise_kernelILi2EZZZNS0_67_GLOBAL__N__bb565c37_34_ValidateCompressedIndicesKernel_cu_33a4b88b42_validate_compressed_sparse_indices_kernelILNS2_8CDimNameE1ENS2_18CUDAKernelLauncherENS2_14EmptyVecKernelENS2_8DummyVecELm8EEEvRKNS_6TensorESA_lllENKUlvE1_clEvENKUlvE0_clEvEUllllllE_St5arrayIPcLm6EEEEviT0_T1_:
[----:B------:R-:W-:-:S03]  /*0000*/  IMAD.MOV.U32 R1, RZ, RZ, c[0x0][0x28] ;  /* 0x00000a00ff017624 */ /* 0x000fc600078e00ff */
[----:B------:R-:W0:Y:S01]  /*0010*/  S2R R99, SR_CTAID.X ;  /* 0x0000000000637919 */ /* 0x000e220000002500 */
[----:B------:R-:W-:Y:S01]  /*0020*/  ULDC.64 UR36, c[0x0][0x118] ;  /* 0x0000460000247ab9 */ /* 0x000fe20000000a00 */
[----:B------:R-:W-:Y:S01]  /*0030*/  IADD3 R1, R1, -0x160, RZ ;  /* 0xfffffea001017810 */ /* 0x000fe20007ffe0ff */
        /* <DEDUP_REMOVED lines=15> */
[----:B------:R0:W5:Y:S03]  /*0130*/  LDG.E.128 R84, [R2.64+0x800] ;  /* 0x0008002402547981 */ /* 0x000166000c1e1d00 */
[C---:B------:R-:W-:Y:S01]  /*0140*/  IMAD.WIDE.U32 R10, R21.reuse, 0x10, R8 ;  /* 0x00000010150a7825 */ /* 0x040fe200078e0008 */
[----:B------:R0:W5:Y:S03]  /*0150*/  LDG.E.128 R92, [R2.64+0x1000] ;  /* 0x00100024025c7981 */ /* 0x000166000c1e1d00 */
[----:B------:R-:W-:Y:S01]  /*0160*/  IMAD.WIDE.U32 R20, R21, 0x10, R12 ;  /* 0x0000001015147825 */ /* 0x000fe200078e000c */
[----:B------:R0:W5:Y:S04]  /*0170*/  LDG.E.128 R100, [R2.64+0x1800] ;  /* 0x0018002402647981 */ /* 0x000168000c1e1d00 */
[----:B------:R1:W5:Y:S04]  /*0180*/  LDG.E.128 R72, [R4.64] ;  /* 0x0000002404487981 */ /* 0x000368000c1e1d00 */
[----:B------:R1:W5:Y:S01]  /*0190*/  LDG.E.128 R80, [R4.64+0x800] ;  /* 0x0008002404507981 */ /* 0x000362000c1e1d00 */
[----:B0-----:R-:W-:-:S03]  /*01a0*/  IMAD.MOV.U32 R2, RZ, RZ, c[0x0][0x168] ;  /* 0x00005a00ff027624 */ /* 0x001fc600078e00ff */
[----:B------:R1:W5:Y:S01]  /*01b0*/  LDG.E.128 R88, [R4.64+0x1000] ;  /* 0x0010002404587981 */ /* 0x000362000c1e1d00 */
[----:B------:R-:W-:-:S03]  /*01c0*/  IMAD.MOV.U32 R3, RZ, RZ, c[0x0][0x16c] ;  /* 0x00005b00ff037624 */ /* 0x000fc600078e00ff */
[----:B------:R1:W5:Y:S01]  /*01d0*/  LDG.E.128 R96, [R4.64+0x1800] ;  /* 0x0018002404607981 */ /* 0x000362000c1e1d00 */
[----:B------:R-:W-:Y:S01]  /*01e0*/  IMAD.MOV.U32 R8, RZ, RZ, c[0x0][0x180] ;  /* 0x00006000ff087624 */ /* 0x000fe200078e00ff */
[----:B------:R-:W-:Y:S01]  /*01f0*/  MOV R60, c[0x0][0x1c0] ;  /* 0x00007000003c7a02 */ /* 0x000fe20000000f00 */
[----:B------:R-:W-:Y:S01]  /*0200*/  IMAD.MOV.U32 R9, RZ, RZ, c[0x0][0x184] ;  /* 0x00006100ff097624 */ /* 0x000fe200078e00ff */
[----:B------:R0:W5:Y:S01]  /*0210*/  LDG.E.128 R16, [R6.64] ;  /* 0x0000002406107981 */ /* 0x000162000c1e1d00 */
[----:B------:R-:W-:Y:S02]  /*0220*/  IMAD.MOV.U32 R12, RZ, RZ, c[0x0][0x190] ;  /* 0x00006400ff0c7624 */ /* 0x000fe400078e00ff */
[----:B------:R-:W-:Y:S01]  /*0230*/  IMAD.MOV.U32 R13, RZ, RZ, c[0x0][0x194] ;  /* 0x00006500ff0d7624 */ /* 0x000fe200078e00ff */
[----:B------:R0:W5:Y:S01]  /*0240*/  LDG.E.128 R24, [R6.64+0x800] ;  /* 0x0008002406187981 */ /* 0x000162000c1e1d00 */
[----:B-1----:R-:W-:Y:S02]  /*0250*/  IMAD.MOV.U32 R4, RZ, RZ, c[0x0][0x170] ;  /* 0x00005c00ff047624 */ /* 0x002fe400078e00ff */
[----:B------:R-:W-:Y:S01]  /*0260*/  IMAD.MOV.U32 R5, RZ, RZ, c[0x0][0x174] ;  /* 0x00005d00ff057624 */ /* 0x000fe200078e00ff */
[----:B------:R0:W5:Y:S01]  /*0270*/  LDG.E.128 R28, [R6.64+0x1000] ;  /* 0x00100024061c7981 */ /* 0x000162000c1e1d00 */
[----:B------:R-:W-:-:S02]  /*0280*/  IMAD.MOV.U32 R14, RZ, RZ, c[0x0][0x198] ;  /* 0x00006600ff0e7624 */ /* 0x000fc400078e00ff */
[----:B------:R-:W-:Y:S01]  /*0290*/  IMAD.MOV.U32 R15, RZ, RZ, c[0x0][0x19c] ;  /* 0x00006700ff0f7624 */ /* 0x000fe200078e00ff */
[----:B------:R0:W5:Y:S01]  /*02a0*/  LDG.E.128 R32, [R6.64+0x1800] ;  /* 0x0018002406207981 */ /* 0x000162000c1e1d00 */
[----:B------:R-:W-:Y:S02]  /*02b0*/  IMAD.MOV.U32 R22, RZ, RZ, c[0x0][0x1b8] ;  /* 0x00006e00ff167624 */ /* 0x000fe400078e00ff */
[----:B------:R-:W-:Y:S01]  /*02c0*/  IMAD.MOV.U32 R23, RZ, RZ, c[0x0][0x1bc] ;  /* 0x00006f00ff177624 */ /* 0x000fe200078e00ff */
[----:B------:R1:W5:Y:S01]  /*02d0*/  LDG.E.128 R36, [R10.64] ;  /* 0x000000240a247981 */ /* 0x000362000c1e1d00 */
[----:B------:R-:W-:-:S03]  /*02e0*/  IMAD.MOV.U32 R61, RZ, RZ, c[0x0][0x1c4] ;  /* 0x00007100ff3d7624 */ /* 0x000fc600078e00ff */
[----:B------:R1:W5:Y:S01]  /*02f0*/  LDG.E.128 R40, [R10.64+0x800] ;  /* 0x000800240a287981 */ /* 0x000362000c1e1d00 */
[----:B0-----:R-:W-:-:S03]  /*0300*/  IMAD.MOV.U32 R6, RZ, RZ, c[0x0][0x178] ;  /* 0x00005e00ff067624 */ /* 0x001fc600078e00ff */
[----:B------:R1:W5:Y:S01]  /*0310*/  LDG.E.128 R44, [R10.64+0x1000] ;  /* 0x001000240a2c7981 */ /* 0x000362000c1e1d00 */
[----:B------:R-:W-:-:S03]  /*0320*/  IMAD.MOV.U32 R7, RZ, RZ, c[0x0][0x17c] ;  /* 0x00005f00ff077624 */ /* 0x000fc600078e00ff */
[----:B------:R1:W5:Y:S04]  /*0330*/  LDG.E.128 R48, [R10.64+0x1800] ;  /* 0x001800240a307981 */ /* 0x000368000c1e1d00 */
[----:B------:R0:W5:Y:S04]  /*0340*/  LDG.E.128 R52, [R20.64] ;  /* 0x0000002414347981 */ /* 0x000168000c1e1d00 */
[----:B------:R0:W5:Y:S01]  /*0350*/  LDG.E.128 R56, [R20.64+0x800] ;  /* 0x0008002414387981 */ /* 0x000162000c1e1d00 */
[----:B-1----:R-:W-:Y:S01]  /*0360*/  IMAD.MOV.U32 R10, RZ, RZ, c[0x0][0x188] ;  /* 0x00006200ff0a7624 */ /* 0x002fe200078e00ff */
[----:B------:R-:W-:-:S02]  /*0370*/  MOV R11, c[0x0][0x18c] ;  /* 0x00006300000b7a02 */ /* 0x000fc40000000f00 */
[----:B------:R0:W5:Y:S04]  /*0380*/  LDG.E.128 R64, [R20.64+0x1000] ;  /* 0x0010002414407981 */ /* 0x000168000c1e1d00 */
[----:B------:R0:W5:Y:S04]  /*0390*/  LDG.E.128 R68, [R20.64+0x1800] ;  /* 0x0018002414447981 */ /* 0x000168000c1e1d00 */
[----:B------:R1:W-:Y:S04]  /*03a0*/  STL.64 [R1+0xb0], R2 ;  /* 0x0000b00201007387 */ /* 0x0003e80000100a00 */
[----:B------:R3:W-:Y:S01]  /*03b0*/  STL.64 [R1+0xb8], R4 ;  /* 0x0000b80401007387 */ /* 0x0007e20000100a00 */
[----:B0-----:R-:W-:-:S02]  /*03c0*/  IMAD.MOV.U32 R20, RZ, RZ, c[0x0][0x1b0] ;  /* 0x00006c00ff147624 */ /* 0x001fc400078e00ff */
[----:B------:R-:W-:Y:S02]  /*03d0*/  IMAD.MOV.U32 R21, RZ, RZ, c[0x0][0x1b4] ;  /* 0x00006d00ff157624 */ /* 0x000fe400078e00ff */
[----:B-1----:R-:W-:Y:S02]  /*03e0*/  IMAD.MOV.U32 R2, RZ, RZ, c[0x0][0x1a0] ;  /* 0x00006800ff027624 */ /* 0x002fe400078e00ff */
[----:B------:R-:W-:Y:S02]  /*03f0*/  IMAD.MOV.U32 R3, RZ, RZ, c[0x0][0x1a4] ;  /* 0x00006900ff037624 */ /* 0x000fe400078e00ff */
[----:B---3--:R-:W-:Y:S02]  /*0400*/  IMAD.MOV.U32 R4, RZ, RZ, c[0x0][0x1a8] ;  /* 0x00006a00ff047624 */ /* 0x008fe400078e00ff */
[----:B------:R-:W-:Y:S01]  /*0410*/  IMAD.MOV.U32 R5, RZ, RZ, c[0x0][0x1ac] ;  /* 0x00006b00ff057624 */ /* 0x000fe200078e00ff */
[----:B------:R0:W-:Y:S04]  /*0420*/  STL.64 [R1+0xc0], R6 ;  /* 0x0000c00601007387 */ /* 0x0001e80000100a00 */
[----:B------:R1:W-:Y:S04]  /*0430*/  STL.64 [R1+0xc8], R8 ;  /* 0x0000c80801007387 */ /* 0x0003e80000100a00 */
[----:B------:R3:W-:Y:S04]  /*0440*/  STL.64 [R1+0xd0], R10 ;  /* 0x0000d00a01007387 */ /* 0x0007e80000100a00 */
[----:B------:R4:W-:Y:S01]  /*0450*/  STL.64 [R1+0xd8], R12 ;  /* 0x0000d80c01007387 */ /* 0x0009e20000100a00 */
[----:B0-----:R-:W-:-:S02]  /*0460*/  IMAD.MOV.U32 R6, RZ, RZ, c[0x0][0x1c8] ;  /* 0x00007200ff067624 */ /* 0x001fc400078e00ff */
[----:B------:R-:W-:Y:S01]  /*0470*/  IMAD.MOV.U32 R7, RZ, RZ, c[0x0][0x1cc] ;  /* 0x00007300ff077624 */ /* 0x000fe200078e00ff */
[----:B------:R0:W-:Y:S01]  /*0480*/  STL.64 [R1+0xe0], R14 ;  /* 0x0000e00e01007387 */ /* 0x0001e20000100a00 */
[----:B-1----:R-:W-:Y:S02]  /*0490*/  IMAD.MOV.U32 R8, RZ, RZ, c[0x0][0x1d0] ;  /* 0x00007400ff087624 */ /* 0x002fe400078e00ff */
[----:B------:R-:W-:Y:S01]  /*04a0*/  IMAD.MOV.U32 R9, RZ, RZ, c[0x0][0x1d4] ;  /* 0x00007500ff097624 */ /* 0x000fe200078e00ff */
[----:B------:R1:W-:Y:S01]  /*04b0*/  STL.64 [R1+0xe8], R2 ;  /* 0x0000e80201007387 */ /* 0x0003e20000100a00 */
[----:B---3--:R-:W-:Y:S02]  /*04c0*/  IMAD.MOV.U32 R10, RZ, RZ, c[0x0][0x1d8] ;  /* 0x00007600ff0a7624 */ /* 0x008fe400078e00ff */
[----:B------:R-:W-:Y:S01]  /*04d0*/  IMAD.MOV.U32 R11, RZ, RZ, c[0x0][0x1dc] ;  /* 0x00007700ff0b7624 */ /* 0x000fe200078e00ff */
[----:B------:R3:W-:Y:S01]  /*04e0*/  STL.64 [R1+0xf0], R4 ;  /* 0x0000f00401007387 */ /* 0x0007e20000100a00 */
[----:B----4-:R-:W-:-:S02]  /*04f0*/  IMAD.MOV.U32 R12, RZ, RZ, c[0x0][0x1e0] ;  /* 0x00007800ff0c7624 */ /* 0x010fc400078e00ff */
[----:B------:R-:W-:Y:S01]  /*0500*/  IMAD.MOV.U32 R13, RZ, RZ, c[0x0][0x1e4] ;  /* 0x00007900ff0d7624 */ /* 0x000fe200078e00ff */
[----:B------:R4:W-:Y:S01]  /*0510*/  STL.64 [R1+0xf8], R20 ;  /* 0x0000f81401007387 */ /* 0x0009e20000100a00 */
[----:B0-----:R-:W-:Y:S02]  /*0520*/  IMAD.MOV.U32 R14, RZ, RZ, c[0x0][0x1e8] ;  /* 0x00007a00ff0e7624 */ /* 0x001fe400078e00ff */
[----:B------:R-:W-:Y:S01]  /*0530*/  IMAD.MOV.U32 R15, RZ, RZ, c[0x0][0x1ec] ;  /* 0x00007b00ff0f7624 */ /* 0x000fe200078e00ff */
[----:B------:R0:W-:Y:S01]  /*0540*/  STL.64 [R1+0x100], R22 ;  /* 0x0001001601007387 */ /* 0x0001e20000100a00 */
[----:B-1----:R-:W-:Y:S01]  /*0550*/  IMAD.MOV.U32 R2, RZ, RZ, c[0x0][0x1f0] ;  /* 0x00007c00ff027624 */ /* 0x002fe200078e00ff */
[----:B------:R-:W-:Y:S02]  /*0560*/  MOV R3, c[0x0][0x1f4] ;  /* 0x00007d0000037a02 */ /* 0x000fe40000000f00 */
[----:B------:R1:W-:Y:S01]  /*0570*/  STL.64 [R1+0x108], R60 ;  /* 0x0001083c01007387 */ /* 0x0003e20000100a00 */
[----:B---3--:R-:W-:-:S02]  /*0580*/  IMAD.MOV.U32 R4, RZ, RZ, c[0x0][0x1f8] ;  /* 0x00007e00ff047624 */ /* 0x008fc400078e00ff */
[----:B------:R-:W-:Y:S02]  /*0590*/  IMAD.MOV.U32 R5, RZ, RZ, c[0x0][0x1fc] ;  /* 0x00007f00ff057624 */ /* 0x000fe400078e00ff */
[----:B----4-:R-:W-:Y:S02]  /*05a0*/  IMAD.MOV.U32 R20, RZ, RZ, c[0x0][0x200] ;  /* 0x00008000ff147624 */ /* 0x010fe400078e00ff */
[----:B------:R-:W-:Y:S02]  /*05b0*/  IMAD.MOV.U32 R21, RZ, RZ, c[0x0][0x204] ;  /* 0x00008100ff157624 */ /* 0x000fe400078e00ff */
[----:B0-----:R-:W-:Y:S02]  /*05c0*/  IMAD.MOV.U32 R22, RZ, RZ, c[0x0][0x208] ;  /* 0x00008200ff167624 */ /* 0x001fe400078e00ff */
[----:B------:R-:W-:Y:S02]  /*05d0*/  IMAD.MOV.U32 R23, RZ, RZ, c[0x0][0x20c] ;  /* 0x00008300ff177624 */ /* 0x000fe400078e00ff */
[----:B-1----:R-:W-:-:S02]  /*05e0*/  IMAD.MOV.U32 R60, RZ, RZ, c[0x0][0x210] ;  /* 0x00008400ff3c7624 */ /* 0x002fc400078e00ff */
[----:B------:R-:W-:Y:S01]  /*05f0*/  IMAD.MOV.U32 R61, RZ, RZ, c[0x0][0x214] ;  /* 0x00008500ff3d7624 */ /* 0x000fe200078e00ff */
[----:B------:R0:W-:Y:S01]  /*0600*/  STL.64 [R1+0x110], R6 ;  /* 0x0001100601007387 */ /* 0x0001e20000100a00 */
[----:B------:R-:W-:-:S03]  /*0610*/  ISETP.NE.U32.AND P0, PT, RZ, c[0x4][0x148], PT ;  /* 0x01005200ff007a0c */ /* 0x000fc60003f05070 */
[----:B------:R0:W-:Y:S04]  /*0620*/  STL.64 [R1+0x118], R8 ;  /* 0x0001180801007387 */ /* 0x0001e80000100a00 */
[----:B------:R0:W-:Y:S04]  /*0630*/  STL.64 [R1+0x120], R10 ;  /* 0x0001200a01007387 */ /* 0x0001e80000100a00 */
[----:B------:R0:W-:Y:S04]  /*0640*/  STL.64 [R1+0x128], R12 ;  /* 0x0001280c01007387 */ /* 0x0001e80000100a00 */
[----:B------:R0:W-:Y:S04]  /*0650*/  STL.64 [R1+0x130], R14 ;  /* 0x0001300e01007387 */ /* 0x0001e80000100a00 */
[----:B------:R0:W-:Y:S04]  /*0660*/  STL.64 [R1+0x138], R2 ;  /* 0x0001380201007387 */ /* 0x0001e80000100a00 */
[----:B------:R0:W-:Y:S04]  /*0670*/  STL.64 [R1+0x140], R4 ;  /* 0x0001400401007387 */ /* 0x0001e80000100a00 */
[----:B------:R0:W-:Y:S04]  /*0680*/  STL.64 [R1+0x148], R20 ;  /* 0x0001481401007387 */ /* 0x0001e80000100a00 */
[----:B------:R0:W-:Y:S04]  /*0690*/  STL.64 [R1+0x150], R22 ;  /* 0x0001501601007387 */ /* 0x0001e80000100a00 */
[----:B------:R0:W-:Y:S01]  /*06a0*/  STL.64 [R1+0x158], R60 ;  /* 0x0001583c01007387 */ /* 0x0001e20000100a00 */
[----:B------:R-:W-:Y:S01]  /*06b0*/  ISETP.NE.AND.EX P2, PT, RZ, c[0x4][0x14c], PT, P0 ;  /* 0x01005300ff007a0c */ /* 0x000fe20003f45300 */
[----:B------:R-:W-:Y:S01]  /*06c0*/  BSSY B6, `(.L_x_9733) ;  /* 0x0000019000067945 */ /* 0x000fe20003800000 */
[----:B--2---:R-:W-:-:S04]  /*06d0*/  ISETP.EQ.U32.AND P1, PT, R76, c[0x0][0x168], PT ;  /* 0x00005a004c007a0c */ /* 0x004fc80003f22070 */
[----:B------:R-:W-:Y:S02]  /*06e0*/  ISETP.EQ.AND.EX P1, PT, R77, c[0x0][0x16c], PT, P1 ;  /* 0x00005b004d007a0c */ /* 0x000fe40003f22310 */
[----:B------:R-:W-:Y:S02]  /*06f0*/  IADD3 R77, R1, 0xb0, RZ ;  /* 0x000000b0014d7810 */ /* 0x000fe40007ffe0ff */
[----:B------:R-:W-:-:S09]  /*0700*/  P2R R76, PR, RZ, 0x4 ;  /* 0x00000004ff4c7803 */ /* 0x000fd20000000000 */
[----:B------:R-:W-:Y:S05]  /*0710*/  @P2 BRA P1, `(.L_x_9734) ;  /* 0x0000013000002947 */ /* 0x000fea0000800000 */
[----:B0-----:R-:W-:Y:S01]  /*0720*/  MOV R0, 0x0 ;  /* 0x0000000000007802 */ /* 0x001fe20000000f00 */
        /* <DEDUP_REMOVED lines=18> */
.L_x_9734:
[----:B0-----:R-:W-:Y:S05]  /*0850*/  BSYNC B6 ;  /* 0x0000000000067941 */ /* 0x001fea0003800000 */
.L_x_9733:
        /* <DEDUP_REMOVED lines=9> */
[----:B------:R-:W-:Y:S02]  /*08f0*/  IMAD.MOV.U32 R4, RZ, RZ, c[0x4][0x128] ;  /* 0x01004a00ff047624 */ /* 0x000fe400078e00ff */
[----:B------:R0:W1:Y:S01]  /*0900*/  LDC.64 R2, c[0x4][R0] ;  /* 0x0100000000027b82 */ /* 0x0000620000000a00 */
[----:B------:R-:W-:Y:S02]  /*0910*/  IMAD.MOV.U32 R5, RZ, RZ, c[0x4][0x12c] ;  /* 0x01004b00ff057624 */ /* 0x000fe400078e00ff */
        /* <DEDUP_REMOVED lines=14> */
.L_x_9736:
[----:B------:R-:W-:Y:S05]  /*0a00*/  BSYNC B6 ;  /* 0x0000000000067941 */ /* 0x000fea0003800000 */
.L_x_9735:
        /* <DEDUP_REMOVED lines=29> */
.L_x_9738:
[----:B------:R-:W-:Y:S05]  /*0be0*/  BSYNC B6 ;  /* 0x0000000000067941 */ /* 0x000fea0003800000 */
.L_x_9737:
[----:B------:R-:W-:Y:S01]  /*0bf0*/  IMAD.MOV.U32 R0, RZ, RZ, c[0x0][0x17c] ;  /* 0x00005f00ff007624 */ /* 0x000fe200078e00ff */
[----:B------:R-:W-:Y:S01]  /*0c00*/  ISETP.LT.U32.AND P0, PT, RZ, c[0x0][0x178], PT ;  /* 0x00005e00ff007a0c */ /* 0x000fe20003f01070 */
[----:B------:R-:W-:Y:S01]  /*0c10*/  IMAD.MOV.U32 R2, RZ, RZ, 0x1 ;  /* 0x00000001ff027424 */ /* 0x000fe200078e00ff */
[----:B------:R-:W-:Y:S01]  /*0c20*/  HFMA2.MMA R13, -RZ, RZ, 0, 0 ;  /* 0x00000000ff0d7435 */ /* 0x000fe200000001ff */
[----:B------:R-:W-:Y:S01]  /*0c30*/  IMAD R3, R53, c[0x0][0x178], RZ ;  /* 0x00005e0035037a24 */ /* 0x000fe200078e02ff */
[----:B------:R-:W-:Y:S01]  /*0c40*/  ISETP.GT.AND.EX P0, PT, R0, RZ, PT, P0 ;  /* 0x000000ff0000720c */ /* 0x000fe20003f04300 */
[----:B------:R-:W-:Y:S01]  /*0c50*/  IMAD.MOV.U32 R20, RZ, RZ, RZ ;  /* 0x000000ffff147224 */ /* 0x000fe200078e00ff */
[----:B------:R-:W-:Y:S01]  /*0c60*/  IADD3 R2, -R2, c[0x0][0x180], RZ ;  /* 0x0000600002027a10 */ /* 0x000fe20007ffe1ff */
[----:B------:R-:W-:-:S03]  /*0c70*/  IMAD R3, R52, c[0x0][0x17c], R3 ;  /* 0x00005f0034037a24 */ /* 0x000fc600078e0203 */
[----:B------:R-:W-:-:S04]  /*0c80*/  ISETP.GT.AND P1, PT, R2, -0x1, P0 ;  /* 0xffffffff0200780c */ /* 0x000fc80000724270 */
[----:B------:R-:W-:-:S09]  /*0c90*/  P2R R72, PR, RZ, 0x2 ;  /* 0x00000002ff487803 */ /* 0x000fd20000000000 */
[----:B------:R-:W-:Y:S05]  /*0ca0*/  @!P1 BRA `(.L_x_9739) ;  /* 0x000003c000009947 */ /* 0x000fea0003800000 */
[----:B------:R-:W-:Y:S01]  /*0cb0*/  IMAD.WIDE.U32 R52, R52, c[0x0][0x178], RZ ;  /* 0x00005e0034347a25 */ /* 0x000fe200078e00ff */
[----:B------:R-:W-:Y:S03]  /*0cc0*/  BSSY B0, `(.L_x_9739) ;  /* 0x000003a000007945 */ /* 0x000fe60003800000 */
[----:B------:R-:W-:Y:S02]  /*0cd0*/  IMAD.MOV.U32 R21, RZ, RZ, R2 ;  /* 0x000000ffff157224 */ /* 0x000fe400078e0002 */
[----:B------:R-:W-:Y:S02]  /*0ce0*/  IMAD.IADD R5, R53, 0x1, R3 ;  /* 0x0000000135057824 */ /* 0x000fe400078e0203 */
.L_x_9743:
[----:B------:R-:W-:-:S06]  /*0cf0*/  IMAD R22, R21, 0x8, R77 ;  /* 0x0000000815167824 */ /* 0x000fcc00078e024d */
        /* <DEDUP_REMOVED lines=9> */
[----:B------:R-:W-:Y:S05]  /*0d90*/  CALL.REL.NOINC `($__internal_24_$__cuda_sm20_div_s64) ;  /* 0x0000d70000007944 */ /* 0x000fea0003c00000 */
[----:B------:R-:W-:Y:S02]  /*0da0*/  IMAD.MOV.U32 R6, RZ, RZ, R3 ;  /* 0x000000ffff067224 */ /* 0x000fe400078e0003 */
[----:B------:R-:W-:Y:S01]  /*0db0*/  IMAD.MOV.U32 R7, RZ, RZ, R4 ;  /* 0x000000ffff077224 */ /* 0x000fe200078e0004 */
[----:B------:R-:W-:Y:S05]  /*0dc0*/  BRA `(.L_x_9742) ;  /* 0x0000013000007947 */ /* 0x000fea0003800000 */
.L_x_9741:
        /* <DEDUP_REMOVED lines=19> */
.L_x_9742:
[----:B------:R-:W-:Y:S05]  /*0f00*/  BSYNC B1 ;  /* 0x0000000000017941 */ /* 0x000fea0003800000 */
.L_x_9740:
[----:B------:R-:W-:-:S06]  /*0f10*/  IMAD R8, R21, 0x8, R77 ;  /* 0x0000000815087824 */ /* 0x000fcc00078e024d */
        /* <DEDUP_REMOVED lines=14> */
[----:B--2---:R-:W-:Y:S02]  /*1000*/  IMAD R3, R3, R8, RZ ;  /* 0x0000000803037224 */ /* 0x004fe400078e02ff */
[----:B------:R-:W-:-:S04]  /*1010*/  IMAD.WIDE.U32 R10, R8, R4, R10 ;  /* 0x00000004080a7225 */ /* 0x000fc800078e000a */
[----:B------:R-:W-:Y:S02]  /*1020*/  IMAD R3, R9, R4, R3 ;  /* 0x0000000409037224 */ /* 0x000fe400078e0203 */
[----:B------:R-:W-:Y:S02]  /*1030*/  IMAD.MOV.U32 R13, RZ, RZ, R10 ;  /* 0x000000ffff0d7224 */ /* 0x000fe400078e000a */
[----:B------:R-:W-:Y:S01]  /*1040*/  IMAD.IADD R20, R11, 0x1, R3 ;  /* 0x000000010b147824 */ /* 0x000fe200078e0203 */
[----:B------:R-:W-:Y:S05]  /*1050*/  @P0 BRA `(.L_x_9743) ;  /* 0xfffffc9000000947 */ /* 0x000fea000383ffff */
[----:B------:R-:W-:Y:S05]  /*1060*/  BSYNC B0 ;  /* 0x0000000000007941 */ /* 0x000fea0003800000 */
.L_x_9739:
[-C--:B------:R-:W-:Y:S01]  /*1070*/  IADD3 R23, P0, R16, R13.reuse, RZ ;  /* 0x0000000d10177210 */ /* 0x080fe20007f1e0ff */
[----:B------:R-:W-:Y:S01]  /*1080*/  BSSY B6, `(.L_x_9744) ;  /* 0x0000032000067945 */ /* 0x000fe20003800000 */
[----:B------:R-:W-:Y:S02]  /*1090*/  IADD3 R13, P1, R36, R13, RZ ;  /* 0x0000000d240d7210 */ /* 0x000fe40007f3e0ff */
[----:B------:R-:W-:Y:S01]  /*10a0*/  IADD3 R0, P2, R23, 0x1, RZ ;  /* 0x0000000117007810 */ /* 0x000fe20007f5e0ff */
[----:B------:R-:W-:Y:S01]  /*10b0*/  IMAD.X R4, R17, 0x1, R20, P0 ;  /* 0x0000000111047824 */ /* 0x000fe200000e0614 */
[----:B------:R-:W-:-:S02]  /*10c0*/  IADD3.X R20, R37, R20, RZ, P1, !PT ;  /* 0x0000001425147210 */ /* 0x000fc40000ffe4ff */
        /* <DEDUP_REMOVED lines=12> */
.L_x_9748:
        /* <DEDUP_REMOVED lines=27> */
.L_x_9747:
[----:B------:R-:W-:Y:S05]  /*1340*/  BSYNC B7 ;  /* 0x0000000000077941 */ /* 0x000fea0003800000 */
.L_x_9746:
[----:B------:R-:W-:-:S05]  /*1350*/  IADD3 R22, P0, R22, 0x8, RZ ;  /* 0x0000000816167810 */ /* 0x000fca0007f1e0ff */
[----:B------:R-:W-:Y:S01]  /*1360*/  IMAD.X R23, RZ, RZ, R23, P0 ;  /* 0x000000ffff177224 */ /* 0x000fe200000e0617 */
[----:B------:R-:W-:-:S04]  /*1370*/  ISETP.GE.U32.AND P0, PT, R22, R37, PT ;  /* 0x000000251600720c */ /* 0x000fc80003f06070 */
[----:B------:R-:W-:-:S13]  /*1380*/  ISETP.GE.U32.AND.EX P0, PT, R23, R36, PT, P0 ;  /* 0x000000241700720c */ /* 0x000fda0003f06100 */
[----:B------:R-:W-:Y:S05]  /*1390*/  @!P0 BRA `(.L_x_9748) ;  /* 0xfffffdf000008947 */ /* 0x000fea000383ffff */
.L_x_9745:
[----:B------:R-:W-:Y:S05]  /*13a0*/  BSYNC B6 ;  /* 0x0000000000067941 */ /* 0x000fea0003800000 */
.L_x_9744:
        /* <DEDUP_REMOVED lines=24> */
.L_x_9750:
[----:B------:R-:W-:Y:S05]  /*1530*/  BSYNC B6 ;  /* 0x0000000000067941 */ /* 0x000fea0003800000 */
.L_x_9749:
        /* <DEDUP_REMOVED lines=24> */
.L_x_9752:
[----:B------:R-:W-:Y:S05]  /*16c0*/  BSYNC B6 ;  /* 0x0000000000067941 */ /* 0x000fea0003800000 */
.L_x_9751:
        /* <DEDUP_REMOVED lines=29> */
.L_x_9754:
[----:B------:R-:W-:Y:S05]  /*18a0*/  BSYNC B6 ;  /* 0x0000000000067941 */ /* 0x000fea0003800000 */
.L_x_9753:
[----:B------:R-:W-:Y:S01]  /*18b0*/  ISETP.NE.AND P6, PT, R72, RZ, PT ;  /* 0x000000ff4800720c */ /* 0x000fe20003fc5270 */
[----:B------:R-:W-:Y:S02]  /*18c0*/  IMAD R3, R55, c[0x0][0x178], RZ ;  /* 0x00005e0037037a24 */ /* 0x000fe400078e02ff */
[----:B------:R-:W-:Y:S02]  /*18d0*/  IMAD.MOV.U32 R13, RZ, RZ, RZ ;  /* 0x000000ffff0d7224 */ /* 0x000fe400078e00ff */
[----:B------:R-:W-:Y:S02]  /*18e0*/  IMAD.MOV.U32 R20, RZ, RZ, RZ ;  /* 0x000000ffff147224 */ /* 0x000fe400078e00ff */
[----:B------:R-:W-:-:S06]  /*18f0*/  IMAD R3, R54, c[0x0][0x17c], R3 ;  /* 0x00005f0036037a24 */ /* 0x000fcc00078e0203 */
[----:B------:R-:W-:Y:S05]  /*1900*/  @!P6 BRA `(.L_x_9755) ;  /* 0x000003c00000e947 */ /* 0x000fea0003800000 */
[----:B------:R-:W-:Y:S01]  /*1910*/  IMAD.WIDE.U32 R22, R54, c[0x0][0x178], RZ ;  /* 0x00005e0036167a25 */ /* 0x000fe200078e00ff */
[----:B------:R-:W-:Y:S03]  /*1920*/  BSSY B0, `(.L_x_9755) ;  /* 0x000003a000007945 */ /* 0x000fe60003800000 */
[----:B------:R-:W-:Y:S02]  /*1930*/  IMAD.MOV.U32 R21, RZ, RZ, R2 ;  /* 0x000000ffff157224 */ /* 0x000fe400078e0002 */
[----:B------:R-:W-:Y:S02]  /*1940*/  IMAD.IADD R5, R23, 0x1, R3 ;  /* 0x0000000117057824 */ /* 0x000fe400078e0203 */
.L_x_9759:
        /* <DEDUP_REMOVED lines=14> */
.L_x_9757:
[----:B------:R-:W0:Y:S01]  /*1a30*/  I2F.U32.RP R0, R16 ;  /* 0x0000001000007306 */ /* 0x000e220000209000 */
[----:B------:R-:W-:Y:S01]  /*1a40*/  IMAD.MOV R3, RZ, RZ, -R16 ;  /* 0x000000ffff037224 */ /* 0x000fe200078e0a10 */
[----:B------:R-:W-:-:S06]  /*1a50*/  ISETP.NE.U32.AND P2, PT, R16, RZ, PT ;  /* 0x000000ff1000720c */ /* 0x000fcc0003f45070 */
[----:B0-----:R-:W0:Y:S02]  /*1a60*/  MUFU.RCP R0, R0 ;  /* 0x0000000000007308 */ /* 0x001e240000001000 */
[----:B0-----:R-:W-:-:S06]  /*1a70*/  IADD3 R6, R0, 0xffffffe, RZ ;  /* 0x0ffffffe00067810 */ /* 0x001fcc0007ffe0ff */
[----:B------:R0:W1:Y:S02]  /*1a80*/  F2I.FTZ.U32.TRUNC.NTZ R7, R6 ;  /* 0x0000000600077305 */ /* 0x000064000021f000 */
[----:B0-----:R-:W-:Y:S01]  /*1a90*/  MOV R6, RZ ;  /* 0x000000ff00067202 */ /* 0x001fe20000000f00 */
        /* <DEDUP_REMOVED lines=12> */
.L_x_9758:
[----:B------:R-:W-:Y:S05]  /*1b60*/  BSYNC B1 ;  /* 0x0000000000017941 */ /* 0x000fea0003800000 */
.L_x_9756:
        /* <DEDUP_REMOVED lines=18> */
[----:B------:R-:W-:-:S03]  /*1c90*/  IMAD.MOV.U32 R13, RZ, RZ, R10 ;  /* 0x000000ffff0d7224 */ /* 0x000fc600078e000a */
[----:B------:R-:W-:Y:S01]  /*1ca0*/  IADD3 R20, R11, R3, RZ ;  /* 0x000000030b147210 */ /* 0x000fe20007ffe0ff */
[----:B------:R-:W-:Y:S05]  /*1cb0*/  @P0 BRA `(.L_x_9759) ;  /* 0xfffffc9000000947 */ /* 0x000fea000383ffff */
[----:B------:R-:W-:Y:S05]  /*1cc0*/  BSYNC B0 ;  /* 0x0000000000007941 */ /* 0x000fea0003800000 */
.L_x_9755:
        /* <DEDUP_REMOVED lines=18> */
.L_x_9764:
        /* <DEDUP_REMOVED lines=27> */
.L_x_9763:
[----:B------:R-:W-:Y:S05]  /*1fa0*/  BSYNC B7 ;  /* 0x0000000000077941 */ /* 0x000fea0003800000 */
.L_x_9762:
[----:B------:R-:W-:-:S05]  /*1fb0*/  IADD3 R18, P0, R18, 0x8, RZ ;  /* 0x0000000812127810 */ /* 0x000fca0007f1e0ff */
[----:B------:R-:W-:Y:S01]  /*1fc0*/  IMAD.X R19, RZ, RZ, R19, P0 ;  /* 0x000000ffff137224 */ /* 0x000fe200000e0613 */
[----:B------:R-:W-:-:S04]  /*1fd0*/  ISETP.GE.U32.AND P0, PT, R18, R23, PT ;  /* 0x000000171200720c */ /* 0x000fc80003f06070 */
[----:B------:R-:W-:-:S13]  /*1fe0*/  ISETP.GE.U32.AND.EX P0, PT, R19, R22, PT, P0 ;  /* 0x000000161300720c */ /* 0x000fda0003f06100 */
[----:B------:R-:W-:Y:S05]  /*1ff0*/  @!P0 BRA `(.L_x_9764) ;  /* 0xfffffdf000008947 */ /* 0x000fea000383ffff */
.L_x_9761:
[----:B------:R-:W-:Y:S05]  /*2000*/  BSYNC B6 ;  /* 0x0000000000067941 */ /* 0x000fea0003800000 */
.L_x_9760:
[----:B------:R-:W-:Y:S01]  /*2010*/  ISETP.EQ.U32.AND P0, PT, R84, c[0x0][0x168], PT ;  /* 0x00005a0054007a0c */ /* 0x000fe20003f02070 */
[----:B------:R-:W-:Y:S01]  /*2020*/  BSSY B6, `(.L_x_9765) ;  /* 0x0000017000067945 */ /* 0x000fe20003800000 */
[----:B------:R-:W-:Y:S02]  /*2030*/  ISETP.NE.AND P1, PT, R76, RZ, PT ;  /* 0x000000ff4c00720c */ /* 0x000fe40003f25270 */
[----:B------:R-:W-:-:S13]  /*2040*/  ISETP.EQ.AND.EX P0, PT, R85, c[0x0][0x16c], PT, P0 ;  /* 0x00005b0055007a0c */ /* 0x000fda0003f02300 */
        /* <DEDUP_REMOVED lines=20> */
.L_x_9766:
[----:B------:R-:W-:Y:S05]  /*2190*/  BSYNC B6 ;  /* 0x0000000000067941 */ /* 0x000fea0003800000 */
.L_x_9765:
        /* <DEDUP_REMOVED lines=24> */
.L_x_9768:
[----:B------:R-:W-:Y:S05]  /*2320*/  BSYNC B6 ;  /* 0x0000000000067941 */ /* 0x000fea0003800000 */
.L_x_9767:
        /* <DEDUP_REMOVED lines=29> */
.L_x_9770:
[----:B------:R-:W-:Y:S05]  /*2500*/  BSYNC B6 ;  /* 0x0000000000067941 */ /* 0x000fea0003800000 */
.L_x_9769:
        /* <DEDUP_REMOVED lines=10> */
[----:B------:R-:W-:Y:S02]  /*25b0*/  IMAD.MOV.U32 R21, RZ, RZ, R56 ;  /* 0x000000ffff157224 */ /* 0x000fe400078e0038 */
.L_x_9775:
        /* <DEDUP_REMOVED lines=11> */
[----:B------:R-:W-:Y:S01]  /*2670*/  MOV R6, R3 ;  /* 0x0000000300067202 */ /* 0x000fe20000000f00 */
[----:B------:R-:W-:Y:S01]  /*2680*/  IMAD.MOV.U32 R7, RZ, RZ, R4 ;  /* 0x000000ffff077224 */ /* 0x000fe200078e0004 */
[----:B------:R-:W-:Y:S05]  /*2690*/  BRA `(.L_x_9774) ;  /* 0x0000014000007947 */ /* 0x000fea0003800000 */
.L_x_9773:
        /* <DEDUP_REMOVED lines=20> */
.L_x_9774:
[----:B------:R-:W-:Y:S05]  /*27e0*/  BSYNC B1 ;  /* 0x0000000000017941 */ /* 0x000fea0003800000 */
.L_x_9772:
        /* <DEDUP_REMOVED lines=10> */
[----:B------:R-:W-:Y:S01]  /*2890*/  IMAD R3, R17, R11, R3 ;  /* 0x0000000b11037224 */ /* 0x000fe200078e0203 */
[----:B------:R-:W-:-:S03]  /*28a0*/  MOV R11, R18 ;  /* 0x00000012000b7202 */ /* 0x000fc60000000f00 */
[----:B------:R-:W-:Y:S02]  /*28b0*/  IMAD.IADD R3, R5, 0x1, R3 ;  /* 0x0000000105037824 */ /* 0x000fe400078e0203 */
[----:B------:R-:W-:Y:S02]  /*28c0*/  IMAD.MOV.U32 R5, RZ, RZ, R7 ;  /* 0x000000ffff057224 */ /* 0x000fe400078e0007 */
[----:B--2---:R-:W-:Y:S02]  /*28d0*/  IMAD R3, R3, R8, RZ ;  /* 0x0000000803037224 */ /* 0x004fe400078e02ff */
[----:B------:R-:W-:-:S04]  /*28e0*/  IMAD.WIDE.U32 R10, R8, R4, R10 ;  /* 0x00000004080a7225 */ /* 0x000fc800078e000a */
[----:B------:R-:W-:Y:S02]  /*28f0*/  IMAD R3, R9, R4, R3 ;  /* 0x0000000409037224 */ /* 0x000fe400078e0203 */
[----:B------:R-:W-:Y:S02]  /*2900*/  IMAD.MOV.U32 R13, RZ, RZ, R10 ;  /* 0x000000ffff0d7224 */ /* 0x000fe400078e000a */
[----:B------:R-:W-:Y:S01]  /*2910*/  IMAD.IADD R18, R11, 0x1, R3 ;  /* 0x000000010b127824 */ /* 0x000fe200078e0203 */
[----:B------:R-:W-:Y:S05]  /*2920*/  @P0 BRA `(.L_x_9775) ;  /* 0xfffffc9000000947 */ /* 0x000fea000383ffff */
[----:B------:R-:W-:Y:S05]  /*2930*/  BSYNC B0 ;  /* 0x0000000000007941 */ /* 0x000fea0003800000 */
.L_x_9771:
        /* <DEDUP_REMOVED lines=18> */
.L_x_9780:
        /* <DEDUP_REMOVED lines=27> */
.L_x_9779:
[----:B------:R-:W-:Y:S05]  /*2c10*/  BSYNC B7 ;  /* 0x0000000000077941 */ /* 0x000fea0003800000 */
.L_x_9778:
[----:B------:R-:W-:-:S05]  /*2c20*/  IADD3 R18, P0, R18, 0x8, RZ ;  /* 0x0000000812127810 */ /* 0x000fca0007f1e0ff */
[----:B------:R-:W-:Y:S01]  /*2c30*/  IMAD.X R19, RZ, RZ, R19, P0 ;  /* 0x000000ffff137224 */ /* 0x000fe200000e0613 */
[----:B------:R-:W-:-:S04]  /*2c40*/  ISETP.GE.U32.AND P0, PT, R18, R23, PT ;  /* 0x000000171200720c */ /* 0x000fc80003f06070 */
[----:B------:R-:W-:-:S13]  /*2c50*/  ISETP.GE.U32.AND.EX P0, PT, R19, R22, PT, P0 ;  /* 0x000000161300720c */ /* 0x000fda0003f06100 */
[----:B------:R-:W-:Y:S05]  /*2c60*/  @!P0 BRA `(.L_x_9780) ;  /* 0xfffffdf000008947 */ /* 0x000fea000383ffff */
.L_x_9777:
[----:B------:R-:W-:Y:S05]  /*2c70*/  BSYNC B6 ;  /* 0x0000000000067941 */ /* 0x000fea0003800000 */
.L_x_9776:
        /* <DEDUP_REMOVED lines=24> */
.L_x_9782:
[----:B------:R-:W-:Y:S05]  /*2e00*/  BSYNC B6 ;  /* 0x0000000000067941 */ /* 0x000fea0003800000 */
.L_x_9781:
[----:B------:R-:W-:Y:S01]  /*2e10*/  ISETP.EQ.U32.AND P0, PT, R82, c[0x0][0x178], PT ;  /* 0x00005e0052007a0c */ /* 0x000fe20003f02070 */
[----:B------:R-:W-:Y:S01]  /*2e20*/  BSSY B6, `(.L_x_9783) ;  /* 0x0000017000067945 */ /* 0x000fe20003800000 */
[----:B------:R-:W-:Y:S02]  /*2e30*/  ISETP.NE.AND P6, PT, R73, RZ, PT ;  /* 0x000000ff4900720c */ /* 0x000fe40003fc5270 */
[----:B------:R-:W-:-:S13]  /*2e40*/  ISETP.EQ.AND.EX P0, PT, R83, c[0x0][0x17c], PT, P0 ;  /* 0x00005f0053007a0c */ /* 0x000fda0003f02300 */
        /* <DEDUP_REMOVED lines=20> */
.L_x_9784:
[----:B------:R-:W-:Y:S05]  /*2f90*/  BSYNC B6 ;  /* 0x0000000000067941 */ /* 0x000fea0003800000 */
.L_x_9783:
        /* <DEDUP_REMOVED lines=29> */
.L_x_9786:
[----:B------:R-:W-:Y:S05]  /*3170*/  BSYNC B6 ;  /* 0x0000000000067941 */ /* 0x000fea0003800000 */
.L_x_9785:
[----:B------:R-:W-:Y:S01]  /*3180*/  ISETP.NE.AND P6, PT, R72, RZ, PT ;  /* 0x000000ff4800720c */ /* 0x000fe20003fc5270 */
[----:B------:R-:W-:Y:S01]  /*3190*/  IMAD R3, R59, c[0x0][0x178], RZ ;  /* 0x00005e003b037a24 */ /* 0x000fe200078e02ff */
[----:B------:R-:W-:Y:S01]  /*31a0*/  HFMA2.MMA R13, -RZ, RZ, 0, 0 ;  /* 0x00000000ff0d7435 */ /* 0x000fe200000001ff */
[----:B------:R-:W-:Y:S02]  /*31b0*/  IMAD.MOV.U32 R18, RZ, RZ, RZ ;  /* 0x000000ffff127224 */ /* 0x000fe400078e00ff */
[----:B------:R-:W-:-:S08]  /*31c0*/  IMAD R3, R58, c[0x0][0x17c], R3 ;  /* 0x00005f003a037a24 */ /* 0x000fd000078e0203 */
[----:B------:R-:W-:Y:S05]  /*31d0*/  @!P6 BRA `(.L_x_9787) ;  /* 0x000003c00000e947 */ /* 0x000fea0003800000 */
[----:B------:R-:W-:Y:S01]  /*31e0*/  IMAD.WIDE.U32 R58, R58, c[0x0][0x178], RZ ;  /* 0x00005e003a3a7a25 */ /* 0x000fe200078e00ff */
[----:B------:R-:W-:Y:S03]  /*31f0*/  BSSY B0, `(.L_x_9787) ;  /* 0x000003a000007945 */ /* 0x000fe60003800000 */
[----:B------:R-:W-:Y:S02]  /*3200*/  IMAD.MOV.U32 R19, RZ, RZ, R2 ;  /* 0x000000ffff137224 */ /* 0x000fe400078e0002 */
[----:B------:R-:W-:Y:S02]  /*3210*/  IMAD.IADD R5, R59, 0x1, R3 ;  /* 0x000000013b057824 */ /* 0x000fe400078e0203 */
[----:B------:R-:W-:Y:S02]  /*3220*/  IMAD.MOV.U32 R21, RZ, RZ, R58 ;  /* 0x000000ffff157224 */ /* 0x000fe400078e003a */
.L_x_9791:
        /* <DEDUP_REMOVED lines=14> */
.L_x_9789:
        /* <DEDUP_REMOVED lines=20> */
.L_x_9790:
[----:B------:R-:W-:Y:S05]  /*3450*/  BSYNC B1 ;  /* 0x0000000000017941 */ /* 0x000fea0003800000 */
.L_x_9788:
        /* <DEDUP_REMOVED lines=20> */
.L_x_9787:
[-C--:B------:R-:W-:Y:S01]  /*35a0*/  IADD3 R19, P0, R26, R18.reuse, RZ ;  /* 0x000000121a137210 */ /* 0x080fe20007f1e0ff */
[----:B------:R-:W-:Y:S01]  /*35b0*/  BSSY B6, `(.L_x_9792) ;  /* 0x0000032000067945 */ /* 0x000fe20003800000 */
[----:B------:R-:W-:Y:S02]  /*35c0*/  IADD3 R3, P1, R42, R18, RZ ;  /* 0x000000122a037210 */ /* 0x000fe40007f3e0ff */
[----:B------:R-:W-:Y:S02]  /*35d0*/  IADD3 R0, P2, R19, 0x1, RZ ;  /* 0x0000000113007810 */ /* 0x000fe40007f5e0ff */
[----:B------:R-:W-:Y:S01]  /*35e0*/  IADD3.X R4, R27, R13, RZ, P0, !PT ;  /* 0x0000000d1b047210 */ /* 0x000fe200007fe4ff */
[----:B------:R-:W-:Y:S01]  /*35f0*/  IMAD.X R13, R43, 0x1, R13, P1 ;  /* 0x000000012b0d7824 */ /* 0x000fe200008e060d */
[----:B------:R-:W-:-:S02]  /*3600*/  ISETP.GE.U32.AND P0, PT, R0, R3, PT ;  /* 0x000000030000720c */ /* 0x000fc40003f06070 */
        /* <DEDUP_REMOVED lines=11> */
.L_x_9796:
        /* <DEDUP_REMOVED lines=27> */
.L_x_9795:
[----:B------:R-:W-:Y:S05]  /*3870*/  BSYNC B7 ;  /* 0x0000000000077941 */ /* 0x000fea0003800000 */
.L_x_9794:
[----:B------:R-:W-:-:S05]  /*3880*/  IADD3 R18, P0, R18, 0x8, RZ ;  /* 0x0000000812127810 */ /* 0x000fca0007f1e0ff */
[----:B------:R-:W-:Y:S01]  /*3890*/  IMAD.X R19, RZ, RZ, R19, P0 ;  /* 0x000000ffff137224 */ /* 0x000fe200000e0613 */
[----:B------:R-:W-:-:S04]  /*38a0*/  ISETP.GE.U32.AND P0, PT, R18, R23, PT ;  /* 0x000000171200720c */ /* 0x000fc80003f06070 */
[----:B------:R-:W-:-:S13]  /*38b0*/  ISETP.GE.U32.AND.EX P0, PT, R19, R22, PT, P0 ;  /* 0x000000161300720c */ /* 0x000fda0003f06100 */
[----:B------:R-:W-:Y:S05]  /*38c0*/  @!P0 BRA `(.L_x_9796) ;  /* 0xfffffdf000008947 */ /* 0x000fea000383ffff */
.L_x_9793:
[----:B------:R-:W-:Y:S05]  /*38d0*/  BSYNC B6 ;  /* 0x0000000000067941 */ /* 0x000fea0003800000 */
.L_x_9792:
        /* <DEDUP_REMOVED lines=24> */
.L_x_9798:
[----:B------:R-:W-:Y:S05]  /*3a60*/  BSYNC B6 ;  /* 0x0000000000067941 */ /* 0x000fea0003800000 */
.L_x_9797:
        /* <DEDUP_REMOVED lines=24> */
.L_x_9800:
[----:B------:R-:W-:Y:S05]  /*3bf0*/  BSYNC B6 ;  /* 0x0000000000067941 */ /* 0x000fea0003800000 */
.L_x_9799:
        /* <DEDUP_REMOVED lines=29> */
.L_x_9802:
[----:B------:R-:W-:Y:S05]  /*3dd0*/  BSYNC B6 ;  /* 0x0000000000067941 */ /* 0x000fea0003800000 */
.L_x_9801:
        /* <DEDUP_REMOVED lines=11> */
.L_x_9807:
[----:B------:R-:W-:-:S05]  /*3e90*/  IMAD R20, R19, 0x8, R77 ;  /* 0x0000000813147824 */ /* 0x000fca00078e024d */
[----:B------:R-:W2:Y:S01]  /*3ea0*/  LDL.64 R16, [R20+0x20] ;  /* 0x0000200014107983 */ /* 0x000ea20000100a00 */
        /* <DEDUP_REMOVED lines=8> */
[----:B------:R-:W-:Y:S05]  /*3f30*/  CALL.REL.NOINC `($__internal_24_$__cuda_sm20_div_s64) ;  /* 0x0000a56000007944 */ /* 0x000fea0003c00000 */
[----:B------:R-:W-:Y:S02]  /*3f40*/  IMAD.MOV.U32 R6, RZ, RZ, R3 ;  /* 0x000000ffff067224 */ /* 0x000fe400078e0003 */
[----:B------:R-:W-:Y:S01]  /*3f50*/  IMAD.MOV.U32 R7, RZ, RZ, R4 ;  /* 0x000000ffff077224 */ /* 0x000fe200078e0004 */
[----:B------:R-:W-:Y:S05]  /*3f60*/  BRA `(.L_x_9806) ;  /* 0x0000014000007947 */ /* 0x000fea0003800000 */
.L_x_9805:
        /* <DEDUP_REMOVED lines=20> */
.L_x_9806:
[----:B------:R-:W-:Y:S05]  /*40b0*/  BSYNC B1 ;  /* 0x0000000000017941 */ /* 0x000fea0003800000 */
.L_x_9804:
[----:B------:R-:W2:Y:S01]  /*40c0*/  LDL.64 R8, [R20+0x60] ;  /* 0x0000600014087983 */ /* 0x000ea20000100a00 */
[----:B------:R-:W-:Y:S01]  /*40d0*/  IADD3 R11, P0, RZ, -R6, RZ ;  /* 0x80000006ff0b7210 */ /* 0x000fe20007f1e0ff */
[----:B------:R-:W-:Y:S01]  /*40e0*/  IMAD.MOV.U32 R12, RZ, RZ, R18 ;  /* 0x000000ffff0c7224 */ /* 0x000fe200078e0012 */
[----:B------:R-:W-:Y:S01]  /*40f0*/  MOV R4, R21 ;  /* 0x0000001500047202 */ /* 0x000fe20000000f00 */
[----:B------:R-:W-:Y:S01]  /*4100*/  IMAD.MOV.U32 R21, RZ, RZ, R6 ;  /* 0x000000ffff157224 */ /* 0x000fe200078e0006 */
[----:B------:R-:W-:Y:S01]  /*4110*/  IADD3 R19, R19, -0x1, RZ ;  /* 0xffffffff13137810 */ /* 0x000fe20007ffe0ff */
[----:B------:R-:W-:Y:S02]  /*4120*/  IMAD.X R3, RZ, RZ, ~R7, P0 ;  /* 0x000000ffff037224 */ /* 0x000fe400000e0e07 */
[----:B------:R-:W-:Y:S01]  /*4130*/  IMAD.WIDE.U32 R4, R16, R11, R4 ;  /* 0x0000000b10047225 */ /* 0x000fe200078e0004 */
[----:B------:R-:W-:-:S03]  /*4140*/  ISETP.GT.AND P0, PT, R19, -0x1, PT ;  /* 0xffffffff1300780c */ /* 0x000fc60003f04270 */
        /* <DEDUP_REMOVED lines=11> */
.L_x_9803:
        /* <DEDUP_REMOVED lines=18> */
.L_x_9812:
        /* <DEDUP_REMOVED lines=27> */
.L_x_9811:
[----:B------:R-:W-:Y:S05]  /*44d0*/  BSYNC B7 ;  /* 0x0000000000077941 */ /* 0x000fea0003800000 */
.L_x_9810:
[----:B------:R-:W-:-:S05]  /*44e0*/  IADD3 R18, P0, R18, 0x8, RZ ;  /* 0x0000000812127810 */ /* 0x000fca0007f1e0ff */
[----:B------:R-:W-:Y:S01]  /*44f0*/  IMAD.X R19, RZ, RZ, R19, P0 ;  /* 0x000000ffff137224 */ /* 0x000fe200000e0613 */
[----:B------:R-:W-:-:S04]  /*4500*/  ISETP.GE.U32.AND P0, PT, R18, R23, PT ;  /* 0x000000171200720c */ /* 0x000fc80003f06070 */
[----:B------:R-:W-:-:S13]  /*4510*/  ISETP.GE.U32.AND.EX P0, PT, R19, R22, PT, P0 ;  /* 0x000000161300720c */ /* 0x000fda0003f06100 */
[----:B------:R-:W-:Y:S05]  /*4520*/  @!P0 BRA `(.L_x_9812) ;  /* 0xfffffdf000008947 */ /* 0x000fea000383ffff */
.L_x_9809:
[----:B------:R-:W-:Y:S05]  /*4530*/  BSYNC B6 ;  /* 0x0000000000067941 */ /* 0x000fea0003800000 */
.L_x_9808:
        /* <DEDUP_REMOVED lines=24> */
.L_x_9814:
[----:B------:R-:W-:Y:S05]  /*46c0*/  BSYNC B6 ;  /* 0x0000000000067941 */ /* 0x000fea0003800000 */
.L_x_9813:
        /* <DEDUP_REMOVED lines=24> */
.L_x_9816:
[----:B------:R-:W-:Y:S05]  /*4850*/  BSYNC B6 ;  /* 0x0000000000067941 */ /* 0x000fea0003800000 */
.L_x_9815:
        /* <DEDUP_REMOVED lines=29> */
.L_x_9818:
[----:B------:R-:W-:Y:S05]  /*4a30*/  BSYNC B6 ;  /* 0x0000000000067941 */ /* 0x000fea0003800000 */
.L_x_9817:
        /* <DEDUP_REMOVED lines=10> */
.L_x_9823:
        /* <DEDUP_REMOVED lines=14> */
.L_x_9821:
        /* <DEDUP_REMOVED lines=19> */
.L_x_9822:
[----:B------:R-:W-:Y:S05]  /*4cf0*/  BSYNC B1 ;  /* 0x0000000000017941 */ /* 0x000fea0003800000 */
.L_x_9820:
[----:B------:R0:W2:Y:S01]  /*4d00*/  LDL.64 R8, [R19+0x60] ;  /* 0x0000600013087983 */ /* 0x0000a20000100a00 */
        /* <DEDUP_REMOVED lines=8> */
[----:B0-----:R-:W-:Y:S02]  /*4d90*/  IMAD.MOV.U32 R19, RZ, RZ, R13 ;  /* 0x000000ffff137224 */ /* 0x001fe400078e000d */
[----:B------:R-:W-:-:S04]  /*4da0*/  IMAD R3, R17, R11, R3 ;  /* 0x0000000b11037224 */ /* 0x000fc800078e0203 */
[----:B------:R-:W-:Y:S02]  /*4db0*/  IMAD.IADD R3, R5, 0x1, R3 ;  /* 0x0000000105037824 */ /* 0x000fe400078e0203 */
[----:B------:R-:W-:Y:S02]  /*4dc0*/  IMAD.MOV.U32 R5, RZ, RZ, R7 ;  /* 0x000000ffff057224 */ /* 0x000fe400078e0007 */
[----:B--2---:R-:W-:Y:S02]  /*4dd0*/  IMAD R3, R3, R8, RZ ;  /* 0x0000000803037224 */ /* 0x004fe400078e02ff */
[----:B------:R-:W-:-:S04]  /*4de0*/  IMAD.WIDE.U32 R18, R8, R4, R18 ;  /* 0x0000000408127225 */ /* 0x000fc800078e0012 */
[----:B------:R-:W-:-:S04]  /*4df0*/  IMAD R3, R9, R4, R3 ;  /* 0x0000000409037224 */ /* 0x000fc800078e0203 */
[----:B------:R-:W-:Y:S01]  /*4e00*/  IMAD.IADD R13, R19, 0x1, R3 ;  /* 0x00000001130d7824 */ /* 0x000fe200078e0203 */
[----:B------:R-:W-:Y:S05]  /*4e10*/  @P0 BRA `(.L_x_9823) ;  /* 0xfffffcc000000947 */ /* 0x000fea000383ffff */
[----:B------:R-:W-:Y:S05]  /*4e20*/  BSYNC B0 ;  /* 0x0000000000007941 */ /* 0x000fea0003800000 */
.L_x_9819:
        /* <DEDUP_REMOVED lines=18> */
.L_x_9828:
        /* <DEDUP_REMOVED lines=27> */
.L_x_9827:
[----:B------:R-:W-:Y:S05]  /*5100*/  BSYNC B7 ;  /* 0x0000000000077941 */ /* 0x000fea0003800000 */
.L_x_9826:
[----:B------:R-:W-:-:S04]  /*5110*/  IADD3 R18, P0, R18, 0x8, RZ ;  /* 0x0000000812127810 */ /* 0x000fc80007f1e0ff */
[----:B------:R-:W-:Y:S02]  /*5120*/  IADD3.X R19, RZ, R19, RZ, P0, !PT ;  /* 0x00000013ff137210 */ /* 0x000fe400007fe4ff */
[----:B------:R-:W-:-:S04]  /*5130*/  ISETP.GE.U32.AND P0, PT, R18, R23, PT ;  /* 0x000000171200720c */ /* 0x000fc80003f06070 */
[----:B------:R-:W-:-:S13]  /*5140*/  ISETP.GE.U32.AND.EX P0, PT, R19, R22, PT, P0 ;  /* 0x000000161300720c */ /* 0x000fda0003f06100 */
[----:B------:R-:W-:Y:S05]  /*5150*/  @!P0 BRA `(.L_x_9828) ;  /* 0xfffffdf000008947 */ /* 0x000fea000383ffff */
.L_x_9825:
[----:B------:R-:W-:Y:S05]  /*5160*/  BSYNC B6 ;  /* 0x0000000000067941 */ /* 0x000fea0003800000 */
.L_x_9824:
        /* <DEDUP_REMOVED lines=24> */
.L_x_9830:
[----:B------:R-:W-:Y:S05]  /*52f0*/  BSYNC B6 ;  /* 0x0000000000067941 */ /* 0x000fea0003800000 */
.L_x_9829:
        /* <DEDUP_REMOVED lines=24> */
.L_x_9832:
[----:B------:R-:W-:Y:S05]  /*5480*/  BSYNC B6 ;  /* 0x0000000000067941 */ /* 0x000fea0003800000 */
.L_x_9831:
        /* <DEDUP_REMOVED lines=29> */
.L_x_9834:
[----:B------:R-:W-:Y:S05]  /*5660*/  BSYNC B6 ;  /* 0x0000000000067941 */ /* 0x000fea0003800000 */
.L_x_9833:
        /* <DEDUP_REMOVED lines=10> */
.L_x_9839:
[----:B------:R-:W-:-:S05]  /*5710*/  IMAD R19, R20, 0x8, R77 ;  /* 0x0000000814137824 */ /* 0x000fca00078e024d */
[----:B------:R-:W2:Y:S01]  /*5720*/  LDL.64 R16, [R19+0x20] ;  /* 0x0000200013107983 */ /* 0x000ea20000100a00 */
        /* <DEDUP_REMOVED lines=8> */
[----:B------:R-:W-:Y:S05]  /*57b0*/  CALL.REL.NOINC `($__internal_24_$__cuda_sm20_div_s64) ;  /* 0x00008ce000007944 */ /* 0x000fea0003c00000 */
[----:B------:R-:W-:Y:S02]  /*57c0*/  IMAD.MOV.U32 R6, RZ, RZ, R3 ;  /* 0x000000ffff067224 */ /* 0x000fe400078e0003 */
[----:B------:R-:W-:Y:S01]  /*57d0*/  IMAD.MOV.U32 R7, RZ, RZ, R4 ;  /* 0x000000ffff077224 */ /* 0x000fe200078e0004 */
[----:B------:R-:W-:Y:S05]  /*57e0*/  BRA `(.L_x_9838) ;  /* 0x0000013000007947 */ /* 0x000fea0003800000 */
.L_x_9837:
        /* <DEDUP_REMOVED lines=19> */
.L_x_9838:
[----:B------:R-:W-:Y:S05]  /*5920*/  BSYNC B1 ;  /* 0x0000000000017941 */ /* 0x000fea0003800000 */
.L_x_9836:
[----:B------:R0:W2:Y:S01]  /*5930*/  LDL.64 R8, [R19+0x60] ;  /* 0x0000600013087983 */ /* 0x0000a20000100a00 */
[-C--:B------:R-:W-:Y:S01]  /*5940*/  IADD3 R11, P0, RZ, -R6.reuse, RZ ;  /* 0x80000006ff0b7210 */ /* 0x080fe20007f1e0ff */
[----:B------:R-:W-:Y:S01]  /*5950*/  IMAD.MOV.U32 R4, RZ, RZ, R22 ;  /* 0x000000ffff047224 */ /* 0x000fe200078e0016 */
[----:B------:R-:W-:Y:S02]  /*5960*/  IADD3 R20, R20, -0x1, RZ ;  /* 0xffffffff14147810 */ /* 0x000fe40007ffe0ff */
[----:B------:R-:W-:Y:S01]  /*5970*/  MOV R22, R6 ;  /* 0x0000000600167202 */ /* 0x000fe20000000f00 */
        /* <DEDUP_REMOVED lines=14> */
.L_x_9835:
        /* <DEDUP_REMOVED lines=18> */
.L_x_9844:
        /* <DEDUP_REMOVED lines=27> */
.L_x_9843:
[----:B------:R-:W-:Y:S05]  /*5d30*/  BSYNC B7 ;  /* 0x0000000000077941 */ /* 0x000fea0003800000 */
.L_x_9842:
[----:B------:R-:W-:-:S05]  /*5d40*/  IADD3 R18, P0, R18, 0x8, RZ ;  /* 0x0000000812127810 */ /* 0x000fca0007f1e0ff */
[----:B------:R-:W-:Y:S01]  /*5d50*/  IMAD.X R19, RZ, RZ, R19, P0 ;  /* 0x000000ffff137224 */ /* 0x000fe200000e0613 */
[----:B------:R-:W-:-:S04]  /*5d60*/  ISETP.GE.U32.AND P0, PT, R18, R23, PT ;  /* 0x000000171200720c */ /* 0x000fc80003f06070 */
[----:B------:R-:W-:-:S13]  /*5d70*/  ISETP.GE.U32.AND.EX P0, PT, R19, R22, PT, P0 ;  /* 0x000000161300720c */ /* 0x000fda0003f06100 */
[----:B------:R-:W-:Y:S05]  /*5d80*/  @!P0 BRA `(.L_x_9844) ;  /* 0xfffffdf000008947 */ /* 0x000fea000383ffff */
.L_x_9841:
[----:B------:R-:W-:Y:S05]  /*5d90*/  BSYNC B6 ;  /* 0x0000000000067941 */ /* 0x000fea0003800000 */
.L_x_9840:
[----:B------:R-:W-:Y:S01]  /*5da0*/  ISETP.EQ.U32.AND P0, PT, R102, c[0x0][0x168], PT ;  /* 0x00005a0066007a0c */ /* 0x000fe20003f02070 */
[----:B------:R-:W-:Y:S01]  /*5db0*/  BSSY B6, `(.L_x_9845) ;  /* 0x0000017000067945 */ /* 0x000fe20003800000 */
[----:B------:R-:W-:Y:S02]  /*5dc0*/  ISETP.NE.AND P1, PT, R76, RZ, PT ;  /* 0x000000ff4c00720c */ /* 0x000fe40003f25270 */
[----:B------:R-:W-:-:S13]  /*5dd0*/  ISETP.EQ.AND.EX P0, PT, R103, c[0x0][0x16c], PT, P0 ;  /* 0x00005b0067007a0c */ /* 0x000fda0003f02300 */
        /* <DEDUP_REMOVED lines=20> */
.L_x_9846:
[----:B------:R-:W-:Y:S05]  /*5f20*/  BSYNC B6 ;  /* 0x0000000000067941 */ /* 0x000fea0003800000 */
.L_x_9845:
        /* <DEDUP_REMOVED lines=24> */
.L_x_9848:
[----:B------:R-:W-:Y:S05]  /*60b0*/  BSYNC B6 ;  /* 0x0000000000067941 */ /* 0x000fea0003800000 */
.L_x_9847:
        /* <DEDUP_REMOVED lines=29> */
.L_x_9850:
[----:B------:R-:W-:Y:S05]  /*6290*/  BSYNC B6 ;  /* 0x0000000000067941 */ /* 0x000fea0003800000 */
.L_x_9849:
        /* <DEDUP_REMOVED lines=8> */
[----:B------:R-:W-:Y:S02]  /*6320*/  IMAD.IADD R71, R71, 0x1, R3 ;  /* 0x0000000147477824 */ /* 0x000fe400078e0203 */
.L_x_9855:
[----:B------:R-:W-:-:S05]  /*6330*/  LEA R19, R2, R77, 0x3 ;  /* 0x0000004d02137211 */ /* 0x000fca00078e18ff */
        /* <DEDUP_REMOVED lines=10> */
[----:B------:R-:W-:Y:S05]  /*63e0*/  CALL.REL.NOINC `($__internal_24_$__cuda_sm20_div_s64) ;  /* 0x000080b000007944 */ /* 0x000fea0003c00000 */
[----:B------:R-:W-:Y:S02]  /*63f0*/  IMAD.MOV.U32 R5, RZ, RZ, R4 ;  /* 0x000000ffff057224 */ /* 0x000fe400078e0004 */
[----:B------:R-:W-:Y:S01]  /*6400*/  IMAD.MOV.U32 R4, RZ, RZ, R3 ;  /* 0x000000ffff047224 */ /* 0x000fe200078e0003 */
[----:B------:R-:W-:Y:S05]  /*6410*/  BRA `(.L_x_9854) ;  /* 0x0000013000007947 */ /* 0x000fea0003800000 */
.L_x_9853:
        /* <DEDUP_REMOVED lines=19> */
.L_x_9854:
[----:B------:R-:W-:Y:S05]  /*6550*/  BSYNC B1 ;  /* 0x0000000000017941 */ /* 0x000fea0003800000 */
.L_x_9852:
[----:B------:R0:W2:Y:S01]  /*6560*/  LDL.64 R6, [R19+0x60] ;  /* 0x0000600013067983 */ /* 0x0000a20000100a00 */
[----:B------:R-:W-:Y:S01]  /*6570*/  IADD3 R11, P0, RZ, -R4, RZ ;  /* 0x80000004ff0b7210 */ /* 0x000fe20007f1e0ff */
[----:B------:R-:W-:Y:S01]  /*6580*/  IMAD.MOV.U32 R8, RZ, RZ, R70 ;  /* 0x000000ffff087224 */ /* 0x000fe200078e0046 */
[----:B------:R-:W-:Y:S01]  /*6590*/  IADD3 R2, R2, -0x1, RZ ;  /* 0xffffffff02027810 */ /* 0x000fe20007ffe0ff */
[----:B------:R-:W-:Y:S01]  /*65a0*/  IMAD.MOV.U32 R9, RZ, RZ, R71 ;  /* 0x000000ffff097224 */ /* 0x000fe200078e0047 */
[----:B------:R-:W-:Y:S01]  /*65b0*/  IADD3.X R3, RZ, ~R5, RZ, P0, !PT ;  /* 0x80000005ff037210 */ /* 0x000fe200007fe4ff */
[----:B------:R-:W-:Y:S01]  /*65c0*/  IMAD.MOV.U32 R70, RZ, RZ, R4 ;  /* 0x000000ffff467224 */ /* 0x000fe200078e0004 */
[----:B------:R-:W-:Y:S01]  /*65d0*/  ISETP.GT.AND P0, PT, R2, -0x1, PT ;  /* 0xffffffff0200780c */ /* 0x000fe20003f04270 */
[----:B------:R-:W-:-:S04]  /*65e0*/  IMAD.WIDE.U32 R8, R16, R11, R8 ;  /* 0x0000000b10087225 */ /* 0x000fc800078e0008 */
[----:B------:R-:W-:Y:S02]  /*65f0*/  IMAD R3, R3, R16, RZ ;  /* 0x0000001003037224 */ /* 0x000fe400078e02ff */
[----:B0-----:R-:W-:Y:S02]  /*6600*/  IMAD.MOV.U32 R19, RZ, RZ, R13 ;  /* 0x000000ffff137224 */ /* 0x001fe400078e000d */
[----:B------:R-:W-:Y:S02]  /*6610*/  IMAD R3, R17, R11, R3 ;  /* 0x0000000b11037224 */ /* 0x000fe400078e0203 */
[----:B------:R-:W-:Y:S02]  /*6620*/  IMAD.MOV.U32 R71, RZ, RZ, R5 ;  /* 0x000000ffff477224 */ /* 0x000fe400078e0005 */
[----:B------:R-:W-:-:S04]  /*6630*/  IMAD.IADD R3, R9, 0x1, R3 ;  /* 0x0000000109037824 */ /* 0x000fc800078e0203 */
[----:B--2---:R-:W-:Y:S02]  /*6640*/  IMAD R3, R3, R6, RZ ;  /* 0x0000000603037224 */ /* 0x004fe400078e02ff */
[----:B------:R-:W-:-:S04]  /*6650*/  IMAD.WIDE.U32 R18, R6, R8, R18 ;  /* 0x0000000806127225 */ /* 0x000fc800078e0012 */
[----:B------:R-:W-:-:S04]  /*6660*/  IMAD R3, R7, R8, R3 ;  /* 0x0000000807037224 */ /* 0x000fc800078e0203 */
[----:B------:R-:W-:Y:S01]  /*6670*/  IMAD.IADD R13, R19, 0x1, R3 ;  /* 0x00000001130d7824 */ /* 0x000fe200078e0203 */
[----:B------:R-:W-:Y:S05]  /*6680*/  @P0 BRA `(.L_x_9855) ;  /* 0xfffffca000000947 */ /* 0x000fea000383ffff */
[----:B------:R-:W-:Y:S05]  /*6690*/  BSYNC B0 ;  /* 0x0000000000007941 */ /* 0x000fea0003800000 */
.L_x_9851:
[-C--:B------:R-:W-:Y:S01]  /*66a0*/  IADD3 R2, P0, R34, R18.reuse, RZ ;  /* 0x0000001222027210 */ /* 0x080fe20007f1e0ff */
[----:B------:R-:W-:Y:S01]  /*66b0*/  BSSY B6, `(.L_x_9856) ;  /* 0x0000032000067945 */ /* 0x000fe20003800000 */
        /* <DEDUP_REMOVED lines=16> */
.L_x_9860:
        /* <DEDUP_REMOVED lines=27> */
.L_x_9859:
[----:B------:R-:W-:Y:S05]  /*6970*/  BSYNC B7 ;  /* 0x0000000000077941 */ /* 0x000fea0003800000 */
.L_x_9858:
[----:B------:R-:W-:-:S05]  /*6980*/  IADD3 R16, P0, R16, 0x8, RZ ;  /* 0x0000000810107810 */ /* 0x000fca0007f1e0ff */
[----:B------:R-:W-:Y:S01]  /*6990*/  IMAD.X R17, RZ, RZ, R17, P0 ;  /* 0x000000ffff117224 */ /* 0x000fe200000e0611 */
[----:B------:R-:W-:-:S04]  /*69a0*/  ISETP.GE.U32.AND P0, PT, R16, R19, PT ;  /* 0x000000131000720c */ /* 0x000fc80003f06070 */
[----:B------:R-:W-:-:S13]  /*69b0*/  ISETP.GE.U32.AND.EX P0, PT, R17, R18, PT, P0 ;  /* 0x000000121100720c */ /* 0x000fda0003f06100 */
[----:B------:R-:W-:Y:S05]  /*69c0*/  @!P0 BRA `(.L_x_9860) ;  /* 0xfffffdf000008947 */ /* 0x000fea000383ffff */
.L_x_9857:
[----:B------:R-:W-:Y:S05]  /*69d0*/  BSYNC B6 ;  /* 0x0000000000067941 */ /* 0x000fea0003800000 */
.L_x_9856:
        /* <DEDUP_REMOVED lines=11> */
.L_x_9732:
        /* <DEDUP_REMOVED lines=108> */
[----:B------:R0:W5:Y:S01]  /*7150*/  @!P1 LDG.E.64 R88, [R2.64] ;  /* 0x0000002402589981 */ /* 0x000162000c1e1b00 */
[----:B------:R-:W-:Y:S02]  /*7160*/  @!P2 IADD3 R20, R99, R0, RZ ;  /* 0x000000006314a210 */ /* 0x000fe40007ffe0ff */
[-C--:B--2---:R-:W-:Y:S01]  /*7170*/  @!P1 IMAD.WIDE.U32 R6, R12, R13.reuse, c[0x0][0x230] ;  /* 0x00008c000c069625 */ /* 0x084fe200078e000d */
[----:B------:R-:W-:Y:S01]  /*7180*/  @!P2 IADD3 R0, R0, 0x80, RZ ;  /* 0x000000800000a810 */ /* 0x000fe20007ffe0ff */
[----:B------:R1:W5:Y:S02]  /*7190*/  @!P1 LDG.E.64 R86, [R4.64] ;  /* 0x0000002404569981 */ /* 0x000364000c1e1b00 */
[CC--:B---3--:R-:W-:Y:S02]  /*71a0*/  @!P1 IMAD.WIDE.U32 R8, R12.reuse, R13.reuse, c[0x0][0x238] ;  /* 0x00008e000c089625 */ /* 0x0c8fe400078e000d */
[----:B------:R2:W5:Y:S02]  /*71b0*/  @!P1 LDG.E.64 R38, [R6.64] ;  /* 0x0000002406269981 */ /* 0x000564000c1e1b00 */
[----:B----4-:R-:W-:-:S02]  /*71c0*/  @!P1 IMAD.WIDE.U32 R10, R12, R13, c[0x0][0x240] ;  /* 0x000090000c0a9625 */ /* 0x010fc400078e000d */
[----:B------:R3:W5:Y:S04]  /*71d0*/  @!P1 LDG.E.64 R40, [R8.64] ;  /* 0x0000002408289981 */ /* 0x000768000c1e1b00 */
[----:B------:R4:W5:Y:S01]  /*71e0*/  @!P1 LDG.E.64 R64, [R10.64] ;  /* 0x000000240a409981 */ /* 0x000962000c1e1b00 */
[----:B------:R-:W-:Y:S01]  /*71f0*/  ISETP.GE.AND P1, PT, R0, R98, PT ;  /* 0x000000620000720c */ /* 0x000fe20003f26270 */
[----:B------:R-:W-:Y:S01]  /*7200*/  @!P2 IMAD.MOV.U32 R21, RZ, RZ, 0x8 ;  /* 0x00000008ff15a424 */ /* 0x000fe200078e00ff */
[----:B------:R-:W-:Y:S01]  /*7210*/  CS2R R66, SRZ ;  /* 0x0000000000427805 */ /* 0x000fe2000001ff00 */
[----:B------:R-:W-:Y:S01]  /*7220*/  CS2R R92, SRZ ;  /* 0x00000000005c7805 */ /* 0x000fe2000001ff00 */
[----:B------:R-:W-:Y:S01]  /*7230*/  CS2R R90, SRZ ;  /* 0x00000000005a7805 */ /* 0x000fe2000001ff00 */
[----:B0-----:R-:W-:-:S04]  /*7240*/  @!P2 IMAD.WIDE.U32 R2, R20, R21, c[0x0][0x220] ;  /* 0x000088001402a625 */ /* 0x001fc800078e0015 */
[CC--:B-1----:R-:W-:Y:S01]  /*7250*/  @!P2 IMAD.WIDE.U32 R4, R20.reuse, R21.reuse, c[0x0][0x228] ;  /* 0x00008a001404a625 */ /* 0x0c2fe200078e0015 */
[----:B------:R-:W-:Y:S01]  /*7260*/  CS2R R42, SRZ ;  /* 0x00000000002a7805 */ /* 0x000fe2000001ff00 */
[----:B------:R-:W-:Y:S01]  /*7270*/  CS2R R44, SRZ ;  /* 0x00000000002c7805 */ /* 0x000fe2000001ff00 */
[----:B------:R0:W5:Y:S01]  /*7280*/  @!P2 LDG.E.64 R92, [R2.64] ;  /* 0x00000024025ca981 */ /* 0x000162000c1e1b00 */
[CC--:B--2---:R-:W-:Y:S01]  /*7290*/  @!P2 IMAD.WIDE.U32 R6, R20.reuse, R21.reuse, c[0x0][0x230] ;  /* 0x00008c001406a625 */ /* 0x0c4fe200078e0015 */
[----:B------:R-:W-:Y:S01]  /*72a0*/  CS2R R96, SRZ ;  /* 0x0000000000607805 */ /* 0x000fe2000001ff00 */
[----:B------:R-:W-:Y:S01]  /*72b0*/  CS2R R94, SRZ ;  /* 0x00000000005e7805 */ /* 0x000fe2000001ff00 */
[----:B------:R1:W5:Y:S01]  /*72c0*/  @!P2 LDG.E.64 R90, [R4.64] ;  /* 0x00000024045aa981 */ /* 0x000362000c1e1b00 */
[CC--:B---3--:R-:W-:Y:S01]  /*72d0*/  @!P2 IMAD.WIDE.U32 R8, R20.reuse, R21.reuse, c[0x0][0x238] ;  /* 0x00008e001408a625 */ /* 0x0c8fe200078e0015 */
[----:B------:R-:W-:Y:S01]  /*72e0*/  CS2R R46, SRZ ;  /* 0x00000000002e7805 */ /* 0x000fe2000001ff00 */
[----:B------:R-:W-:Y:S01]  /*72f0*/  CS2R R48, SRZ ;  /* 0x0000000000307805 */ /* 0x000fe2000001ff00 */
[----:B------:R-:W-:Y:S01]  /*7300*/  CS2R R68, SRZ ;  /* 0x0000000000447805 */ /* 0x000fe2000001ff00 */
[----:B------:R-:W-:Y:S01]  /*7310*/  @!P2 IMAD.WIDE.U32 R20, R20, R21, c[0x0][0x240] ;  /* 0x000090001414a625 */ /* 0x000fe200078e0015 */
[----:B------:R2:W5:Y:S03]  /*7320*/  @!P2 LDG.E.64 R42, [R6.64] ;  /* 0x00000024062aa981 */ /* 0x000566000c1e1b00 */
[----:B------:R-:W-:Y:S01]  /*7330*/  @!P1 IMAD.IADD R0, R99, 0x1, R0 ;  /* 0x0000000163009824 */ /* 0x000fe200078e0200 */
[----:B------:R3:W5:Y:S01]  /*7340*/  @!P2 LDG.E.64 R66, [R20.64] ;  /* 0x000000241442a981 */ /* 0x000762000c1e1b00 */
[----:B------:R-:W-:-:S02]  /*7350*/  @!P1 IMAD.MOV.U32 R63, RZ, RZ, 0x8 ;  /* 0x00000008ff3f9424 */ /* 0x000fc400078e00ff */
[----:B0-----:R-:W-:Y:S01]  /*7360*/  IMAD.MOV.U32 R2, RZ, RZ, c[0x0][0x168] ;  /* 0x00005a00ff027624 */ /* 0x001fe200078e00ff */
[----:B------:R0:W5:Y:S01]  /*7370*/  @!P2 LDG.E.64 R44, [R8.64] ;  /* 0x00000024082ca981 */ /* 0x000162000c1e1b00 */
[----:B----4-:R-:W-:-:S04]  /*7380*/  @!P1 IMAD.WIDE.U32 R10, R0, R63, c[0x0][0x220] ;  /* 0x00008800000a9625 */ /* 0x010fc800078e003f */
[CC--:B------:R-:W-:Y:S01]  /*7390*/  @!P1 IMAD.WIDE.U32 R12, R0.reuse, R63.reuse, c[0x0][0x228] ;  /* 0x00008a00000c9625 */ /* 0x0c0fe200078e003f */
[----:B------:R4:W5:Y:S03]  /*73a0*/  @!P1 LDG.E.64 R96, [R10.64] ;  /* 0x000000240a609981 */ /* 0x000966000c1e1b00 */
[CC--:B------:R-:W-:Y:S01]  /*73b0*/  @!P1 IMAD.WIDE.U32 R14, R0.reuse, R63.reuse, c[0x0][0x230] ;  /* 0x00008c00000e9625 */ /* 0x0c0fe200078e003f */
[----:B------:R0:W5:Y:S03]  /*73c0*/  @!P1 LDG.E.64 R94, [R12.64] ;  /* 0x000000240c5e9981 */ /* 0x000166000c1e1b00 */
[CC--:B---3--:R-:W-:Y:S01]  /*73d0*/  @!P1 IMAD.WIDE.U32 R20, R0.reuse, R63.reuse, c[0x0][0x238] ;  /* 0x00008e0000149625 */ /* 0x0c8fe200078e003f */
[----:B------:R3:W5:Y:S03]  /*73e0*/  @!P1 LDG.E.64 R46, [R14.64] ;  /* 0x000000240e2e9981 */ /* 0x000766000c1e1b00 */
[----:B------:R-:W-:Y:S01]  /*73f0*/  @!P1 IMAD.WIDE.U32 R62, R0, R63, c[0x0][0x240] ;  /* 0x00009000003e9625 */ /* 0x000fe200078e003f */
[----:B------:R0:W5:Y:S03]  /*7400*/  @!P1 LDG.E.64 R48, [R20.64] ;  /* 0x0000002414309981 */ /* 0x000166000c1e1b00 */
[----:B------:R-:W-:Y:S01]  /*7410*/  IMAD.MOV.U32 R3, RZ, RZ, c[0x0][0x16c] ;  /* 0x00005b00ff037624 */ /* 0x000fe200078e00ff */
[----:B------:R3:W5:Y:S01]  /*7420*/  @!P1 LDG.E.64 R68, [R62.64] ;  /* 0x000000243e449981 */ /* 0x000762000c1e1b00 */
[----:B-1----:R-:W-:-:S02]  /*7430*/  IMAD.MOV.U32 R4, RZ, RZ, c[0x0][0x170] ;  /* 0x00005c00ff047624 */ /* 0x002fc400078e00ff */
[----:B------:R-:W-:Y:S01]  /*7440*/  IMAD.MOV.U32 R5, RZ, RZ, c[0x0][0x174] ;  /* 0x00005d00ff057624 */ /* 0x000fe200078e00ff */
[----:B------:R1:W-:Y:S01]  /*7450*/  STL.64 [R1], R2 ;  /* 0x0000000201007387 */ /* 0x0003e20000100a00 */
[----:B--2---:R-:W-:Y:S01]  /*7460*/  IMAD.MOV.U32 R6, RZ, RZ, c[0x0][0x178] ;  /* 0x00005e00ff067624 */ /* 0x004fe200078e00ff */
[----:B----4-:R-:W-:Y:S01]  /*7470*/  MOV R10, c[0x0][0x188] ;  /* 0x00006200000a7a02 */ /* 0x010fe20000000f00 */
[----:B------:R-:W-:Y:S01]  /*7480*/  IMAD.MOV.U32 R7, RZ, RZ, c[0x0][0x17c] ;  /* 0x00005f00ff077624 */ /* 0x000fe200078e00ff */
[----:B------:R2:W-:Y:S01]  /*7490*/  STL.64 [R1+0x8], R4 ;  /* 0x0000080401007387 */ /* 0x0005e20000100a00 */
[----:B0-----:R-:W-:Y:S01]  /*74a0*/  IMAD.MOV.U32 R8, RZ, RZ, c[0x0][0x180] ;  /* 0x00006000ff087624 */ /* 0x001fe200078e00ff */
[----:B---3--:R-:W-:Y:S01]  /*74b0*/  MOV R62, c[0x0][0x1b8] ;  /* 0x00006e00003e7a02 */ /* 0x008fe20000000f00 */
[----:B------:R-:W-:Y:S02]  /*74c0*/  IMAD.MOV.U32 R9, RZ, RZ, c[0x0][0x184] ;  /* 0x00006100ff097624 */ /* 0x000fe400078e00ff */
[----:B------:R-:W-:-:S02]  /*74d0*/  IMAD.MOV.U32 R11, RZ, RZ, c[0x0][0x18c] ;  /* 0x00006300ff0b7624 */ /* 0x000fc400078e00ff */
[----:B------:R-:W-:Y:S02]  /*74e0*/  IMAD.MOV.U32 R12, RZ, RZ, c[0x0][0x190] ;  /* 0x00006400ff0c7624 */ /* 0x000fe400078e00ff */
[----:B------:R-:W-:Y:S02]  /*74f0*/  IMAD.MOV.U32 R13, RZ, RZ, c[0x0][0x194] ;  /* 0x00006500ff0d7624 */ /* 0x000fe400078e00ff */
[----:B------:R-:W-:Y:S02]  /*7500*/  IMAD.MOV.U32 R14, RZ, RZ, c[0x0][0x198] ;  /* 0x00006600ff0e7624 */ /* 0x000fe400078e00ff */
[----:B------:R-:W-:Y:S02]  /*7510*/  IMAD.MOV.U32 R15, RZ, RZ, c[0x0][0x19c] ;  /* 0x00006700ff0f7624 */ /* 0x000fe400078e00ff */
[----:B-1----:R-:W-:Y:S02]  /*7520*/  IMAD.MOV.U32 R2, RZ, RZ, c[0x0][0x1a0] ;  /* 0x00006800ff027624 */ /* 0x002fe400078e00ff */
[----:B------:R-:W-:-:S02]  /*7530*/  IMAD.MOV.U32 R3, RZ, RZ, c[0x0][0x1a4] ;  /* 0x00006900ff037624 */ /* 0x000fc400078e00ff */
[----:B--2---:R-:W-:Y:S02]  /*7540*/  IMAD.MOV.U32 R4, RZ, RZ, c[0x0][0x1a8] ;  /* 0x00006a00ff047624 */ /* 0x004fe400078e00ff */
[----:B------:R-:W-:Y:S02]  /*7550*/  IMAD.MOV.U32 R5, RZ, RZ, c[0x0][0x1ac] ;  /* 0x00006b00ff057624 */ /* 0x000fe400078e00ff */
[----:B------:R-:W-:Y:S02]  /*7560*/  IMAD.MOV.U32 R20, RZ, RZ, c[0x0][0x1b0] ;  /* 0x00006c00ff147624 */ /* 0x000fe400078e00ff */
[----:B------:R-:W-:Y:S02]  /*7570*/  IMAD.MOV.U32 R21, RZ, RZ, c[0x0][0x1b4] ;  /* 0x00006d00ff157624 */ /* 0x000fe400078e00ff */
[----:B------:R-:W-:Y:S02]  /*7580*/  IMAD.MOV.U32 R63, RZ, RZ, c[0x0][0x1bc] ;  /* 0x00006f00ff3f7624 */ /* 0x000fe400078e00ff */
[----:B------:R-:W-:-:S02]  /*7590*/  IMAD.MOV.U32 R100, RZ, RZ, c[0x0][0x1c0] ;  /* 0x00007000ff647624 */ /* 0x000fc400078e00ff */
        /* <DEDUP_REMOVED lines=11> */
[----:B--2---:R-:W-:Y:S02]  /*7650*/  IMAD.MOV.U32 R10, RZ, RZ, c[0x0][0x1d8] ;  /* 0x00007600ff0a7624 */ /* 0x004fe400078e00ff */
[----:B------:R-:W-:Y:S01]  /*7660*/  IMAD.MOV.U32 R11, RZ, RZ, c[0x0][0x1dc] ;  /* 0x00007700ff0b7624 */ /* 0x000fe200078e00ff */
[----:B------:R2:W-:Y:S01]  /*7670*/  STL.64 [R1+0x40], R4 ;  /* 0x0000400401007387 */ /* 0x0005e20000100a00 */
[----:B---3--:R-:W-:-:S02]  /*7680*/  IMAD.MOV.U32 R12, RZ, RZ, c[0x0][0x1e0] ;  /* 0x00007800ff0c7624 */ /* 0x008fc400078e00ff */
[----:B------:R-:W-:Y:S01]  /*7690*/  IMAD.MOV.U32 R13, RZ, RZ, c[0x0][0x1e4] ;  /* 0x00007900ff0d7624 */ /* 0x000fe200078e00ff */
[----:B------:R3:W-:Y:S01]  /*76a0*/  STL.64 [R1+0x48], R20 ;  /* 0x0000481401007387 */ /* 0x0007e20000100a00 */
[----:B0-----:R-:W-:Y:S01]  /*76b0*/  MOV R14, c[0x0][0x1e8] ;  /* 0x00007a00000e7a02 */ /* 0x001fe20000000f00 */
[----:B------:R-:W-:Y:S02]  /*76c0*/  IMAD.MOV.U32 R15, RZ, RZ, c[0x0][0x1ec] ;  /* 0x00007b00ff0f7624 */ /* 0x000fe400078e00ff */
[----:B------:R0:W-:Y:S01]  /*76d0*/  STL.64 [R1+0x50], R62 ;  /* 0x0000503e01007387 */ /* 0x0001e20000100a00 */
[----:B-1----:R-:W-:Y:S02]  /*76e0*/  IMAD.MOV.U32 R2, RZ, RZ, c[0x0][0x1f0] ;  /* 0x00007c00ff027624 */ /* 0x002fe400078e00ff */
[----:B------:R-:W-:Y:S01]  /*76f0*/  IMAD.MOV.U32 R3, RZ, RZ, c[0x0][0x1f4] ;  /* 0x00007d00ff037624 */ /* 0x000fe200078e00ff */
[----:B------:R1:W-:Y:S01]  /*7700*/  STL.64 [R1+0x58], R100 ;  /* 0x0000586401007387 */ /* 0x0003e20000100a00 */
[----:B--2---:R-:W-:-:S02]  /*7710*/  IMAD.MOV.U32 R4, RZ, RZ, c[0x0][0x1f8] ;  /* 0x00007e00ff047624 */ /* 0x004fc400078e00ff */
[----:B------:R-:W-:Y:S02]  /*7720*/  IMAD.MOV.U32 R5, RZ, RZ, c[0x0][0x1fc] ;  /* 0x00007f00ff057624 */ /* 0x000fe400078e00ff */
[----:B---3--:R-:W-:Y:S02]  /*7730*/  IMAD.MOV.U32 R20, RZ, RZ, c[0x0][0x200] ;  /* 0x00008000ff147624 */ /* 0x008fe400078e00ff */
[----:B------:R-:W-:Y:S02]  /*7740*/  IMAD.MOV.U32 R21, RZ, RZ, c[0x0][0x204] ;  /* 0x00008100ff157624 */ /* 0x000fe400078e00ff */
[----:B0-----:R-:W-:Y:S02]  /*7750*/  IMAD.MOV.U32 R62, RZ, RZ, c[0x0][0x208] ;  /* 0x00008200ff3e7624 */ /* 0x001fe400078e00ff */
[----:B------:R-:W-:Y:S02]  /*7760*/  IMAD.MOV.U32 R63, RZ, RZ, c[0x0][0x20c] ;  /* 0x00008300ff3f7624 */ /* 0x000fe400078e00ff */
[----:B-1----:R-:W-:-:S02]  /*7770*/  IMAD.MOV.U32 R100, RZ, RZ, c[0x0][0x210] ;  /* 0x00008400ff647624 */ /* 0x002fc400078e00ff */
[----:B------:R-:W-:Y:S01]  /*7780*/  IMAD.MOV.U32 R101, RZ, RZ, c[0x0][0x214] ;  /* 0x00008500ff657624 */ /* 0x000fe200078e00ff */
        /* <DEDUP_REMOVED lines=10> */
[----:B------:R-:W-:Y:S01]  /*7830*/  BSSY B6, `(.L_x_9861) ;  /* 0x00000cf000067945 */ /* 0x000fe20003800000 */
[----:B------:R-:W-:Y:S05]  /*7840*/  @P0 BRA `(.L_x_9862) ;  /* 0x00000cd000000947 */ /* 0x000fea0003800000 */
[----:B-----5:R-:W-:Y:S01]  /*7850*/  ISETP.EQ.U32.AND P0, PT, R102, c[0x0][0x168], PT ;  /* 0x00005a0066007a0c */ /* 0x020fe20003f02070 */
[----:B------:R-:W-:Y:S01]  /*7860*/  BSSY B7, `(.L_x_9863) ;  /* 0x0000018000077945 */ /* 0x000fe20003800000 */
[----:B------:R-:W-:-:S02]  /*7870*/  ISETP.NE.U32.AND P1, PT, RZ, c[0x4][0x148], PT ;  /* 0x01005200ff007a0c */ /* 0x000fc40003f25070 */
[----:B------:R-:W-:Y:S02]  /*7880*/  ISETP.EQ.AND.EX P0, PT, R103, c[0x0][0x16c], PT, P0 ;  /* 0x00005b0067007a0c */ /* 0x000fe40003f02300 */
[----:B------:R-:W-:-:S13]  /*7890*/  ISETP.NE.AND.EX P1, PT, RZ, c[0x4][0x14c], PT, P1 ;  /* 0x01005300ff007a0c */ /* 0x000fda0003f25310 */
[----:B------:R-:W-:Y:S05]  /*78a0*/  @P1 BRA P0, `(.L_x_9864) ;  /* 0x0000013000001947 */ /* 0x000fea0000000000 */
[----:B------:R-:W-:Y:S01]  /*78b0*/  MOV R0, 0x0 ;  /* 0x0000000000007802 */ /* 0x000fe20000000f00 */
[----:B0-----:R-:W-:Y:S01]  /*78c0*/  IMAD.MOV.U32 R5, RZ, RZ, c[0x4][0x12c] ;  /* 0x01004b00ff057624 */ /* 0x001fe200078e00ff */
        /* <DEDUP_REMOVED lines=17> */
.L_x_9864:
[----:B------:R-:W-:Y:S05]  /*79e0*/  BSYNC B7 ;  /* 0x0000000000077941 */ /* 0x000fea0003800000 */
.L_x_9863:
[----:B------:R-:W-:Y:S01]  /*79f0*/  ISETP.EQ.U32.AND P0, PT, R60, c[0x0][0x178], PT ;  /* 0x00005e003c007a0c */ /* 0x000fe20003f02070 */
[----:B------:R-:W-:Y:S01]  /*7a00*/  BSSY B7, `(.L_x_9865) ;  /* 0x0000018000077945 */ /* 0x000fe20003800000 */
[----:B------:R-:W-:Y:S02]  /*7a10*/  ISETP.NE.U32.AND P1, PT, RZ, c[0x4][0x158], PT ;  /* 0x01005600ff007a0c */ /* 0x000fe40003f25070 */
        /* <DEDUP_REMOVED lines=22> */
.L_x_9866:
[----:B------:R-:W-:Y:S05]  /*7b80*/  BSYNC B7 ;  /* 0x0000000000077941 */ /* 0x000fea0003800000 */
.L_x_9865:
[----:B------:R-:W-:Y:S01]  /*7b90*/  IADD3 R0, P1, -R16, R18, RZ ;  /* 0x0000001210007210 */ /* 0x000fe20007f3e1ff */
        /* <DEDUP_REMOVED lines=28> */
.L_x_9868:
[----:B------:R-:W-:Y:S05]  /*7d60*/  BSYNC B7 ;  /* 0x0000000000077941 */ /* 0x000fea0003800000 */
.L_x_9867:
        /* <DEDUP_REMOVED lines=17> */
[----:B------:R-:W-:Y:S02]  /*7e80*/  IMAD.MOV.U32 R51, RZ, RZ, R4 ;  /* 0x000000ffff337224 */ /* 0x000fe400078e0004 */
.L_x_9873:
        /* <DEDUP_REMOVED lines=14> */
.L_x_9871:
        /* <DEDUP_REMOVED lines=20> */
.L_x_9872:
[----:B------:R-:W-:Y:S05]  /*80b0*/  BSYNC B1 ;  /* 0x0000000000017941 */ /* 0x000fea0003800000 */
.L_x_9870:
[----:B------:R-:W-:-:S06]  /*80c0*/  IMAD R8, R50, 0x8, R1 ;  /* 0x0000000832087824 */ /* 0x000fcc00078e0201 */
[----:B------:R-:W2:Y:S01]  /*80d0*/  LDL.64 R8, [R8+0x60] ;  /* 0x0000600008087983 */ /* 0x000ea20000100a00 */
[----:B------:R-:W-:Y:S01]  /*80e0*/  IADD3 R11, P0, RZ, -R6, RZ ;  /* 0x80000006ff0b7210 */ /* 0x000fe20007f1e0ff */
[----:B------:R-:W-:Y:S01]  /*80f0*/  IMAD.MOV.U32 R4, RZ, RZ, R51 ;  /* 0x000000ffff047224 */ /* 0x000fe200078e0033 */
[----:B------:R-:W-:Y:S01]  /*8100*/  IADD3 R50, R50, -0x1, RZ ;  /* 0xffffffff32327810 */ /* 0x000fe20007ffe0ff */
[----:B------:R-:W-:Y:S01]  /*8110*/  IMAD.MOV.U32 R51, RZ, RZ, R6 ;  /* 0x000000ffff337224 */ /* 0x000fe200078e0006 */
[----:B------:R-:W-:Y:S01]  /*8120*/  IADD3.X R3, RZ, ~R7, RZ, P0, !PT ;  /* 0x80000007ff037210 */ /* 0x000fe200007fe4ff */
[----:B------:R-:W-:Y:S01]  /*8130*/  IMAD.WIDE.U32 R4, R20, R11, R4 ;  /* 0x0000000b14047225 */ /* 0x000fe200078e0004 */
[----:B------:R-:W-:-:S03]  /*8140*/  ISETP.GT.AND P0, PT, R50, -0x1, PT ;  /* 0xffffffff3200780c */ /* 0x000fc60003f04270 */
        /* <DEDUP_REMOVED lines=9> */
[----:B------:R-:W-:Y:S05]  /*81e0*/  @P0 BRA `(.L_x_9873) ;  /* 0xfffffca000000947 */ /* 0x000fea000383ffff */
[----:B------:R-:W-:Y:S05]  /*81f0*/  BSYNC B0 ;  /* 0x0000000000007941 */ /* 0x000fea0003800000 */
.L_x_9869:
        /* <DEDUP_REMOVED lines=17> */
.L_x_9876:
        /* <DEDUP_REMOVED lines=27> */
.L_x_9875:
[----:B------:R-:W-:Y:S05]  /*84c0*/  BSYNC B7 ;  /* 0x0000000000077941 */ /* 0x000fea0003800000 */
.L_x_9874:
[----:B------:R-:W-:-:S05]  /*84d0*/  IADD3 R16, P0, R16, 0x8, RZ ;  /* 0x0000000810107810 */ /* 0x000fca0007f1e0ff */
[----:B------:R-:W-:Y:S01]  /*84e0*/  IMAD.X R17, RZ, RZ, R17, P0 ;  /* 0x000000ffff117224 */ /* 0x000fe200000e0611 */
[----:B------:R-:W-:-:S04]  /*84f0*/  ISETP.GE.U32.AND P0, PT, R16, R51, PT ;  /* 0x000000331000720c */ /* 0x000fc80003f06070 */
[----:B------:R-:W-:-:S13]  /*8500*/  ISETP.GE.U32.AND.EX P0, PT, R17, R18, PT, P0 ;  /* 0x000000121100720c */ /* 0x000fda0003f06100 */
[----:B------:R-:W-:Y:S05]  /*8510*/  @!P0 BRA `(.L_x_9876) ;  /* 0xfffffdf000008947 */ /* 0x000fea000383ffff */
.L_x_9862:
[----:B------:R-:W-:Y:S05]  /*8520*/  BSYNC B6 ;  /* 0x0000000000067941 */ /* 0x000fea0003800000 */
.L_x_9861:
[----:B0-----:R-:W0:Y:S01]  /*8530*/  S2R R3, SR_TID.X ;  /* 0x0000000000037919 */ /* 0x001e220000002100 */
        /* <DEDUP_REMOVED lines=29> */
.L_x_9880:
[----:B------:R-:W-:Y:S05]  /*8710*/  BSYNC B7 ;  /* 0x0000000000077941 */ /* 0x000fea0003800000 */
.L_x_9879:
        /* <DEDUP_REMOVED lines=25> */
.L_x_9882:
[----:B------:R-:W-:Y:S05]  /*88b0*/  BSYNC B7 ;  /* 0x0000000000077941 */ /* 0x000fea0003800000 */
.L_x_9881:
        /* <DEDUP_REMOVED lines=29> */
.L_x_9884:
[----:B------:R-:W-:Y:S05]  /*8a90*/  BSYNC B7 ;  /* 0x0000000000077941 */ /* 0x000fea0003800000 */
.L_x_9883:
        /* <DEDUP_REMOVED lines=18> */
.L_x_9889:
        /* <DEDUP_REMOVED lines=14> */
.L_x_9887:
        /* <DEDUP_REMOVED lines=20> */
.L_x_9888:
[----:B------:R-:W-:Y:S05]  /*8de0*/  BSYNC B1 ;  /* 0x0000000000017941 */ /* 0x000fea0003800000 */
.L_x_9886:
        /* <DEDUP_REMOVED lines=18> */
[----:B------:R-:W-:Y:S02]  /*8f10*/  IMAD.MOV.U32 R5, RZ, RZ, R7 ;  /* 0x000000ffff057224 */ /* 0x000fe400078e0007 */
[----:B------:R-:W-:Y:S01]  /*8f20*/  IMAD.IADD R2, R3, 0x1, R9 ;  /* 0x0000000103027824 */ /* 0x000fe200078e0209 */
[----:B------:R-:W-:Y:S05]  /*8f30*/  @P0 BRA `(.L_x_9889) ;  /* 0xfffffc8000000947 */ /* 0x000fea000383ffff */
[----:B------:R-:W-:Y:S05]  /*8f40*/  BSYNC B0 ;  /* 0x0000000000007941 */ /* 0x000fea0003800000 */
.L_x_9885:
        /* <DEDUP_REMOVED lines=9> */
[C---:B------:R-:W-:Y:S02]  /*8fe0*/  LEA R16, P2, R3.reuse, c[0x0][0x208], 0x3 ;  /* 0x0000820003107a11 */ /* 0x040fe400078418ff */
[----:B------:R-:W-:Y:S02]  /*8ff0*/  ISETP.GE.AND.EX P0, PT, R0, R2, PT, P0 ;  /* 0x000000020000720c */ /* 0x000fe40003f06300 */
[----:B------:R-:W-:Y:S02]  /*9000*/  LEA.HI.X R3, R3, c[0x0][0x20c], R4, 0x3, P2 ;  /* 0x0000830003037a11 */ /* 0x000fe400010f1c04 */
[----:B------:R-:W-:Y:S02]  /*9010*/  ISETP.LE.OR.EX P0, PT, R25, R23, P0, P1 ;  /* 0x000000171900720c */ /* 0x000fe40000703710 */
[----:B------:R-:W-:-:S11]  /*9020*/  LEA.HI.X R18, R13, c[0x0][0x20c], R2, 0x3, P3 ;  /* 0x000083000d127a11 */ /* 0x000fd600018f1c02 */
[----:B------:R-:W-:Y:S05]  /*9030*/  @P0 BRA `(.L_x_9878) ;  /* 0x0000023000000947 */ /* 0x000fea0003800000 */
[----:B------:R-:W-:-:S05]  /*9040*/  IADD3 R16, P0, R16, 0x8, RZ ;  /* 0x0000000810107810 */ /* 0x000fca0007f1e0ff */
[----:B------:R-:W-:-:S05]  /*9050*/  IMAD.X R17, RZ, RZ, R3, P0 ;  /* 0x000000ffff117224 */ /* 0x000fca00000e0603 */
.L_x_9892:
        /* <DEDUP_REMOVED lines=27> */
.L_x_9891:
[----:B------:R-:W-:Y:S05]  /*9210*/  BSYNC B7 ;  /* 0x0000000000077941 */ /* 0x000fea0003800000 */
.L_x_9890:
[----:B------:R-:W-:-:S05]  /*9220*/  IADD3 R16, P0, R16, 0x8, RZ ;  /* 0x0000000810107810 */ /* 0x000fca0007f1e0ff */
[----:B------:R-:W-:Y:S01]  /*9230*/  IMAD.X R17, RZ, RZ, R17, P0 ;  /* 0x000000ffff117224 */ /* 0x000fe200000e0611 */
[----:B------:R-:W-:-:S04]  /*9240*/  ISETP.GE.U32.AND P0, PT, R16, R19, PT ;  /* 0x000000131000720c */ /* 0x000fc80003f06070 */
[----:B------:R-:W-:-:S13]  /*9250*/  ISETP.GE.U32.AND.EX P0, PT, R17, R18, PT, P0 ;  /* 0x000000121100720c */ /* 0x000fda0003f06100 */
[----:B------:R-:W-:Y:S05]  /*9260*/  @!P0 BRA `(.L_x_9892) ;  /* 0xfffffdf000008947 */ /* 0x000fea000383ffff */
.L_x_9878:
[----:B------:R-:W-:Y:S05]  /*9270*/  BSYNC B6 ;  /* 0x0000000000067941 */ /* 0x000fea0003800000 */
.L_x_9877:
        /* <DEDUP_REMOVED lines=30> */
.L_x_9896:
[----:B------:R-:W-:Y:S05]  /*9460*/  BSYNC B7 ;  /* 0x0000000000077941 */ /* 0x000fea0003800000 */
.L_x_9895:
        /* <DEDUP_REMOVED lines=25> */
.L_x_9898:
[----:B------:R-:W-:Y:S05]  /*9600*/  BSYNC B7 ;  /* 0x0000000000077941 */ /* 0x000fea0003800000 */
.L_x_9897:
        /* <DEDUP_REMOVED lines=29> */
.L_x_9900:
[----:B------:R-:W-:Y:S05]  /*97e0*/  BSYNC B7 ;  /* 0x0000000000077941 */ /* 0x000fea0003800000 */
.L_x_9899:
        /* <DEDUP_REMOVED lines=17> */
.L_x_9905:
        /* <DEDUP_REMOVED lines=14> */
.L_x_9903:
        /* <DEDUP_REMOVED lines=19> */
.L_x_9904:
[----:B------:R-:W-:Y:S05]  /*9b10*/  BSYNC B1 ;  /* 0x0000000000017941 */ /* 0x000fea0003800000 */
.L_x_9902:
        /* <DEDUP_REMOVED lines=17> */
[----:B------:R-:W-:Y:S01]  /*9c30*/  MOV R13, R2 ;  /* 0x00000002000d7202 */ /* 0x000fe20000000f00 */
[----:B------:R-:W-:Y:S01]  /*9c40*/  IMAD.IADD R2, R3, 0x1, R9 ;  /* 0x0000000103027824 */ /* 0x000fe200078e0209 */
[----:B------:R-:W-:Y:S05]  /*9c50*/  @P0 BRA `(.L_x_9905) ;  /* 0xfffffca000000947 */ /* 0x000fea000383ffff */
[----:B------:R-:W-:Y:S05]  /*9c60*/  BSYNC B0 ;  /* 0x0000000000007941 */ /* 0x000fea0003800000 */
.L_x_9901:
        /* <DEDUP_REMOVED lines=17> */
.L_x_9908:
        /* <DEDUP_REMOVED lines=27> */
.L_x_9907:
[----:B------:R-:W-:Y:S05]  /*9f30*/  BSYNC B7 ;  /* 0x0000000000077941 */ /* 0x000fea0003800000 */
.L_x_9906:
[----:B------:R-:W-:-:S05]  /*9f40*/  IADD3 R16, P0, R16, 0x8, RZ ;  /* 0x0000000810107810 */ /* 0x000fca0007f1e0ff */
[----:B------:R-:W-:Y:S01]  /*9f50*/  IMAD.X R17, RZ, RZ, R17, P0 ;  /* 0x000000ffff117224 */ /* 0x000fe200000e0611 */
[----:B------:R-:W-:-:S04]  /*9f60*/  ISETP.GE.U32.AND P0, PT, R16, R19, PT ;  /* 0x000000131000720c */ /* 0x000fc80003f06070 */
[----:B------:R-:W-:-:S13]  /*9f70*/  ISETP.GE.U32.AND.EX P0, PT, R17, R18, PT, P0 ;  /* 0x000000121100720c */ /* 0x000fda0003f06100 */
[----:B------:R-:W-:Y:S05]  /*9f80*/  @!P0 BRA `(.L_x_9908) ;  /* 0xfffffdf000008947 */ /* 0x000fea000383ffff */
.L_x_9894:
[----:B------:R-:W-:Y:S05]  /*9f90*/  BSYNC B6 ;  /* 0x0000000000067941 */ /* 0x000fea0003800000 */
.L_x_9893:
        /* <DEDUP_REMOVED lines=30> */
.L_x_9912:
[----:B------:R-:W-:Y:S05]  /*a180*/  BSYNC B7 ;  /* 0x0000000000077941 */ /* 0x000fea0003800000 */
.L_x_9911:
        /* <DEDUP_REMOVED lines=25> */
.L_x_9914:
[----:B------:R-:W-:Y:S05]  /*a320*/  BSYNC B7 ;  /* 0x0000000000077941 */ /* 0x000fea0003800000 */
.L_x_9913:
        /* <DEDUP_REMOVED lines=29> */
.L_x_9916:
[----:B------:R-:W-:Y:S05]  /*a500*/  BSYNC B7 ;  /* 0x0000000000077941 */ /* 0x000fea0003800000 */
.L_x_9915:
        /* <DEDUP_REMOVED lines=14> */
[----:B------:R-:W-:Y:S01]  /*a5f0*/  BSSY B0, `(.L_x_9917) ;  /* 0x0000039000007945 */ /* 0x000fe20003800000 */
[----:B------:R-:W-:Y:S02]  /*a600*/  MOV R18, UR4 ;  /* 0x0000000400127c02 */ /* 0x000fe40008000f00 */
[----:B------:R-:W-:-:S03]  /*a610*/  IMAD.IADD R5, R21, 0x1, R3 ;  /* 0x0000000115057824 */ /* 0x000fc600078e0203 */
.L_x_9921:
        /* <DEDUP_REMOVED lines=14> */
.L_x_9919:
        /* <DEDUP_REMOVED lines=19> */
.L_x_9920:
[----:B------:R-:W-:Y:S05]  /*a830*/  BSYNC B1 ;  /* 0x0000000000017941 */ /* 0x000fea0003800000 */
.L_x_9918:
        /* <DEDUP_REMOVED lines=21> */
.L_x_9917:
        /* <DEDUP_REMOVED lines=10> */
[----:B------:R-:W-:Y:S02]  /*aa30*/  LEA R16, P2, R3, c[0x0][0x208], 0x3 ;  /* 0x0000820003107a11 */ /* 0x000fe400078418ff */
[----:B------:R-:W-:Y:S02]  /*aa40*/  ISETP.LE.OR.EX P0, PT, R33, R31, P0, P1 ;  /* 0x0000001f2100720c */ /* 0x000fe40000703710 */
[----:B------:R-:W-:-:S02]  /*aa50*/  LEA.HI.X R3, R3, c[0x0][0x20c], R4, 0x3, P2 ;  /* 0x0000830003037a11 */ /* 0x000fc400010f1c04 */
[----:B------:R-:W-:-:S09]  /*aa60*/  LEA.HI.X R18, R13, c[0x0][0x20c], R2, 0x3, P3 ;  /* 0x000083000d127a11 */ /* 0x000fd200018f1c02 */
[----:B------:R-:W-:Y:S05]  /*aa70*/  @P0 BRA `(.L_x_9910) ;  /* 0x0000023000000947 */ /* 0x000fea0003800000 */
[----:B------:R-:W-:-:S05]  /*aa80*/  IADD3 R16, P0, R16, 0x8, RZ ;  /* 0x0000000810107810 */ /* 0x000fca0007f1e0ff */
[----:B------:R-:W-:-:S05]  /*aa90*/  IMAD.X R17, RZ, RZ, R3, P0 ;  /* 0x000000ffff117224 */ /* 0x000fca00000e0603 */
.L_x_9924:
        /* <DEDUP_REMOVED lines=27> */
.L_x_9923:
[----:B------:R-:W-:Y:S05]  /*ac50*/  BSYNC B7 ;  /* 0x0000000000077941 */ /* 0x000fea0003800000 */
.L_x_9922:
[----:B------:R-:W-:-:S05]  /*ac60*/  IADD3 R16, P0, R16, 0x8, RZ ;  /* 0x0000000810107810 */ /* 0x000fca0007f1e0ff */
[----:B------:R-:W-:Y:S01]  /*ac70*/  IMAD.X R17, RZ, RZ, R17, P0 ;  /* 0x000000ffff117224 */ /* 0x000fe200000e0611 */
[----:B------:R-:W-:-:S04]  /*ac80*/  ISETP.GE.U32.AND P0, PT, R16, R19, PT ;  /* 0x000000131000720c */ /* 0x000fc80003f06070 */
[----:B------:R-:W-:-:S13]  /*ac90*/  ISETP.GE.U32.AND.EX P0, PT, R17, R18, PT, P0 ;  /* 0x000000121100720c */ /* 0x000fda0003f06100 */
[----:B------:R-:W-:Y:S05]  /*aca0*/  @!P0 BRA `(.L_x_9924) ;  /* 0xfffffdf000008947 */ /* 0x000fea000383ffff */
.L_x_9910:
[----:B------:R-:W-:Y:S05]  /*acb0*/  BSYNC B6 ;  /* 0x0000000000067941 */ /* 0x000fea0003800000 */
.L_x_9909:
        /* <DEDUP_REMOVED lines=30> */
.L_x_9928:
[----:B------:R-:W-:Y:S05]  /*aea0*/  BSYNC B7 ;  /* 0x0000000000077941 */ /* 0x000fea0003800000 */
.L_x_9927:
        /* <DEDUP_REMOVED lines=25> */
.L_x_9930:
[----:B------:R-:W-:Y:S05]  /*b040*/  BSYNC B7 ;  /* 0x0000000000077941 */ /* 0x000fea0003800000 */
.L_x_9929:
        /* <DEDUP_REMOVED lines=29> */
.L_x_9932:
[----:B------:R-:W-:Y:S05]  /*b220*/  BSYNC B7 ;  /* 0x0000000000077941 */ /* 0x000fea0003800000 */
.L_x_9931:
        /* <DEDUP_REMOVED lines=17> */
.L_x_9937:
        /* <DEDUP_REMOVED lines=14> */
.L_x_9935:
        /* <DEDUP_REMOVED lines=19> */
.L_x_9936:
[----:B------:R-:W-:Y:S05]  /*b550*/  BSYNC B1 ;  /* 0x0000000000017941 */ /* 0x000fea0003800000 */
.L_x_9934:
        /* <DEDUP_REMOVED lines=21> */
.L_x_9933:
        /* <DEDUP_REMOVED lines=17> */
.L_x_9940:
        /* <DEDUP_REMOVED lines=27> */
.L_x_9939:
[----:B------:R-:W-:Y:S05]  /*b970*/  BSYNC B7 ;  /* 0x0000000000077941 */ /* 0x000fea0003800000 */
.L_x_9938:
[----:B------:R-:W-:-:S05]  /*b980*/  IADD3 R16, P0, R16, 0x8, RZ ;  /* 0x0000000810107810 */ /* 0x000fca0007f1e0ff */
[----:B------:R-:W-:Y:S01]  /*b990*/  IMAD.X R17, RZ, RZ, R17, P0 ;  /* 0x000000ffff117224 */ /* 0x000fe200000e0611 */
[----:B------:R-:W-:-:S04]  /*b9a0*/  ISETP.GE.U32.AND P0, PT, R16, R19, PT ;  /* 0x000000131000720c */ /* 0x000fc80003f06070 */
[----:B------:R-:W-:-:S13]  /*b9b0*/  ISETP.GE.U32.AND.EX P0, PT, R17, R18, PT, P0 ;  /* 0x000000121100720c */ /* 0x000fda0003f06100 */
[----:B------:R-:W-:Y:S05]  /*b9c0*/  @!P0 BRA `(.L_x_9940) ;  /* 0xfffffdf000008947 */ /* 0x000fea000383ffff */
.L_x_9926:
[----:B------:R-:W-:Y:S05]  /*b9d0*/  BSYNC B6 ;  /* 0x0000000000067941 */ /* 0x000fea0003800000 */
.L_x_9925:
        /* <DEDUP_REMOVED lines=30> */
.L_x_9944:
[----:B------:R-:W-:Y:S05]  /*bbc0*/  BSYNC B7 ;  /* 0x0000000000077941 */ /* 0x000fea0003800000 */
.L_x_9943:
        /* <DEDUP_REMOVED lines=25> */
.L_x_9946:
[----:B------:R-:W-:Y:S05]  /*bd60*/  BSYNC B7 ;  /* 0x0000000000077941 */ /* 0x000fea0003800000 */
.L_x_9945:
        /* <DEDUP_REMOVED lines=29> */
.L_x_9948:
[----:B------:R-:W-:Y:S05]  /*bf40*/  BSYNC B7 ;  /* 0x0000000000077941 */ /* 0x000fea0003800000 */
.L_x_9947:
        /* <DEDUP_REMOVED lines=17> */
.L_x_9953:
        /* <DEDUP_REMOVED lines=14> */
.L_x_9951:
        /* <DEDUP_REMOVED lines=19> */
.L_x_9952:
[----:B------:R-:W-:Y:S05]  /*c270*/  BSYNC B1 ;  /* 0x0000000000017941 */ /* 0x000fea0003800000 */
.L_x_9950:
        /* <DEDUP_REMOVED lines=19> */
.L_x_9949:
[-C--:B------:R-:W-:Y:S02]  /*c3b0*/  IADD3 R4, P0, R38, R2.reuse, RZ ;  /* 0x0000000226047210 */ /* 0x080fe40007f1e0ff */
[----:B------:R-:W-:Y:S02]  /*c3c0*/  IADD3 R3, P1, R40, R2, RZ ;  /* 0x0000000228037210 */ /* 0x000fe40007f3e0ff */
[----:B------:R-:W-:Y:S02]  /*c3d0*/  IADD3 R0, P2, R4, 0x1, RZ ;  /* 0x0000000104007810 */ /* 0x000fe40007f5e0ff */
[----:B------:R-:W-:Y:S01]  /*c3e0*/  IADD3.X R5, R39, R13, RZ, P0, !PT ;  /* 0x0000000d27057210 */ /* 0x000fe200007fe4ff */
[----:B------:R-:W-:Y:S01]  /*c3f0*/  IMAD.X R13, R41, 0x1, R13, P1 ;  /* 0x00000001290d7824 */ /* 0x000fe200008e060d */
[----:B------:R-:W-:-:S02]  /*c400*/  ISETP.GE.U32.AND P0, PT, R0, R3, PT ;  /* 0x000000030000720c */ /* 0x000fc40003f06070 */
[----:B------:R-:W-:Y:S01]  /*c410*/  ISETP.LE.U32.AND P1, PT, R40, R38, PT ;  /* 0x000000262800720c */ /* 0x000fe20003f23070 */
[--C-:B------:R-:W-:Y:S01]  /*c420*/  IMAD.X R0, RZ, RZ, R5.reuse, P2 ;  /* 0x000000ffff007224 */ /* 0x100fe200010e0605 */
[----:B------:R-:W-:Y:S02]  /*c430*/  LEA R16, P2, R4, c[0x0][0x208], 0x3 ;  /* 0x0000820004107a11 */ /* 0x000fe400078418ff */
[----:B------:R-:W-:Y:S02]  /*c440*/  LEA R19, P3, R3, c[0x0][0x208], 0x3 ;  /* 0x0000820003137a11 */ /* 0x000fe400078618ff */
[----:B------:R-:W-:Y:S02]  /*c450*/  ISETP.GE.AND.EX P0, PT, R0, R13, PT, P0 ;  /* 0x0000000d0000720c */ /* 0x000fe40003f06300 */
[----:B------:R-:W-:Y:S02]  /*c460*/  LEA.HI.X R4, R4, c[0x0][0x20c], R5, 0x3, P2 ;  /* 0x0000830004047a11 */ /* 0x000fe400010f1c05 */
[----:B------:R-:W-:-:S02]  /*c470*/  ISETP.LE.OR.EX P0, PT, R41, R39, P0, P1 ;  /* 0x000000272900720c */ /* 0x000fc40000703710 */
[----:B------:R-:W-:-:S11]  /*c480*/  LEA.HI.X R18, R3, c[0x0][0x20c], R13, 0x3, P3 ;  /* 0x0000830003127a11 */ /* 0x000fd600018f1c0d */
[----:B------:R-:W-:Y:S05]  /*c490*/  @P0 BRA `(.L_x_9942) ;  /* 0x0000023000000947 */ /* 0x000fea0003800000 */
[----:B------:R-:W-:-:S05]  /*c4a0*/  IADD3 R16, P0, R16, 0x8, RZ ;  /* 0x0000000810107810 */ /* 0x000fca0007f1e0ff */
[----:B------:R-:W-:-:S05]  /*c4b0*/  IMAD.X R17, RZ, RZ, R4, P0 ;  /* 0x000000ffff117224 */ /* 0x000fca00000e0604 */
.L_x_9956:
        /* <DEDUP_REMOVED lines=27> */
.L_x_9955:
[----:B------:R-:W-:Y:S05]  /*c670*/  BSYNC B7 ;  /* 0x0000000000077941 */ /* 0x000fea0003800000 */
.L_x_9954:
[----:B------:R-:W-:-:S05]  /*c680*/  IADD3 R16, P0, R16, 0x8, RZ ;  /* 0x0000000810107810 */ /* 0x000fca0007f1e0ff */
[----:B------:R-:W-:Y:S01]  /*c690*/  IMAD.X R17, RZ, RZ, R17, P0 ;  /* 0x000000ffff117224 */ /* 0x000fe200000e0611 */
[----:B------:R-:W-:-:S04]  /*c6a0*/  ISETP.GE.U32.AND P0, PT, R16, R19, PT ;  /* 0x000000131000720c */ /* 0x000fc80003f06070 */
[----:B------:R-:W-:-:S13]  /*c6b0*/  ISETP.GE.U32.AND.EX P0, PT, R17, R18, PT, P0 ;  /* 0x000000121100720c */ /* 0x000fda0003f06100 */
[----:B------:R-:W-:Y:S05]  /*c6c0*/  @!P0 BRA `(.L_x_9956) ;  /* 0xfffffdf000008947 */ /* 0x000fea000383ffff */
.L_x_9942:
[----:B------:R-:W-:Y:S05]  /*c6d0*/  BSYNC B6 ;  /* 0x0000000000067941 */ /* 0x000fea0003800000 */
.L_x_9941:
        /* <DEDUP_REMOVED lines=30> */
.L_x_9960:
[----:B------:R-:W-:Y:S05]  /*c8c0*/  BSYNC B7 ;  /* 0x0000000000077941 */ /* 0x000fea0003800000 */
.L_x_9959:
        /* <DEDUP_REMOVED lines=25> */
.L_x_9962:
[----:B------:R-:W-:Y:S05]  /*ca60*/  BSYNC B7 ;  /* 0x0000000000077941 */ /* 0x000fea0003800000 */
.L_x_9961:
        /* <DEDUP_REMOVED lines=29> */
.L_x_9964:
[----:B------:R-:W-:Y:S05]  /*cc40*/  BSYNC B7 ;  /* 0x0000000000077941 */ /* 0x000fea0003800000 */
.L_x_9963:
        /* <DEDUP_REMOVED lines=16> */
[----:B------:R-:W-:-:S03]  /*cd50*/  IMAD.IADD R5, R21, 0x1, R3 ;  /* 0x0000000115057824 */ /* 0x000fc600078e0203 */
.L_x_9969:
        /* <DEDUP_REMOVED lines=14> */
.L_x_9967:
        /* <DEDUP_REMOVED lines=19> */
.L_x_9968:
[----:B------:R-:W-:Y:S05]  /*cf70*/  BSYNC B1 ;  /* 0x0000000000017941 */ /* 0x000fea0003800000 */
.L_x_9966:
[----:B------:R-:W2:Y:S01]  /*cf80*/  LDL.64 R8, [R19+0x60] ;  /* 0x0000600013087983 */ /* 0x000ea20000100a00 */
[----:B------:R-:W-:Y:S02]  /*cf90*/  IADD3 R11, P0, RZ, -R6, RZ ;  /* 0x80000006ff0b7210 */ /* 0x000fe40007f1e0ff */
        /* <DEDUP_REMOVED lines=17> */
.L_x_9965:
        /* <DEDUP_REMOVED lines=17> */
.L_x_9972:
        /* <DEDUP_REMOVED lines=27> */
.L_x_9971:
[----:B------:R-:W-:Y:S05]  /*d370*/  BSYNC B7 ;  /* 0x0000000000077941 */ /* 0x000fea0003800000 */
.L_x_9970:
[----:B------:R-:W-:-:S05]  /*d380*/  IADD3 R16, P0, R16, 0x8, RZ ;  /* 0x0000000810107810 */ /* 0x000fca0007f1e0ff */
[----:B------:R-:W-:Y:S01]  /*d390*/  IMAD.X R17, RZ, RZ, R17, P0 ;  /* 0x000000ffff117224 */ /* 0x000fe200000e0611 */
[----:B------:R-:W-:-:S04]  /*d3a0*/  ISETP.GE.U32.AND P0, PT, R16, R19, PT ;  /* 0x000000131000720c */ /* 0x000fc80003f06070 */
[----:B------:R-:W-:-:S13]  /*d3b0*/  ISETP.GE.U32.AND.EX P0, PT, R17, R18, PT, P0 ;  /* 0x000000121100720c */ /* 0x000fda0003f06100 */
[----:B------:R-:W-:Y:S05]  /*d3c0*/  @!P0 BRA `(.L_x_9972) ;  /* 0xfffffdf000008947 */ /* 0x000fea000383ffff */
.L_x_9958:
[----:B------:R-:W-:Y:S05]  /*d3d0*/  BSYNC B6 ;  /* 0x0000000000067941 */ /* 0x000fea0003800000 */
.L_x_9957:
        /* <DEDUP_REMOVED lines=30> */
.L_x_9976:
[----:B------:R-:W-:Y:S05]  /*d5c0*/  BSYNC B7 ;  /* 0x0000000000077941 */ /* 0x000fea0003800000 */
.L_x_9975:
        /* <DEDUP_REMOVED lines=25> */
.L_x_9978:
[----:B------:R-:W-:Y:S05]  /*d760*/  BSYNC B7 ;  /* 0x0000000000077941 */ /* 0x000fea0003800000 */
.L_x_9977:
        /* <DEDUP_REMOVED lines=29> */
.L_x_9980:
[----:B------:R-:W-:Y:S05]  /*d940*/  BSYNC B7 ;  /* 0x0000000000077941 */ /* 0x000fea0003800000 */
.L_x_9979:
        /* <DEDUP_REMOVED lines=17> */
.L_x_9985:
        /* <DEDUP_REMOVED lines=14> */
.L_x_9983:
        /* <DEDUP_REMOVED lines=19> */
.L_x_9984:
[----:B------:R-:W-:Y:S05]  /*dc70*/  BSYNC B1 ;  /* 0x0000000000017941 */ /* 0x000fea0003800000 */
.L_x_9982:
        /* <DEDUP_REMOVED lines=19> */
.L_x_9981:
        /* <DEDUP_REMOVED lines=17> */
.L_x_9988:
        /* <DEDUP_REMOVED lines=27> */
.L_x_9987:
[----:B------:R-:W-:Y:S05]  /*e070*/  BSYNC B7 ;  /* 0x0000000000077941 */ /* 0x000fea0003800000 */
.L_x_9986:
[----:B------:R-:W-:-:S05]  /*e080*/  IADD3 R16, P0, R16, 0x8, RZ ;  /* 0x0000000810107810 */ /* 0x000fca0007f1e0ff */
[----:B------:R-:W-:Y:S01]  /*e090*/  IMAD.X R17, RZ, RZ, R17, P0 ;  /* 0x000000ffff117224 */ /* 0x000fe200000e0611 */
[----:B------:R-:W-:-:S04]  /*e0a0*/  ISETP.GE.U32.AND P0, PT, R16, R19, PT ;  /* 0x000000131000720c */ /* 0x000fc80003f06070 */
[----:B------:R-:W-:-:S13]  /*e0b0*/  ISETP.GE.U32.AND.EX P0, PT, R17, R18, PT, P0 ;  /* 0x000000121100720c */ /* 0x000fda0003f06100 */
[----:B------:R-:W-:Y:S05]  /*e0c0*/  @!P0 BRA `(.L_x_9988) ;  /* 0xfffffdf000008947 */ /* 0x000fea000383ffff */
.L_x_9974:
[----:B------:R-:W-:Y:S05]  /*e0d0*/  BSYNC B6 ;  /* 0x0000000000067941 */ /* 0x000fea0003800000 */
.L_x_9973:
        /* <DEDUP_REMOVED lines=23> */
.L_x_9991:
[----:B0-----:R-:W-:-:S13]  /*e250*/  ISETP.GE.AND P0, PT, R0, R98, PT ;  /* 0x000000620000720c */ /* 0x001fda0003f06270 */
[----:B------:R-:W-:Y:S05]  /*e260*/  @P0 BRA `(.L_x_9993) ;  /* 0x000000c000000947 */ /* 0x000fea0003800000 */
[----:B------:R-:W-:Y:S01]  /*e270*/  IMAD.IADD R2, R99, 0x1, R0 ;  /* 0x0000000163027824 */ /* 0x000fe200078e0200 */
[----:B------:R-:W-:Y:S01]  /*e280*/  IADD3 R0, R0, 0x80, RZ ;  /* 0x0000008000007810 */ /* 0x000fe20007ffe0ff */
[----:B------:R-:W-:-:S04]  /*e290*/  IMAD.MOV.U32 R3, RZ, RZ, 0x8 ;  /* 0x00000008ff037424 */ /* 0x000fc800078e00ff */
[----:B------:R-:W-:-:S05]  /*e2a0*/  IMAD.WIDE.U32 R2, R2, R3, c[0x0][0x218] ;  /* 0x0000860002027625 */ /* 0x000fca00078e0003 */
[----:B------:R0:W-:Y:S02]  /*e2b0*/  STG.E.64 [R2.64], RZ ;  /* 0x000000ff02007986 */ /* 0x0001e4000c101b24 */
.L_x_9992:
[----:B------:R-:W-:-:S13]  /*e2c0*/  ISETP.GE.AND P0, PT, R0, R98, PT ;  /* 0x000000620000720c */ /* 0x000fda0003f06270 */
[----:B------:R-:W-:Y:S05]  /*e2d0*/  @P0 BRA `(.L_x_9994) ;  /* 0x000000d000000947 */ /* 0x000fea0003800000 */
[----:B0-----:R-:W-:Y:S01]  /*e2e0*/  IMAD.IADD R2, R99, 0x1, R0 ;  /* 0x0000000163027824 */ /* 0x001fe200078e0200 */
[----:B------:R-:W-:Y:S01]  /*e2f0*/  IADD3 R0, R0, 0x80, RZ ;  /* 0x0000008000007810 */ /* 0x000fe20007ffe0ff */
[----:B------:R-:W-:-:S04]  /*e300*/  IMAD.MOV.U32 R3, RZ, RZ, 0x8 ;  /* 0x00000008ff037424 */ /* 0x000fc800078e00ff */
[----:B------:R-:W-:-:S05]  /*e310*/  IMAD.WIDE.U32 R2, R2, R3, c[0x0][0x218] ;  /* 0x0000860002027625 */ /* 0x000fca00078e0003 */
[----:B------:R0:W-:Y:S02]  /*e320*/  STG.E.64 [R2.64], RZ ;  /* 0x000000ff02007986 */ /* 0x0001e4000c101b24 */
.L_x_9993:
[----:B------:R-:W-:-:S13]  /*e330*/  ISETP.GE.AND P0, PT, R0, R98, PT ;  /* 0x000000620000720c */ /* 0x000fda0003f06270 */
[----:B------:R-:W-:Y:S01]  /*e340*/  @P0 BREAK B1 ;  /* 0x0000000000010942 */ /* 0x000fe20003800000 */
[----:B------:R-:W-:Y:S05]  /*e350*/  @P0 BRA `(.L_x_9995) ;  /* 0x000000c000000947 */ /* 0x000fea0003800000 */
[----:B0-----:R-:W-:Y:S01]  /*e360*/  IADD3 R2, R99, R0, RZ ;  /* 0x0000000063027210 */ /* 0x001fe20007ffe0ff */
[----:B------:R-:W-:Y:S01]  /*e370*/  IMAD.MOV.U32 R3, RZ, RZ, 0x8 ;  /* 0x00000008ff037424 */ /* 0x000fe200078e00ff */
[----:B------:R-:W-:-:S03]  /*e380*/  IADD3 R0, R0, 0x80, RZ ;  /* 0x0000008000007810 */ /* 0x000fc60007ffe0ff */
[----:B------:R-:W-:-:S05]  /*e390*/  IMAD.WIDE.U32 R2, R2, R3, c[0x0][0x218] ;  /* 0x0000860002027625 */ /* 0x000fca00078e0003 */
[----:B------:R0:W-:Y:S02]  /*e3a0*/  STG.E.64 [R2.64], RZ ;  /* 0x000000ff02007986 */ /* 0x0001e4000c101b24 */
.L_x_9994:
[----:B------:R-:W-:Y:S05]  /*e3b0*/  BSYNC B1 ;  /* 0x0000000000017941 */ /* 0x000fea0003800000 */
.L_x_9990:
[----:B------:R-:W-:-:S13]  /*e3c0*/  ISETP.GE.AND P0, PT, R0, R98, PT ;  /* 0x000000620000720c */ /* 0x000fda0003f06270 */
[----:B0-----:R-:W-:Y:S01]  /*e3d0*/  @!P0 IMAD.IADD R2, R99, 0x1, R0 ;  /* 0x0000000163028824 */ /* 0x001fe200078e0200 */
[----:B------:R-:W-:Y:S01]  /*e3e0*/  @!P0 IADD3 R0, R0, 0x80, RZ ;  /* 0x0000008000008810 */ /* 0x000fe20007ffe0ff */
[----:B------:R-:W-:-:S04]  /*e3f0*/  @!P0 IMAD.MOV.U32 R3, RZ, RZ, 0x8 ;  /* 0x00000008ff038424 */ /* 0x000fc800078e00ff */
[----:B------:R-:W-:-:S05]  /*e400*/  @!P0 IMAD.WIDE.U32 R2, R2, R3, c[0x0][0x218] ;  /* 0x0000860002028625 */ /* 0x000fca00078e0003 */
[----:B------:R0:W-:Y:S02]  /*e410*/  @!P0 STG.E.64 [R2.64], RZ ;  /* 0x000000ff02008986 */ /* 0x0001e4000c101b24 */
.L_x_9995:
[----:B------:R-:W-:Y:S05]  /*e420*/  BSYNC B0 ;  /* 0x0000000000007941 */ /* 0x000fea0003800000 */
.L_x_9989:
[----:B------:R-:W-:-:S13]  /*e430*/  ISETP.GE.AND P0, PT, R0, R98, PT ;  /* 0x000000620000720c */ /* 0x000fda0003f06270 */
[----:B------:R-:W-:Y:S05]  /*e440*/  @P0 EXIT ;  /* 0x000000000000094d */ /* 0x000fea0003800000 */
[----:B0-----:R-:W-:Y:S02]  /*e450*/  IMAD.IADD R2, R99, 0x1, R0 ;  /* 0x0000000163027824 */ /* 0x001fe400078e0200 */
[----:B------:R-:W-:-:S04]  /*e460*/  IMAD.MOV.U32 R3, RZ, RZ, 0x8 ;  /* 0x00000008ff037424 */ /* 0x000fc800078e00ff */
[----:B------:R-:W-:-:S05]  /*e470*/  IMAD.WIDE.U32 R2, R2, R3, c[0x0][0x218] ;  /* 0x0000860002027625 */ /* 0x000fca00078e0003 */
[----:B------:R-:W-:Y:S01]  /*e480*/  STG.E.64 [R2.64], RZ ;  /* 0x000000ff02007986 */ /* 0x000fe2000c101b24 */
[----:B------:R-:W-:Y:S05]  /*e490*/  EXIT ;  /* 0x000000000000794d */ /* 0x000fea0003800000 */
        .weak           $__internal_24_$__cuda_sm20_div_s64
        .type           $__internal_24_$__cuda_sm20_div_s64,@function
        .size           $__internal_24_$__cuda_sm20_div_s64,(.L_x_27300 - $__internal_24_$__cuda_sm20_div_s64)
$__internal_24_$__cuda_sm20_div_s64:
        /* <DEDUP_REMOVED lines=33> */
[----:B------:R-:W-:-:S04]  /*e6b0*/  IMAD.HI.U32 R8, R6, R9, RZ ;  /* 0x0000000906087227 */ /* 0x000fc800078e00ff */
[----:B------:R-:W-:-:S04]  /*e6c0*/  IMAD.HI.U32 R7, P0, R6, R7, R60 ;  /* 0x0000000706077227 */ /* 0x000fc8000780003c */
[----:B------:R-:W-:Y:S02]  /*e6d0*/  IMAD R9, R6, R9, RZ ;  /* 0x0000000906097224 */ /* 0x000fe400078e02ff */
[----:B------:R-:W-:Y:S02]  /*e6e0*/  IMAD.X R6, R8, 0x1, R6, P3 ;  /* 0x0000000108067824 */ /* 0x000fe400018e0606 */
[----:B------:R-:W-:Y:S01]  /*e6f0*/  IMAD.MOV.U32 R61, RZ, RZ, RZ ;  /* 0x000000ffff3d7224 */ /* 0x000fe200078e00ff */
[----:B------:R-:W-:Y:S02]  /*e700*/  IADD3 R8, P3, R9, R7, RZ ;  /* 0x0000000709087210 */ /* 0x000fe40007f7e0ff */
[----:B------:R-:W-:-:S03]  /*e710*/  IADD3.X R7, RZ, ~R5, RZ, P2, !PT ;  /* 0x80000005ff077210 */ /* 0x000fc600017fe4ff */
        /* <DEDUP_REMOVED lines=38> */
[----:B------:R-:W-:Y:S01]  /*e980*/  IMAD.MOV.U32 R6, RZ, RZ, R0 ;  /* 0x000000ffff067224 */ /* 0x000fe200078e0000 */
[----:B------:R-:W-:Y:S01]  /*e990*/  SEL R4, R4, R7, !P1 ;  /* 0x0000000704047207 */ /* 0x000fe20004800000 */
[----:B------:R-:W-:Y:S01]  /*e9a0*/  IMAD.MOV.U32 R7, RZ, RZ, 0x0 ;  /* 0x00000000ff077424 */ /* 0x000fe200078e00ff */
[----:B------:R-:W-:Y:S02]  /*e9b0*/  SEL R3, R3, 0xffffffff, P0 ;  /* 0xffffffff03037807 */ /* 0x000fe40000000000 */
[----:B------:R-:W-:Y:S01]  /*e9c0*/  SEL R4, R4, 0xffffffff, P0 ;  /* 0xffffffff04047807 */ /* 0x000fe20000000000 */
[----:B------:R-:W-:Y:S06]  /*e9d0*/  RET.REL.NODEC R6 `(_ZN2at6native29vectorized_elementwise_kernelILi2EZZZNS0_67_GLOBAL__N__bb565c37_34_ValidateCompressedIndicesKernel_cu_33a4b88b42_validate_compressed_sparse_indices_kernelILNS2_8CDimNameE1ENS2_18CUDAKernelLauncherENS2_14EmptyVecKernelENS2_8DummyVecELm8EEEvRKNS_6TensorESA_lllENKUlvE1_clEvENKUlvE0_clEvEUllllllE_St5arrayIPcLm6EEEEviT0_T1_) ;  /* 0xffff162006007950 */ /* 0x000fec0003c3ffff */
.L_x_9996:
        /* <DEDUP_REMOVED lines=10> */
.L_x_27300:


//--------------------- .text._ZN2at6native29vectorized_elementwise_kernelILi4EZZZNS0_67_GLOBAL__N__bb565c37_34_ValidateCompressedIndicesKernel_cu_33a4b88b42_validate_compressed_sparse_indices_kernelILNS2_8CDimNameE1ENS2_18CUDAKernelLauncherENS2_14EmptyVecKernelENS2_8DummyVecELm8EEEvRKNS_6TensorESA_lllENKUlvE1_clEvENKUlvE0_clEvEUllllllE_St5arrayIPcLm6EEEEviT0_T1_ --------------------------
	.section	.text._ZN2at6native29vectorized_elementwise_kernelILi4EZZZNS0_67_GLOBAL__N__bb565c37_34_ValidateCompressedIndicesKernel_cu_33a4b88b42_validate_compressed_sparse_indices_kernelILNS2_8CDimNameE1ENS2_18CUDAKernelLauncherENS2_14EmptyVecKernelENS2_8DummyVecELm8EEEvRKNS_6TensorESA_lllENKUlvE1_clEvENKUlvE0_clEvEUllllllE_St5arrayIPcLm6EEEEviT0_T1_,"ax",@progbits
	.sectioninfo	@"SHI_REGISTERS=106"
	.align	128
        .global         _ZN2at6native29vectorized_elementwise_kernelILi4EZZZNS0_67_GLOBAL__N__bb565c37_34_ValidateCompressedIndicesKernel_cu_33a4b88b42_validate_compressed_sparse_indices_kernelILNS2_8CDimNameE1ENS2_18CUDAKernelLauncherENS2_14EmptyVecKernelENS2_8DummyVecELm8EEEvRKNS_6TensorESA_lllENKUlvE1_clEvENKUlvE0_clEvEUllllllE_St5arrayIPcLm6EEEEviT0_T1_
        .type           _ZN2at6native29vectorized_elementwise_kernelILi4EZZZNS0_67_GLOBAL__N__bb565c37_34_ValidateCompressedIndicesKernel_cu_33a4b88b42_validate_compressed_sparse_indices_kernelILNS2_8CDimNameE1ENS2_18CUDAKernelLauncherENS2_14EmptyVecKernelENS2_8DummyVecELm8EEEvRKNS_6TensorESA_lllENKUlvE1_clEvENKUlvE0_clEvEUllllllE_St5arrayIPcLm6EEEEviT0_T1_,@function
        .size           _ZN2at6native29vectorized_elementwise_kernelILi4EZZZNS0_67_GLOBAL__N__bb565c37_34_ValidateCompressedIndicesKernel_cu_33a4b88b42_validate_compressed_sparse_indices_kernelILNS2_8CDimNameE1ENS2_18CUDAKernelLauncherENS2_14EmptyVecKernelENS2_8DummyVecELm8EEEvRKNS_6TensorESA_lllENKUlvE1_clEvENKUlvE0_clEvEUllllllE_St5arrayIPcLm6EEEEviT0_T1_,(.L_x_27301 - _ZN2at6native29vectorized_elementwise_kernelILi4EZZZNS0_67_GLOBAL__N__bb565c37_34_ValidateCompressedIndicesKernel_cu_33a4b88b42_validate_compressed_sparse_indices_kernelILNS2_8CDimNameE1ENS2_18CUDAKernelLauncherENS2_14EmptyVecKernelENS2_8DummyVecELm8EEEvRKNS_6TensorESA_lllENKUlvE1_clEvENKUlvE0_clEvEUllllllE_St5arrayIPcLm6EEEEviT0_T1_)
        .other          _ZN2at6native29vectorized_elementwise_kernelILi4EZZZNS0_67_GLOBAL__N__bb565c37_34_ValidateCompressedIndicesKernel_cu_33a4b88b42_validate_compressed_sparse_indices_kernelILNS2_8CDimNameE1ENS2_18CUDAKernelLauncherENS2_14EmptyVecKernelENS2_8DummyVecELm8EEEvRKNS_6TensorESA_lllENKUlvE1_clEvENKUlvE0_clEvEUllllllE_St5arrayIPcLm6EEEEviT0_T1_,@"STO_CUDA_ENTRY STV_DEFAULT"
_ZN2at6native29vectorized_elementwise_kernelILi4EZZZNS0_67_GLOBAL__N__bb565c37_34_ValidateCompressedIndicesKernel_cu_33a4b88b42_validate_compressed_sparse_indices_kernelILNS2_8CDimNameE1ENS2_18CUDAKernelLauncherENS2_14EmptyVecKernelENS2_8DummyVecELm8EEEvRKNS_6TensorESA_lllENKUlvE1_clEvENKUlvE0_clEvEUllllllE_St5arrayIPcLm6EEEEviT0_T1_:
.text._ZN2at6native29vectorized_elementwise_kernelILi4EZZZNS0_67_GLOBAL__N__bb565c37_34_ValidateCompressedIndicesKernel_cu_33a4b88b42_validate_compressed_sparse_indices_kernelILNS2_8CDimNameE1ENS2_18CUDAKernelLauncherENS2_14EmptyVecKernelENS2_8DummyVecELm8EEEvRKNS_6TensorESA_lllENKUlvE1_clEvENKUlvE0_clEvEUllllllE_St5arrayIPcLm6EEEEviT0_T1_:
        /* <DEDUP_REMOVED lines=133> */
.L_x_9999:
[----:B0-----:R-:W-:Y:S05]  /*0850*/  BSYNC B6 ;  /* 0x0000000000067941 */ /* 0x001fea0003800000 */
.L_x_9998:
        /* <DEDUP_REMOVED lines=26> */
.L_x_10001:
[----:B------:R-:W-:Y:S05]  /*0a00*/  BSYNC B6 ;  /* 0x0000000000067941 */ /* 0x000fea0003800000 */
.L_x_10000:
        /* <DEDUP_REMOVED lines=29> */
.L_x_10003:
[----:B------:R-:W-:Y:S05]  /*0be0*/  BSYNC B6 ;  /* 0x0000000000067941 */ /* 0x000fea0003800000 */
.L_x_10002:
        /* <DEDUP_REMOVED lines=16> */
.L_x_10008:
        /* <DEDUP_REMOVED lines=10> */
[----:B------:R-:W-:Y:S05]  /*0d90*/  CALL.REL.NOINC `($__internal_25_$__cuda_sm20_div_s64) ;  /* 0x0000d70000007944 */ /* 0x000fea0003c00000 */
[----:B------:R-:W-:Y:S02]  /*0da0*/  IMAD.MOV.U32 R6, RZ, RZ, R3 ;  /* 0x000000ffff067224 */ /* 0x000fe400078e0003 */
[----:B------:R-:W-:Y:S01]  /*0db0*/  IMAD.MOV.U32 R7, RZ, RZ, R4 ;  /* 0x000000ffff077224 */ /* 0x000fe200078e0004 */
[----:B------:R-:W-:Y:S05]  /*0dc0*/  BRA `(.L_x_10007) ;  /* 0x0000013000007947 */ /* 0x000fea0003800000 */
.L_x_10006:
        /* <DEDUP_REMOVED lines=19> */
.L_x_10007:
[----:B------:R-:W-:Y:S05]  /*0f00*/  BSYNC B1 ;  /* 0x0000000000017941 */ /* 0x000fea0003800000 */
.L_x_10005:
        /* <DEDUP_REMOVED lines=22> */
.L_x_10004:
        /* <DEDUP_REMOVED lines=18> */
.L_x_10013:
        /* <DEDUP_REMOVED lines=27> */
.L_x_10012:
[----:B------:R-:W-:Y:S05]  /*1340*/  BSYNC B7 ;  /* 0x0000000000077941 */ /* 0x000fea0003800000 */
.L_x_10011:
[----:B------:R-:W-:-:S05]  /*1350*/  IADD3 R22, P0, R22, 0x8, RZ ;  /* 0x0000000816167810 */ /* 0x000fca0007f1e0ff */
[----:B------:R-:W-:Y:S01]  /*1360*/  IMAD.X R23, RZ, RZ, R23, P0 ;  /* 0x000000ffff177224 */ /* 0x000fe200000e0617 */
[----:B------:R-:W-:-:S04]  /*1370*/  ISETP.GE.U32.AND P0, PT, R22, R37, PT ;  /* 0x000000251600720c */ /* 0x000fc80003f06070 */
[----:B------:R-:W-:-:S13]  /*1380*/  ISETP.GE.U32.AND.EX P0, PT, R23, R36, PT, P0 ;  /* 0x000000241700720c */ /* 0x000fda0003f06100 */
[----:B------:R-:W-:Y:S05]  /*1390*/  @!P0 BRA `(.L_x_10013) ;  /* 0xfffffdf000008947 */ /* 0x000fea000383ffff */
.L_x_10010:
[----:B------:R-:W-:Y:S05]  /*13a0*/  BSYNC B6 ;  /* 0x0000000000067941 */ /* 0x000fea0003800000 */
.L_x_10009:
        /* <DEDUP_REMOVED lines=24> */
.L_x_10015:
[----:B------:R-:W-:Y:S05]  /*1530*/  BSYNC B6 ;  /* 0x0000000000067941 */ /* 0x000fea0003800000 */
.L_x_10014:
        /* <DEDUP_REMOVED lines=24> */
.L_x_10017:
[----:B------:R-:W-:Y:S05]  /*16c0*/  BSYNC B6 ;  /* 0x0000000000067941 */ /* 0x000fea0003800000 */
.L_x_10016:
        /* <DEDUP_REMOVED lines=29> */
.L_x_10019:
[----:B------:R-:W-:Y:S05]  /*18a0*/  BSYNC B6 ;  /* 0x0000000000067941 */ /* 0x000fea0003800000 */
.L_x_10018:
        /* <DEDUP_REMOVED lines=10> */
.L_x_10024:
        /* <DEDUP_REMOVED lines=14> */
.L_x_10022:
        /* <DEDUP_REMOVED lines=19> */
.L_x_10023:
[----:B------:R-:W-:Y:S05]  /*1b60*/  BSYNC B1 ;  /* 0x0000000000017941 */ /* 0x000fea0003800000 */
.L_x_10021:
        /* <DEDUP_REMOVED lines=22> */
.L_x_10020:
        /* <DEDUP_REMOVED lines=18> */
.L_x_10029:
        /* <DEDUP_REMOVED lines=27> */
.L_x_10028:
[----:B------:R-:W-:Y:S05]  /*1fa0*/  BSYNC B7 ;  /* 0x0000000000077941 */ /* 0x000fea0003800000 */
.L_x_10027:
[----:B------:R-:W-:-:S05]  /*1fb0*/  IADD3 R18, P0, R18, 0x8, RZ ;  /* 0x0000000812127810 */ /* 0x000fca0007f1e0ff */
[----:B------:R-:W-:Y:S01]  /*1fc0*/  IMAD.X R19, RZ, RZ, R19, P0 ;  /* 0x000000ffff137224 */ /* 0x000fe200000e0613 */
[----:B------:R-:W-:-:S04]  /*1fd0*/  ISETP.GE.U32.AND P0, PT, R18, R23, PT ;  /* 0x000000171200720c */ /* 0x000fc80003f06070 */
[----:B------:R-:W-:-:S13]  /*1fe0*/  ISETP.GE.U32.AND.EX P0, PT, R19, R22, PT, P0 ;  /* 0x000000161300720c */ /* 0x000fda0003f06100 */
[----:B------:R-:W-:Y:S05]  /*1ff0*/  @!P0 BRA `(.L_x_10029) ;  /* 0xfffffdf000008947 */ /* 0x000fea000383ffff */
.L_x_10026:
[----:B------:R-:W-:Y:S05]  /*2000*/  BSYNC B6 ;  /* 0x0000000000067941 */ /* 0x000fea0003800000 */
.L_x_10025:
        /* <DEDUP_REMOVED lines=24> */
.L_x_10031:
[----:B------:R-:W-:Y:S05]  /*2190*/  BSYNC B6 ;  /* 0x0000000000067941 */ /* 0x000fea0003800000 */
.L_x_10030:
        /* <DEDUP_REMOVED lines=24> */
.L_x_10033:
[----:B------:R-:W-:Y:S05]  /*2320*/  BSYNC B6 ;  /* 0x0000000000067941 */ /* 0x000fea0003800000 */
.L_x_10032:
        /* <DEDUP_REMOVED lines=29> */
.L_x_10035:
[----:B------:R-:W-:Y:S05]  /*2500*/  BSYNC B6 ;  /* 0x0000000000067941 */ /* 0x000fea0003800000 */
.L_x_10034:
        /* <DEDUP_REMOVED lines=11> */
.L_x_10040:
        /* <DEDUP_REMOVED lines=11> */
[----:B------:R-:W-:Y:S01]  /*2670*/  MOV R6, R3 ;  /* 0x0000000300067202 */ /* 0x000fe20000000f00 */
[----:B------:R-:W-:Y:S01]  /*2680*/  IMAD.MOV.U32 R7, RZ, RZ, R4 ;  /* 0x000000ffff077224 */ /* 0x000fe200078e0004 */
[----:B------:R-:W-:Y:S05]  /*2690*/  BRA `(.L_x_10039) ;  /* 0x0000014000007947 */ /* 0x000fea0003800000 */
.L_x_10038:
        /* <DEDUP_REMOVED lines=20> */
.L_x_10039:
[----:B------:R-:W-:Y:S05]  /*27e0*/  BSYNC B1 ;  /* 0x0000000000017941 */ /* 0x000fea0003800000 */
.L_x_10037:
        /* <DEDUP_REMOVED lines=21> */
.L_x_10036:
        /* <DEDUP_REMOVED lines=18> */
.L_x_10045:
        /* <DEDUP_REMOVED lines=27> */
.L_x_10044:
[----:B------:R-:W-:Y:S05]  /*2c10*/  BSYNC B7 ;  /* 0x0000000000077941 */ /* 0x000fea0003800000 */
.L_x_10043:
[----:B------:R-:W-:-:S05]  /*2c20*/  IADD3 R18, P0, R18, 0x8, RZ ;  /* 0x0000000812127810 */ /* 0x000fca0007f1e0ff */
[----:B------:R-:W-:Y:S01]  /*2c30*/  IMAD.X R19, RZ, RZ, R19, P0 ;  /* 0x000000ffff137224 */ /* 0x000fe200000e0613 */
[----:B------:R-:W-:-:S04]  /*2c40*/  ISETP.GE.U32.AND P0, PT, R18, R23, PT ;  /* 0x000000171200720c */ /* 0x000fc80003f06070 */
[----:B------:R-:W-:-:S13]  /*2c50*/  ISETP.GE.U32.AND.EX P0, PT, R19, R22, PT, P0 ;  /* 0x000000161300720c */ /* 0x000fda0003f06100 */
[----:B------:R-:W-:Y:S05]  /*2c60*/  @!P0 BRA `(.L_x_10045) ;  /* 0xfffffdf000008947 */ /* 0x000fea000383ffff */
.L_x_10042:
[----:B------:R-:W-:Y:S05]  /*2c70*/  BSYNC B6 ;  /* 0x0000000000067941 */ /* 0x000fea0003800000 */
.L_x_10041:
        /* <DEDUP_REMOVED lines=24> */
.L_x_10047:
[----:B------:R-:W-:Y:S05]  /*2e00*/  BSYNC B6 ;  /* 0x0000000000067941 */ /* 0x000fea0003800000 */
.L_x_10046:
        /* <DEDUP_REMOVED lines=24> */
.L_x_10049:
[----:B------:R-:W-:Y:S05]  /*2f90*/  BSYNC B6 ;  /* 0x0000000000067941 */ /* 0x000fea0003800000 */
.L_x_10048:
        /* <DEDUP_REMOVED lines=29> */
.L_x_10051:
[----:B------:R-:W-:Y:S05]  /*3170*/  BSYNC B6 ;  /* 0x0000000000067941 */ /* 0x000fea0003800000 */
.L_x_10050:
        /* <DEDUP_REMOVED lines=11> */
.L_x_10056:
        /* <DEDUP_REMOVED lines=14> */
.L_x_10054:
        /* <DEDUP_REMOVED lines=20> */
.L_x_10055:
[----:B------:R-:W-:Y:S05]  /*3450*/  BSYNC B1 ;  /* 0x0000000000017941 */ /* 0x000fea0003800000 */
.L_x_10053:
        /* <DEDUP_REMOVED lines=20> */
.L_x_10052:
        /* <DEDUP_REMOVED lines=18> */
.L_x_10061:
        /* <DEDUP_REMOVED lines=27> */
.L_x_10060:
[----:B------:R-:W-:Y:S05]  /*3870*/  BSYNC B7 ;  /* 0x0000000000077941 */ /* 0x000fea0003800000 */
.L_x_10059:
[----:B------:R-:W-:-:S05]  /*3880*/  IADD3 R18, P0, R18, 0x8, RZ ;  /* 0x0000000812127810 */ /* 0x000fca0007f1e0ff */
[----:B------:R-:W-:Y:S01]  /*3890*/  IMAD.X R19, RZ, RZ, R19, P0 ;  /* 0x000000ffff137224 */ /* 0x000fe200000e0613 */
[----:B------:R-:W-:-:S04]  /*38a0*/  ISETP.GE.U32.AND P0, PT, R18, R23, PT ;  /* 0x000000171200720c */ /* 0x000fc80003f06070 */
[----:B------:R-:W-:-:S13]  /*38b0*/  ISETP.GE.U32.AND.EX P0, PT, R19, R22, PT, P0 ;  /* 0x000000161300720c */ /* 0x000fda0003f06100 */
[----:B------:R-:W-:Y:S05]  /*38c0*/  @!P0 BRA `(.L_x_10061) ;  /* 0xfffffdf000008947 */ /* 0x000fea000383ffff */
.L_x_10058:
[----:B------:R-:W-:Y:S05]  /*38d0*/  BSYNC B6 ;  /* 0x0000000000067941 */ /* 0x000fea0003800000 */
.L_x_10057:
        /* <DEDUP_REMOVED lines=24> */
.L_x_10063:
[----:B------:R-:W-:Y:S05]  /*3a60*/  BSYNC B6 ;  /* 0x0000000000067941 */ /* 0x000fea0003800000 */
.L_x_10062:
        /* <DEDUP_REMOVED lines=24> */
.L_x_10065:
[----:B------:R-:W-:Y:S05]  /*3bf0*/  BSYNC B6 ;  /* 0x0000000000067941 */ /* 0x000fea0003800000 */
.L_x_10064:
        /* <DEDUP_REMOVED lines=29> */
.L_x_10067:
[----:B------:R-:W-:Y:S05]  /*3dd0*/  BSYNC B6 ;  /* 0x0000000000067941 */ /* 0x000fea0003800000 */
.L_x_10066:
        /* <DEDUP_REMOVED lines=11> */
.L_x_10072:
        /* <DEDUP_REMOVED lines=10> */
[----:B------:R-:W-:Y:S05]  /*3f30*/  CALL.REL.NOINC `($__internal_25_$__cuda_sm20_div_s64) ;  /* 0x0000a56000007944 */ /* 0x000fea0003c00000 */
[----:B------:R-:W-:Y:S02]  /*3f40*/  IMAD.MOV.U32 R6, RZ, RZ, R3 ;  /* 0x000000ffff067224 */ /* 0x000fe400078e0003 */
[----:B------:R-:W-:Y:S01]  /*3f50*/  IMAD.MOV.U32 R7, RZ, RZ, R4 ;  /* 0x000000ffff077224 */ /* 0x000fe200078e0004 */
[----:B------:R-:W-:Y:S05]  /*3f60*/  BRA `(.L_x_10071) ;  /* 0x0000014000007947 */ /* 0x000fea0003800000 */
.L_x_10070:
        /* <DEDUP_REMOVED lines=20> */
.L_x_10071:
[----:B------:R-:W-:Y:S05]  /*40b0*/  BSYNC B1 ;  /* 0x0000000000017941 */ /* 0x000fea0003800000 */
.L_x_10069:
        /* <DEDUP_REMOVED lines=20> */
.L_x_10068:
        /* <DEDUP_REMOVED lines=18> */
.L_x_10077:
        /* <DEDUP_REMOVED lines=27> */
.L_x_10076:
[----:B------:R-:W-:Y:S05]  /*44d0*/  BSYNC B7 ;  /* 0x0000000000077941 */ /* 0x000fea0003800000 */
.L_x_10075:
[----:B------:R-:W-:-:S05]  /*44e0*/  IADD3 R18, P0, R18, 0x8, RZ ;  /* 0x0000000812127810 */ /* 0x000fca0007f1e0ff */
[----:B------:R-:W-:Y:S01]  /*44f0*/  IMAD.X R19, RZ, RZ, R19, P0 ;  /* 0x000000ffff137224 */ /* 0x000fe200000e0613 */
[----:B------:R-:W-:-:S04]  /*4500*/  ISETP.GE.U32.AND P0, PT, R18, R23, PT ;  /* 0x000000171200720c */ /* 0x000fc80003f06070 */
[----:B------:R-:W-:-:S13]  /*4510*/  ISETP.GE.U32.AND.EX P0, PT, R19, R22, PT, P0 ;  /* 0x000000161300720c */ /* 0x000fda0003f06100 */
[----:B------:R-:W-:Y:S05]  /*4520*/  @!P0 BRA `(.L_x_10077) ;  /* 0xfffffdf000008947 */ /* 0x000fea000383ffff */
.L_x_10074:
[----:B------:R-:W-:Y:S05]  /*4530*/  BSYNC B6 ;  /* 0x0000000000067941 */ /* 0x000fea0003800000 */
.L_x_10073:
        /* <DEDUP_REMOVED lines=24> */
.L_x_10079:
[----:B------:R-:W-:Y:S05]  /*46c0*/  BSYNC B6 ;  /* 0x0000000000067941 */ /* 0x000fea0003800000 */
.L_x_10078:
        /* <DEDUP_REMOVED lines=24> */
.L_x_10081:
[----:B------:R-:W-:Y:S05]  /*4850*/  BSYNC B6 ;  /* 0x0000000000067941 */ /* 0x000fea0003800000 */
.L_x_10080:
        /* <DEDUP_REMOVED lines=29> */
.L_x_10083:
[----:B------:R-:W-:Y:S05]  /*4a30*/  BSYNC B6 ;  /* 0x0000000000067941 */ /* 0x000fea0003800000 */
.L_x_10082:
        /* <DEDUP_REMOVED lines=10> */
.L_x_10088:
        /* <DEDUP_REMOVED lines=14> */
.L_x_10086:
        /* <DEDUP_REMOVED lines=19> */
.L_x_10087:
[----:B------:R-:W-:Y:S05]  /*4cf0*/  BSYNC B1 ;  /* 0x0000000000017941 */ /* 0x000fea0003800000 */
.L_x_10085:
        /* <DEDUP_REMOVED lines=19> */
.L_x_10084:
        /* <DEDUP_REMOVED lines=18> */
.L_x_10093:
        /* <DEDUP_REMOVED lines=27> */
.L_x_10092:
[----:B------:R-:W-:Y:S05]  /*5100*/  BSYNC B7 ;  /* 0x0000000000077941 */ /* 0x000fea0003800000 */
.L_x_10091:
[----:B------:R-:W-:-:S04]  /*5110*/  IADD3 R18, P0, R18, 0x8, RZ ;  /* 0x0000000812127810 */ /* 0x000fc80007f1e0ff */
[----:B------:R-:W-:Y:S02]  /*5120*/  IADD3.X R19, RZ, R19, RZ, P0, !PT ;  /* 0x00000013ff137210 */ /* 0x000fe400007fe4ff */
[----:B------:R-:W-:-:S04]  /*5130*/  ISETP.GE.U32.AND P0, PT, R18, R23, PT ;  /* 0x000000171200720c */ /* 0x000fc80003f06070 */
[----:B------:R-:W-:-:S13]  /*5140*/  ISETP.GE.U32.AND.EX P0, PT, R19, R22, PT, P0 ;  /* 0x000000161300720c */ /* 0x000fda0003f06100 */
[----:B------:R-:W-:Y:S05]  /*5150*/  @!P0 BRA `(.L_x_10093) ;  /* 0xfffffdf000008947 */ /* 0x000fea000383ffff */
.L_x_10090:
[----:B------:R-:W-:Y:S05]  /*5160*/  BSYNC B6 ;  /* 0x0000000000067941 */ /* 0x000fea0003800000 */
.L_x_10089:
        /* <DEDUP_REMOVED lines=24> */
.L_x_10095:
[----:B------:R-:W-:Y:S05]  /*52f0*/  BSYNC B6 ;  /* 0x0000000000067941 */ /* 0x000fea0003800000 */
.L_x_10094:
        /* <DEDUP_REMOVED lines=24> */
.L_x_10097:
[----:B------:R-:W-:Y:S05]  /*5480*/  BSYNC B6 ;  /* 0x0000000000067941 */ /* 0x000fea0003800000 */
.L_x_10096:
        /* <DEDUP_REMOVED lines=29> */
.L_x_10099:
[----:B------:R-:W-:Y:S05]  /*5660*/  BSYNC B6 ;  /* 0x0000000000067941 */ /* 0x000fea0003800000 */
.L_x_10098:
        /* <DEDUP_REMOVED lines=10> */
.L_x_10104:
        /* <DEDUP_REMOVED lines=10> */
[----:B------:R-:W-:Y:S05]  /*57b0*/  CALL.REL.NOINC `($__internal_25_$__cuda_sm20_div_s64) ;  /* 0x00008ce000007944 */ /* 0x000fea0003c00000 */
[----:B------:R-:W-:Y:S02]  /*57c0*/  IMAD.MOV.U32 R6, RZ, RZ, R3 ;  /* 0x000000ffff067224 */ /* 0x000fe400078e0003 */
[----:B------:R-:W-:Y:S01]  /*57d0*/  IMAD.MOV.U32 R7, RZ, RZ, R4 ;  /* 0x000000ffff077224 */ /* 0x000fe200078e0004 */
[----:B------:R-:W-:Y:S05]  /*57e0*/  BRA `(.L_x_10103) ;  /* 0x0000013000007947 */ /* 0x000fea0003800000 */
.L_x_10102:
        /* <DEDUP_REMOVED lines=19> */
.L_x_10103:
[----:B------:R-:W-:Y:S05]  /*5920*/  BSYNC B1 ;  /* 0x0000000000017941 */ /* 0x000fea0003800000 */
.L_x_10101:
        /* <DEDUP_REMOVED lines=19> */
.L_x_10100:
        /* <DEDUP_REMOVED lines=18> */
.L_x_10109:
        /* <DEDUP_REMOVED lines=27> */
.L_x_10108:
[----:B------:R-:W-:Y:S05]  /*5d30*/  BSYNC B7 ;  /* 0x0000000000077941 */ /* 0x000fea0003800000 */
.L_x_10107:
[----:B------:R-:W-:-:S05]  /*5d40*/  IADD3 R18, P0, R18, 0x8, RZ ;  /* 0x0000000812127810 */ /* 0x000fca0007f1e0ff */
[----:B------:R-:W-:Y:S01]  /*5d50*/  IMAD.X R19, RZ, RZ, R19, P0 ;  /* 0x000000ffff137224 */ /* 0x000fe200000e0613 */
[----:B------:R-:W-:-:S04]  /*5d60*/  ISETP.GE.U32.AND P0, PT, R18, R23, PT ;  /* 0x000000171200720c */ /* 0x000fc80003f06070 */
[----:B------:R-:W-:-:S13]  /*5d70*/  ISETP.GE.U32.AND.EX P0, PT, R19, R22, PT, P0 ;  /* 0x000000161300720c */ /* 0x000fda0003f06100 */
[----:B------:R-:W-:Y:S05]  /*5d80*/  @!P0 BRA `(.L_x_10109) ;  /* 0xfffffdf000008947 */ /* 0x000fea000383ffff */
.L_x_10106:
[----:B------:R-:W-:Y:S05]  /*5d90*/  BSYNC B6 ;  /* 0x0000000000067941 */ /* 0x000fea0003800000 */
.L_x_10105:
        /* <DEDUP_REMOVED lines=24> */
.L_x_10111:
[----:B------:R-:W-:Y:S05]  /*5f20*/  BSYNC B6 ;  /* 0x0000000000067941 */ /* 0x000fea0003800000 */
.L_x_10110:
        /* <DEDUP_REMOVED lines=24> */
.L_x_10113:
[----:B------:R-:W-:Y:S05]  /*60b0*/  BSYNC B6 ;  /* 0x0000000000067941 */ /* 0x000fea0003800000 */
.L_x_10112:
        /* <DEDUP_REMOVED lines=29> */
.L_x_10115:
[----:B------:R-:W-:Y:S05]  /*6290*/  BSYNC B6 ;  /* 0x0000000000067941 */ /* 0x000fea0003800000 */
.L_x_10114:
        /* <DEDUP_REMOVED lines=9> */
.L_x_10120:
        /* <DEDUP_REMOVED lines=11> */
[----:B------:R-:W-:Y:S05]  /*63e0*/  CALL.REL.NOINC `($__internal_25_$__cuda_sm20_div_s64) ;  /* 0x000080b000007944 */ /* 0x000fea0003c00000 */
[----:B------:R-:W-:Y:S02]  /*63f0*/  IMAD.MOV.U32 R5, RZ, RZ, R4 ;  /* 0x000000ffff057224 */ /* 0x000fe400078e0004 */
[----:B------:R-:W-:Y:S01]  /*6400*/  IMAD.MOV.U32 R4, RZ, RZ, R3 ;  /* 0x000000ffff047224 */ /* 0x000fe200078e0003 */
[----:B------:R-:W-:Y:S05]  /*6410*/  BRA `(.L_x_10119) ;  /* 0x0000013000007947 */ /* 0x000fea0003800000 */
.L_x_10118:
        /* <DEDUP_REMOVED lines=19> */
.L_x_10119:
[----:B------:R-:W-:Y:S05]  /*6550*/  BSYNC B1 ;  /* 0x0000000000017941 */ /* 0x000fea0003800000 */
.L_x_10117:
        /* <DEDUP_REMOVED lines=20> */
.L_x_10116:
        /* <DEDUP_REMOVED lines=18> */
.L_x_10125:
        /* <DEDUP_REMOVED lines=27> */
.L_x_10124:
[----:B------:R-:W-:Y:S05]  /*6970*/  BSYNC B7 ;  /* 0x0000000000077941 */ /* 0x000fea0003800000 */
.L_x_10123:
[----:B------:R-:W-:-:S05]  /*6980*/  IADD3 R16, P0, R16, 0x8, RZ ;  /* 0x0000000810107810 */ /* 0x000fca0007f1e0ff */
[----:B------:R-:W-:Y:S01]  /*6990*/  IMAD.X R17, RZ, RZ, R17, P0 ;  /* 0x000000ffff117224 */ /* 0x000fe200000e0611 */
[----:B------:R-:W-:-:S04]  /*69a0*/  ISETP.GE.U32.AND P0, PT, R16, R19, PT ;  /* 0x000000131000720c */ /* 0x000fc80003f06070 */
[----:B------:R-:W-:-:S13]  /*69b0*/  ISETP.GE.U32.AND.EX P0, PT, R17, R18, PT, P0 ;  /* 0x000000121100720c */ /* 0x000fda0003f06100 */
[----:B------:R-:W-:Y:S05]  /*69c0*/  @!P0 BRA `(.L_x_10125) ;  /* 0xfffffdf000008947 */ /* 0x000fea000383ffff */
.L_x_10122:
[----:B------:R-:W-:Y:S05]  /*69d0*/  BSYNC B6 ;  /* 0x0000000000067941 */ /* 0x000fea0003800000 */
.L_x_10121:
        /* <DEDUP_REMOVED lines=11> */
.L_x_9997:
        /* <DEDUP_REMOVED lines=245> */
.L_x_10129:
[----:B------:R-:W-:Y:S05]  /*79e0*/  BSYNC B7 ;  /* 0x0000000000077941 */ /* 0x000fea0003800000 */
.L_x_10128:
        /* <DEDUP_REMOVED lines=25> */
.L_x_10131:
[----:B------:R-:W-:Y:S05]  /*7b80*/  BSYNC B7 ;  /* 0x0000000000077941 */ /* 0x000fea0003800000 */
.L_x_10130:
        /* <DEDUP_REMOVED lines=29> */
.L_x_10133:
[----:B------:R-:W-:Y:S05]  /*7d60*/  BSYNC B7 ;  /* 0x0000000000077941 */ /* 0x000fea0003800000 */
.L_x_10132:
        /* <DEDUP_REMOVED lines=18> */
.L_x_10138:
        /* <DEDUP_REMOVED lines=14> */
.L_x_10136:
        /* <DEDUP_REMOVED lines=20> */
.L_x_10137:
[----:B------:R-:W-:Y:S05]  /*80b0*/  BSYNC B1 ;  /* 0x0000000000017941 */ /* 0x000fea0003800000 */
.L_x_10135:
        /* <DEDUP_REMOVED lines=20> */
.L_x_10134:
        /* <DEDUP_REMOVED lines=17> */
.L_x_10141:
        /* <DEDUP_REMOVED lines=27> */
.L_x_10140:
[----:B------:R-:W-:Y:S05]  /*84c0*/  BSYNC B7 ;  /* 0x0000000000077941 */ /* 0x000fea0003800000 */
.L_x_10139:
[----:B------:R-:W-:-:S05]  /*84d0*/  IADD3 R16, P0, R16, 0x8, RZ ;  /* 0x0000000810107810 */ /* 0x000fca0007f1e0ff */
[----:B------:R-:W-:Y:S01]  /*84e0*/  IMAD.X R17, RZ, RZ, R17, P0 ;  /* 0x000000ffff117224 */ /* 0x000fe200000e0611 */
[----:B------:R-:W-:-:S04]  /*84f0*/  ISETP.GE.U32.AND P0, PT, R16, R51, PT ;  /* 0x000000331000720c */ /* 0x000fc80003f06070 */
[----:B------:R-:W-:-:S13]  /*8500*/  ISETP.GE.U32.AND.EX P0, PT, R17, R18, PT, P0 ;  /* 0x000000121100720c */ /* 0x000fda0003f06100 */
[----:B------:R-:W-:Y:S05]  /*8510*/  @!P0 BRA `(.L_x_10141) ;  /* 0xfffffdf000008947 */ /* 0x000fea000383ffff */
.L_x_10127:
[----:B------:R-:W-:Y:S05]  /*8520*/  BSYNC B6 ;  /* 0x0000000000067941 */ /* 0x000fea0003800000 */
.L_x_10126:
        /* <DEDUP_REMOVED lines=30> */
.L_x_10145:
[----:B------:R-:W-:Y:S05]  /*8710*/  BSYNC B7 ;  /* 0x0000000000077941 */ /* 0x000fea0003800000 */
.L_x_10144:
        /* <DEDUP_REMOVED lines=25> */
.L_x_10147:
[----:B------:R-:W-:Y:S05]  /*88b0*/  BSYNC B7 ;  /* 0x0000000000077941 */ /* 0x000fea0003800000 */
.L_x_10146:
        /* <DEDUP_REMOVED lines=29> */
.L_x_10149:
[----:B------:R-:W-:Y:S05]  /*8a90*/  BSYNC B7 ;  /* 0x0000000000077941 */ /* 0x000fea0003800000 */
.L_x_10148:
        /* <DEDUP_REMOVED lines=18> */
.L_x_10154:
        /* <DEDUP_REMOVED lines=14> */
.L_x_10152:
        /* <DEDUP_REMOVED lines=20> */
.L_x_10153:
[----:B------:R-:W-:Y:S05]  /*8de0*/  BSYNC B1 ;  /* 0x0000000000017941 */ /* 0x000fea0003800000 */
.L_x_10151:
        /* <DEDUP_REMOVED lines=22> */
.L_x_10150:
        /* <DEDUP_REMOVED lines=17> */
.L_x_10157:
        /* <DEDUP_REMOVED lines=27> */
.L_x_10156:
[----:B------:R-:W-:Y:S05]  /*9210*/  BSYNC B7 ;  /* 0x0000000000077941 */ /* 0x000fea0003800000 */
.L_x_10155:
[----:B------:R-:W-:-:S05]  /*9220*/  IADD3 R16, P0, R16, 0x8, RZ ;  /* 0x0000000810107810 */ /* 0x000fca0007f1e0ff */
[----:B------:R-:W-:Y:S01]  /*9230*/  IMAD.X R17, RZ, RZ, R17, P0 ;  /* 0x000000ffff117224 */ /* 0x000fe200000e0611 */
[----:B------:R-:W-:-:S04]  /*9240*/  ISETP.GE.U32.AND P0, PT, R16, R19, PT ;  /* 0x000000131000720c */ /* 0x000fc80003f06070 */
[----:B------:R-:W-:-:S13]  /*9250*/  ISETP.GE.U32.AND.EX P0, PT, R17, R18, PT, P0 ;  /* 0x000000121100720c */ /* 0x000fda0003f06100 */
[----:B------:R-:W-:Y:S05]  /*9260*/  @!P0 BRA `(.L_x_10157) ;  /* 0xfffffdf000008947 */ /* 0x000fea000383ffff */
.L_x_10143:
[----:B------:R-:W-:Y:S05]  /*9270*/  BSYNC B6 ;  /* 0x0000000000067941 */ /* 0x000fea0003800000 */
.L_x_10142:
        /* <DEDUP_REMOVED lines=30> */
.L_x_10161:
[----:B------:R-:W-:Y:S05]  /*9460*/  BSYNC B7 ;  /* 0x0000000000077941 */ /* 0x000fea0003800000 */
.L_x_10160:
        /* <DEDUP_REMOVED lines=25> */
.L_x_10163:
[----:B------:R-:W-:Y:S05]  /*9600*/  BSYNC B7 ;  /* 0x0000000000077941 */ /* 0x000fea0003800000 */
.L_x_10162:
        /* <DEDUP_REMOVED lines=29> */
.L_x_10165:
[----:B------:R-:W-:Y:S05]  /*97e0*/  BSYNC B7 ;  /* 0x0000000000077941 */ /* 0x000fea0003800000 */
.L_x_10164:
        /* <DEDUP_REMOVED lines=17> */
.L_x_10170:
        /* <DEDUP_REMOVED lines=14> */
.L_x_10168:
        /* <DEDUP_REMOVED lines=19> */
.L_x_10169:
[----:B------:R-:W-:Y:S05]  /*9b10*/  BSYNC B1 ;  /* 0x0000000000017941 */ /* 0x000fea0003800000 */
.L_x_10167:
        /* <DEDUP_REMOVED lines=21> */
.L_x_10166:
        /* <DEDUP_REMOVED lines=17> */
.L_x_10173:
        /* <DEDUP_REMOVED lines=27> */
.L_x_10172:
[----:B------:R-:W-:Y:S05]  /*9f30*/  BSYNC B7 ;  /* 0x0000000000077941 */ /* 0x000fea0003800000 */
.L_x_10171:
[----:B------:R-:W-:-:S05]  /*9f40*/  IADD3 R16, P0, R16, 0x8, RZ ;  /* 0x0000000810107810 */ /* 0x000fca0007f1e0ff */
[----:B------:R-:W-:Y:S01]  /*9f50*/  IMAD.X R17, RZ, RZ, R17, P0 ;  /* 0x000000ffff117224 */ /* 0x000fe200000e0611 */
[----:B------:R-:W-:-:S04]  /*9f60*/  ISETP.GE.U32.AND P0, PT, R16, R19, PT ;  /* 0x000000131000720c */ /* 0x000fc80003f06070 */
[----:B------:R-:W-:-:S13]  /*9f70*/  ISETP.GE.U32.AND.EX P0, PT, R17, R18, PT, P0 ;  /* 0x000000121100720c */ /* 0x000fda0003f06100 */
[----:B------:R-:W-:Y:S05]  /*9f80*/  @!P0 BRA `(.L_x_10173) ;  /* 0xfffffdf000008947 */ /* 0x000fea000383ffff */
.L_x_10159:
[----:B------:R-:W-:Y:S05]  /*9f90*/  BSYNC B6 ;  /* 0x0000000000067941 */ /* 0x000fea0003800000 */
.L_x_10158:
        /* <DEDUP_REMOVED lines=30> */
.L_x_10177:
[----:B------:R-:W-:Y:S05]  /*a180*/  BSYNC B7 ;  /* 0x0000000000077941 */ /* 0x000fea0003800000 */
.L_x_10176:
        /* <DEDUP_REMOVED lines=25> */
.L_x_10179:
[----:B------:R-:W-:Y:S05]  /*a320*/  BSYNC B7 ;  /* 0x0000000000077941 */ /* 0x000fea0003800000 */
.L_x_10178:
        /* <DEDUP_REMOVED lines=29> */
.L_x_10181:
[----:B------:R-:W-:Y:S05]  /*a500*/  BSYNC B7 ;  /* 0x0000000000077941 */ /* 0x000fea0003800000 */
.L_x_10180:
        /* <DEDUP_REMOVED lines=17> */
.L_x_10186:
        /* <DEDUP_REMOVED lines=14> */
.L_x_10184:
        /* <DEDUP_REMOVED lines=19> */
.L_x_10185:
[----:B------:R-:W-:Y:S05]  /*a830*/  BSYNC B1 ;  /* 0x0000000000017941 */ /* 0x000fea0003800000 */
.L_x_10183:
        /* <DEDUP_REMOVED lines=21> */
.L_x_10182:
        /* <DEDUP_REMOVED lines=17> */
.L_x_10189:
        /* <DEDUP_REMOVED lines=27> */
.L_x_10188:
[----:B------:R-:W-:Y:S05]  /*ac50*/  BSYNC B7 ;  /* 0x0000000000077941 */ /* 0x000fea0003800000 */
.L_x_10187:
[----:B------:R-:W-:-:S05]  /*ac60*/  IADD3 R16, P0, R16, 0x8, RZ ;  /* 0x0000000810107810 */ /* 0x000fca0007f1e0ff */
[----:B------:R-:W-:Y:S01]  /*ac70*/  IMAD.X R17, RZ, RZ, R17, P0 ;  /* 0x000000ffff117224 */ /* 0x000fe200000e0611 */
[----:B------:R-:W-:-:S04]  /*ac80*/  ISETP.GE.U32.AND P0, PT, R16, R19, PT ;  /* 0x000000131000720c */ /* 0x000fc80003f06070 */
[----:B------:R-:W-:-:S13]  /*ac90*/  ISETP.GE.U32.AND.EX P0, PT, R17, R18, PT, P0 ;  /* 0x000000121100720c */ /* 0x000fda0003f06100 */
[----:B------:R-:W-:Y:S05]  /*aca0*/  @!P0 BRA `(.L_x_10189) ;  /* 0xfffffdf000008947 */ /* 0x000fea000383ffff */
.L_x_10175:
[----:B------:R-:W-:Y:S05]  /*acb0*/  BSYNC B6 ;  /* 0x0000000000067941 */ /* 0x000fea0003800000 */
.L_x_10174:
        /* <DEDUP_REMOVED lines=30> */
.L_x_10193:
[----:B------:R-:W-:Y:S05]  /*aea0*/  BSYNC B7 ;  /* 0x0000000000077941 */ /* 0x000fea0003800000 */
.L_x_10192:
        /* <DEDUP_REMOVED lines=25> */
.L_x_10195:
[----:B------:R-:W-:Y:S05]  /*b040*/  BSYNC B7 ;  /* 0x0000000000077941 */ /* 0x000fea0003800000 */
.L_x_10194:
        /* <DEDUP_REMOVED lines=29> */
.L_x_10197:
[----:B------:R-:W-:Y:S05]  /*b220*/  BSYNC B7 ;  /* 0x0000000000077941 */ /* 0x000fea0003800000 */
.L_x_10196:
        /* <DEDUP_REMOVED lines=17> */
.L_x_10202:
        /* <DEDUP_REMOVED lines=14> */
.L_x_10200:
        /* <DEDUP_REMOVED lines=19> */
.L_x_10201:
[----:B------:R-:W-:Y:S05]  /*b550*/  BSYNC B1 ;  /* 0x0000000000017941 */ /* 0x000fea0003800000 */
.L_x_10199:
        /* <DEDUP_REMOVED lines=21> */
.L_x_10198:
        /* <DEDUP_REMOVED lines=17> */
.L_x_10205:
        /* <DEDUP_REMOVED lines=27> */
.L_x_10204:
[----:B------:R-:W-:Y:S05]  /*b970*/  BSYNC B7 ;  /* 0x0000000000077941 */ /* 0x000fea0003800000 */
.L_x_10203:
[----:B------:R-:W-:-:S05]  /*b980*/  IADD3 R16, P0, R16, 0x8, RZ ;  /* 0x0000000810107810 */ /* 0x000fca0007f1e0ff */
[----:B------:R-:W-:Y:S01]  /*b990*/  IMAD.X R17, RZ, RZ, R17, P0 ;  /* 0x000000ffff117224 */ /* 0x000fe200000e0611 */
[----:B------:R-:W-:-:S04]  /*b9a0*/  ISETP.GE.U32.AND P0, PT, R16, R19, PT ;  /* 0x000000131000720c */ /* 0x000fc80003f06070 */
[----:B------:R-:W-:-:S13]  /*b9b0*/  ISETP.GE.U32.AND.EX P0, PT, R17, R18, PT, P0 ;  /* 0x000000121100720c */ /* 0x000fda0003f06100 */
[----:B------:R-:W-:Y:S05]  /*b9c0*/  @!P0 BRA `(.L_x_10205) ;  /* 0xfffffdf000008947 */ /* 0x000fea000383ffff */
.L_x_10191:
[----:B------:R-:W-:Y:S05]  /*b9d0*/  BSYNC B6 ;  /* 0x0000000000067941 */ /* 0x000fea0003800000 */
.L_x_10190:
        /* <DEDUP_REMOVED lines=30> */
.L_x_10209:
[----:B------:R-:W-:Y:S05]  /*bbc0*/  BSYNC B7 ;  /* 0x0000000000077941 */ /* 0x000fea0003800000 */
.L_x_10208:
        /* <DEDUP_REMOVED lines=25> */
.L_x_10211:
[----:B------:R-:W-:Y:S05]  /*bd60*/  BSYNC B7 ;  /* 0x0000000000077941 */ /* 0x000fea0003800000 */
.L_x_10210:
        /* <DEDUP_REMOVED lines=29> */
.L_x_10213:
[----:B------:R-:W-:Y:S05]  /*bf40*/  BSYNC B7 ;  /* 0x0000000000077941 */ /* 0x000fea0003800000 */
.L_x_10212:
        /* <DEDUP_REMOVED lines=17> */
.L_x_10218:
        /* <DEDUP_REMOVED lines=14> */
.L_x_10216:
        /* <DEDUP_REMOVED lines=19> */
.L_x_10217:
[----:B------:R-:W-:Y:S05]  /*c270*/  BSYNC B1 ;  /* 0x0000000000017941 */ /* 0x000fea0003800000 */
.L_x_10215:
        /* <DEDUP_REMOVED lines=19> */
.L_x_10214:
        /* <DEDUP_REMOVED lines=17> */
.L_x_10221:
        /* <DEDUP_REMOVED lines=27> */
.L_x_10220:
[----:B------:R-:W-:Y:S05]  /*c670*/  BSYNC B7 ;  /* 0x0000000000077941 */ /* 0x000fea0003800000 */
.L_x_10219:
[----:B------:R-:W-:-:S05]  /*c680*/  IADD3 R16, P0, R16, 0x8, RZ ;  /* 0x0000000810107810 */ /* 0x000fca0007f1e0ff */
[----:B------:R-:W-:Y:S01]  /*c690*/  IMAD.X R17, RZ, RZ, R17, P0 ;  /* 0x000000ffff117224 */ /* 0x000fe200000e0611 */
[----:B------:R-:W-:-:S04]  /*c6a0*/  ISETP.GE.U32.AND P0, PT, R16, R19, PT ;  /* 0x000000131000720c */ /* 0x000fc80003f06070 */
[----:B------:R-:W-:-:S13]  /*c6b0*/  ISETP.GE.U32.AND.EX P0, PT, R17, R18, PT, P0 ;  /* 0x000000121100720c */ /* 0x000fda0003f06100 */
[----:B------:R-:W-:Y:S05]  /*c6c0*/  @!P0 BRA `(.L_x_10221) ;  /* 0xfffffdf000008947 */ /* 0x000fea000383ffff */
.L_x_10207:
[----:B------:R-:W-:Y:S05]  /*c6d0*/  BSYNC B6 ;  /* 0x0000000000067941 */ /* 0x000fea0003800000 */
.L_x_10206:
        /* <DEDUP_REMOVED lines=30> */
.L_x_10225:
[----:B------:R-:W-:Y:S05]  /*c8c0*/  BSYNC B7 ;  /* 0x0000000000077941 */ /* 0x000fea0003800000 */
.L_x_10224:
        /* <DEDUP_REMOVED lines=25> */
.L_x_10227:
[----:B------:R-:W-:Y:S05]  /*ca60*/  BSYNC B7 ;  /* 0x0000000000077941 */ /* 0x000fea0003800000 */
.L_x_10226:
        /* <DEDUP_REMOVED lines=29> */
.L_x_10229:
[----:B------:R-:W-:Y:S05]  /*cc40*/  BSYNC B7 ;  /* 0x0000000000077941 */ /* 0x000fea0003800000 */
.L_x_10228:
        /* <DEDUP_REMOVED lines=17> */
.L_x_10234:
        /* <DEDUP_REMOVED lines=14> */
.L_x_10232:
        /* <DEDUP_REMOVED lines=19> */
.L_x_10233:
[----:B------:R-:W-:Y:S05]  /*cf70*/  BSYNC B1 ;  /* 0x0000000000017941 */ /* 0x000fea0003800000 */
.L_x_10231:
        /* <DEDUP_REMOVED lines=19> */
.L_x_10230:
        /* <DEDUP_REMOVED lines=17> */
.L_x_10237:
        /* <DEDUP_REMOVED lines=27> */
.L_x_10236:
[----:B------:R-:W-:Y:S05]  /*d370*/  BSYNC B7 ;  /* 0x0000000000077941 */ /* 0x000fea0003800000 */
.L_x_10235:
[----:B------:R-:W-:-:S05]  /*d380*/  IADD3 R16, P0, R16, 0x8, RZ ;  /* 0x0000000810107810 */ /* 0x000fca0007f1e0ff */
[----:B------:R-:W-:Y:S01]  /*d390*/  IMAD.X R17, RZ, RZ, R17, P0 ;  /* 0x000000ffff117224 */ /* 0x000fe200000e0611 */
[----:B------:R-:W-:-:S04]  /*d3a0*/  ISETP.GE.U32.AND P0, PT, R16, R19, PT ;  /* 0x000000131000720c */ /* 0x000fc80003f06070 */
[----:B------:R-:W-:-:S13]  /*d3b0*/  ISETP.GE.U32.AND.EX P0, PT, R17, R18, PT, P0 ;  /* 0x000000121100720c */ /* 0x000fda0003f06100 */
[----:B------:R-:W-:Y:S05]  /*d3c0*/  @!P0 BRA `(.L_x_10237) ;  /* 0xfffffdf000008947 */ /* 0x000fea000383ffff */
.L_x_10223:
[----:B------:R-:W-:Y:S05]  /*d3d0*/  BSYNC B6 ;  /* 0x0000000000067941 */ /* 0x000fea0003800000 */
.L_x_10222:
        /* <DEDUP_REMOVED lines=30> */
.L_x_10241:
[----:B------:R-:W-:Y:S05]  /*d5c0*/  BSYNC B7 ;  /* 0x0000000000077941 */ /* 0x000fea0003800000 */
.L_x_10240:
        /* <DEDUP_REMOVED lines=25> */
.L_x_10243:
[----:B------:R-:W-:Y:S05]  /*d760*/  BSYNC B7 ;  /* 0x0000000000077941 */ /* 0x000fea0003800000 */
.L_x_10242:
        /* <DEDUP_REMOVED lines=29> */
.L_x_10245:
[----:B------:R-:W-:Y:S05]  /*d940*/  BSYNC B7 ;  /* 0x0000000000077941 */ /* 0x000fea0003800000 */
.L_x_10244:
        /* <DEDUP_REMOVED lines=17> */
.L_x_10250:
        /* <DEDUP_REMOVED lines=14> */
.L_x_10248:
        /* <DEDUP_REMOVED lines=19> */
.L_x_10249:
[----:B------:R-:W-:Y:S05]  /*dc70*/  BSYNC B1 ;  /* 0x0000000000017941 */ /* 0x000fea0003800000 */
.L_x_10247:
        /* <DEDUP_REMOVED lines=19> */
.L_x_10246:
        /* <DEDUP_REMOVED lines=17> */
.L_x_10253:
        /* <DEDUP_REMOVED lines=27> */
.L_x_10252:
[----:B------:R-:W-:Y:S05]  /*e070*/  BSYNC B7 ;  /* 0x0000000000077941 */ /* 0x000fea0003800000 */
.L_x_10251:
[----:B------:R-:W-:-:S05]  /*e080*/  IADD3 R16, P0, R16, 0x8, RZ ;  /* 0x0000000810107810 */ /* 0x000fca0007f1e0ff */
[----:B------:R-:W-:Y:S01]  /*e090*/  IMAD.X R17, RZ, RZ, R17, P0 ;  /* 0x000000ffff117224 */ /* 0x000fe200000e0611 */
[----:B------:R-:W-:-:S04]  /*e0a0*/  ISETP.GE.U32.AND P0, PT, R16, R19, PT ;  /* 0x000000131000720c */ /* 0x000fc80003f06070 */
[----:B------:R-:W-:-:S13]  /*e0b0*/  ISETP.GE.U32.AND.EX P0, PT, R17, R18, PT, P0 ;  /* 0x000000121100720c */ /* 0x000fda0003f06100 */
[----:B------:R-:W-:Y:S05]  /*e0c0*/  @!P0 BRA `(.L_x_10253) ;  /* 0xfffffdf000008947 */ /* 0x000fea000383ffff */
.L_x_10239:
[----:B------:R-:W-:Y:S05]  /*e0d0*/  BSYNC B6 ;  /* 0x0000000000067941 */ /* 0x000fea0003800000 */
.L_x_10238:
        /* <DEDUP_REMOVED lines=23> */
.L_x_10256:
[----:B0-----:R-:W-:-:S13]  /*e250*/  ISETP.GE.AND P0, PT, R0, R98, PT ;  /* 0x000000620000720c */ /* 0x001fda0003f06270 */
[----:B------:R-:W-:Y:S05]  /*e260*/  @P0 BRA `(.L_x_10258) ;  /* 0x000000c000000947 */ /* 0x000fea0003800000 */
[----:B------:R-:W-:Y:S01]  /*e270*/  IMAD.IADD R2, R99, 0x1, R0 ;  /* 0x0000000163027824 */ /* 0x000fe200078e0200 */
[----:B------:R-:W-:Y:S01]  /*e280*/  IADD3 R0, R0, 0x80, RZ ;  /* 0x0000008000007810 */ /* 0x000fe20007ffe0ff */
[----:B------:R-:W-:-:S04]  /*e290*/  IMAD.MOV.U32 R3, RZ, RZ, 0x8 ;  /* 0x00000008ff037424 */ /* 0x000fc800078e00ff */
[----:B------:R-:W-:-:S05]  /*e2a0*/  IMAD.WIDE.U32 R2, R2, R3, c[0x0][0x218] ;  /* 0x0000860002027625 */ /* 0x000fca00078e0003 */
[----:B------:R0:W-:Y:S02]  /*e2b0*/  STG.E.64 [R2.64], RZ ;  /* 0x000000ff02007986 */ /* 0x0001e4000c101b24 */
.L_x_10257:
[----:B------:R-:W-:-:S13]  /*e2c0*/  ISETP.GE.AND P0, PT, R0, R98, PT ;  /* 0x000000620000720c */ /* 0x000fda0003f06270 */
[----:B------:R-:W-:Y:S05]  /*e2d0*/  @P0 BRA `(.L_x_10259) ;  /* 0x000000d000000947 */ /* 0x000fea0003800000 */
[----:B0-----:R-:W-:Y:S01]  /*e2e0*/  IMAD.IADD R2, R99, 0x1, R0 ;  /* 0x0000000163027824 */ /* 0x001fe200078e0200 */
[----:B------:R-:W-:Y:S01]  /*e2f0*/  IADD3 R0, R0, 0x80, RZ ;  /* 0x0000008000007810 */ /* 0x000fe20007ffe0ff */
[----:B------:R-:W-:-:S04]  /*e300*/  IMAD.MOV.U32 R3, RZ, RZ, 0x8 ;  /* 0x00000008ff037424 */ /* 0x000fc800078e00ff */
[----:B------:R-:W-:-:S05]  /*e310*/  IMAD.WIDE.U32 R2, R2, R3, c[0x0][0x218] ;  /* 0x0000860002027625 */ /* 0x000fca00078e0003 */
[----:B------:R0:W-:Y:S02]  /*e320*/  STG.E.64 [R2.64], RZ ;  /* 0x000000ff02007986 */ /* 0x0001e4000c101b24 */
.L_x_10258:
        /* <DEDUP_REMOVED lines=8> */
.L_x_10259:
[----:B------:R-:W-:Y:S05]  /*e3b0*/  BSYNC B1 ;  /* 0x0000000000017941 */ /* 0x000fea0003800000 */
.L_x_10255:
[----:B------:R-:W-:-:S13]  /*e3c0*/  ISETP.GE.AND P0, PT, R0, R98, PT ;  /* 0x000000620000720c */ /* 0x000fda0003f06270 */
[----:B0-----:R-:W-:Y:S01]  /*e3d0*/  @!P0 IMAD.IADD R2, R99, 0x1, R0 ;  /* 0x0000000163028824 */ /* 0x001fe200078e0200 */
[----:B------:R-:W-:Y:S01]  /*e3e0*/  @!P0 IADD3 R0, R0, 0x80, RZ ;  /* 0x0000008000008810 */ /* 0x000fe20007ffe0ff */
[----:B------:R-:W-:-:S04]  /*e3f0*/  @!P0 IMAD.MOV.U32 R3, RZ, RZ, 0x8 ;  /* 0x00000008ff038424 */ /* 0x000fc800078e00ff */
[----:B------:R-:W-:-:S05]  /*e400*/  @!P0 IMAD.WIDE.U32 R2, R2, R3, c[0x0][0x218] ;  /* 0x0000860002028625 */ /* 0x000fca00078e0003 */
[----:B------:R0:W-:Y:S02]  /*e410*/  @!P0 STG.E.64 [R2.64], RZ ;  /* 0x000000ff02008986 */ /* 0x0001e4000c101b24 */
.L_x_10260:
[----:B------:R-:W-:Y:S05]  /*e420*/  BSYNC B0 ;  /* 0x0000000000007941 */ /* 0x000fea0003800000 */
.L_x_10254:
[----:B------:R-:W-:-:S13]  /*e430*/  ISETP.GE.AND P0, PT, R0, R98, PT ;  /* 0x000000620000720c */ /* 0x000fda0003f06270 */
[----:B------:R-:W-:Y:S05]  /*e440*/  @P0 EXIT ;  /* 0x000000000000094d */ /* 0x000fea0003800000 */
[----:B0-----:R-:W-:Y:S02]  /*e450*/  IMAD.IADD R2, R99, 0x1, R0 ;  /* 0x0000000163027824 */ /* 0x001fe400078e0200 */
[----:B------:R-:W-:-:S04]  /*e460*/  IMAD.MOV.U32 R3, RZ, RZ, 0x8 ;  /* 0x00000008ff037424 */ /* 0x000fc800078e00ff */
[----:B------:R-:W-:-:S05]  /*e470*/  IMAD.WIDE.U32 R2, R2, R3, c[0x0][0x218] ;  /* 0x0000860002027625 */ /* 0x000fca00078e0003 */
[----:B------:R-:W-:Y:S01]  /*e480*/  STG.E.64 [R2.64], RZ ;  /* 0x000000ff02007986 */ /* 0x000fe2000c101b24 */
[----:B------:R-:W-:Y:S05]  /*e490*/  EXIT ;  /* 0x000000000000794d */ /* 0x000fea0003800000 */
        .weak           $__internal_25_$__cuda_sm20_div_s64
        .type           $__internal_25_$__cuda_sm20_div_s64,@function
        .size           $__internal_25_$__cuda_sm20_div_s64,(.L_x_27301 - $__internal_25_$__cuda_sm20_div_s64)
$__internal_25_$__cuda_sm20_div_s64:
        /* <DEDUP_REMOVED lines=83> */
[----:B------:R-:W-:Y:S06]  /*e9d0*/  RET.REL.NODEC R6 `(_ZN2at6native29vectorized_elementwise_kernelILi4EZZZNS0_67_GLOBAL__N__bb565c37_34_ValidateCompressedIndicesKernel_cu_33a4b88b42_validate_compressed_sparse_indices_kernelILNS2_8CDimNameE1ENS2_18CUDAKernelLauncherENS2_14EmptyVecKernelENS2_8DummyVecELm8EEEvRKNS_6TensorESA_lllENKUlvE1_clEvENKUlvE0_clEvEUllllllE_St5arrayIPcLm6EEEEviT0_T1_) ;  /* 0xffff162006007950 */ /* 0x000fec0003c3ffff */
.L_x_10261:
        /* <DEDUP_REMOVED lines=10> */
.L_x_27301:


//--------------------- .text._ZN2at6native29vectorized_elementwise_kernelILi8EZZZNS0_67_GLOBAL__N__bb565c37_34_ValidateCompressedIndicesKernel_cu_33a4b88b42_validate_compressed_sparse_indices_kernelILNS2_8CDimNameE1ENS2_18CUDAKernelLauncherENS2_14EmptyVecKernelENS2_8DummyVecELm8EEEvRKNS_6TensorESA_lllENKUlvE1_clEvENKUlvE0_clEvEUllllllE_St5arrayIPcLm6EEEEviT0_T1_ --------------------------
	.section	.text._ZN2at6native29vectorized_elementwise_kernelILi8EZZZNS0_67_GLOBAL__N__bb565c37_34_ValidateCompressedIndicesKernel_cu_33a4b88b42_validate_compressed_sparse_indices_kernelILNS2_8CDimNameE1ENS2_18CUDAKernelLauncherENS2_14EmptyVecKernelENS2_8DummyVecELm8EEEvRKNS_6TensorESA_lllENKUlvE1_clEvENKUlvE0_clEvEUllllllE_St5arrayIPcLm6EEEEviT0_T1_,"ax",@progbits
	.sectioninfo	@"SHI_REGISTERS=4"
	.align	128
        .global         _ZN2at6native29vectorized_elementwise_kernelILi8EZZZNS0_67_GLOBAL__N__bb565c37_34_ValidateCompressedIndicesKernel_cu_33a4b88b42_validate_compressed_sparse_indices_kernelILNS2_8CDimNameE1ENS2_18CUDAKernelLauncherENS2_14EmptyVecKernelENS2_8DummyVecELm8EEEvRKNS_6TensorESA_lllENKUlvE1_clEvENKUlvE0_clEvEUllllllE_St5arrayIPcLm6EEEEviT0_T1_
        .type           _ZN2at6native29vectorized_elementwise_kernelILi8EZZZNS0_67_GLOBAL__N__bb565c37_34_ValidateCompressedIndicesKernel_cu_33a4b88b42_validate_compressed_sparse_indices_kernelILNS2_8CDimNameE1ENS2_18CUDAKernelLauncherENS2_14EmptyVecKernelENS2_8DummyVecELm8EEEvRKNS_6TensorESA_lllENKUlvE1_clEvENKUlvE0_clEvEUllllllE_St5arrayIPcLm6EEEEviT0_T1_,@function
        .size           _ZN2at6native29vectorized_elementwise_kernelILi8EZZZNS0_67_GLOBAL__N__bb565c37_34_ValidateCompressedIndicesKernel_cu_33a4b88b42_validate_compressed_sparse_indices_kernelILNS2_8CDimNameE1ENS2_18CUDAKernelLauncherENS2_14EmptyVecKernelENS2_8DummyVecELm8EEEvRKNS_6TensorESA_lllENKUlvE1_clEvENKUlvE0_clEvEUllllllE_St5arrayIPcLm6EEEEviT0_T1_,(.L_x_27374 - _ZN2at6native29vectorized_elementwise_kernelILi8EZZZNS0_67_GLOBAL__N__bb565c37_34_ValidateCompressedIndicesKernel_cu_33a4b88b42_validate_compressed_sparse_indices_kernelILNS2_8CDimNameE1ENS2_18CUDAKernelLauncherENS2_14EmptyVecKernelENS2_8DummyVecELm8EEEvRKNS_6TensorESA_lllENKUlvE1_clEvENKUlvE0_clEvEUllllllE_St5arrayIPcLm6EEEEviT0_T1_)
        .other          _ZN2at6native29vectorized_elementwise_kernelILi8EZZZNS0_67_GLOBAL__N__bb565c37_34_ValidateCompressedIndicesKernel_cu_33a4b88b42_validate_compressed_sparse_indices_kernelILNS2_8CDimNameE1ENS2_18CUDAKernelLauncherENS2_14EmptyVecKernelENS2_8DummyVecELm8EEEvRKNS_6TensorESA_lllENKUlvE1_clEvENKUlvE0_clEvEUllllllE_St5arrayIPcLm6EEEEviT0_T1_,@"STO_CUDA_ENTRY STV_DEFAULT"
_ZN2at6native29vectorized_elementwise_kernelILi8EZZZNS0_67_GLOBAL__N__bb565c37_34_ValidateCompressedIndicesKernel_cu_33a4b88b42_validate_compressed_sparse_indices_kernelILNS2_8CDimNameE1ENS2_18CUDAKernelLauncherENS2_14EmptyVecKernelENS2_8DummyVecELm8EEEvRKNS_6TensorESA_lllENKUlvE1_clEvENKUlvE0_clEvEUllllllE_St5arrayIPcLm6EEEEviT0_T1_:
.text._ZN2at6native29vectorized_elementwise_kernelILi8EZZZNS0_67_GLOBAL__N__bb565c37_34_ValidateCompressedIndicesKernel_cu_33a4b88b42_validate_compressed_sparse_indices_kernelILNS2_8CDimNameE1ENS2_18CUDAKernelLauncherENS2_14EmptyVecKernelENS2_8DummyVecELm8EEEvRKNS_6TensorESA_lllENKUlvE1_clEvENKUlvE0_clEvEUllllllE_St5arrayIPcLm6EEEEviT0_T1_:
[----:B------:R-:W-:Y:S02]  /*0000*/  MOV R1, c[0x0][0x28] ;  /* 0x00000a0000017a02 */ /* 0x000fe40000000f00 */
[----:B------:R-:W-:Y:S05]  /*0010*/  EXIT ;  /* 0x000000000000794d */ /* 0x000fea0003800000 */
.L_x_10262:
        /* <DEDUP_REMOVED lines=14> */
.L_x_27374:


//--------------------- .text._ZN2at6native18elementwise_kernelILi128ELi4EZNS0_15gpu_kernel_implIZZZNS0_67_GLOBAL__N__bb565c37_34_ValidateCompressedIndicesKernel_cu_33a4b88b42_validate_compressed_sparse_indices_kernelILNS3_8CDimNameE1ENS3_18CUDAKernelLauncherENS3_14EmptyVecKernelENS3_8DummyVecELm8EEEvRKNS_6TensorESB_lllENKUlvE1_clEvENKUlvE_clEvEUliiiiiE_EEvRNS_18TensorIteratorBaseERKT_EUliE_EEviT1_ --------------------------
	.section	.text._ZN2at6native18elementwise_kernelILi128ELi4EZNS0_15gpu_kernel_implIZZZNS0_67_GLOBAL__N__bb565c37_34_ValidateCompressedIndicesKernel_cu_33a4b88b42_validate_compressed_sparse_indices_kernelILNS3_8CDimNameE1ENS3_18CUDAKernelLauncherENS3_14EmptyVecKernelENS3_8DummyVecELm8EEEvRKNS_6TensorESB_lllENKUlvE1_clEvENKUlvE_clEvEUliiiiiE_EEvRNS_18TensorIteratorBaseERKT_EUliE_EEviT1_,"ax",@progbits
	.sectioninfo	@"SHI_REGISTERS=34"
	.align	128
        .global         _ZN2at6native18elementwise_kernelILi128ELi4EZNS0_15gpu_kernel_implIZZZNS0_67_GLOBAL__N__bb565c37_34_ValidateCompressedIndicesKernel_cu_33a4b88b42_validate_compressed_sparse_indices_kernelILNS3_8CDimNameE1ENS3_18CUDAKernelLauncherENS3_14EmptyVecKernelENS3_8DummyVecELm8EEEvRKNS_6TensorESB_lllENKUlvE1_clEvENKUlvE_clEvEUliiiiiE_EEvRNS_18TensorIteratorBaseERKT_EUliE_EEviT1_
        .type           _ZN2at6native18elementwise_kernelILi128ELi4EZNS0_15gpu_kernel_implIZZZNS0_67_GLOBAL__N__bb565c37_34_ValidateCompressedIndicesKernel_cu_33a4b88b42_validate_compressed_sparse_indices_kernelILNS3_8CDimNameE1ENS3_18CUDAKernelLauncherENS3_14EmptyVecKernelENS3_8DummyVecELm8EEEvRKNS_6TensorESB_lllENKUlvE1_clEvENKUlvE_clEvEUliiiiiE_EEvRNS_18TensorIteratorBaseERKT_EUliE_EEviT1_,@function
        .size           _ZN2at6native18elementwise_kernelILi128ELi4EZNS0_15gpu_kernel_implIZZZNS0_67_GLOBAL__N__bb565c37_34_ValidateCompressedIndicesKernel_cu_33a4b88b42_validate_compressed_sparse_indices_kernelILNS3_8CDimNameE1ENS3_18CUDAKernelLauncherENS3_14EmptyVecKernelENS3_8DummyVecELm8EEEvRKNS_6TensorESB_lllENKUlvE1_clEvENKUlvE_clEvEUliiiiiE_EEvRNS_18TensorIteratorBaseERKT_EUliE_EEviT1_,(.L_x_27302 - _ZN2at6native18elementwise_kernelILi128ELi4EZNS0_15gpu_kernel_implIZZZNS0_67_GLOBAL__N__bb565c37_34_ValidateCompressedIndicesKernel_cu_33a4b88b42_validate_compressed_sparse_indices_kernelILNS3_8CDimNameE1ENS3_18CUDAKernelLauncherENS3_14EmptyVecKernelENS3_8DummyVecELm8EEEvRKNS_6TensorESB_lllENKUlvE1_clEvENKUlvE_clEvEUliiiiiE_EEvRNS_18TensorIteratorBaseERKT_EUliE_EEviT1_)
        .other          _ZN2at6native18elementwise_kernelILi128ELi4EZNS0_15gpu_kernel_implIZZZNS0_67_GLOBAL__N__bb565c37_34_ValidateCompressedIndicesKernel_cu_33a4b88b42_validate_compressed_sparse_indices_kernelILNS3_8CDimNameE1ENS3_18CUDAKernelLauncherENS3_14EmptyVecKernelENS3_8DummyVecELm8EEEvRKNS_6TensorESB_lllENKUlvE1_clEvENKUlvE_clEvEUliiiiiE_EEvRNS_18TensorIteratorBaseERKT_EUliE_EEviT1_,@"STO_CUDA_ENTRY STV_DEFAULT"
_ZN2at6native18elementwise_kernelILi128ELi4EZNS0_15gpu_kernel_implIZZZNS0_67_GLOBAL__N__bb565c37_34_ValidateCompressedIndicesKernel_cu_33a4b88b42_validate_compressed_sparse_indices_kernelILNS3_8CDimNameE1ENS3_18CUDAKernelLauncherENS3_14EmptyVecKernelENS3_8DummyVecELm8EEEvRKNS_6TensorESB_lllENKUlvE1_clEvENKUlvE_clEvEUliiiiiE_EEvRNS_18TensorIteratorBaseERKT_EUliE_EEviT1_:
.text._ZN2at6native18elementwise_kernelILi128ELi4EZNS0_15gpu_kernel_implIZZZNS0_67_GLOBAL__N__bb565c37_34_ValidateCompressedIndicesKernel_cu_33a4b88b42_validate_compressed_sparse_indices_kernelILNS3_8CDimNameE1ENS3_18CUDAKernelLauncherENS3_14EmptyVecKernelENS3_8DummyVecELm8EEEvRKNS_6TensorESB_lllENKUlvE1_clEvENKUlvE_clEvEUliiiiiE_EEvRNS_18TensorIteratorBaseERKT_EUliE_EEviT1_:
        /* <DEDUP_REMOVED lines=340> */
.L_x_10265:
        /* <DEDUP_REMOVED lines=18> */
.L_x_10269:
[----:B------:R0:W5:Y:S01]  /*1660*/  LDG.E.U8 R24, [R4.64] ;  /* 0x0000002404187981 */ /* 0x000162000c1e1100 */
[----:B------:R-:W-:Y:S05]  /*1670*/  BRA `(.L_x_10271) ;  /* 0x00000d0000007947 */ /* 0x000fea0003800000 */
.L_x_10268:
        /* <DEDUP_REMOVED lines=8> */
.L_x_10273:
[----:B------:R0:W5:Y:S01]  /*1700*/  LDG.E R24, [R4.64] ;  /* 0x0000002404187981 */ /* 0x000162000c1e1900 */
[----:B------:R-:W-:Y:S05]  /*1710*/  BRA `(.L_x_10271) ;  /* 0x00000c6000007947 */ /* 0x000fea0003800000 */
.L_x_10272:
[----:B------:R0:W5:Y:S01]  /*1720*/  LDG.E.S16 R24, [R4.64] ;  /* 0x0000002404187981 */ /* 0x000162000c1e1700 */
[----:B------:R-:W-:Y:S05]  /*1730*/  BRA `(.L_x_10271) ;  /* 0x00000c4000007947 */ /* 0x000fea0003800000 */
.L_x_10267:
        /* <DEDUP_REMOVED lines=9> */
.L_x_10275:
[----:B------:R-:W2:Y:S02]  /*17d0*/  LDG.E.U16 R4, [R4.64] ;  /* 0x0000002404047981 */ /* 0x000ea4000c1e1500 */
[----:B--2---:R-:W-:-:S06]  /*17e0*/  HADD2.F32 R24, -RZ, R4.H0_H0 ;  /* 0x20000004ff187230 */ /* 0x004fcc0000004100 */
[----:B------:R-:W0:Y:S01]  /*17f0*/  F2I.FTZ.TRUNC.NTZ R24, R24 ;  /* 0x0000001800187305 */ /* 0x000e22000021f100 */
[----:B------:R-:W-:Y:S05]  /*1800*/  BRA `(.L_x_10271) ;  /* 0x00000b7000007947 */ /* 0x000fea0003800000 */
.L_x_10274:
        /* <DEDUP_REMOVED lines=9> */
.L_x_10277:
[----:B------:R-:W2:Y:S02]  /*18a0*/  LDG.E.U16 R4, [R4.64] ;  /* 0x0000002404047981 */ /* 0x000ea4000c1e1500 */
[----:B--2---:R-:W-:-:S06]  /*18b0*/  HADD2.F32 R24, -RZ, R4.H0_H0 ;  /* 0x20000004ff187230 */ /* 0x004fcc0000004100 */
[----:B------:R-:W0:Y:S01]  /*18c0*/  F2I.FTZ.TRUNC.NTZ R24, R24 ;  /* 0x0000001800187305 */ /* 0x000e22000021f100 */
[----:B------:R-:W-:Y:S05]  /*18d0*/  BRA `(.L_x_10271) ;  /* 0x00000aa000007947 */ /* 0x000fea0003800000 */
.L_x_10276:
[----:B------:R-:W2:Y:S02]  /*18e0*/  LDG.E.64 R4, [R4.64] ;  /* 0x0000002404047981 */ /* 0x000ea4000c1e1b00 */
[----:B--2---:R0:W1:Y:S01]  /*18f0*/  F2I.F64.TRUNC R24, R4 ;  /* 0x0000000400187311 */ /* 0x004062000030d100 */
[----:B------:R-:W-:Y:S05]  /*1900*/  BRA `(.L_x_10271) ;  /* 0x00000a7000007947 */ /* 0x000fea0003800000 */
.L_x_10266:
        /* <DEDUP_REMOVED lines=12> */
.L_x_10280:
[----:B------:R-:W2:Y:S02]  /*19d0*/  LDG.E.64 R4, [R4.64] ;  /* 0x0000002404047981 */ /* 0x000ea4000c1e1b00 */
[----:B--2---:R0:W1:Y:S01]  /*19e0*/  F2I.F64.TRUNC R24, R4 ;  /* 0x0000000400187311 */ /* 0x004062000030d100 */
[----:B------:R-:W-:Y:S05]  /*19f0*/  BRA `(.L_x_10271) ;  /* 0x0000098000007947 */ /* 0x000fea0003800000 */
.L_x_10279:
        /* <DEDUP_REMOVED lines=27> */
.L_x_10282:
        /* <DEDUP_REMOVED lines=14> */
.L_x_10281:
[----:B------:R-:W2:Y:S02]  /*1c90*/  LDG.E.U16 R24, [R4.64] ;  /* 0x0000002404187981 */ /* 0x000ea4000c1e1500 */
[----:B--2---:R-:W-:-:S06]  /*1ca0*/  PRMT R24, RZ, 0x5410, R24 ;  /* 0x00005410ff187816 */ /* 0x004fcc0000000018 */
[----:B------:R-:W0:Y:S01]  /*1cb0*/  F2I.FTZ.TRUNC.NTZ R24, R24 ;  /* 0x0000001800187305 */ /* 0x000e22000021f100 */
[----:B------:R-:W-:Y:S05]  /*1cc0*/  BRA `(.L_x_10271) ;  /* 0x000006b000007947 */ /* 0x000fea0003800000 */
.L_x_10278:
        /* <DEDUP_REMOVED lines=10> */
.L_x_10285:
        /* <DEDUP_REMOVED lines=21> */
.L_x_10289:
[----:B------:R-:W-:Y:S05]  /*1ec0*/  BSYNC B1 ;  /* 0x0000000000017941 */ /* 0x000fea0003800000 */
.L_x_10288:
[----:B------:R-:W-:Y:S01]  /*1ed0*/  IMAD.SHL.U32 R3, R3, 0x100000, RZ ;  /* 0x0010000003037824 */ /* 0x000fe200078e00ff */
[----:B------:R-:W-:-:S04]  /*1ee0*/  LEA R5, R0, 0x3b800000, 0x17 ;  /* 0x3b80000000057811 */ /* 0x000fc800078eb8ff */
[----:B------:R-:W-:Y:S02]  /*1ef0*/  LOP3.LUT R24, R5, R3, R24, 0xfe, !PT ;  /* 0x0000000305187212 */ /* 0x000fe400078efe18 */
.L_x_10287:
[----:B------:R-:W-:Y:S05]  /*1f00*/  BSYNC B0 ;  /* 0x0000000000007941 */ /* 0x000fea0003800000 */
.L_x_10286:
[----:B------:R-:W0:Y:S01]  /*1f10*/  F2I.FTZ.TRUNC.NTZ R24, R24 ;  /* 0x0000001800187305 */ /* 0x000e22000021f100 */
[----:B------:R-:W-:Y:S05]  /*1f20*/  BRA `(.L_x_10271) ;  /* 0x0000045000007947 */ /* 0x000fea0003800000 */
.L_x_10284:
        /* <DEDUP_REMOVED lines=21> */
.L_x_10293:
[----:B------:R-:W-:Y:S05]  /*2080*/  BSYNC B1 ;  /* 0x0000000000017941 */ /* 0x000fea0003800000 */
.L_x_10292:
[----:B------:R-:W-:Y:S01]  /*2090*/  IMAD.SHL.U32 R3, R3, 0x200000, RZ ;  /* 0x0020000003037824 */ /* 0x000fe200078e00ff */
[----:B------:R-:W-:-:S04]  /*20a0*/  LEA R5, R0, 0x37800000, 0x17 ;  /* 0x3780000000057811 */ /* 0x000fc800078eb8ff */
[----:B------:R-:W-:Y:S02]  /*20b0*/  LOP3.LUT R24, R5, R3, R24, 0xfe, !PT ;  /* 0x0000000305187212 */ /* 0x000fe400078efe18 */
.L_x_10291:
[----:B------:R-:W-:Y:S05]  /*20c0*/  BSYNC B0 ;  /* 0x0000000000007941 */ /* 0x000fea0003800000 */
.L_x_10290:
[----:B------:R-:W0:Y:S01]  /*20d0*/  F2I.FTZ.TRUNC.NTZ R24, R24 ;  /* 0x0000001800187305 */ /* 0x000e22000021f100 */
[----:B------:R-:W-:Y:S05]  /*20e0*/  BRA `(.L_x_10271) ;  /* 0x0000029000007947 */ /* 0x000fea0003800000 */
.L_x_10283:
        /* <DEDUP_REMOVED lines=14> */
.L_x_10297:
[----:B------:R-:W-:Y:S05]  /*21d0*/  BSYNC B0 ;  /* 0x0000000000007941 */ /* 0x000fea0003800000 */
.L_x_10296:
[----:B------:R-:W0:Y:S01]  /*21e0*/  F2I.FTZ.TRUNC.NTZ R24, R24 ;  /* 0x0000001800187305 */ /* 0x000e22000021f100 */
[----:B------:R-:W-:Y:S05]  /*21f0*/  BRA `(.L_x_10271) ;  /* 0x0000018000007947 */ /* 0x000fea0003800000 */
.L_x_10270:
        /* <DEDUP_REMOVED lines=21> */
.L_x_10295:
[----:B------:R0:W5:Y:S01]  /*2350*/  LDG.E R24, [R4.64] ;  /* 0x0000002404187981 */ /* 0x000162000c1e1900 */
[----:B------:R-:W-:Y:S05]  /*2360*/  BRA `(.L_x_10271) ;  /* 0x0000001000007947 */ /* 0x000fea0003800000 */
.L_x_10294:
[----:B------:R0:W5:Y:S02]  /*2370*/  LDG.E R24, [R4.64] ;  /* 0x0000002404187981 */ /* 0x000164000c1e1900 */
.L_x_10271:
        /* <DEDUP_REMOVED lines=16> */
.L_x_10301:
[----:B------:R0:W5:Y:S01]  /*2480*/  LDG.E.U8 R25, [R4.64] ;  /* 0x0000002404197981 */ /* 0x000162000c1e1100 */
[----:B------:R-:W-:Y:S05]  /*2490*/  BRA `(.L_x_10303) ;  /* 0x00000d0000007947 */ /* 0x000fea0003800000 */
.L_x_10300:
        /* <DEDUP_REMOVED lines=8> */
.L_x_10305:
[----:B------:R0:W5:Y:S01]  /*2520*/  LDG.E R25, [R4.64] ;  /* 0x0000002404197981 */ /* 0x000162000c1e1900 */
[----:B------:R-:W-:Y:S05]  /*2530*/  BRA `(.L_x_10303) ;  /* 0x00000c6000007947 */ /* 0x000fea0003800000 */
.L_x_10304:
[----:B------:R0:W5:Y:S01]  /*2540*/  LDG.E.S16 R25, [R4.64] ;  /* 0x0000002404197981 */ /* 0x000162000c1e1700 */
[----:B------:R-:W-:Y:S05]  /*2550*/  BRA `(.L_x_10303) ;  /* 0x00000c4000007947 */ /* 0x000fea0003800000 */
.L_x_10299:
        /* <DEDUP_REMOVED lines=9> */
.L_x_10307:
[----:B------:R-:W2:Y:S02]  /*25f0*/  LDG.E.U16 R4, [R4.64] ;  /* 0x0000002404047981 */ /* 0x000ea4000c1e1500 */
[----:B--2---:R-:W-:-:S06]  /*2600*/  HADD2.F32 R25, -RZ, R4.H0_H0 ;  /* 0x20000004ff197230 */ /* 0x004fcc0000004100 */
[----:B------:R-:W0:Y:S01]  /*2610*/  F2I.FTZ.TRUNC.NTZ R25, R25 ;  /* 0x0000001900197305 */ /* 0x000e22000021f100 */
[----:B------:R-:W-:Y:S05]  /*2620*/  BRA `(.L_x_10303) ;  /* 0x00000b7000007947 */ /* 0x000fea0003800000 */
.L_x_10306:
        /* <DEDUP_REMOVED lines=9> */
.L_x_10309:
[----:B------:R-:W2:Y:S02]  /*26c0*/  LDG.E.U16 R4, [R4.64] ;  /* 0x0000002404047981 */ /* 0x000ea4000c1e1500 */
[----:B--2---:R-:W-:-:S06]  /*26d0*/  HADD2.F32 R25, -RZ, R4.H0_H0 ;  /* 0x20000004ff197230 */ /* 0x004fcc0000004100 */
[----:B------:R-:W0:Y:S01]  /*26e0*/  F2I.FTZ.TRUNC.NTZ R25, R25 ;  /* 0x0000001900197305 */ /* 0x000e22000021f100 */
[----:B------:R-:W-:Y:S05]  /*26f0*/  BRA `(.L_x_10303) ;  /* 0x00000aa000007947 */ /* 0x000fea0003800000 */
.L_x_10308:
[----:B------:R-:W2:Y:S02]  /*2700*/  LDG.E.64 R4, [R4.64] ;  /* 0x0000002404047981 */ /* 0x000ea4000c1e1b00 */
[----:B--2---:R0:W2:Y:S01]  /*2710*/  F2I.F64.TRUNC R25, R4 ;  /* 0x0000000400197311 */ /* 0x0040a2000030d100 */
[----:B------:R-:W-:Y:S05]  /*2720*/  BRA `(.L_x_10303) ;  /* 0x00000a7000007947 */ /* 0x000fea0003800000 */
.L_x_10298:
        /* <DEDUP_REMOVED lines=12> */
.L_x_10312:
[----:B------:R-:W2:Y:S02]  /*27f0*/  LDG.E.64 R4, [R4.64] ;  /* 0x0000002404047981 */ /* 0x000ea4000c1e1b00 */
[----:B--2---:R0:W2:Y:S01]  /*2800*/  F2I.F64.TRUNC R25, R4 ;  /* 0x0000000400197311 */ /* 0x0040a2000030d100 */
[----:B------:R-:W-:Y:S05]  /*2810*/  BRA `(.L_x_10303) ;  /* 0x0000098000007947 */ /* 0x000fea0003800000 */
.L_x_10311:
        /* <DEDUP_REMOVED lines=27> */
.L_x_10314:
        /* <DEDUP_REMOVED lines=14> */
.L_x_10313:
[----:B------:R-:W2:Y:S02]  /*2ab0*/  LDG.E.U16 R25, [R4.64] ;  /* 0x0000002404197981 */ /* 0x000ea4000c1e1500 */
[----:B--2---:R-:W-:-:S06]  /*2ac0*/  PRMT R25, RZ, 0x5410, R25 ;  /* 0x00005410ff197816 */ /* 0x004fcc0000000019 */
[----:B------:R-:W0:Y:S01]  /*2ad0*/  F2I.FTZ.TRUNC.NTZ R25, R25 ;  /* 0x0000001900197305 */ /* 0x000e22000021f100 */
[----:B------:R-:W-:Y:S05]  /*2ae0*/  BRA `(.L_x_10303) ;  /* 0x000006b000007947 */ /* 0x000fea0003800000 */
.L_x_10310:
        /* <DEDUP_REMOVED lines=10> */
.L_x_10317:
        /* <DEDUP_REMOVED lines=21> */
.L_x_10321:
[----:B------:R-:W-:Y:S05]  /*2ce0*/  BSYNC B1 ;  /* 0x0000000000017941 */ /* 0x000fea0003800000 */
.L_x_10320:
[----:B------:R-:W-:Y:S01]  /*2cf0*/  IMAD.SHL.U32 R3, R3, 0x100000, RZ ;  /* 0x0010000003037824 */ /* 0x000fe200078e00ff */
[----:B------:R-:W-:-:S04]  /*2d00*/  LEA R0, R0, 0x3b800000, 0x17 ;  /* 0x3b80000000007811 */ /* 0x000fc800078eb8ff */
[----:B------:R-:W-:Y:S02]  /*2d10*/  LOP3.LUT R25, R0, R3, R25, 0xfe, !PT ;  /* 0x0000000300197212 */ /* 0x000fe400078efe19 */
.L_x_10319:
[----:B------:R-:W-:Y:S05]  /*2d20*/  BSYNC B0 ;  /* 0x0000000000007941 */ /* 0x000fea0003800000 */
.L_x_10318:
[----:B------:R-:W0:Y:S01]  /*2d30*/  F2I.FTZ.TRUNC.NTZ R25, R25 ;  /* 0x0000001900197305 */ /* 0x000e22000021f100 */
[----:B------:R-:W-:Y:S05]  /*2d40*/  BRA `(.L_x_10303) ;  /* 0x0000045000007947 */ /* 0x000fea0003800000 */
.L_x_10316:
        /* <DEDUP_REMOVED lines=21> */
.L_x_10325:
[----:B------:R-:W-:Y:S05]  /*2ea0*/  BSYNC B1 ;  /* 0x0000000000017941 */ /* 0x000fea0003800000 */
.L_x_10324:
[----:B------:R-:W-:Y:S01]  /*2eb0*/  IMAD.SHL.U32 R3, R3, 0x200000, RZ ;  /* 0x0020000003037824 */ /* 0x000fe200078e00ff */
[----:B------:R-:W-:-:S04]  /*2ec0*/  LEA R0, R0, 0x37800000, 0x17 ;  /* 0x3780000000007811 */ /* 0x000fc800078eb8ff */
[----:B------:R-:W-:Y:S02]  /*2ed0*/  LOP3.LUT R25, R0, R3, R25, 0xfe, !PT ;  /* 0x0000000300197212 */ /* 0x000fe400078efe19 */
.L_x_10323:
[----:B------:R-:W-:Y:S05]  /*2ee0*/  BSYNC B0 ;  /* 0x0000000000007941 */ /* 0x000fea0003800000 */
.L_x_10322:
[----:B------:R-:W0:Y:S01]  /*2ef0*/  F2I.FTZ.TRUNC.NTZ R25, R25 ;  /* 0x0000001900197305 */ /* 0x000e22000021f100 */
[----:B------:R-:W-:Y:S05]  /*2f00*/  BRA `(.L_x_10303) ;  /* 0x0000029000007947 */ /* 0x000fea0003800000 */
.L_x_10315:
        /* <DEDUP_REMOVED lines=14> */
.L_x_10329:
[----:B------:R-:W-:Y:S05]  /*2ff0*/  BSYNC B0 ;  /* 0x0000000000007941 */ /* 0x000fea0003800000 */
.L_x_10328:
[----:B------:R-:W0:Y:S01]  /*3000*/  F2I.FTZ.TRUNC.NTZ R25, R25 ;  /* 0x0000001900197305 */ /* 0x000e22000021f100 */
[----:B------:R-:W-:Y:S05]  /*3010*/  BRA `(.L_x_10303) ;  /* 0x0000018000007947 */ /* 0x000fea0003800000 */
.L_x_10302:
        /* <DEDUP_REMOVED lines=21> */
.L_x_10327:
[----:B------:R0:W5:Y:S01]  /*3170*/  LDG.E R25, [R4.64] ;  /* 0x0000002404197981 */ /* 0x000162000c1e1900 */
[----:B------:R-:W-:Y:S05]  /*3180*/  BRA `(.L_x_10303) ;  /* 0x0000001000007947 */ /* 0x000fea0003800000 */
.L_x_10326:
[----:B------:R0:W5:Y:S02]  /*3190*/  LDG.E R25, [R4.64] ;  /* 0x0000002404197981 */ /* 0x000164000c1e1900 */
.L_x_10303:
        /* <DEDUP_REMOVED lines=16> */
.L_x_10333:
[----:B------:R0:W5:Y:S01]  /*32a0*/  LDG.E.U8 R16, [R4.64] ;  /* 0x0000002404107981 */ /* 0x000162000c1e1100 */
[----:B------:R-:W-:Y:S05]  /*32b0*/  BRA `(.L_x_10335) ;  /* 0x00000d0000007947 */ /* 0x000fea0003800000 */
.L_x_10332:
        /* <DEDUP_REMOVED lines=8> */
.L_x_10337:
[----:B------:R0:W5:Y:S01]  /*3340*/  LDG.E R16, [R4.64] ;  /* 0x0000002404107981 */ /* 0x000162000c1e1900 */
[----:B------:R-:W-:Y:S05]  /*3350*/  BRA `(.L_x_10335) ;  /* 0x00000c6000007947 */ /* 0x000fea0003800000 */
.L_x_10336:
[----:B------:R0:W5:Y:S01]  /*3360*/  LDG.E.S16 R16, [R4.64] ;  /* 0x0000002404107981 */ /* 0x000162000c1e1700 */
[----:B------:R-:W-:Y:S05]  /*3370*/  BRA `(.L_x_10335) ;  /* 0x00000c4000007947 */ /* 0x000fea0003800000 */
.L_x_10331:
        /* <DEDUP_REMOVED lines=9> */
.L_x_10339:
[----:B------:R-:W3:Y:S02]  /*3410*/  LDG.E.U16 R4, [R4.64] ;  /* 0x0000002404047981 */ /* 0x000ee4000c1e1500 */
[----:B---3--:R-:W-:-:S06]  /*3420*/  HADD2.F32 R16, -RZ, R4.H0_H0 ;  /* 0x20000004ff107230 */ /* 0x008fcc0000004100 */
[----:B------:R-:W0:Y:S01]  /*3430*/  F2I.FTZ.TRUNC.NTZ R16, R16 ;  /* 0x0000001000107305 */ /* 0x000e22000021f100 */
[----:B------:R-:W-:Y:S05]  /*3440*/  BRA `(.L_x_10335) ;  /* 0x00000b7000007947 */ /* 0x000fea0003800000 */
.L_x_10338:
        /* <DEDUP_REMOVED lines=9> */
.L_x_10341:
[----:B------:R-:W3:Y:S02]  /*34e0*/  LDG.E.U16 R4, [R4.64] ;  /* 0x0000002404047981 */ /* 0x000ee4000c1e1500 */
[----:B---3--:R-:W-:-:S06]  /*34f0*/  HADD2.F32 R16, -RZ, R4.H0_H0 ;  /* 0x20000004ff107230 */ /* 0x008fcc0000004100 */
[----:B------:R-:W0:Y:S01]  /*3500*/  F2I.FTZ.TRUNC.NTZ R16, R16 ;  /* 0x0000001000107305 */ /* 0x000e22000021f100 */
[----:B------:R-:W-:Y:S05]  /*3510*/  BRA `(.L_x_10335) ;  /* 0x00000aa000007947 */ /* 0x000fea0003800000 */
.L_x_10340:
[----:B------:R-:W3:Y:S02]  /*3520*/  LDG.E.64 R4, [R4.64] ;  /* 0x0000002404047981 */ /* 0x000ee4000c1e1b00 */
[----:B---3--:R0:W3:Y:S01]  /*3530*/  F2I.F64.TRUNC R16, R4 ;  /* 0x0000000400107311 */ /* 0x0080e2000030d100 */
[----:B------:R-:W-:Y:S05]  /*3540*/  BRA `(.L_x_10335) ;  /* 0x00000a7000007947 */ /* 0x000fea0003800000 */
.L_x_10330:
        /* <DEDUP_REMOVED lines=12> */
.L_x_10344:
[----:B------:R-:W3:Y:S02]  /*3610*/  LDG.E.64 R4, [R4.64] ;  /* 0x0000002404047981 */ /* 0x000ee4000c1e1b00 */
[----:B---3--:R0:W3:Y:S01]  /*3620*/  F2I.F64.TRUNC R16, R4 ;  /* 0x0000000400107311 */ /* 0x0080e2000030d100 */
[----:B------:R-:W-:Y:S05]  /*3630*/  BRA `(.L_x_10335) ;  /* 0x0000098000007947 */ /* 0x000fea0003800000 */
.L_x_10343:
        /* <DEDUP_REMOVED lines=27> */
.L_x_10346:
        /* <DEDUP_REMOVED lines=14> */
.L_x_10345:
[----:B------:R-:W3:Y:S02]  /*38d0*/  LDG.E.U16 R16, [R4.64] ;  /* 0x0000002404107981 */ /* 0x000ee4000c1e1500 */
[----:B---3--:R-:W-:-:S06]  /*38e0*/  PRMT R16, RZ, 0x5410, R16 ;  /* 0x00005410ff107816 */ /* 0x008fcc0000000010 */
[----:B------:R-:W0:Y:S01]  /*38f0*/  F2I.FTZ.TRUNC.NTZ R16, R16 ;  /* 0x0000001000107305 */ /* 0x000e22000021f100 */
[----:B------:R-:W-:Y:S05]  /*3900*/  BRA `(.L_x_10335) ;  /* 0x000006b000007947 */ /* 0x000fea0003800000 */
.L_x_10342:
        /* <DEDUP_REMOVED lines=10> */
.L_x_10349:
        /* <DEDUP_REMOVED lines=21> */
.L_x_10353:
[----:B------:R-:W-:Y:S05]  /*3b00*/  BSYNC B1 ;  /* 0x0000000000017941 */ /* 0x000fea0003800000 */
.L_x_10352:
[----:B------:R-:W-:Y:S01]  /*3b10*/  IMAD.SHL.U32 R3, R3, 0x100000, RZ ;  /* 0x0010000003037824 */ /* 0x000fe200078e00ff */
[----:B------:R-:W-:-:S04]  /*3b20*/  LEA R5, R0, 0x3b800000, 0x17 ;  /* 0x3b80000000057811 */ /* 0x000fc800078eb8ff */
[----:B------:R-:W-:Y:S02]  /*3b30*/  LOP3.LUT R16, R5, R3, R16, 0xfe, !PT ;  /* 0x0000000305107212 */ /* 0x000fe400078efe10 */
.L_x_10351:
[----:B------:R-:W-:Y:S05]  /*3b40*/  BSYNC B0 ;  /* 0x0000000000007941 */ /* 0x000fea0003800000 */
.L_x_10350:
[----:B------:R-:W0:Y:S01]  /*3b50*/  F2I.FTZ.TRUNC.NTZ R16, R16 ;  /* 0x0000001000107305 */ /* 0x000e22000021f100 */
[----:B------:R-:W-:Y:S05]  /*3b60*/  BRA `(.L_x_10335) ;  /* 0x0000045000007947 */ /* 0x000fea0003800000 */
.L_x_10348:
        /* <DEDUP_REMOVED lines=21> */
.L_x_10357:
[----:B------:R-:W-:Y:S05]  /*3cc0*/  BSYNC B1 ;  /* 0x0000000000017941 */ /* 0x000fea0003800000 */
.L_x_10356:
[----:B------:R-:W-:Y:S01]  /*3cd0*/  IMAD.SHL.U32 R3, R3, 0x200000, RZ ;  /* 0x0020000003037824 */ /* 0x000fe200078e00ff */
[----:B------:R-:W-:-:S04]  /*3ce0*/  LEA R5, R0, 0x37800000, 0x17 ;  /* 0x3780000000057811 */ /* 0x000fc800078eb8ff */
[----:B------:R-:W-:Y:S02]  /*3cf0*/  LOP3.LUT R16, R5, R3, R16, 0xfe, !PT ;  /* 0x0000000305107212 */ /* 0x000fe400078efe10 */
.L_x_10355:
[----:B------:R-:W-:Y:S05]  /*3d00*/  BSYNC B0 ;  /* 0x0000000000007941 */ /* 0x000fea0003800000 */
.L_x_10354:
[----:B------:R-:W0:Y:S01]  /*3d10*/  F2I.FTZ.TRUNC.NTZ R16, R16 ;  /* 0x0000001000107305 */ /* 0x000e22000021f100 */
[----:B------:R-:W-:Y:S05]  /*3d20*/  BRA `(.L_x_10335) ;  /* 0x0000029000007947 */ /* 0x000fea0003800000 */
.L_x_10347:
        /* <DEDUP_REMOVED lines=14> */
.L_x_10361:
[----:B------:R-:W-:Y:S05]  /*3e10*/  BSYNC B0 ;  /* 0x0000000000007941 */ /* 0x000fea0003800000 */
.L_x_10360:
[----:B------:R-:W0:Y:S01]  /*3e20*/  F2I.FTZ.TRUNC.NTZ R16, R16 ;  /* 0x0000001000107305 */ /* 0x000e22000021f100 */
[----:B------:R-:W-:Y:S05]  /*3e30*/  BRA `(.L_x_10335) ;  /* 0x0000018000007947 */ /* 0x000fea0003800000 */
.L_x_10334:
        /* <DEDUP_REMOVED lines=21> */
.L_x_10359:
[----:B------:R0:W5:Y:S01]  /*3f90*/  LDG.E R16, [R4.64] ;  /* 0x0000002404107981 */ /* 0x000162000c1e1900 */
[----:B------:R-:W-:Y:S05]  /*3fa0*/  BRA `(.L_x_10335) ;  /* 0x0000001000007947 */ /* 0x000fea0003800000 */
.L_x_10358:
[----:B------:R0:W5:Y:S02]  /*3fb0*/  LDG.E R16, [R4.64] ;  /* 0x0000002404107981 */ /* 0x000164000c1e1900 */
.L_x_10335:
        /* <DEDUP_REMOVED lines=16> */
.L_x_10365:
[----:B------:R0:W5:Y:S01]  /*40c0*/  LDG.E.U8 R19, [R4.64] ;  /* 0x0000002404137981 */ /* 0x000162000c1e1100 */
[----:B------:R-:W-:Y:S05]  /*40d0*/  BRA `(.L_x_10367) ;  /* 0x00000d0000007947 */ /* 0x000fea0003800000 */
.L_x_10364:
        /* <DEDUP_REMOVED lines=8> */
.L_x_10369:
[----:B------:R0:W5:Y:S01]  /*4160*/  LDG.E R19, [R4.64] ;  /* 0x0000002404137981 */ /* 0x000162000c1e1900 */
[----:B------:R-:W-:Y:S05]  /*4170*/  BRA `(.L_x_10367) ;  /* 0x00000c6000007947 */ /* 0x000fea0003800000 */
.L_x_10368:
[----:B------:R0:W5:Y:S01]  /*4180*/  LDG.E.S16 R19, [R4.64] ;  /* 0x0000002404137981 */ /* 0x000162000c1e1700 */
[----:B------:R-:W-:Y:S05]  /*4190*/  BRA `(.L_x_10367) ;  /* 0x00000c4000007947 */ /* 0x000fea0003800000 */
.L_x_10363:
        /* <DEDUP_REMOVED lines=9> */
.L_x_10371:
[----:B------:R-:W4:Y:S02]  /*4230*/  LDG.E.U16 R4, [R4.64] ;  /* 0x0000002404047981 */ /* 0x000f24000c1e1500 */
[----:B----4-:R-:W-:-:S06]  /*4240*/  HADD2.F32 R19, -RZ, R4.H0_H0 ;  /* 0x20000004ff137230 */ /* 0x010fcc0000004100 */
[----:B------:R-:W0:Y:S01]  /*4250*/  F2I.FTZ.TRUNC.NTZ R19, R19 ;  /* 0x0000001300137305 */ /* 0x000e22000021f100 */
[----:B------:R-:W-:Y:S05]  /*4260*/  BRA `(.L_x_10367) ;  /* 0x00000b7000007947 */ /* 0x000fea0003800000 */
.L_x_10370:
        /* <DEDUP_REMOVED lines=9> */
.L_x_10373:
[----:B------:R-:W4:Y:S02]  /*4300*/  LDG.E.U16 R4, [R4.64] ;  /* 0x0000002404047981 */ /* 0x000f24000c1e1500 */
[----:B----4-:R-:W-:-:S06]  /*4310*/  HADD2.F32 R19, -RZ, R4.H0_H0 ;  /* 0x20000004ff137230 */ /* 0x010fcc0000004100 */
[----:B------:R-:W0:Y:S01]  /*4320*/  F2I.FTZ.TRUNC.NTZ R19, R19 ;  /* 0x0000001300137305 */ /* 0x000e22000021f100 */
[----:B------:R-:W-:Y:S05]  /*4330*/  BRA `(.L_x_10367) ;  /* 0x00000aa000007947 */ /* 0x000fea0003800000 */
.L_x_10372:
[----:B------:R-:W4:Y:S02]  /*4340*/  LDG.E.64 R4, [R4.64] ;  /* 0x0000002404047981 */ /* 0x000f24000c1e1b00 */
[----:B----4-:R0:W4:Y:S01]  /*4350*/  F2I.F64.TRUNC R19, R4 ;  /* 0x0000000400137311 */ /* 0x010122000030d100 */
[----:B------:R-:W-:Y:S05]  /*4360*/  BRA `(.L_x_10367) ;  /* 0x00000a7000007947 */ /* 0x000fea0003800000 */
.L_x_10362:
        /* <DEDUP_REMOVED lines=12> */
.L_x_10376:
[----:B------:R-:W4:Y:S02]  /*4430*/  LDG.E.64 R4, [R4.64] ;  /* 0x0000002404047981 */ /* 0x000f24000c1e1b00 */
[----:B----4-:R0:W4:Y:S01]  /*4440*/  F2I.F64.TRUNC R19, R4 ;  /* 0x0000000400137311 */ /* 0x010122000030d100 */
[----:B------:R-:W-:Y:S05]  /*4450*/  BRA `(.L_x_10367) ;  /* 0x0000098000007947 */ /* 0x000fea0003800000 */
.L_x_10375:
        /* <DEDUP_REMOVED lines=27> */
.L_x_10378:
        /* <DEDUP_REMOVED lines=14> */
.L_x_10377:
[----:B------:R-:W4:Y:S02]  /*46f0*/  LDG.E.U16 R19, [R4.64] ;  /* 0x0000002404137981 */ /* 0x000f24000c1e1500 */
[----:B----4-:R-:W-:-:S06]  /*4700*/  PRMT R19, RZ, 0x5410, R19 ;  /* 0x00005410ff137816 */ /* 0x010fcc0000000013 */
[----:B------:R-:W0:Y:S01]  /*4710*/  F2I.FTZ.TRUNC.NTZ R19, R19 ;  /* 0x0000001300137305 */ /* 0x000e22000021f100 */
[----:B------:R-:W-:Y:S05]  /*4720*/  BRA `(.L_x_10367) ;  /* 0x000006b000007947 */ /* 0x000fea0003800000 */
.L_x_10374:
        /* <DEDUP_REMOVED lines=10> */
.L_x_10381:
        /* <DEDUP_REMOVED lines=21> */
.L_x_10385:
[----:B------:R-:W-:Y:S05]  /*4920*/  BSYNC B1 ;  /* 0x0000000000017941 */ /* 0x000fea0003800000 */
.L_x_10384:
[----:B------:R-:W-:Y:S01]  /*4930*/  IMAD.SHL.U32 R3, R3, 0x100000, RZ ;  /* 0x0010000003037824 */ /* 0x000fe200078e00ff */
[----:B------:R-:W-:-:S04]  /*4940*/  LEA R0, R0, 0x3b800000, 0x17 ;  /* 0x3b80000000007811 */ /* 0x000fc800078eb8ff */
[----:B------:R-:W-:Y:S02]  /*4950*/  LOP3.LUT R19, R0, R3, R19, 0xfe, !PT ;  /* 0x0000000300137212 */ /* 0x000fe400078efe13 */
.L_x_10383:
[----:B------:R-:W-:Y:S05]  /*4960*/  BSYNC B0 ;  /* 0x0000000000007941 */ /* 0x000fea0003800000 */
.L_x_10382:
[----:B------:R-:W0:Y:S01]  /*4970*/  F2I.FTZ.TRUNC.NTZ R19, R19 ;  /* 0x0000001300137305 */ /* 0x000e22000021f100 */
[----:B------:R-:W-:Y:S05]  /*4980*/  BRA `(.L_x_10367) ;  /* 0x0000045000007947 */ /* 0x000fea0003800000 */
.L_x_10380:
        /* <DEDUP_REMOVED lines=21> */
.L_x_10389:
[----:B------:R-:W-:Y:S05]  /*4ae0*/  BSYNC B1 ;  /* 0x0000000000017941 */ /* 0x000fea0003800000 */
.L_x_10388:
[----:B------:R-:W-:Y:S01]  /*4af0*/  IMAD.SHL.U32 R3, R3, 0x200000, RZ ;  /* 0x0020000003037824 */ /* 0x000fe200078e00ff */
[----:B------:R-:W-:-:S04]  /*4b00*/  LEA R0, R0, 0x37800000, 0x17 ;  /* 0x3780000000007811 */ /* 0x000fc800078eb8ff */
[----:B------:R-:W-:Y:S02]  /*4b10*/  LOP3.LUT R19, R0, R3, R19, 0xfe, !PT ;  /* 0x0000000300137212 */ /* 0x000fe400078efe13 */
.L_x_10387:
[----:B------:R-:W-:Y:S05]  /*4b20*/  BSYNC B0 ;  /* 0x0000000000007941 */ /* 0x000fea0003800000 */
.L_x_10386:
[----:B------:R-:W0:Y:S01]  /*4b30*/  F2I.FTZ.TRUNC.NTZ R19, R19 ;  /* 0x0000001300137305 */ /* 0x000e22000021f100 */
[----:B------:R-:W-:Y:S05]  /*4b40*/  BRA `(.L_x_10367) ;  /* 0x0000029000007947 */ /* 0x000fea0003800000 */
.L_x_10379:
        /* <DEDUP_REMOVED lines=14> */
.L_x_10393:
[----:B------:R-:W-:Y:S05]  /*4c30*/  BSYNC B0 ;  /* 0x0000000000007941 */ /* 0x000fea0003800000 */
.L_x_10392:
[----:B------:R-:W0:Y:S01]  /*4c40*/  F2I.FTZ.TRUNC.NTZ R19, R19 ;  /* 0x0000001300137305 */ /* 0x000e22000021f100 */
[----:B------:R-:W-:Y:S05]  /*4c50*/  BRA `(.L_x_10367) ;  /* 0x0000018000007947 */ /* 0x000fea0003800000 */
.L_x_10366:
        /* <DEDUP_REMOVED lines=21> */
.L_x_10391:
[----:B------:R0:W5:Y:S01]  /*4db0*/  LDG.E R19, [R4.64] ;  /* 0x0000002404137981 */ /* 0x000162000c1e1900 */
[----:B------:R-:W-:Y:S05]  /*4dc0*/  BRA `(.L_x_10367) ;  /* 0x0000001000007947 */ /* 0x000fea0003800000 */
.L_x_10390:
[----:B------:R0:W5:Y:S02]  /*4dd0*/  LDG.E R19, [R4.64] ;  /* 0x0000002404137981 */ /* 0x000164000c1e1900 */
.L_x_10367:
        /* <DEDUP_REMOVED lines=16> */
.L_x_10397:
[----:B------:R0:W5:Y:S01]  /*4ee0*/  LDG.E.U8 R18, [R4.64] ;  /* 0x0000002404127981 */ /* 0x000162000c1e1100 */
[----:B------:R-:W-:Y:S05]  /*4ef0*/  BRA `(.L_x_10399) ;  /* 0x00000d0000007947 */ /* 0x000fea0003800000 */
.L_x_10396:
        /* <DEDUP_REMOVED lines=8> */
.L_x_10401:
[----:B------:R0:W5:Y:S01]  /*4f80*/  LDG.E R18, [R4.64] ;  /* 0x0000002404127981 */ /* 0x000162000c1e1900 */
[----:B------:R-:W-:Y:S05]  /*4f90*/  BRA `(.L_x_10399) ;  /* 0x00000c6000007947 */ /* 0x000fea0003800000 */
.L_x_10400:
[----:B------:R0:W5:Y:S01]  /*4fa0*/  LDG.E.S16 R18, [R4.64] ;  /* 0x0000002404127981 */ /* 0x000162000c1e1700 */
[----:B------:R-:W-:Y:S05]  /*4fb0*/  BRA `(.L_x_10399) ;  /* 0x00000c4000007947 */ /* 0x000fea0003800000 */
.L_x_10395:
        /* <DEDUP_REMOVED lines=9> */
.L_x_10403:
[----:B------:R-:W4:Y:S02]  /*5050*/  LDG.E.U16 R4, [R4.64] ;  /* 0x0000002404047981 */ /* 0x000f24000c1e1500 */
[----:B----4-:R-:W-:-:S06]  /*5060*/  HADD2.F32 R18, -RZ, R4.H0_H0 ;  /* 0x20000004ff127230 */ /* 0x010fcc0000004100 */
[----:B------:R-:W0:Y:S01]  /*5070*/  F2I.FTZ.TRUNC.NTZ R18, R18 ;  /* 0x0000001200127305 */ /* 0x000e22000021f100 */
[----:B------:R-:W-:Y:S05]  /*5080*/  BRA `(.L_x_10399) ;  /* 0x00000b7000007947 */ /* 0x000fea0003800000 */
.L_x_10402:
        /* <DEDUP_REMOVED lines=9> */
.L_x_10405:
[----:B------:R-:W4:Y:S02]  /*5120*/  LDG.E.U16 R4, [R4.64] ;  /* 0x0000002404047981 */ /* 0x000f24000c1e1500 */
[----:B----4-:R-:W-:-:S06]  /*5130*/  HADD2.F32 R18, -RZ, R4.H0_H0 ;  /* 0x20000004ff127230 */ /* 0x010fcc0000004100 */
[----:B------:R-:W0:Y:S01]  /*5140*/  F2I.FTZ.TRUNC.NTZ R18, R18 ;  /* 0x0000001200127305 */ /* 0x000e22000021f100 */
[----:B------:R-:W-:Y:S05]  /*5150*/  BRA `(.L_x_10399) ;  /* 0x00000aa000007947 */ /* 0x000fea0003800000 */
.L_x_10404:
[----:B------:R-:W4:Y:S02]  /*5160*/  LDG.E.64 R4, [R4.64] ;  /* 0x0000002404047981 */ /* 0x000f24000c1e1b00 */
[----:B----4-:R0:W4:Y:S01]  /*5170*/  F2I.F64.TRUNC R18, R4 ;  /* 0x0000000400127311 */ /* 0x010122000030d100 */
[----:B------:R-:W-:Y:S05]  /*5180*/  BRA `(.L_x_10399) ;  /* 0x00000a7000007947 */ /* 0x000fea0003800000 */
.L_x_10394:
        /* <DEDUP_REMOVED lines=12> */
.L_x_10408:
[----:B------:R-:W4:Y:S02]  /*5250*/  LDG.E.64 R4, [R4.64] ;  /* 0x0000002404047981 */ /* 0x000f24000c1e1b00 */
[----:B----4-:R0:W4:Y:S01]  /*5260*/  F2I.F64.TRUNC R18, R4 ;  /* 0x0000000400127311 */ /* 0x010122000030d100 */
[----:B------:R-:W-:Y:S05]  /*5270*/  BRA `(.L_x_10399) ;  /* 0x0000098000007947 */ /* 0x000fea0003800000 */
.L_x_10407:
        /* <DEDUP_REMOVED lines=27> */
.L_x_10410:
        /* <DEDUP_REMOVED lines=14> */
.L_x_10409:
[----:B------:R-:W4:Y:S02]  /*5510*/  LDG.E.U16 R18, [R4.64] ;  /* 0x0000002404127981 */ /* 0x000f24000c1e1500 */
[----:B----4-:R-:W-:-:S06]  /*5520*/  PRMT R18, RZ, 0x5410, R18 ;  /* 0x00005410ff127816 */ /* 0x010fcc0000000012 */
[----:B------:R-:W0:Y:S01]  /*5530*/  F2I.FTZ.TRUNC.NTZ R18, R18 ;  /* 0x0000001200127305 */ /* 0x000e22000021f100 */
[----:B------:R-:W-:Y:S05]  /*5540*/  BRA `(.L_x_10399) ;  /* 0x000006b000007947 */ /* 0x000fea0003800000 */
.L_x_10406:
        /* <DEDUP_REMOVED lines=10> */
.L_x_10413:
        /* <DEDUP_REMOVED lines=21> */
.L_x_10417:
[----:B------:R-:W-:Y:S05]  /*5740*/  BSYNC B1 ;  /* 0x0000000000017941 */ /* 0x000fea0003800000 */
.L_x_10416:
[----:B------:R-:W-:Y:S01]  /*5750*/  IMAD.SHL.U32 R3, R3, 0x100000, RZ ;  /* 0x0010000003037824 */ /* 0x000fe200078e00ff */
[----:B------:R-:W-:-:S04]  /*5760*/  LEA R5, R0, 0x3b800000, 0x17 ;  /* 0x3b80000000057811 */ /* 0x000fc800078eb8ff */
[----:B------:R-:W-:Y:S02]  /*5770*/  LOP3.LUT R18, R5, R3, R18, 0xfe, !PT ;  /* 0x0000000305127212 */ /* 0x000fe400078efe12 */
.L_x_10415:
[----:B------:R-:W-:Y:S05]  /*5780*/  BSYNC B0 ;  /* 0x0000000000007941 */ /* 0x000fea0003800000 */
.L_x_10414:
[----:B------:R-:W0:Y:S01]  /*5790*/  F2I.FTZ.TRUNC.NTZ R18, R18 ;  /* 0x0000001200127305 */ /* 0x000e22000021f100 */
[----:B------:R-:W-:Y:S05]  /*57a0*/  BRA `(.L_x_10399) ;  /* 0x0000045000007947 */ /* 0x000fea0003800000 */
.L_x_10412:
        /* <DEDUP_REMOVED lines=21> */
.L_x_10421:
[----:B------:R-:W-:Y:S05]  /*5900*/  BSYNC B1 ;  /* 0x0000000000017941 */ /* 0x000fea0003800000 */
.L_x_10420:
[----:B------:R-:W-:Y:S01]  /*5910*/  IMAD.SHL.U32 R3, R3, 0x200000, RZ ;  /* 0x0020000003037824 */ /* 0x000fe200078e00ff */
[----:B------:R-:W-:-:S04]  /*5920*/  LEA R5, R0, 0x37800000, 0x17 ;  /* 0x3780000000057811 */ /* 0x000fc800078eb8ff */
[----:B------:R-:W-:Y:S02]  /*5930*/  LOP3.LUT R18, R5, R3, R18, 0xfe, !PT ;  /* 0x0000000305127212 */ /* 0x000fe400078efe12 */
.L_x_10419:
[----:B------:R-:W-:Y:S05]  /*5940*/  BSYNC B0 ;  /* 0x0000000000007941 */ /* 0x000fea0003800000 */
.L_x_10418:
[----:B------:R-:W0:Y:S01]  /*5950*/  F2I.FTZ.TRUNC.NTZ R18, R18 ;  /* 0x0000001200127305 */ /* 0x000e22000021f100 */
[----:B------:R-:W-:Y:S05]  /*5960*/  BRA `(.L_x_10399) ;  /* 0x0000029000007947 */ /* 0x000fea0003800000 */
.L_x_10411:
        /* <DEDUP_REMOVED lines=14> */
.L_x_10425:
[----:B------:R-:W-:Y:S05]  /*5a50*/  BSYNC B0 ;  /* 0x0000000000007941 */ /* 0x000fea0003800000 */
.L_x_10424:
[----:B------:R-:W0:Y:S01]  /*5a60*/  F2I.FTZ.TRUNC.NTZ R18, R18 ;  /* 0x0000001200127305 */ /* 0x000e22000021f100 */
[----:B------:R-:W-:Y:S05]  /*5a70*/  BRA `(.L_x_10399) ;  /* 0x0000018000007947 */ /* 0x000fea0003800000 */
.L_x_10398:
        /* <DEDUP_REMOVED lines=21> */
.L_x_10423:
[----:B------:R0:W5:Y:S01]  /*5bd0*/  LDG.E R18, [R4.64] ;  /* 0x0000002404127981 */ /* 0x000162000c1e1900 */
[----:B------:R-:W-:Y:S05]  /*5be0*/  BRA `(.L_x_10399) ;  /* 0x0000001000007947 */ /* 0x000fea0003800000 */
.L_x_10422:
[----:B------:R0:W5:Y:S02]  /*5bf0*/  LDG.E R18, [R4.64] ;  /* 0x0000002404127981 */ /* 0x000164000c1e1900 */
.L_x_10399:
        /* <DEDUP_REMOVED lines=24> */
.L_x_10427:
[----:B------:R-:W-:Y:S05]  /*5d80*/  BSYNC B7 ;  /* 0x0000000000077941 */ /* 0x000fea0003800000 */
.L_x_10426:
        /* <DEDUP_REMOVED lines=24> */
.L_x_10429:
[----:B------:R-:W-:Y:S05]  /*5f10*/  BSYNC B7 ;  /* 0x0000000000077941 */ /* 0x000fea0003800000 */
.L_x_10428:
        /* <DEDUP_REMOVED lines=26> */
.L_x_10431:
[----:B------:R-:W-:Y:S05]  /*60c0*/  BSYNC B7 ;  /* 0x0000000000077941 */ /* 0x000fea0003800000 */
.L_x_10430:
        /* <DEDUP_REMOVED lines=18> */
.L_x_10436:
        /* <DEDUP_REMOVED lines=10> */
[----:B------:R-:W-:Y:S05]  /*6290*/  CALL.REL.NOINC `($__internal_26_$__cuda_sm20_div_s64) ;  /* 0x00015b0000007944 */ /* 0x000fea0003c00000 */
[----:B------:R-:W-:Y:S05]  /*62a0*/  BRA `(.L_x_10435) ;  /* 0x0000013000007947 */ /* 0x000fea0003800000 */
.L_x_10434:
        /* <DEDUP_REMOVED lines=19> */
.L_x_10435:
[----:B------:R-:W-:Y:S05]  /*63e0*/  BSYNC B1 ;  /* 0x0000000000017941 */ /* 0x000fea0003800000 */
.L_x_10433:
        /* <DEDUP_REMOVED lines=16> */
[----:B------:R-:W-:Y:S01]  /*64f0*/  IMAD.IADD R25, R15, 0x1, R7 ;  /* 0x000000010f197824 */ /* 0x000fe200078e0207 */
[----:B------:R-:W-:Y:S05]  /*6500*/  @P0 BRA `(.L_x_10436) ;  /* 0xfffffce000000947 */ /* 0x000fea000383ffff */
[----:B------:R-:W-:Y:S05]  /*6510*/  BSYNC B0 ;  /* 0x0000000000007941 */ /* 0x000fea0003800000 */
.L_x_10432:
        /* <DEDUP_REMOVED lines=17> */
.L_x_10441:
        /* <DEDUP_REMOVED lines=26> */
.L_x_10440:
[----:B------:R-:W-:Y:S05]  /*67d0*/  BSYNC B8 ;  /* 0x0000000000087941 */ /* 0x000fea0003800000 */
.L_x_10439:
[----:B------:R-:W-:-:S05]  /*67e0*/  IADD3 R18, P0, R18, 0x4, RZ ;  /* 0x0000000412127810 */ /* 0x000fca0007f1e0ff */
[----:B------:R-:W-:Y:S01]  /*67f0*/  IMAD.X R19, RZ, RZ, R19, P0 ;  /* 0x000000ffff137224 */ /* 0x000fe200000e0613 */
[----:B------:R-:W-:-:S04]  /*6800*/  ISETP.GE.U32.AND P0, PT, R18, R27, PT ;  /* 0x0000001b1200720c */ /* 0x000fc80003f06070 */
[----:B------:R-:W-:-:S13]  /*6810*/  ISETP.GE.U32.AND.EX P0, PT, R19, R24, PT, P0 ;  /* 0x000000181300720c */ /* 0x000fda0003f06100 */
[----:B------:R-:W-:Y:S05]  /*6820*/  @!P0 BRA `(.L_x_10441) ;  /* 0xfffffe0000008947 */ /* 0x000fea000383ffff */
.L_x_10438:
[----:B------:R-:W-:Y:S05]  /*6830*/  BSYNC B7 ;  /* 0x0000000000077941 */ /* 0x000fea0003800000 */
.L_x_10437:
        /* <DEDUP_REMOVED lines=14> */
.L_x_10445:
[----:B------:R0:W-:Y:S01]  /*6920*/  STG.E.U8 [R22.64], RZ ;  /* 0x000000ff16007986 */ /* 0x0001e2000c101124 */
[----:B------:R-:W-:Y:S05]  /*6930*/  BRA `(.L_x_10447) ;  /* 0x0000066000007947 */ /* 0x000fea0003800000 */
.L_x_10444:
        /* <DEDUP_REMOVED lines=8> */
.L_x_10449:
[----:B------:R0:W-:Y:S01]  /*69c0*/  STG.E [R22.64], RZ ;  /* 0x000000ff16007986 */ /* 0x0001e2000c101924 */
[----:B------:R-:W-:Y:S05]  /*69d0*/  BRA `(.L_x_10447) ;  /* 0x000005c000007947 */ /* 0x000fea0003800000 */
.L_x_10448:
[----:B------:R0:W-:Y:S01]  /*69e0*/  STG.E.U16 [R22.64], RZ ;  /* 0x000000ff16007986 */ /* 0x0001e2000c101524 */
[----:B------:R-:W-:Y:S05]  /*69f0*/  BRA `(.L_x_10447) ;  /* 0x000005a000007947 */ /* 0x000fea0003800000 */
.L_x_10443:
        /* <DEDUP_REMOVED lines=8> */
.L_x_10451:
[----:B------:R0:W-:Y:S01]  /*6a80*/  STG.E.U16 [R22.64], RZ ;  /* 0x000000ff16007986 */ /* 0x0001e2000c101524 */
[----:B------:R-:W-:Y:S05]  /*6a90*/  BRA `(.L_x_10447) ;  /* 0x0000050000007947 */ /* 0x000fea0003800000 */
.L_x_10450:
        /* <DEDUP_REMOVED lines=8> */
.L_x_10453:
[----:B------:R0:W-:Y:S01]  /*6b20*/  STG.E [R22.64], RZ ;  /* 0x000000ff16007986 */ /* 0x0001e2000c101924 */
[----:B------:R-:W-:Y:S05]  /*6b30*/  BRA `(.L_x_10447) ;  /* 0x0000046000007947 */ /* 0x000fea0003800000 */
.L_x_10452:
[----:B------:R0:W-:Y:S01]  /*6b40*/  STG.E.64 [R22.64], RZ ;  /* 0x000000ff16007986 */ /* 0x0001e2000c101b24 */
[----:B------:R-:W-:Y:S05]  /*6b50*/  BRA `(.L_x_10447) ;  /* 0x0000044000007947 */ /* 0x000fea0003800000 */
.L_x_10442:
        /* <DEDUP_REMOVED lines=10> */
.L_x_10456:
[----:B------:R0:W-:Y:S01]  /*6c00*/  STG.E.128 [R22.64], RZ ;  /* 0x000000ff16007986 */ /* 0x0001e2000c101d24 */
[----:B------:R-:W-:Y:S05]  /*6c10*/  BRA `(.L_x_10447) ;  /* 0x0000038000007947 */ /* 0x000fea0003800000 */
.L_x_10455:
        /* <DEDUP_REMOVED lines=8> */
.L_x_10458:
[----:B------:R0:W-:Y:S01]  /*6ca0*/  STG.E.U8 [R22.64], RZ ;  /* 0x000000ff16007986 */ /* 0x0001e2000c101124 */
[----:B------:R-:W-:Y:S05]  /*6cb0*/  BRA `(.L_x_10447) ;  /* 0x000002e000007947 */ /* 0x000fea0003800000 */
.L_x_10457:
[----:B------:R0:W-:Y:S01]  /*6cc0*/  STG.E.U16 [R22.64], RZ ;  /* 0x000000ff16007986 */ /* 0x0001e2000c101524 */
[----:B------:R-:W-:Y:S05]  /*6cd0*/  BRA `(.L_x_10447) ;  /* 0x000002c000007947 */ /* 0x000fea0003800000 */
.L_x_10454:
        /* <DEDUP_REMOVED lines=10> */
.L_x_10461:
[----:B------:R0:W-:Y:S01]  /*6d80*/  STG.E.U8 [R22.64], RZ ;  /* 0x000000ff16007986 */ /* 0x0001e2000c101124 */
[----:B------:R-:W-:Y:S05]  /*6d90*/  BRA `(.L_x_10447) ;  /* 0x0000020000007947 */ /* 0x000fea0003800000 */
.L_x_10460:
[----:B------:R0:W-:Y:S01]  /*6da0*/  STG.E.U8 [R22.64], RZ ;  /* 0x000000ff16007986 */ /* 0x0001e2000c101124 */
[----:B------:R-:W-:Y:S05]  /*6db0*/  BRA `(.L_x_10447) ;  /* 0x000001e000007947 */ /* 0x000fea0003800000 */
.L_x_10459:
[----:B------:R-:W-:-:S13]  /*6dc0*/  ISETP.NE.AND P0, PT, R0, 0x1c, PT ;  /* 0x0000001c0000780c */ /* 0x000fda0003f05270 */
[----:B------:R-:W-:Y:S05]  /*6dd0*/  @!P0 BRA `(.L_x_10462) ;  /* 0x000001b000008947 */ /* 0x000fea0003800000 */
[----:B------:R-:W-:-:S13]  /*6de0*/  ISETP.NE.AND P0, PT, R0, 0x1d, PT ;  /* 0x0000001d0000780c */ /* 0x000fda0003f05270 */
[----:B------:R-:W-:Y:S05]  /*6df0*/  @!P0 BRA `(.L_x_10463) ;  /* 0x0000017000008947 */ /* 0x000fea0003800000 */
[----:B------:R-:W-:-:S13]  /*6e00*/  ISETP.NE.AND P0, PT, R0, 0x2c, PT ;  /* 0x0000002c0000780c */ /* 0x000fda0003f05270 */
[----:B------:R0:W-:Y:S01]  /*6e10*/  @!P0 STG.E.U8 [R22.64], RZ ;  /* 0x000000ff16008986 */ /* 0x0001e2000c101124 */
[----:B------:R-:W-:Y:S05]  /*6e20*/  @!P0 BRA `(.L_x_10447) ;  /* 0x0000017000008947 */ /* 0x000fea0003800000 */
.L_x_10446:
        /* <DEDUP_REMOVED lines=20> */
.L_x_10463:
[----:B------:R0:W-:Y:S01]  /*6f70*/  STG.E.64 [R22.64], RZ ;  /* 0x000000ff16007986 */ /* 0x0001e2000c101b24 */
[----:B------:R-:W-:Y:S05]  /*6f80*/  BRA `(.L_x_10447) ;  /* 0x0000001000007947 */ /* 0x000fea0003800000 */
.L_x_10462:
[----:B------:R0:W-:Y:S02]  /*6f90*/  STG.E [R22.64], RZ ;  /* 0x000000ff16007986 */ /* 0x0001e4000c101924 */
.L_x_10447:
[----:B------:R-:W-:-:S05]  /*6fa0*/  IMAD R2, R2, 0x200, R17 ;  /* 0x0000020002027824 */ /* 0x000fca00078e0211 */
[----:B------:R-:W-:Y:S02]  /*6fb0*/  IADD3 R19, R2, 0x80, RZ ;  /* 0x0000008002137810 */ /* 0x000fe40007ffe0ff */
.L_x_10264:
[----:B------:R-:W-:Y:S05]  /*6fc0*/  BSYNC B6 ;  /* 0x0000000000067941 */ /* 0x000fea0003800000 */
.L_x_10263:
        /* <DEDUP_REMOVED lines=335> */
.L_x_10466:
        /* <DEDUP_REMOVED lines=18> */
.L_x_10470:
[----:B------:R0:W5:Y:S01]  /*85e0*/  LDG.E.U8 R18, [R2.64] ;  /* 0x0000002402127981 */ /* 0x000162000c1e1100 */
[----:B------:R-:W-:Y:S05]  /*85f0*/  BRA `(.L_x_10472) ;  /* 0x00000d0000007947 */ /* 0x000fea0003800000 */
.L_x_10469:
        /* <DEDUP_REMOVED lines=8> */
.L_x_10474:
[----:B------:R0:W5:Y:S01]  /*8680*/  LDG.E R18, [R2.64] ;  /* 0x0000002402127981 */ /* 0x000162000c1e1900 */
[----:B------:R-:W-:Y:S05]  /*8690*/  BRA `(.L_x_10472) ;  /* 0x00000c6000007947 */ /* 0x000fea0003800000 */
.L_x_10473:
[----:B------:R0:W5:Y:S01]  /*86a0*/  LDG.E.S16 R18, [R2.64] ;  /* 0x0000002402127981 */ /* 0x000162000c1e1700 */
[----:B------:R-:W-:Y:S05]  /*86b0*/  BRA `(.L_x_10472) ;  /* 0x00000c4000007947 */ /* 0x000fea0003800000 */
.L_x_10468:
        /* <DEDUP_REMOVED lines=9> */
.L_x_10476:
[----:B------:R-:W2:Y:S02]  /*8750*/  LDG.E.U16 R2, [R2.64] ;  /* 0x0000002402027981 */ /* 0x000ea4000c1e1500 */
[----:B--2---:R-:W-:-:S06]  /*8760*/  HADD2.F32 R18, -RZ, R2.H0_H0 ;  /* 0x20000002ff127230 */ /* 0x004fcc0000004100 */
[----:B------:R-:W0:Y:S01]  /*8770*/  F2I.FTZ.TRUNC.NTZ R18, R18 ;  /* 0x0000001200127305 */ /* 0x000e22000021f100 */
[----:B------:R-:W-:Y:S05]  /*8780*/  BRA `(.L_x_10472) ;  /* 0x00000b7000007947 */ /* 0x000fea0003800000 */
.L_x_10475:
        /* <DEDUP_REMOVED lines=9> */
.L_x_10478:
[----:B------:R-:W2:Y:S02]  /*8820*/  LDG.E.U16 R2, [R2.64] ;  /* 0x0000002402027981 */ /* 0x000ea4000c1e1500 */
[----:B--2---:R-:W-:-:S06]  /*8830*/  HADD2.F32 R18, -RZ, R2.H0_H0 ;  /* 0x20000002ff127230 */ /* 0x004fcc0000004100 */
[----:B------:R-:W0:Y:S01]  /*8840*/  F2I.FTZ.TRUNC.NTZ R18, R18 ;  /* 0x0000001200127305 */ /* 0x000e22000021f100 */
[----:B------:R-:W-:Y:S05]  /*8850*/  BRA `(.L_x_10472) ;  /* 0x00000aa000007947 */ /* 0x000fea0003800000 */
.L_x_10477:
[----:B------:R-:W2:Y:S02]  /*8860*/  LDG.E.64 R2, [R2.64] ;  /* 0x0000002402027981 */ /* 0x000ea4000c1e1b00 */
[----:B--2---:R0:W1:Y:S01]  /*8870*/  F2I.F64.TRUNC R18, R2 ;  /* 0x0000000200127311 */ /* 0x004062000030d100 */
[----:B------:R-:W-:Y:S05]  /*8880*/  BRA `(.L_x_10472) ;  /* 0x00000a7000007947 */ /* 0x000fea0003800000 */
.L_x_10467:
        /* <DEDUP_REMOVED lines=12> */
.L_x_10481:
[----:B------:R-:W2:Y:S02]  /*8950*/  LDG.E.64 R2, [R2.64] ;  /* 0x0000002402027981 */ /* 0x000ea4000c1e1b00 */
[----:B--2---:R0:W1:Y:S01]  /*8960*/  F2I.F64.TRUNC R18, R2 ;  /* 0x0000000200127311 */ /* 0x004062000030d100 */
[----:B------:R-:W-:Y:S05]  /*8970*/  BRA `(.L_x_10472) ;  /* 0x0000098000007947 */ /* 0x000fea0003800000 */
.L_x_10480:
        /* <DEDUP_REMOVED lines=27> */
.L_x_10483:
        /* <DEDUP_REMOVED lines=14> */
.L_x_10482:
[----:B------:R-:W2:Y:S02]  /*8c10*/  LDG.E.U16 R18, [R2.64] ;  /* 0x0000002402127981 */ /* 0x000ea4000c1e1500 */
[----:B--2---:R-:W-:-:S06]  /*8c20*/  PRMT R18, RZ, 0x5410, R18 ;  /* 0x00005410ff127816 */ /* 0x004fcc0000000012 */
[----:B------:R-:W0:Y:S01]  /*8c30*/  F2I.FTZ.TRUNC.NTZ R18, R18 ;  /* 0x0000001200127305 */ /* 0x000e22000021f100 */
[----:B------:R-:W-:Y:S05]  /*8c40*/  BRA `(.L_x_10472) ;  /* 0x000006b000007947 */ /* 0x000fea0003800000 */
.L_x_10479:
        /* <DEDUP_REMOVED lines=10> */
.L_x_10486:
        /* <DEDUP_REMOVED lines=21> */
.L_x_10490:
[----:B------:R-:W-:Y:S05]  /*8e40*/  BSYNC B1 ;  /* 0x0000000000017941 */ /* 0x000fea0003800000 */
.L_x_10489:
[----:B------:R-:W-:Y:S01]  /*8e50*/  IMAD.SHL.U32 R2, R2, 0x100000, RZ ;  /* 0x0010000002027824 */ /* 0x000fe200078e00ff */
[----:B------:R-:W-:-:S04]  /*8e60*/  LEA R3, R0, 0x3b800000, 0x17 ;  /* 0x3b80000000037811 */ /* 0x000fc800078eb8ff */
[----:B------:R-:W-:Y:S02]  /*8e70*/  LOP3.LUT R18, R3, R2, R18, 0xfe, !PT ;  /* 0x0000000203127212 */ /* 0x000fe400078efe12 */
.L_x_10488:
[----:B------:R-:W-:Y:S05]  /*8e80*/  BSYNC B0 ;  /* 0x0000000000007941 */ /* 0x000fea0003800000 */
.L_x_10487:
[----:B------:R-:W0:Y:S01]  /*8e90*/  F2I.FTZ.TRUNC.NTZ R18, R18 ;  /* 0x0000001200127305 */ /* 0x000e22000021f100 */
[----:B------:R-:W-:Y:S05]  /*8ea0*/  BRA `(.L_x_10472) ;  /* 0x0000045000007947 */ /* 0x000fea0003800000 */
.L_x_10485:
        /* <DEDUP_REMOVED lines=21> */
.L_x_10494:
[----:B------:R-:W-:Y:S05]  /*9000*/  BSYNC B1 ;  /* 0x0000000000017941 */ /* 0x000fea0003800000 */
.L_x_10493:
[----:B------:R-:W-:Y:S01]  /*9010*/  IMAD.SHL.U32 R2, R2, 0x200000, RZ ;  /* 0x0020000002027824 */ /* 0x000fe200078e00ff */
[----:B------:R-:W-:-:S04]  /*9020*/  LEA R3, R0, 0x37800000, 0x17 ;  /* 0x3780000000037811 */ /* 0x000fc800078eb8ff */
[----:B------:R-:W-:Y:S02]  /*9030*/  LOP3.LUT R18, R3, R2, R18, 0xfe, !PT ;  /* 0x0000000203127212 */ /* 0x000fe400078efe12 */
.L_x_10492:
[----:B------:R-:W-:Y:S05]  /*9040*/  BSYNC B0 ;  /* 0x0000000000007941 */ /* 0x000fea0003800000 */
.L_x_10491:
[----:B------:R-:W0:Y:S01]  /*9050*/  F2I.FTZ.TRUNC.NTZ R18, R18 ;  /* 0x0000001200127305 */ /* 0x000e22000021f100 */
[----:B------:R-:W-:Y:S05]  /*9060*/  BRA `(.L_x_10472) ;  /* 0x0000029000007947 */ /* 0x000fea0003800000 */
.L_x_10484:
        /* <DEDUP_REMOVED lines=14> */
.L_x_10498:
[----:B------:R-:W-:Y:S05]  /*9150*/  BSYNC B0 ;  /* 0x0000000000007941 */ /* 0x000fea0003800000 */
.L_x_10497:
[----:B------:R-:W0:Y:S01]  /*9160*/  F2I.FTZ.TRUNC.NTZ R18, R18 ;  /* 0x0000001200127305 */ /* 0x000e22000021f100 */
[----:B------:R-:W-:Y:S05]  /*9170*/  BRA `(.L_x_10472) ;  /* 0x0000018000007947 */ /* 0x000fea0003800000 */
.L_x_10471:
        /* <DEDUP_REMOVED lines=21> */
.L_x_10496:
[----:B------:R0:W5:Y:S01]  /*92d0*/  LDG.E R18, [R2.64] ;  /* 0x0000002402127981 */ /* 0x000162000c1e1900 */
[----:B------:R-:W-:Y:S05]  /*92e0*/  BRA `(.L_x_10472) ;  /* 0x0000001000007947 */ /* 0x000fea0003800000 */
.L_x_10495:
[----:B------:R0:W5:Y:S02]  /*92f0*/  LDG.E R18, [R2.64] ;  /* 0x0000002402127981 */ /* 0x000164000c1e1900 */
.L_x_10472:
        /* <DEDUP_REMOVED lines=16> */
.L_x_10502:
[----:B------:R0:W5:Y:S01]  /*9400*/  LDG.E.U8 R24, [R2.64] ;  /* 0x0000002402187981 */ /* 0x000162000c1e1100 */
[----:B------:R-:W-:Y:S05]  /*9410*/  BRA `(.L_x_10504) ;  /* 0x00000d0000007947 */ /* 0x000fea0003800000 */
.L_x_10501:
        /* <DEDUP_REMOVED lines=8> */
.L_x_10506:
[----:B------:R0:W5:Y:S01]  /*94a0*/  LDG.E R24, [R2.64] ;  /* 0x0000002402187981 */ /* 0x000162000c1e1900 */
[----:B------:R-:W-:Y:S05]  /*94b0*/  BRA `(.L_x_10504) ;  /* 0x00000c6000007947 */ /* 0x000fea0003800000 */
.L_x_10505:
[----:B------:R0:W5:Y:S01]  /*94c0*/  LDG.E.S16 R24, [R2.64] ;  /* 0x0000002402187981 */ /* 0x000162000c1e1700 */
[----:B------:R-:W-:Y:S05]  /*94d0*/  BRA `(.L_x_10504) ;  /* 0x00000c4000007947 */ /* 0x000fea0003800000 */
.L_x_10500:
        /* <DEDUP_REMOVED lines=9> */
.L_x_10508:
[----:B------:R-:W2:Y:S02]  /*9570*/  LDG.E.U16 R2, [R2.64] ;  /* 0x0000002402027981 */ /* 0x000ea4000c1e1500 */
[----:B--2---:R-:W-:-:S06]  /*9580*/  HADD2.F32 R24, -RZ, R2.H0_H0 ;  /* 0x20000002ff187230 */ /* 0x004fcc0000004100 */
[----:B------:R-:W0:Y:S01]  /*9590*/  F2I.FTZ.TRUNC.NTZ R24, R24 ;  /* 0x0000001800187305 */ /* 0x000e22000021f100 */
[----:B------:R-:W-:Y:S05]  /*95a0*/  BRA `(.L_x_10504) ;  /* 0x00000b7000007947 */ /* 0x000fea0003800000 */
.L_x_10507:
        /* <DEDUP_REMOVED lines=9> */
.L_x_10510:
[----:B------:R-:W2:Y:S02]  /*9640*/  LDG.E.U16 R2, [R2.64] ;  /* 0x0000002402027981 */ /* 0x000ea4000c1e1500 */
[----:B--2---:R-:W-:-:S06]  /*9650*/  HADD2.F32 R24, -RZ, R2.H0_H0 ;  /* 0x20000002ff187230 */ /* 0x004fcc0000004100 */
[----:B------:R-:W0:Y:S01]  /*9660*/  F2I.FTZ.TRUNC.NTZ R24, R24 ;  /* 0x0000001800187305 */ /* 0x000e22000021f100 */
[----:B------:R-:W-:Y:S05]  /*9670*/  BRA `(.L_x_10504) ;  /* 0x00000aa000007947 */ /* 0x000fea0003800000 */
.L_x_10509:
[----:B------:R-:W2:Y:S02]  /*9680*/  LDG.E.64 R2, [R2.64] ;  /* 0x0000002402027981 */ /* 0x000ea4000c1e1b00 */
[----:B--2---:R0:W2:Y:S01]  /*9690*/  F2I.F64.TRUNC R24, R2 ;  /* 0x0000000200187311 */ /* 0x0040a2000030d100 */
[----:B------:R-:W-:Y:S05]  /*96a0*/  BRA `(.L_x_10504) ;  /* 0x00000a7000007947 */ /* 0x000fea0003800000 */
.L_x_10499:
        /* <DEDUP_REMOVED lines=12> */
.L_x_10513:
[----:B------:R-:W2:Y:S02]  /*9770*/  LDG.E.64 R2, [R2.64] ;  /* 0x0000002402027981 */ /* 0x000ea4000c1e1b00 */
[----:B--2---:R0:W2:Y:S01]  /*9780*/  F2I.F64.TRUNC R24, R2 ;  /* 0x0000000200187311 */ /* 0x0040a2000030d100 */
[----:B------:R-:W-:Y:S05]  /*9790*/  BRA `(.L_x_10504) ;  /* 0x0000098000007947 */ /* 0x000fea0003800000 */
.L_x_10512:
        /* <DEDUP_REMOVED lines=27> */
.L_x_10515:
        /* <DEDUP_REMOVED lines=14> */
.L_x_10514:
[----:B------:R-:W2:Y:S02]  /*9a30*/  LDG.E.U16 R24, [R2.64] ;  /* 0x0000002402187981 */ /* 0x000ea4000c1e1500 */
[----:B--2---:R-:W-:-:S06]  /*9a40*/  PRMT R24, RZ, 0x5410, R24 ;  /* 0x00005410ff187816 */ /* 0x004fcc0000000018 */
[----:B------:R-:W0:Y:S01]  /*9a50*/  F2I.FTZ.TRUNC.NTZ R24, R24 ;  /* 0x0000001800187305 */ /* 0x000e22000021f100 */
[----:B------:R-:W-:Y:S05]  /*9a60*/  BRA `(.L_x_10504) ;  /* 0x000006b000007947 */ /* 0x000fea0003800000 */
.L_x_10511:
        /* <DEDUP_REMOVED lines=10> */
.L_x_10518:
        /* <DEDUP_REMOVED lines=21> */
.L_x_10522:
[----:B------:R-:W-:Y:S05]  /*9c60*/  BSYNC B1 ;  /* 0x0000000000017941 */ /* 0x000fea0003800000 */
.L_x_10521:
[----:B------:R-:W-:Y:S01]  /*9c70*/  IMAD.SHL.U32 R2, R2, 0x100000, RZ ;  /* 0x0010000002027824 */ /* 0x000fe200078e00ff */
[----:B------:R-:W-:-:S04]  /*9c80*/  LEA R3, R0, 0x3b800000, 0x17 ;  /* 0x3b80000000037811 */ /* 0x000fc800078eb8ff */
[----:B------:R-:W-:Y:S02]  /*9c90*/  LOP3.LUT R24, R3, R2, R24, 0xfe, !PT ;  /* 0x0000000203187212 */ /* 0x000fe400078efe18 */
.L_x_10520:
[----:B------:R-:W-:Y:S05]  /*9ca0*/  BSYNC B0 ;  /* 0x0000000000007941 */ /* 0x000fea0003800000 */
.L_x_10519:
[----:B------:R-:W0:Y:S01]  /*9cb0*/  F2I.FTZ.TRUNC.NTZ R24, R24 ;  /* 0x0000001800187305 */ /* 0x000e22000021f100 */
[----:B------:R-:W-:Y:S05]  /*9cc0*/  BRA `(.L_x_10504) ;  /* 0x0000045000007947 */ /* 0x000fea0003800000 */
.L_x_10517:
        /* <DEDUP_REMOVED lines=21> */
.L_x_10526:
[----:B------:R-:W-:Y:S05]  /*9e20*/  BSYNC B1 ;  /* 0x0000000000017941 */ /* 0x000fea0003800000 */
.L_x_10525:
[----:B------:R-:W-:Y:S01]  /*9e30*/  IMAD.SHL.U32 R2, R2, 0x200000, RZ ;  /* 0x0020000002027824 */ /* 0x000fe200078e00ff */
[----:B------:R-:W-:-:S04]  /*9e40*/  LEA R3, R0, 0x37800000, 0x17 ;  /* 0x3780000000037811 */ /* 0x000fc800078eb8ff */
[----:B------:R-:W-:Y:S02]  /*9e50*/  LOP3.LUT R24, R3, R2, R24, 0xfe, !PT ;  /* 0x0000000203187212 */ /* 0x000fe400078efe18 */
.L_x_10524:
[----:B------:R-:W-:Y:S05]  /*9e60*/  BSYNC B0 ;  /* 0x0000000000007941 */ /* 0x000fea0003800000 */
.L_x_10523:
[----:B------:R-:W0:Y:S01]  /*9e70*/  F2I.FTZ.TRUNC.NTZ R24, R24 ;  /* 0x0000001800187305 */ /* 0x000e22000021f100 */
[----:B------:R-:W-:Y:S05]  /*9e80*/  BRA `(.L_x_10504) ;  /* 0x0000029000007947 */ /* 0x000fea0003800000 */
.L_x_10516:
        /* <DEDUP_REMOVED lines=14> */
.L_x_10530:
[----:B------:R-:W-:Y:S05]  /*9f70*/  BSYNC B0 ;  /* 0x0000000000007941 */ /* 0x000fea0003800000 */
.L_x_10529:
[----:B------:R-:W0:Y:S01]  /*9f80*/  F2I.FTZ.TRUNC.NTZ R24, R24 ;  /* 0x0000001800187305 */ /* 0x000e22000021f100 */
[----:B------:R-:W-:Y:S05]  /*9f90*/  BRA `(.L_x_10504) ;  /* 0x0000018000007947 */ /* 0x000fea0003800000 */
.L_x_10503:
        /* <DEDUP_REMOVED lines=21> */
.L_x_10528:
[----:B------:R0:W5:Y:S01]  /*a0f0*/  LDG.E R24, [R2.64] ;  /* 0x0000002402187981 */ /* 0x000162000c1e1900 */
[----:B------:R-:W-:Y:S05]  /*a100*/  BRA `(.L_x_10504) ;  /* 0x0000001000007947 */ /* 0x000fea0003800000 */
.L_x_10527:
[----:B------:R0:W5:Y:S02]  /*a110*/  LDG.E R24, [R2.64] ;  /* 0x0000002402187981 */ /* 0x000164000c1e1900 */
.L_x_10504:
        /* <DEDUP_REMOVED lines=16> */
.L_x_10534:
[----:B------:R0:W5:Y:S01]  /*a220*/  LDG.E.U8 R2, [R16.64] ;  /* 0x0000002410027981 */ /* 0x000162000c1e1100 */
[----:B------:R-:W-:Y:S05]  /*a230*/  BRA `(.L_x_10536) ;  /* 0x00000d0000007947 */ /* 0x000fea0003800000 */
.L_x_10533:
        /* <DEDUP_REMOVED lines=8> */
.L_x_10538:
[----:B------:R0:W5:Y:S01]  /*a2c0*/  LDG.E R2, [R16.64] ;  /* 0x0000002410027981 */ /* 0x000162000c1e1900 */
[----:B------:R-:W-:Y:S05]  /*a2d0*/  BRA `(.L_x_10536) ;  /* 0x00000c6000007947 */ /* 0x000fea0003800000 */
.L_x_10537:
[----:B------:R0:W5:Y:S01]  /*a2e0*/  LDG.E.S16 R2, [R16.64] ;  /* 0x0000002410027981 */ /* 0x000162000c1e1700 */
[----:B------:R-:W-:Y:S05]  /*a2f0*/  BRA `(.L_x_10536) ;  /* 0x00000c4000007947 */ /* 0x000fea0003800000 */
.L_x_10532:
        /* <DEDUP_REMOVED lines=9> */
.L_x_10540:
[----:B------:R-:W3:Y:S02]  /*a390*/  LDG.E.U16 R16, [R16.64] ;  /* 0x0000002410107981 */ /* 0x000ee4000c1e1500 */
[----:B---3--:R-:W-:-:S06]  /*a3a0*/  HADD2.F32 R2, -RZ, R16.H0_H0 ;  /* 0x20000010ff027230 */ /* 0x008fcc0000004100 */
[----:B------:R-:W0:Y:S01]  /*a3b0*/  F2I.FTZ.TRUNC.NTZ R2, R2 ;  /* 0x0000000200027305 */ /* 0x000e22000021f100 */
[----:B------:R-:W-:Y:S05]  /*a3c0*/  BRA `(.L_x_10536) ;  /* 0x00000b7000007947 */ /* 0x000fea0003800000 */
.L_x_10539:
        /* <DEDUP_REMOVED lines=9> */
.L_x_10542:
[----:B------:R-:W3:Y:S02]  /*a460*/  LDG.E.U16 R16, [R16.64] ;  /* 0x0000002410107981 */ /* 0x000ee4000c1e1500 */
[----:B---3--:R-:W-:-:S06]  /*a470*/  HADD2.F32 R2, -RZ, R16.H0_H0 ;  /* 0x20000010ff027230 */ /* 0x008fcc0000004100 */
[----:B------:R-:W0:Y:S01]  /*a480*/  F2I.FTZ.TRUNC.NTZ R2, R2 ;  /* 0x0000000200027305 */ /* 0x000e22000021f100 */
[----:B------:R-:W-:Y:S05]  /*a490*/  BRA `(.L_x_10536) ;  /* 0x00000aa000007947 */ /* 0x000fea0003800000 */
.L_x_10541:
[----:B------:R-:W3:Y:S02]  /*a4a0*/  LDG.E.64 R2, [R16.64] ;  /* 0x0000002410027981 */ /* 0x000ee4000c1e1b00 */
[----:B---3--:R0:W3:Y:S01]  /*a4b0*/  F2I.F64.TRUNC R2, R2 ;  /* 0x0000000200027311 */ /* 0x0080e2000030d100 */
[----:B------:R-:W-:Y:S05]  /*a4c0*/  BRA `(.L_x_10536) ;  /* 0x00000a7000007947 */ /* 0x000fea0003800000 */
.L_x_10531:
        /* <DEDUP_REMOVED lines=12> */
.L_x_10545:
[----:B------:R-:W3:Y:S02]  /*a590*/  LDG.E.64 R2, [R16.64] ;  /* 0x0000002410027981 */ /* 0x000ee4000c1e1b00 */
[----:B---3--:R0:W3:Y:S01]  /*a5a0*/  F2I.F64.TRUNC R2, R2 ;  /* 0x0000000200027311 */ /* 0x0080e2000030d100 */
[----:B------:R-:W-:Y:S05]  /*a5b0*/  BRA `(.L_x_10536) ;  /* 0x0000098000007947 */ /* 0x000fea0003800000 */
.L_x_10544:
        /* <DEDUP_REMOVED lines=27> */
.L_x_10547:
        /* <DEDUP_REMOVED lines=14> */
.L_x_10546:
[----:B------:R-:W3:Y:S02]  /*a850*/  LDG.E.U16 R2, [R16.64] ;  /* 0x0000002410027981 */ /* 0x000ee4000c1e1500 */
[----:B---3--:R-:W-:-:S06]  /*a860*/  PRMT R2, RZ, 0x5410, R2 ;  /* 0x00005410ff027816 */ /* 0x008fcc0000000002 */
[----:B------:R-:W0:Y:S01]  /*a870*/  F2I.FTZ.TRUNC.NTZ R2, R2 ;  /* 0x0000000200027305 */ /* 0x000e22000021f100 */
[----:B------:R-:W-:Y:S05]  /*a880*/  BRA `(.L_x_10536) ;  /* 0x000006b000007947 */ /* 0x000fea0003800000 */
.L_x_10543:
        /* <DEDUP_REMOVED lines=10> */
.L_x_10550:
        /* <DEDUP_REMOVED lines=21> */
.L_x_10554:
[----:B------:R-:W-:Y:S05]  /*aa80*/  BSYNC B1 ;  /* 0x0000000000017941 */ /* 0x000fea0003800000 */
.L_x_10553:
[----:B------:R-:W-:Y:S01]  /*aa90*/  IMAD.SHL.U32 R2, R2, 0x100000, RZ ;  /* 0x0010000002027824 */ /* 0x000fe200078e00ff */
[----:B------:R-:W-:-:S04]  /*aaa0*/  LEA R3, R0, 0x3b800000, 0x17 ;  /* 0x3b80000000037811 */ /* 0x000fc800078eb8ff */
[----:B------:R-:W-:Y:S02]  /*aab0*/  LOP3.LUT R2, R3, R2, R4, 0xfe, !PT ;  /* 0x0000000203027212 */ /* 0x000fe400078efe04 */
.L_x_10552:
[----:B------:R-:W-:Y:S05]  /*aac0*/  BSYNC B0 ;  /* 0x0000000000007941 */ /* 0x000fea0003800000 */
.L_x_10551:
[----:B------:R-:W0:Y:S01]  /*aad0*/  F2I.FTZ.TRUNC.NTZ R2, R2 ;  /* 0x0000000200027305 */ /* 0x000e22000021f100 */
[----:B------:R-:W-:Y:S05]  /*aae0*/  BRA `(.L_x_10536) ;  /* 0x0000045000007947 */ /* 0x000fea0003800000 */
.L_x_10549:
        /* <DEDUP_REMOVED lines=21> */
.L_x_10558:
[----:B------:R-:W-:Y:S05]  /*ac40*/  BSYNC B1 ;  /* 0x0000000000017941 */ /* 0x000fea0003800000 */
.L_x_10557:
[----:B------:R-:W-:Y:S01]  /*ac50*/  IMAD.SHL.U32 R2, R2, 0x200000, RZ ;  /* 0x0020000002027824 */ /* 0x000fe200078e00ff */
[----:B------:R-:W-:-:S04]  /*ac60*/  LEA R3, R0, 0x37800000, 0x17 ;  /* 0x3780000000037811 */ /* 0x000fc800078eb8ff */
[----:B------:R-:W-:Y:S02]  /*ac70*/  LOP3.LUT R2, R3, R2, R4, 0xfe, !PT ;  /* 0x0000000203027212 */ /* 0x000fe400078efe04 */
.L_x_10556:
[----:B------:R-:W-:Y:S05]  /*ac80*/  BSYNC B0 ;  /* 0x0000000000007941 */ /* 0x000fea0003800000 */
.L_x_10555:
[----:B------:R-:W0:Y:S01]  /*ac90*/  F2I.FTZ.TRUNC.NTZ R2, R2 ;  /* 0x0000000200027305 */ /* 0x000e22000021f100 */
[----:B------:R-:W-:Y:S05]  /*aca0*/  BRA `(.L_x_10536) ;  /* 0x0000029000007947 */ /* 0x000fea0003800000 */
.L_x_10548:
        /* <DEDUP_REMOVED lines=14> */
.L_x_10562:
[----:B------:R-:W-:Y:S05]  /*ad90*/  BSYNC B0 ;  /* 0x0000000000007941 */ /* 0x000fea0003800000 */
.L_x_10561:
[----:B------:R-:W0:Y:S01]  /*ada0*/  F2I.FTZ.TRUNC.NTZ R2, R2 ;  /* 0x0000000200027305 */ /* 0x000e22000021f100 */
[----:B------:R-:W-:Y:S05]  /*adb0*/  BRA `(.L_x_10536) ;  /* 0x0000018000007947 */ /* 0x000fea0003800000 */
.L_x_10535:
        /* <DEDUP_REMOVED lines=21> */
.L_x_10560:
[----:B------:R0:W5:Y:S01]  /*af10*/  LDG.E R2, [R16.64] ;  /* 0x0000002410027981 */ /* 0x000162000c1e1900 */
[----:B------:R-:W-:Y:S05]  /*af20*/  BRA `(.L_x_10536) ;  /* 0x0000001000007947 */ /* 0x000fea0003800000 */
.L_x_10559:
[----:B------:R0:W5:Y:S02]  /*af30*/  LDG.E R2, [R16.64] ;  /* 0x0000002410027981 */ /* 0x000164000c1e1900 */
.L_x_10536:
        /* <DEDUP_REMOVED lines=16> */
.L_x_10566:
[----:B------:R0:W5:Y:S01]  /*b040*/  LDG.E.U8 R17, [R4.64] ;  /* 0x0000002404117981 */ /* 0x000162000c1e1100 */
[----:B------:R-:W-:Y:S05]  /*b050*/  BRA `(.L_x_10568) ;  /* 0x00000d0000007947 */ /* 0x000fea0003800000 */
.L_x_10565:
        /* <DEDUP_REMOVED lines=8> */
.L_x_10570:
[----:B------:R0:W5:Y:S01]  /*b0e0*/  LDG.E R17, [R4.64] ;  /* 0x0000002404117981 */ /* 0x000162000c1e1900 */
[----:B------:R-:W-:Y:S05]  /*b0f0*/  BRA `(.L_x_10568) ;  /* 0x00000c6000007947 */ /* 0x000fea0003800000 */
.L_x_10569:
[----:B------:R0:W5:Y:S01]  /*b100*/  LDG.E.S16 R17, [R4.64] ;  /* 0x0000002404117981 */ /* 0x000162000c1e1700 */
[----:B------:R-:W-:Y:S05]  /*b110*/  BRA `(.L_x_10568) ;  /* 0x00000c4000007947 */ /* 0x000fea0003800000 */
.L_x_10564:
        /* <DEDUP_REMOVED lines=9> */
.L_x_10572:
[----:B------:R-:W4:Y:S02]  /*b1b0*/  LDG.E.U16 R4, [R4.64] ;  /* 0x0000002404047981 */ /* 0x000f24000c1e1500 */
[----:B----4-:R-:W-:-:S06]  /*b1c0*/  HADD2.F32 R17, -RZ, R4.H0_H0 ;  /* 0x20000004ff117230 */ /* 0x010fcc0000004100 */
[----:B------:R-:W0:Y:S01]  /*b1d0*/  F2I.FTZ.TRUNC.NTZ R17, R17 ;  /* 0x0000001100117305 */ /* 0x000e22000021f100 */
[----:B------:R-:W-:Y:S05]  /*b1e0*/  BRA `(.L_x_10568) ;  /* 0x00000b7000007947 */ /* 0x000fea0003800000 */
.L_x_10571:
        /* <DEDUP_REMOVED lines=9> */
.L_x_10574:
[----:B------:R-:W4:Y:S02]  /*b280*/  LDG.E.U16 R4, [R4.64] ;  /* 0x0000002404047981 */ /* 0x000f24000c1e1500 */
[----:B----4-:R-:W-:-:S06]  /*b290*/  HADD2.F32 R17, -RZ, R4.H0_H0 ;  /* 0x20000004ff117230 */ /* 0x010fcc0000004100 */
[----:B------:R-:W0:Y:S01]  /*b2a0*/  F2I.FTZ.TRUNC.NTZ R17, R17 ;  /* 0x0000001100117305 */ /* 0x000e22000021f100 */
[----:B------:R-:W-:Y:S05]  /*b2b0*/  BRA `(.L_x_10568) ;  /* 0x00000aa000007947 */ /* 0x000fea0003800000 */
.L_x_10573:
[----:B------:R-:W4:Y:S02]  /*b2c0*/  LDG.E.64 R4, [R4.64] ;  /* 0x0000002404047981 */ /* 0x000f24000c1e1b00 */
[----:B----4-:R0:W4:Y:S01]  /*b2d0*/  F2I.F64.TRUNC R17, R4 ;  /* 0x0000000400117311 */ /* 0x010122000030d100 */
[----:B------:R-:W-:Y:S05]  /*b2e0*/  BRA `(.L_x_10568) ;  /* 0x00000a7000007947 */ /* 0x000fea0003800000 */
.L_x_10563:
        /* <DEDUP_REMOVED lines=12> */
.L_x_10577:
[----:B------:R-:W4:Y:S02]  /*b3b0*/  LDG.E.64 R4, [R4.64] ;  /* 0x0000002404047981 */ /* 0x000f24000c1e1b00 */
[----:B----4-:R0:W4:Y:S01]  /*b3c0*/  F2I.F64.TRUNC R17, R4 ;  /* 0x0000000400117311 */ /* 0x010122000030d100 */
[----:B------:R-:W-:Y:S05]  /*b3d0*/  BRA `(.L_x_10568) ;  /* 0x0000098000007947 */ /* 0x000fea0003800000 */
.L_x_10576:
        /* <DEDUP_REMOVED lines=27> */
.L_x_10579:
        /* <DEDUP_REMOVED lines=14> */
.L_x_10578:
[----:B------:R-:W4:Y:S02]  /*b670*/  LDG.E.U16 R17, [R4.64] ;  /* 0x0000002404117981 */ /* 0x000f24000c1e1500 */
[----:B----4-:R-:W-:-:S06]  /*b680*/  PRMT R17, RZ, 0x5410, R17 ;  /* 0x00005410ff117816 */ /* 0x010fcc0000000011 */
[----:B------:R-:W0:Y:S01]  /*b690*/  F2I.FTZ.TRUNC.NTZ R17, R17 ;  /* 0x0000001100117305 */ /* 0x000e22000021f100 */
[----:B------:R-:W-:Y:S05]  /*b6a0*/  BRA `(.L_x_10568) ;  /* 0x000006b000007947 */ /* 0x000fea0003800000 */
.L_x_10575:
        /* <DEDUP_REMOVED lines=10> */
.L_x_10582:
        /* <DEDUP_REMOVED lines=21> */
.L_x_10586:
[----:B------:R-:W-:Y:S05]  /*b8a0*/  BSYNC B1 ;  /* 0x0000000000017941 */ /* 0x000fea0003800000 */
.L_x_10585:
[----:B------:R-:W-:Y:S01]  /*b8b0*/  IMAD.SHL.U32 R3, R3, 0x100000, RZ ;  /* 0x0010000003037824 */ /* 0x000fe200078e00ff */
[----:B------:R-:W-:-:S04]  /*b8c0*/  LEA R0, R0, 0x3b800000, 0x17 ;  /* 0x3b80000000007811 */ /* 0x000fc800078eb8ff */
[----:B------:R-:W-:Y:S02]  /*b8d0*/  LOP3.LUT R17, R0, R3, R17, 0xfe, !PT ;  /* 0x0000000300117212 */ /* 0x000fe400078efe11 */
.L_x_10584:
[----:B------:R-:W-:Y:S05]  /*b8e0*/  BSYNC B0 ;  /* 0x0000000000007941 */ /* 0x000fea0003800000 */
.L_x_10583:
[----:B------:R-:W0:Y:S01]  /*b8f0*/  F2I.FTZ.TRUNC.NTZ R17, R17 ;  /* 0x0000001100117305 */ /* 0x000e22000021f100 */
[----:B------:R-:W-:Y:S05]  /*b900*/  BRA `(.L_x_10568) ;  /* 0x0000045000007947 */ /* 0x000fea0003800000 */
.L_x_10581:
        /* <DEDUP_REMOVED lines=21> */
.L_x_10590:
[----:B------:R-:W-:Y:S05]  /*ba60*/  BSYNC B1 ;  /* 0x0000000000017941 */ /* 0x000fea0003800000 */
.L_x_10589:
[----:B------:R-:W-:Y:S01]  /*ba70*/  IMAD.SHL.U32 R3, R3, 0x200000, RZ ;  /* 0x0020000003037824 */ /* 0x000fe200078e00ff */
[----:B------:R-:W-:-:S04]  /*ba80*/  LEA R0, R0, 0x37800000, 0x17 ;  /* 0x3780000000007811 */ /* 0x000fc800078eb8ff */
[----:B------:R-:W-:Y:S02]  /*ba90*/  LOP3.LUT R17, R0, R3, R17, 0xfe, !PT ;  /* 0x0000000300117212 */ /* 0x000fe400078efe11 */
.L_x_10588:
[----:B------:R-:W-:Y:S05]  /*baa0*/  BSYNC B0 ;  /* 0x0000000000007941 */ /* 0x000fea0003800000 */
.L_x_10587:
[----:B------:R-:W0:Y:S01]  /*bab0*/  F2I.FTZ.TRUNC.NTZ R17, R17 ;  /* 0x0000001100117305 */ /* 0x000e22000021f100 */
[----:B------:R-:W-:Y:S05]  /*bac0*/  BRA `(.L_x_10568) ;  /* 0x0000029000007947 */ /* 0x000fea0003800000 */
.L_x_10580:
        /* <DEDUP_REMOVED lines=14> */
.L_x_10594:
[----:B------:R-:W-:Y:S05]  /*bbb0*/  BSYNC B0 ;  /* 0x0000000000007941 */ /* 0x000fea0003800000 */
.L_x_10593:
[----:B------:R-:W0:Y:S01]  /*bbc0*/  F2I.FTZ.TRUNC.NTZ R17, R17 ;  /* 0x0000001100117305 */ /* 0x000e22000021f100 */
[----:B------:R-:W-:Y:S05]  /*bbd0*/  BRA `(.L_x_10568) ;  /* 0x0000018000007947 */ /* 0x000fea0003800000 */
.L_x_10567:
        /* <DEDUP_REMOVED lines=21> */
.L_x_10592:
[----:B------:R0:W5:Y:S01]  /*bd30*/  LDG.E R17, [R4.64] ;  /* 0x0000002404117981 */ /* 0x000162000c1e1900 */
[----:B------:R-:W-:Y:S05]  /*bd40*/  BRA `(.L_x_10568) ;  /* 0x0000001000007947 */ /* 0x000fea0003800000 */
.L_x_10591:
[----:B------:R0:W5:Y:S02]  /*bd50*/  LDG.E R17, [R4.64] ;  /* 0x0000002404117981 */ /* 0x000164000c1e1900 */
.L_x_10568:
        /* <DEDUP_REMOVED lines=16> */
.L_x_10598:
[----:B------:R0:W5:Y:S01]  /*be60*/  LDG.E.U8 R25, [R4.64] ;  /* 0x0000002404197981 */ /* 0x000162000c1e1100 */
[----:B------:R-:W-:Y:S05]  /*be70*/  BRA `(.L_x_10600) ;  /* 0x00000d0000007947 */ /* 0x000fea0003800000 */
.L_x_10597:
        /* <DEDUP_REMOVED lines=8> */
.L_x_10602:
[----:B------:R0:W5:Y:S01]  /*bf00*/  LDG.E R25, [R4.64] ;  /* 0x0000002404197981 */ /* 0x000162000c1e1900 */
[----:B------:R-:W-:Y:S05]  /*bf10*/  BRA `(.L_x_10600) ;  /* 0x00000c6000007947 */ /* 0x000fea0003800000 */
.L_x_10601:
[----:B------:R0:W5:Y:S01]  /*bf20*/  LDG.E.S16 R25, [R4.64] ;  /* 0x0000002404197981 */ /* 0x000162000c1e1700 */
[----:B------:R-:W-:Y:S05]  /*bf30*/  BRA `(.L_x_10600) ;  /* 0x00000c4000007947 */ /* 0x000fea0003800000 */
.L_x_10596:
        /* <DEDUP_REMOVED lines=9> */
.L_x_10604:
[----:B------:R-:W4:Y:S02]  /*bfd0*/  LDG.E.U16 R4, [R4.64] ;  /* 0x0000002404047981 */ /* 0x000f24000c1e1500 */
[----:B----4-:R-:W-:-:S06]  /*bfe0*/  HADD2.F32 R25, -RZ, R4.H0_H0 ;  /* 0x20000004ff197230 */ /* 0x010fcc0000004100 */
[----:B------:R-:W0:Y:S01]  /*bff0*/  F2I.FTZ.TRUNC.NTZ R25, R25 ;  /* 0x0000001900197305 */ /* 0x000e22000021f100 */
[----:B------:R-:W-:Y:S05]  /*c000*/  BRA `(.L_x_10600) ;  /* 0x00000b7000007947 */ /* 0x000fea0003800000 */
.L_x_10603:
        /* <DEDUP_REMOVED lines=9> */
.L_x_10606:
[----:B------:R-:W4:Y:S02]  /*c0a0*/  LDG.E.U16 R4, [R4.64] ;  /* 0x0000002404047981 */ /* 0x000f24000c1e1500 */
[----:B----4-:R-:W-:-:S06]  /*c0b0*/  HADD2.F32 R25, -RZ, R4.H0_H0 ;  /* 0x20000004ff197230 */ /* 0x010fcc0000004100 */
[----:B------:R-:W0:Y:S01]  /*c0c0*/  F2I.FTZ.TRUNC.NTZ R25, R25 ;  /* 0x0000001900197305 */ /* 0x000e22000021f100 */
[----:B------:R-:W-:Y:S05]  /*c0d0*/  BRA `(.L_x_10600) ;  /* 0x00000aa000007947 */ /* 0x000fea0003800000 */
.L_x_10605:
[----:B------:R-:W4:Y:S02]  /*c0e0*/  LDG.E.64 R4, [R4.64] ;  /* 0x0000002404047981 */ /* 0x000f24000c1e1b00 */
[----:B----4-:R0:W4:Y:S01]  /*c0f0*/  F2I.F64.TRUNC R25, R4 ;  /* 0x0000000400197311 */ /* 0x010122000030d100 */
[----:B------:R-:W-:Y:S05]  /*c100*/  BRA `(.L_x_10600) ;  /* 0x00000a7000007947 */ /* 0x000fea0003800000 */
.L_x_10595:
        /* <DEDUP_REMOVED lines=12> */
.L_x_10609:
[----:B------:R-:W4:Y:S02]  /*c1d0*/  LDG.E.64 R4, [R4.64] ;  /* 0x0000002404047981 */ /* 0x000f24000c1e1b00 */
[----:B----4-:R0:W4:Y:S01]  /*c1e0*/  F2I.F64.TRUNC R25, R4 ;  /* 0x0000000400197311 */ /* 0x010122000030d100 */
[----:B------:R-:W-:Y:S05]  /*c1f0*/  BRA `(.L_x_10600) ;  /* 0x0000098000007947 */ /* 0x000fea0003800000 */
.L_x_10608:
        /* <DEDUP_REMOVED lines=27> */
.L_x_10611:
        /* <DEDUP_REMOVED lines=14> */
.L_x_10610:
[----:B------:R-:W4:Y:S02]  /*c490*/  LDG.E.U16 R25, [R4.64] ;  /* 0x0000002404197981 */ /* 0x000f24000c1e1500 */
[----:B----4-:R-:W-:-:S06]  /*c4a0*/  PRMT R25, RZ, 0x5410, R25 ;  /* 0x00005410ff197816 */ /* 0x010fcc0000000019 */
[----:B------:R-:W0:Y:S01]  /*c4b0*/  F2I.FTZ.TRUNC.NTZ R25, R25 ;  /* 0x0000001900197305 */ /* 0x000e22000021f100 */
[----:B------:R-:W-:Y:S05]  /*c4c0*/  BRA `(.L_x_10600) ;  /* 0x000006b000007947 */ /* 0x000fea0003800000 */
.L_x_10607:
        /* <DEDUP_REMOVED lines=10> */
.L_x_10614:
        /* <DEDUP_REMOVED lines=21> */
.L_x_10618:
[----:B------:R-:W-:Y:S05]  /*c6c0*/  BSYNC B1 ;  /* 0x0000000000017941 */ /* 0x000fea0003800000 */
.L_x_10617:
[----:B------:R-:W-:Y:S01]  /*c6d0*/  IMAD.SHL.U32 R3, R3, 0x100000, RZ ;  /* 0x0010000003037824 */ /* 0x000fe200078e00ff */
[----:B------:R-:W-:-:S04]  /*c6e0*/  LEA R0, R0, 0x3b800000, 0x17 ;  /* 0x3b80000000007811 */ /* 0x000fc800078eb8ff */
[----:B------:R-:W-:Y:S02]  /*c6f0*/  LOP3.LUT R25, R0, R3, R25, 0xfe, !PT ;  /* 0x0000000300197212 */ /* 0x000fe400078efe19 */
.L_x_10616:
[----:B------:R-:W-:Y:S05]  /*c700*/  BSYNC B0 ;  /* 0x0000000000007941 */ /* 0x000fea0003800000 */
.L_x_10615:
[----:B------:R-:W0:Y:S01]  /*c710*/  F2I.FTZ.TRUNC.NTZ R25, R25 ;  /* 0x0000001900197305 */ /* 0x000e22000021f100 */
[----:B------:R-:W-:Y:S05]  /*c720*/  BRA `(.L_x_10600) ;  /* 0x0000045000007947 */ /* 0x000fea0003800000 */
.L_x_10613:
        /* <DEDUP_REMOVED lines=21> */
.L_x_10622:
[----:B------:R-:W-:Y:S05]  /*c880*/  BSYNC B1 ;  /* 0x0000000000017941 */ /* 0x000fea0003800000 */
.L_x_10621:
[----:B------:R-:W-:Y:S01]  /*c890*/  IMAD.SHL.U32 R3, R3, 0x200000, RZ ;  /* 0x0020000003037824 */ /* 0x000fe200078e00ff */
[----:B------:R-:W-:-:S04]  /*c8a0*/  LEA R0, R0, 0x37800000, 0x17 ;  /* 0x3780000000007811 */ /* 0x000fc800078eb8ff */
[----:B------:R-:W-:Y:S02]  /*c8b0*/  LOP3.LUT R25, R0, R3, R25, 0xfe, !PT ;  /* 0x0000000300197212 */ /* 0x000fe400078efe19 */
.L_x_10620:
[----:B------:R-:W-:Y:S05]  /*c8c0*/  BSYNC B0 ;  /* 0x0000000000007941 */ /* 0x000fea0003800000 */
.L_x_10619:
[----:B------:R-:W0:Y:S01]  /*c8d0*/  F2I.FTZ.TRUNC.NTZ R25, R25 ;  /* 0x0000001900197305 */ /* 0x000e22000021f100 */
[----:B------:R-:W-:Y:S05]  /*c8e0*/  BRA `(.L_x_10600) ;  /* 0x0000029000007947 */ /* 0x000fea0003800000 */
.L_x_10612:
        /* <DEDUP_REMOVED lines=14> */
.L_x_10626:
[----:B------:R-:W-:Y:S05]  /*c9d0*/  BSYNC B0 ;  /* 0x0000000000007941 */ /* 0x000fea0003800000 */
.L_x_10625:
[----:B------:R-:W0:Y:S01]  /*c9e0*/  F2I.FTZ.TRUNC.NTZ R25, R25 ;  /* 0x0000001900197305 */ /* 0x000e22000021f100 */
[----:B------:R-:W-:Y:S05]  /*c9f0*/  BRA `(.L_x_10600) ;  /* 0x0000018000007947 */ /* 0x000fea0003800000 */
.L_x_10599:
        /* <DEDUP_REMOVED lines=21> */
.L_x_10624:
[----:B------:R0:W5:Y:S01]  /*cb50*/  LDG.E R25, [R4.64] ;  /* 0x0000002404197981 */ /* 0x000162000c1e1900 */
[----:B------:R-:W-:Y:S05]  /*cb60*/  BRA `(.L_x_10600) ;  /* 0x0000001000007947 */ /* 0x000fea0003800000 */
.L_x_10623:
[----:B------:R0:W5:Y:S02]  /*cb70*/  LDG.E R25, [R4.64] ;  /* 0x0000002404197981 */ /* 0x000164000c1e1900 */
.L_x_10600:
        /* <DEDUP_REMOVED lines=24> */
.L_x_10628:
[----:B------:R-:W-:Y:S05]  /*cd00*/  BSYNC B7 ;  /* 0x0000000000077941 */ /* 0x000fea0003800000 */
.L_x_10627:
        /* <DEDUP_REMOVED lines=24> */
.L_x_10630:
[----:B------:R-:W-:Y:S05]  /*ce90*/  BSYNC B7 ;  /* 0x0000000000077941 */ /* 0x000fea0003800000 */
.L_x_10629:
        /* <DEDUP_REMOVED lines=26> */
.L_x_10632:
[----:B------:R-:W-:Y:S05]  /*d040*/  BSYNC B7 ;  /* 0x0000000000077941 */ /* 0x000fea0003800000 */
.L_x_10631:
        /* <DEDUP_REMOVED lines=17> */
.L_x_10637:
        /* <DEDUP_REMOVED lines=12> */
.L_x_10635:
        /* <DEDUP_REMOVED lines=19> */
.L_x_10636:
[----:B------:R-:W-:Y:S05]  /*d350*/  BSYNC B1 ;  /* 0x0000000000017941 */ /* 0x000fea0003800000 */
.L_x_10634:
[----:B------:R-:W0:Y:S01]  /*d360*/  LDC.64 R14, c[0x0][R14+0x578] ;  /* 0x00015e000e0e7b82 */ /* 0x000e220000000a00 */
        /* <DEDUP_REMOVED lines=17> */
.L_x_10633:
        /* <DEDUP_REMOVED lines=17> */
.L_x_10642:
        /* <DEDUP_REMOVED lines=26> */
.L_x_10641:
[----:B------:R-:W-:Y:S05]  /*d730*/  BSYNC B8 ;  /* 0x0000000000087941 */ /* 0x000fea0003800000 */
.L_x_10640:
[----:B------:R-:W-:-:S05]  /*d740*/  IADD3 R16, P0, R16, 0x4, RZ ;  /* 0x0000000410107810 */ /* 0x000fca0007f1e0ff */
[----:B------:R-:W-:Y:S01]  /*d750*/  IMAD.X R17, RZ, RZ, R17, P0 ;  /* 0x000000ffff117224 */ /* 0x000fe200000e0611 */
[----:B------:R-:W-:-:S04]  /*d760*/  ISETP.GE.U32.AND P0, PT, R16, R25, PT ;  /* 0x000000191000720c */ /* 0x000fc80003f06070 */
[----:B------:R-:W-:-:S13]  /*d770*/  ISETP.GE.U32.AND.EX P0, PT, R17, R18, PT, P0 ;  /* 0x000000121100720c */ /* 0x000fda0003f06100 */
[----:B------:R-:W-:Y:S05]  /*d780*/  @!P0 BRA `(.L_x_10642) ;  /* 0xfffffe0000008947 */ /* 0x000fea000383ffff */
.L_x_10639:
[----:B------:R-:W-:Y:S05]  /*d790*/  BSYNC B7 ;  /* 0x0000000000077941 */ /* 0x000fea0003800000 */
.L_x_10638:
        /* <DEDUP_REMOVED lines=14> */
.L_x_10646:
[----:B------:R0:W-:Y:S01]  /*d880*/  STG.E.U8 [R22.64], RZ ;  /* 0x000000ff16007986 */ /* 0x0001e2000c101124 */
[----:B------:R-:W-:Y:S05]  /*d890*/  BRA `(.L_x_10648) ;  /* 0x0000066000007947 */ /* 0x000fea0003800000 */
.L_x_10645:
        /* <DEDUP_REMOVED lines=8> */
.L_x_10650:
[----:B------:R0:W-:Y:S01]  /*d920*/  STG.E [R22.64], RZ ;  /* 0x000000ff16007986 */ /* 0x0001e2000c101924 */
[----:B------:R-:W-:Y:S05]  /*d930*/  BRA `(.L_x_10648) ;  /* 0x000005c000007947 */ /* 0x000fea0003800000 */
.L_x_10649:
[----:B------:R0:W-:Y:S01]  /*d940*/  STG.E.U16 [R22.64], RZ ;  /* 0x000000ff16007986 */ /* 0x0001e2000c101524 */
[----:B------:R-:W-:Y:S05]  /*d950*/  BRA `(.L_x_10648) ;  /* 0x000005a000007947 */ /* 0x000fea0003800000 */
.L_x_10644:
        /* <DEDUP_REMOVED lines=8> */
.L_x_10652:
[----:B------:R0:W-:Y:S01]  /*d9e0*/  STG.E.U16 [R22.64], RZ ;  /* 0x000000ff16007986 */ /* 0x0001e2000c101524 */
[----:B------:R-:W-:Y:S05]  /*d9f0*/  BRA `(.L_x_10648) ;  /* 0x0000050000007947 */ /* 0x000fea0003800000 */
.L_x_10651:
        /* <DEDUP_REMOVED lines=8> */
.L_x_10654:
[----:B------:R0:W-:Y:S01]  /*da80*/  STG.E [R22.64], RZ ;  /* 0x000000ff16007986 */ /* 0x0001e2000c101924 */
[----:B------:R-:W-:Y:S05]  /*da90*/  BRA `(.L_x_10648) ;  /* 0x0000046000007947 */ /* 0x000fea0003800000 */
.L_x_10653:
[----:B------:R0:W-:Y:S01]  /*daa0*/  STG.E.64 [R22.64], RZ ;  /* 0x000000ff16007986 */ /* 0x0001e2000c101b24 */
[----:B------:R-:W-:Y:S05]  /*dab0*/  BRA `(.L_x_10648) ;  /* 0x0000044000007947 */ /* 0x000fea0003800000 */
.L_x_10643:
        /* <DEDUP_REMOVED lines=10> */
.L_x_10657:
[----:B------:R0:W-:Y:S01]  /*db60*/  STG.E.128 [R22.64], RZ ;  /* 0x000000ff16007986 */ /* 0x0001e2000c101d24 */
[----:B------:R-:W-:Y:S05]  /*db70*/  BRA `(.L_x_10648) ;  /* 0x0000038000007947 */ /* 0x000fea0003800000 */
.L_x_10656:
        /* <DEDUP_REMOVED lines=8> */
.L_x_10659:
[----:B------:R0:W-:Y:S01]  /*dc00*/  STG.E.U8 [R22.64], RZ ;  /* 0x000000ff16007986 */ /* 0x0001e2000c101124 */
[----:B------:R-:W-:Y:S05]  /*dc10*/  BRA `(.L_x_10648) ;  /* 0x000002e000007947 */ /* 0x000fea0003800000 */
.L_x_10658:
[----:B------:R0:W-:Y:S01]  /*dc20*/  STG.E.U16 [R22.64], RZ ;  /* 0x000000ff16007986 */ /* 0x0001e2000c101524 */
[----:B------:R-:W-:Y:S05]  /*dc30*/  BRA `(.L_x_10648) ;  /* 0x000002c000007947 */ /* 0x000fea0003800000 */
.L_x_10655:
        /* <DEDUP_REMOVED lines=10> */
.L_x_10662:
[----:B------:R0:W-:Y:S01]  /*dce0*/  STG.E.U8 [R22.64], RZ ;  /* 0x000000ff16007986 */ /* 0x0001e2000c101124 */
[----:B------:R-:W-:Y:S05]  /*dcf0*/  BRA `(.L_x_10648) ;  /* 0x0000020000007947 */ /* 0x000fea0003800000 */
.L_x_10661:
[----:B------:R0:W-:Y:S01]  /*dd00*/  STG.E.U8 [R22.64], RZ ;  /* 0x000000ff16007986 */ /* 0x0001e2000c101124 */
[----:B------:R-:W-:Y:S05]  /*dd10*/  BRA `(.L_x_10648) ;  /* 0x000001e000007947 */ /* 0x000fea0003800000 */
.L_x_10660:
[----:B------:R-:W-:-:S13]  /*dd20*/  ISETP.NE.AND P0, PT, R0, 0x1c, PT ;  /* 0x0000001c0000780c */ /* 0x000fda0003f05270 */
[----:B------:R-:W-:Y:S05]  /*dd30*/  @!P0 BRA `(.L_x_10663) ;  /* 0x000001b000008947 */ /* 0x000fea0003800000 */
[----:B------:R-:W-:-:S13]  /*dd40*/  ISETP.NE.AND P0, PT, R0, 0x1d, PT ;  /* 0x0000001d0000780c */ /* 0x000fda0003f05270 */
[----:B------:R-:W-:Y:S05]  /*dd50*/  @!P0 BRA `(.L_x_10664) ;  /* 0x0000017000008947 */ /* 0x000fea0003800000 */
[----:B------:R-:W-:-:S13]  /*dd60*/  ISETP.NE.AND P0, PT, R0, 0x2c, PT ;  /* 0x0000002c0000780c */ /* 0x000fda0003f05270 */
[----:B------:R0:W-:Y:S01]  /*dd70*/  @!P0 STG.E.U8 [R22.64], RZ ;  /* 0x000000ff16008986 */ /* 0x0001e2000c101124 */
[----:B------:R-:W-:Y:S05]  /*dd80*/  @!P0 BRA `(.L_x_10648) ;  /* 0x0000017000008947 */ /* 0x000fea0003800000 */
.L_x_10647:
        /* <DEDUP_REMOVED lines=20> */
.L_x_10664:
[----:B------:R0:W-:Y:S01]  /*ded0*/  STG.E.64 [R22.64], RZ ;  /* 0x000000ff16007986 */ /* 0x0001e2000c101b24 */
[----:B------:R-:W-:Y:S05]  /*dee0*/  BRA `(.L_x_10648) ;  /* 0x0000001000007947 */ /* 0x000fea0003800000 */
.L_x_10663:
[----:B------:R0:W-:Y:S02]  /*def0*/  STG.E [R22.64], RZ ;  /* 0x000000ff16007986 */ /* 0x0001e4000c101924 */
.L_x_10648:
        /* <DEDUP_REMOVED lines=335> */
.L_x_10665:
        /* <DEDUP_REMOVED lines=18> */
.L_x_10669:
[----:B------:R0:W5:Y:S01]  /*f510*/  LDG.E.U8 R18, [R2.64] ;  /* 0x0000002402127981 */ /* 0x000162000c1e1100 */
[----:B------:R-:W-:Y:S05]  /*f520*/  BRA `(.L_x_10671) ;  /* 0x00000d0000007947 */ /* 0x000fea0003800000 */
.L_x_10668:
        /* <DEDUP_REMOVED lines=8> */
.L_x_10673:
[----:B------:R0:W5:Y:S01]  /*f5b0*/  LDG.E R18, [R2.64] ;  /* 0x0000002402127981 */ /* 0x000162000c1e1900 */
[----:B------:R-:W-:Y:S05]  /*f5c0*/  BRA `(.L_x_10671) ;  /* 0x00000c6000007947 */ /* 0x000fea0003800000 */
.L_x_10672:
[----:B------:R0:W5:Y:S01]  /*f5d0*/  LDG.E.S16 R18, [R2.64] ;  /* 0x0000002402127981 */ /* 0x000162000c1e1700 */
[----:B------:R-:W-:Y:S05]  /*f5e0*/  BRA `(.L_x_10671) ;  /* 0x00000c4000007947 */ /* 0x000fea0003800000 */
.L_x_10667:
        /* <DEDUP_REMOVED lines=9> */
.L_x_10675:
[----:B------:R-:W2:Y:S02]  /*f680*/  LDG.E.U16 R2, [R2.64] ;  /* 0x0000002402027981 */ /* 0x000ea4000c1e1500 */
[----:B--2---:R-:W-:-:S06]  /*f690*/  HADD2.F32 R18, -RZ, R2.H0_H0 ;  /* 0x20000002ff127230 */ /* 0x004fcc0000004100 */
[----:B------:R-:W0:Y:S01]  /*f6a0*/  F2I.FTZ.TRUNC.NTZ R18, R18 ;  /* 0x0000001200127305 */ /* 0x000e22000021f100 */
[----:B------:R-:W-:Y:S05]  /*f6b0*/  BRA `(.L_x_10671) ;  /* 0x00000b7000007947 */ /* 0x000fea0003800000 */
.L_x_10674:
        /* <DEDUP_REMOVED lines=9> */
.L_x_10677:
[----:B------:R-:W2:Y:S02]  /*f750*/  LDG.E.U16 R2, [R2.64] ;  /* 0x0000002402027981 */ /* 0x000ea4000c1e1500 */
[----:B--2---:R-:W-:-:S06]  /*f760*/  HADD2.F32 R18, -RZ, R2.H0_H0 ;  /* 0x20000002ff127230 */ /* 0x004fcc0000004100 */
[----:B------:R-:W0:Y:S01]  /*f770*/  F2I.FTZ.TRUNC.NTZ R18, R18 ;  /* 0x0000001200127305 */ /* 0x000e22000021f100 */
[----:B------:R-:W-:Y:S05]  /*f780*/  BRA `(.L_x_10671) ;  /* 0x00000aa000007947 */ /* 0x000fea0003800000 */
.L_x_10676:
[----:B------:R-:W2:Y:S02]  /*f790*/  LDG.E.64 R2, [R2.64] ;  /* 0x0000002402027981 */ /* 0x000ea4000c1e1b00 */
[----:B--2---:R0:W1:Y:S01]  /*f7a0*/  F2I.F64.TRUNC R18, R2 ;  /* 0x0000000200127311 */ /* 0x004062000030d100 */
[----:B------:R-:W-:Y:S05]  /*f7b0*/  BRA `(.L_x_10671) ;  /* 0x00000a7000007947 */ /* 0x000fea0003800000 */
.L_x_10666:
        /* <DEDUP_REMOVED lines=12> */
.L_x_10680:
[----:B------:R-:W2:Y:S02]  /*f880*/  LDG.E.64 R2, [R2.64] ;  /* 0x0000002402027981 */ /* 0x000ea4000c1e1b00 */
[----:B--2---:R0:W1:Y:S01]  /*f890*/  F2I.F64.TRUNC R18, R2 ;  /* 0x0000000200127311 */ /* 0x004062000030d100 */
[----:B------:R-:W-:Y:S05]  /*f8a0*/  BRA `(.L_x_10671) ;  /* 0x0000098000007947 */ /* 0x000fea0003800000 */
.L_x_10679:
        /* <DEDUP_REMOVED lines=27> */
.L_x_10682:
        /* <DEDUP_REMOVED lines=14> */
.L_x_10681:
[----:B------:R-:W2:Y:S02]  /*fb40*/  LDG.E.U16 R18, [R2.64] ;  /* 0x0000002402127981 */ /* 0x000ea4000c1e1500 */
[----:B--2---:R-:W-:-:S06]  /*fb50*/  PRMT R18, RZ, 0x5410, R18 ;  /* 0x00005410ff127816 */ /* 0x004fcc0000000012 */
[----:B------:R-:W0:Y:S01]  /*fb60*/  F2I.FTZ.TRUNC.NTZ R18, R18 ;  /* 0x0000001200127305 */ /* 0x000e22000021f100 */
[----:B------:R-:W-:Y:S05]  /*fb70*/  BRA `(.L_x_10671) ;  /* 0x000006b000007947 */ /* 0x000fea0003800000 */
.L_x_10678:
        /* <DEDUP_REMOVED lines=10> */
.L_x_10685:
        /* <DEDUP_REMOVED lines=21> */
.L_x_10689:
[----:B------:R-:W-:Y:S05]  /*fd70*/  BSYNC B1 ;  /* 0x0000000000017941 */ /* 0x000fea0003800000 */
.L_x_10688:
[----:B------:R-:W-:Y:S01]  /*fd80*/  IMAD.SHL.U32 R2, R2, 0x100000, RZ ;  /* 0x0010000002027824 */ /* 0x000fe200078e00ff */
[----:B------:R-:W-:-:S04]  /*fd90*/  LEA R3, R0, 0x3b800000, 0x17 ;  /* 0x3b80000000037811 */ /* 0x000fc800078eb8ff */
[----:B------:R-:W-:Y:S02]  /*fda0*/  LOP3.LUT R18, R3, R2, R18, 0xfe, !PT ;  /* 0x0000000203127212 */ /* 0x000fe400078efe12 */
.L_x_10687:
[----:B------:R-:W-:Y:S05]  /*fdb0*/  BSYNC B0 ;  /* 0x0000000000007941 */ /* 0x000fea0003800000 */
.L_x_10686:
[----:B------:R-:W0:Y:S01]  /*fdc0*/  F2I.FTZ.TRUNC.NTZ R18, R18 ;  /* 0x0000001200127305 */ /* 0x000e22000021f100 */
[----:B------:R-:W-:Y:S05]  /*fdd0*/  BRA `(.L_x_10671) ;  /* 0x0000045000007947 */ /* 0x000fea0003800000 */
.L_x_10684:
        /* <DEDUP_REMOVED lines=21> */
.L_x_10693:
[----:B------:R-:W-:Y:S05]  /*ff30*/  BSYNC B1 ;  /* 0x0000000000017941 */ /* 0x000fea0003800000 */
.L_x_10692:
[----:B------:R-:W-:Y:S01]  /*ff40*/  IMAD.SHL.U32 R2, R2, 0x200000, RZ ;  /* 0x0020000002027824 */ /* 0x000fe200078e00ff */
[----:B------:R-:W-:-:S04]  /*ff50*/  LEA R3, R0, 0x37800000, 0x17 ;  /* 0x3780000000037811 */ /* 0x000fc800078eb8ff */
[----:B------:R-:W-:Y:S02]  /*ff60*/  LOP3.LUT R18, R3, R2, R18, 0xfe, !PT ;  /* 0x0000000203127212 */ /* 0x000fe400078efe12 */
.L_x_10691:
[----:B------:R-:W-:Y:S05]  /*ff70*/  BSYNC B0 ;  /* 0x0000000000007941 */ /* 0x000fea0003800000 */
.L_x_10690:
[----:B------:R-:W0:Y:S01]  /*ff80*/  F2I.FTZ.TRUNC.NTZ R18, R18 ;  /* 0x0000001200127305 */ /* 0x000e22000021f100 */
[----:B------:R-:W-:Y:S05]  /*ff90*/  BRA `(.L_x_10671) ;  /* 0x0000029000007947 */ /* 0x000fea0003800000 */
.L_x_10683:
        /* <DEDUP_REMOVED lines=14> */
.L_x_10697:
[----:B------:R-:W-:Y:S05]  /*10080*/  BSYNC B0 ;  /* 0x0000000000007941 */ /* 0x000fea0003800000 */
.L_x_10696:
[----:B------:R-:W0:Y:S01]  /*10090*/  F2I.FTZ.TRUNC.NTZ R18, R18 ;  /* 0x0000001200127305 */ /* 0x000e22000021f100 */
[----:B------:R-:W-:Y:S05]  /*100a0*/  BRA `(.L_x_10671) ;  /* 0x0000018000007947 */ /* 0x000fea0003800000 */
.L_x_10670:
        /* <DEDUP_REMOVED lines=21> */
.L_x_10695:
[----:B------:R0:W5:Y:S01]  /*10200*/  LDG.E R18, [R2.64] ;  /* 0x0000002402127981 */ /* 0x000162000c1e1900 */
[----:B------:R-:W-:Y:S05]  /*10210*/  BRA `(.L_x_10671) ;  /* 0x0000001000007947 */ /* 0x000fea0003800000 */
.L_x_10694:
[----:B------:R0:W5:Y:S02]  /*10220*/  LDG.E R18, [R2.64] ;  /* 0x0000002402127981 */ /* 0x000164000c1e1900 */
.L_x_10671:
        /* <DEDUP_REMOVED lines=16> */
.L_x_10701:
[----:B------:R0:W5:Y:S01]  /*10330*/  LDG.E.U8 R24, [R2.64] ;  /* 0x0000002402187981 */ /* 0x000162000c1e1100 */
[----:B------:R-:W-:Y:S05]  /*10340*/  BRA `(.L_x_10703) ;  /* 0x00000d0000007947 */ /* 0x000fea0003800000 */
.L_x_10700:
        /* <DEDUP_REMOVED lines=8> */
.L_x_10705:
[----:B------:R0:W5:Y:S01]  /*103d0*/  LDG.E R24, [R2.64] ;  /* 0x0000002402187981 */ /* 0x000162000c1e1900 */
[----:B------:R-:W-:Y:S05]  /*103e0*/  BRA `(.L_x_10703) ;  /* 0x00000c6000007947 */ /* 0x000fea0003800000 */
.L_x_10704:
[----:B------:R0:W5:Y:S01]  /*103f0*/  LDG.E.S16 R24, [R2.64] ;  /* 0x0000002402187981 */ /* 0x000162000c1e1700 */
[----:B------:R-:W-:Y:S05]  /*10400*/  BRA `(.L_x_10703) ;  /* 0x00000c4000007947 */ /* 0x000fea0003800000 */
.L_x_10699:
        /* <DEDUP_REMOVED lines=9> */
.L_x_10707:
[----:B------:R-:W2:Y:S02]  /*104a0*/  LDG.E.U16 R2, [R2.64] ;  /* 0x0000002402027981 */ /* 0x000ea4000c1e1500 */
[----:B--2---:R-:W-:-:S06]  /*104b0*/  HADD2.F32 R24, -RZ, R2.H0_H0 ;  /* 0x20000002ff187230 */ /* 0x004fcc0000004100 */
[----:B------:R-:W0:Y:S01]  /*104c0*/  F2I.FTZ.TRUNC.NTZ R24, R24 ;  /* 0x0000001800187305 */ /* 0x000e22000021f100 */
[----:B------:R-:W-:Y:S05]  /*104d0*/  BRA `(.L_x_10703) ;  /* 0x00000b7000007947 */ /* 0x000fea0003800000 */
.L_x_10706:
        /* <DEDUP_REMOVED lines=9> */
.L_x_10709:
[----:B------:R-:W2:Y:S02]  /*10570*/  LDG.E.U16 R2, [R2.64] ;  /* 0x0000002402027981 */ /* 0x000ea4000c1e1500 */
[----:B--2---:R-:W-:-:S06]  /*10580*/  HADD2.F32 R24, -RZ, R2.H0_H0 ;  /* 0x20000002ff187230 */ /* 0x004fcc0000004100 */
[----:B------:R-:W0:Y:S01]  /*10590*/  F2I.FTZ.TRUNC.NTZ R24, R24 ;  /* 0x0000001800187305 */ /* 0x000e22000021f100 */
[----:B------:R-:W-:Y:S05]  /*105a0*/  BRA `(.L_x_10703) ;  /* 0x00000aa000007947 */ /* 0x000fea0003800000 */
.L_x_10708:
[----:B------:R-:W2:Y:S02]  /*105b0*/  LDG.E.64 R2, [R2.64] ;  /* 0x0000002402027981 */ /* 0x000ea4000c1e1b00 */
[----:B--2---:R0:W2:Y:S01]  /*105c0*/  F2I.F64.TRUNC R24, R2 ;  /* 0x0000000200187311 */ /* 0x0040a2000030d100 */
[----:B------:R-:W-:Y:S05]  /*105d0*/  BRA `(.L_x_10703) ;  /* 0x00000a7000007947 */ /* 0x000fea0003800000 */
.L_x_10698:
        /* <DEDUP_REMOVED lines=12> */
.L_x_10712:
[----:B------:R-:W2:Y:S02]  /*106a0*/  LDG.E.64 R2, [R2.64] ;  /* 0x0000002402027981 */ /* 0x000ea4000c1e1b00 */
[----:B--2---:R0:W2:Y:S01]  /*106b0*/  F2I.F64.TRUNC R24, R2 ;  /* 0x0000000200187311 */ /* 0x0040a2000030d100 */
[----:B------:R-:W-:Y:S05]  /*106c0*/  BRA `(.L_x_10703) ;  /* 0x0000098000007947 */ /* 0x000fea0003800000 */
.L_x_10711:
        /* <DEDUP_REMOVED lines=27> */
.L_x_10714:
        /* <DEDUP_REMOVED lines=14> */
.L_x_10713:
[----:B------:R-:W2:Y:S02]  /*10960*/  LDG.E.U16 R24, [R2.64] ;  /* 0x0000002402187981 */ /* 0x000ea4000c1e1500 */
[----:B--2---:R-:W-:-:S06]  /*10970*/  PRMT R24, RZ, 0x5410, R24 ;  /* 0x00005410ff187816 */ /* 0x004fcc0000000018 */
[----:B------:R-:W0:Y:S01]  /*10980*/  F2I.FTZ.TRUNC.NTZ R24, R24 ;  /* 0x0000001800187305 */ /* 0x000e22000021f100 */
[----:B------:R-:W-:Y:S05]  /*10990*/  BRA `(.L_x_10703) ;  /* 0x000006b000007947 */ /* 0x000fea0003800000 */
.L_x_10710:
        /* <DEDUP_REMOVED lines=10> */
.L_x_10717:
        /* <DEDUP_REMOVED lines=21> */
.L_x_10721:
[----:B------:R-:W-:Y:S05]  /*10b90*/  BSYNC B1 ;  /* 0x0000000000017941 */ /* 0x000fea0003800000 */
.L_x_10720:
[----:B------:R-:W-:Y:S01]  /*10ba0*/  IMAD.SHL.U32 R2, R2, 0x100000, RZ ;  /* 0x0010000002027824 */ /* 0x000fe200078e00ff */
[----:B------:R-:W-:-:S04]  /*10bb0*/  LEA R3, R0, 0x3b800000, 0x17 ;  /* 0x3b80000000037811 */ /* 0x000fc800078eb8ff */
[----:B------:R-:W-:Y:S02]  /*10bc0*/  LOP3.LUT R24, R3, R2, R24, 0xfe, !PT ;  /* 0x0000000203187212 */ /* 0x000fe400078efe18 */
.L_x_10719:
[----:B------:R-:W-:Y:S05]  /*10bd0*/  BSYNC B0 ;  /* 0x0000000000007941 */ /* 0x000fea0003800000 */
.L_x_10718:
[----:B------:R-:W0:Y:S01]  /*10be0*/  F2I.FTZ.TRUNC.NTZ R24, R24 ;  /* 0x0000001800187305 */ /* 0x000e22000021f100 */
[----:B------:R-:W-:Y:S05]  /*10bf0*/  BRA `(.L_x_10703) ;  /* 0x0000045000007947 */ /* 0x000fea0003800000 */
.L_x_10716:
        /* <DEDUP_REMOVED lines=21> */
.L_x_10725:
[----:B------:R-:W-:Y:S05]  /*10d50*/  BSYNC B1 ;  /* 0x0000000000017941 */ /* 0x000fea0003800000 */
.L_x_10724:
[----:B------:R-:W-:Y:S01]  /*10d60*/  IMAD.SHL.U32 R2, R2, 0x200000, RZ ;  /* 0x0020000002027824 */ /* 0x000fe200078e00ff */
[----:B------:R-:W-:-:S04]  /*10d70*/  LEA R3, R0, 0x37800000, 0x17 ;  /* 0x3780000000037811 */ /* 0x000fc800078eb8ff */
[----:B------:R-:W-:Y:S02]  /*10d80*/  LOP3.LUT R24, R3, R2, R24, 0xfe, !PT ;  /* 0x0000000203187212 */ /* 0x000fe400078efe18 */
.L_x_10723:
[----:B------:R-:W-:Y:S05]  /*10d90*/  BSYNC B0 ;  /* 0x0000000000007941 */ /* 0x000fea0003800000 */
.L_x_10722:
[----:B------:R-:W0:Y:S01]  /*10da0*/  F2I.FTZ.TRUNC.NTZ R24, R24 ;  /* 0x0000001800187305 */ /* 0x000e22000021f100 */
[----:B------:R-:W-:Y:S05]  /*10db0*/  BRA `(.L_x_10703) ;  /* 0x0000029000007947 */ /* 0x000fea0003800000 */
.L_x_10715:
        /* <DEDUP_REMOVED lines=14> */
.L_x_10729:
[----:B------:R-:W-:Y:S05]  /*10ea0*/  BSYNC B0 ;  /* 0x0000000000007941 */ /* 0x000fea0003800000 */
.L_x_10728:
[----:B------:R-:W0:Y:S01]  /*10eb0*/  F2I.FTZ.TRUNC.NTZ R24, R24 ;  /* 0x0000001800187305 */ /* 0x000e22000021f100 */
[----:B------:R-:W-:Y:S05]  /*10ec0*/  BRA `(.L_x_10703) ;  /* 0x0000018000007947 */ /* 0x000fea0003800000 */
.L_x_10702:
        /* <DEDUP_REMOVED lines=21> */
.L_x_10727:
[----:B------:R0:W5:Y:S01]  /*11020*/  LDG.E R24, [R2.64] ;  /* 0x0000002402187981 */ /* 0x000162000c1e1900 */
[----:B------:R-:W-:Y:S05]  /*11030*/  BRA `(.L_x_10703) ;  /* 0x0000001000007947 */ /* 0x000fea0003800000 */
.L_x_10726:
[----:B------:R0:W5:Y:S02]  /*11040*/  LDG.E R24, [R2.64] ;  /* 0x0000002402187981 */ /* 0x000164000c1e1900 */
.L_x_10703:
        /* <DEDUP_REMOVED lines=16> */
.L_x_10733:
[----:B------:R0:W5:Y:S01]  /*11150*/  LDG.E.U8 R2, [R16.64] ;  /* 0x0000002410027981 */ /* 0x000162000c1e1100 */
[----:B------:R-:W-:Y:S05]  /*11160*/  BRA `(.L_x_10735) ;  /* 0x00000d0000007947 */ /* 0x000fea0003800000 */
.L_x_10732:
        /* <DEDUP_REMOVED lines=8> */
.L_x_10737:
[----:B------:R0:W5:Y:S01]  /*111f0*/  LDG.E R2, [R16.64] ;  /* 0x0000002410027981 */ /* 0x000162000c1e1900 */
[----:B------:R-:W-:Y:S05]  /*11200*/  BRA `(.L_x_10735) ;  /* 0x00000c6000007947 */ /* 0x000fea0003800000 */
.L_x_10736:
[----:B------:R0:W5:Y:S01]  /*11210*/  LDG.E.S16 R2, [R16.64] ;  /* 0x0000002410027981 */ /* 0x000162000c1e1700 */
[----:B------:R-:W-:Y:S05]  /*11220*/  BRA `(.L_x_10735) ;  /* 0x00000c4000007947 */ /* 0x000fea0003800000 */
.L_x_10731:
        /* <DEDUP_REMOVED lines=9> */
.L_x_10739:
[----:B------:R-:W3:Y:S02]  /*112c0*/  LDG.E.U16 R16, [R16.64] ;  /* 0x0000002410107981 */ /* 0x000ee4000c1e1500 */
[----:B---3--:R-:W-:-:S06]  /*112d0*/  HADD2.F32 R2, -RZ, R16.H0_H0 ;  /* 0x20000010ff027230 */ /* 0x008fcc0000004100 */
[----:B------:R-:W0:Y:S01]  /*112e0*/  F2I.FTZ.TRUNC.NTZ R2, R2 ;  /* 0x0000000200027305 */ /* 0x000e22000021f100 */
[----:B------:R-:W-:Y:S05]  /*112f0*/  BRA `(.L_x_10735) ;  /* 0x00000b7000007947 */ /* 0x000fea0003800000 */
.L_x_10738:
        /* <DEDUP_REMOVED lines=9> */
.L_x_10741:
[----:B------:R-:W3:Y:S02]  /*11390*/  LDG.E.U16 R16, [R16.64] ;  /* 0x0000002410107981 */ /* 0x000ee4000c1e1500 */
[----:B---3--:R-:W-:-:S06]  /*113a0*/  HADD2.F32 R2, -RZ, R16.H0_H0 ;  /* 0x20000010ff027230 */ /* 0x008fcc0000004100 */
[----:B------:R-:W0:Y:S01]  /*113b0*/  F2I.FTZ.TRUNC.NTZ R2, R2 ;  /* 0x0000000200027305 */ /* 0x000e22000021f100 */
[----:B------:R-:W-:Y:S05]  /*113c0*/  BRA `(.L_x_10735) ;  /* 0x00000aa000007947 */ /* 0x000fea0003800000 */
.L_x_10740:
[----:B------:R-:W3:Y:S02]  /*113d0*/  LDG.E.64 R2, [R16.64] ;  /* 0x0000002410027981 */ /* 0x000ee4000c1e1b00 */
[----:B---3--:R0:W3:Y:S01]  /*113e0*/  F2I.F64.TRUNC R2, R2 ;  /* 0x0000000200027311 */ /* 0x0080e2000030d100 */
[----:B------:R-:W-:Y:S05]  /*113f0*/  BRA `(.L_x_10735) ;  /* 0x00000a7000007947 */ /* 0x000fea0003800000 */
.L_x_10730:
        /* <DEDUP_REMOVED lines=12> */
.L_x_10744:
[----:B------:R-:W3:Y:S02]  /*114c0*/  LDG.E.64 R2, [R16.64] ;  /* 0x0000002410027981 */ /* 0x000ee4000c1e1b00 */
[----:B---3--:R0:W3:Y:S01]  /*114d0*/  F2I.F64.TRUNC R2, R2 ;  /* 0x0000000200027311 */ /* 0x0080e2000030d100 */
[----:B------:R-:W-:Y:S05]  /*114e0*/  BRA `(.L_x_10735) ;  /* 0x0000098000007947 */ /* 0x000fea0003800000 */
.L_x_10743:
        /* <DEDUP_REMOVED lines=27> */
.L_x_10746:
        /* <DEDUP_REMOVED lines=14> */
.L_x_10745:
[----:B------:R-:W3:Y:S02]  /*11780*/  LDG.E.U16 R2, [R16.64] ;  /* 0x0000002410027981 */ /* 0x000ee4000c1e1500 */
[----:B---3--:R-:W-:-:S06]  /*11790*/  PRMT R2, RZ, 0x5410, R2 ;  /* 0x00005410ff027816 */ /* 0x008fcc0000000002 */
[----:B------:R-:W0:Y:S01]  /*117a0*/  F2I.FTZ.TRUNC.NTZ R2, R2 ;  /* 0x0000000200027305 */ /* 0x000e22000021f100 */
[----:B------:R-:W-:Y:S05]  /*117b0*/  BRA `(.L_x_10735) ;  /* 0x000006b000007947 */ /* 0x000fea0003800000 */
.L_x_10742:
        /* <DEDUP_REMOVED lines=10> */
.L_x_10749:
        /* <DEDUP_REMOVED lines=21> */
.L_x_10753:
[----:B------:R-:W-:Y:S05]  /*119b0*/  BSYNC B1 ;  /* 0x0000000000017941 */ /* 0x000fea0003800000 */
.L_x_10752:
[----:B------:R-:W-:Y:S01]  /*119c0*/  IMAD.SHL.U32 R2, R2, 0x100000, RZ ;  /* 0x0010000002027824 */ /* 0x000fe200078e00ff */
[----:B------:R-:W-:-:S04]  /*119d0*/  LEA R3, R0, 0x3b800000, 0x17 ;  /* 0x3b80000000037811 */ /* 0x000fc800078eb8ff */
[----:B------:R-:W-:Y:S02]  /*119e0*/  LOP3.LUT R2, R3, R2, R4, 0xfe, !PT ;  /* 0x0000000203027212 */ /* 0x000fe400078efe04 */
.L_x_10751:
[----:B------:R-:W-:Y:S05]  /*119f0*/  BSYNC B0 ;  /* 0x0000000000007941 */ /* 0x000fea0003800000 */
.L_x_10750:
[----:B------:R-:W0:Y:S01]  /*11a00*/  F2I.FTZ.TRUNC.NTZ R2, R2 ;  /* 0x0000000200027305 */ /* 0x000e22000021f100 */
[----:B------:R-:W-:Y:S05]  /*11a10*/  BRA `(.L_x_10735) ;  /* 0x0000045000007947 */ /* 0x000fea0003800000 */
.L_x_10748:
        /* <DEDUP_REMOVED lines=21> */
.L_x_10757:
[----:B------:R-:W-:Y:S05]  /*11b70*/  BSYNC B1 ;  /* 0x0000000000017941 */ /* 0x000fea0003800000 */
.L_x_10756:
[----:B------:R-:W-:Y:S01]  /*11b80*/  IMAD.SHL.U32 R2, R2, 0x200000, RZ ;  /* 0x0020000002027824 */ /* 0x000fe200078e00ff */
[----:B------:R-:W-:-:S04]  /*11b90*/  LEA R3, R0, 0x37800000, 0x17 ;  /* 0x3780000000037811 */ /* 0x000fc800078eb8ff */
[----:B------:R-:W-:Y:S02]  /*11ba0*/  LOP3.LUT R2, R3, R2, R4, 0xfe, !PT ;  /* 0x0000000203027212 */ /* 0x000fe400078efe04 */
.L_x_10755:
[----:B------:R-:W-:Y:S05]  /*11bb0*/  BSYNC B0 ;  /* 0x0000000000007941 */ /* 0x000fea0003800000 */
.L_x_10754:
[----:B------:R-:W0:Y:S01]  /*11bc0*/  F2I.FTZ.TRUNC.NTZ R2, R2 ;  /* 0x0000000200027305 */ /* 0x000e22000021f100 */
[----:B------:R-:W-:Y:S05]  /*11bd0*/  BRA `(.L_x_10735) ;  /* 0x0000029000007947 */ /* 0x000fea0003800000 */
.L_x_10747:
        /* <DEDUP_REMOVED lines=14> */
.L_x_10761:
[----:B------:R-:W-:Y:S05]  /*11cc0*/  BSYNC B0 ;  /* 0x0000000000007941 */ /* 0x000fea0003800000 */
.L_x_10760:
[----:B------:R-:W0:Y:S01]  /*11cd0*/  F2I.FTZ.TRUNC.NTZ R2, R2 ;  /* 0x0000000200027305 */ /* 0x000e22000021f100 */
[----:B------:R-:W-:Y:S05]  /*11ce0*/  BRA `(.L_x_10735) ;  /* 0x0000018000007947 */ /* 0x000fea0003800000 */
.L_x_10734:
        /* <DEDUP_REMOVED lines=21> */
.L_x_10759:
[----:B------:R0:W5:Y:S01]  /*11e40*/  LDG.E R2, [R16.64] ;  /* 0x0000002410027981 */ /* 0x000162000c1e1900 */
[----:B------:R-:W-:Y:S05]  /*11e50*/  BRA `(.L_x_10735) ;  /* 0x0000001000007947 */ /* 0x000fea0003800000 */
.L_x_10758:
[----:B------:R0:W5:Y:S02]  /*11e60*/  LDG.E R2, [R16.64] ;  /* 0x0000002410027981 */ /* 0x000164000c1e1900 */
.L_x_10735:
        /* <DEDUP_REMOVED lines=16> */
.L_x_10765:
[----:B------:R0:W5:Y:S01]  /*11f70*/  LDG.E.U8 R17, [R4.64] ;  /* 0x0000002404117981 */ /* 0x000162000c1e1100 */
[----:B------:R-:W-:Y:S05]  /*11f80*/  BRA `(.L_x_10767) ;  /* 0x00000d0000007947 */ /* 0x000fea0003800000 */
.L_x_10764:
        /* <DEDUP_REMOVED lines=8> */
.L_x_10769:
[----:B------:R0:W5:Y:S01]  /*12010*/  LDG.E R17, [R4.64] ;  /* 0x0000002404117981 */ /* 0x000162000c1e1900 */
[----:B------:R-:W-:Y:S05]  /*12020*/  BRA `(.L_x_10767) ;  /* 0x00000c6000007947 */ /* 0x000fea0003800000 */
.L_x_10768:
[----:B------:R0:W5:Y:S01]  /*12030*/  LDG.E.S16 R17, [R4.64] ;  /* 0x0000002404117981 */ /* 0x000162000c1e1700 */
[----:B------:R-:W-:Y:S05]  /*12040*/  BRA `(.L_x_10767) ;  /* 0x00000c4000007947 */ /* 0x000fea0003800000 */
.L_x_10763:
        /* <DEDUP_REMOVED lines=9> */
.L_x_10771:
[----:B------:R-:W4:Y:S02]  /*120e0*/  LDG.E.U16 R4, [R4.64] ;  /* 0x0000002404047981 */ /* 0x000f24000c1e1500 */
[----:B----4-:R-:W-:-:S06]  /*120f0*/  HADD2.F32 R17, -RZ, R4.H0_H0 ;  /* 0x20000004ff117230 */ /* 0x010fcc0000004100 */
[----:B------:R-:W0:Y:S01]  /*12100*/  F2I.FTZ.TRUNC.NTZ R17, R17 ;  /* 0x0000001100117305 */ /* 0x000e22000021f100 */
[----:B------:R-:W-:Y:S05]  /*12110*/  BRA `(.L_x_10767) ;  /* 0x00000b7000007947 */ /* 0x000fea0003800000 */
.L_x_10770:
        /* <DEDUP_REMOVED lines=9> */
.L_x_10773:
[----:B------:R-:W4:Y:S02]  /*121b0*/  LDG.E.U16 R4, [R4.64] ;  /* 0x0000002404047981 */ /* 0x000f24000c1e1500 */
[----:B----4-:R-:W-:-:S06]  /*121c0*/  HADD2.F32 R17, -RZ, R4.H0_H0 ;  /* 0x20000004ff117230 */ /* 0x010fcc0000004100 */
[----:B------:R-:W0:Y:S01]  /*121d0*/  F2I.FTZ.TRUNC.NTZ R17, R17 ;  /* 0x0000001100117305 */ /* 0x000e22000021f100 */
[----:B------:R-:W-:Y:S05]  /*121e0*/  BRA `(.L_x_10767) ;  /* 0x00000aa000007947 */ /* 0x000fea0003800000 */
.L_x_10772:
[----:B------:R-:W4:Y:S02]  /*121f0*/  LDG.E.64 R4, [R4.64] ;  /* 0x0000002404047981 */ /* 0x000f24000c1e1b00 */
[----:B----4-:R0:W4:Y:S01]  /*12200*/  F2I.F64.TRUNC R17, R4 ;  /* 0x0000000400117311 */ /* 0x010122000030d100 */
[----:B------:R-:W-:Y:S05]  /*12210*/  BRA `(.L_x_10767) ;  /* 0x00000a7000007947 */ /* 0x000fea0003800000 */
.L_x_10762:
        /* <DEDUP_REMOVED lines=12> */
.L_x_10776:
[----:B------:R-:W4:Y:S02]  /*122e0*/  LDG.E.64 R4, [R4.64] ;  /* 0x0000002404047981 */ /* 0x000f24000c1e1b00 */
[----:B----4-:R0:W4:Y:S01]  /*122f0*/  F2I.F64.TRUNC R17, R4 ;  /* 0x0000000400117311 */ /* 0x010122000030d100 */
[----:B------:R-:W-:Y:S05]  /*12300*/  BRA `(.L_x_10767) ;  /* 0x0000098000007947 */ /* 0x000fea0003800000 */
.L_x_10775:
        /* <DEDUP_REMOVED lines=27> */
.L_x_10778:
        /* <DEDUP_REMOVED lines=14> */
.L_x_10777:
[----:B------:R-:W4:Y:S02]  /*125a0*/  LDG.E.U16 R17, [R4.64] ;  /* 0x0000002404117981 */ /* 0x000f24000c1e1500 */
[----:B----4-:R-:W-:-:S06]  /*125b0*/  PRMT R17, RZ, 0x5410, R17 ;  /* 0x00005410ff117816 */ /* 0x010fcc0000000011 */
[----:B------:R-:W0:Y:S01]  /*125c0*/  F2I.FTZ.TRUNC.NTZ R17, R17 ;  /* 0x0000001100117305 */ /* 0x000e22000021f100 */
[----:B------:R-:W-:Y:S05]  /*125d0*/  BRA `(.L_x_10767) ;  /* 0x000006b000007947 */ /* 0x000fea0003800000 */
.L_x_10774:
        /* <DEDUP_REMOVED lines=10> */
.L_x_10781:
        /* <DEDUP_REMOVED lines=21> */
.L_x_10785:
[----:B------:R-:W-:Y:S05]  /*127d0*/  BSYNC B1 ;  /* 0x0000000000017941 */ /* 0x000fea0003800000 */
.L_x_10784:
[----:B------:R-:W-:Y:S01]  /*127e0*/  IMAD.SHL.U32 R3, R3, 0x100000, RZ ;  /* 0x0010000003037824 */ /* 0x000fe200078e00ff */
[----:B------:R-:W-:-:S04]  /*127f0*/  LEA R0, R0, 0x3b800000, 0x17 ;  /* 0x3b80000000007811 */ /* 0x000fc800078eb8ff */
[----:B------:R-:W-:Y:S02]  /*12800*/  LOP3.LUT R17, R0, R3, R17, 0xfe, !PT ;  /* 0x0000000300117212 */ /* 0x000fe400078efe11 */
.L_x_10783:
[----:B------:R-:W-:Y:S05]  /*12810*/  BSYNC B0 ;  /* 0x0000000000007941 */ /* 0x000fea0003800000 */
.L_x_10782:
[----:B------:R-:W0:Y:S01]  /*12820*/  F2I.FTZ.TRUNC.NTZ R17, R17 ;  /* 0x0000001100117305 */ /* 0x000e22000021f100 */
[----:B------:R-:W-:Y:S05]  /*12830*/  BRA `(.L_x_10767) ;  /* 0x0000045000007947 */ /* 0x000fea0003800000 */
.L_x_10780:
        /* <DEDUP_REMOVED lines=21> */
.L_x_10789:
[----:B------:R-:W-:Y:S05]  /*12990*/  BSYNC B1 ;  /* 0x0000000000017941 */ /* 0x000fea0003800000 */
.L_x_10788:
[----:B------:R-:W-:Y:S01]  /*129a0*/  IMAD.SHL.U32 R3, R3, 0x200000, RZ ;  /* 0x0020000003037824 */ /* 0x000fe200078e00ff */
[----:B------:R-:W-:-:S04]  /*129b0*/  LEA R0, R0, 0x37800000, 0x17 ;  /* 0x3780000000007811 */ /* 0x000fc800078eb8ff */
[----:B------:R-:W-:Y:S02]  /*129c0*/  LOP3.LUT R17, R0, R3, R17, 0xfe, !PT ;  /* 0x0000000300117212 */ /* 0x000fe400078efe11 */
.L_x_10787:
[----:B------:R-:W-:Y:S05]  /*129d0*/  BSYNC B0 ;  /* 0x0000000000007941 */ /* 0x000fea0003800000 */
.L_x_10786:
[----:B------:R-:W0:Y:S01]  /*129e0*/  F2I.FTZ.TRUNC.NTZ R17, R17 ;  /* 0x0000001100117305 */ /* 0x000e22000021f100 */
[----:B------:R-:W-:Y:S05]  /*129f0*/  BRA `(.L_x_10767) ;  /* 0x0000029000007947 */ /* 0x000fea0003800000 */
.L_x_10779:
        /* <DEDUP_REMOVED lines=14> */
.L_x_10793:
[----:B------:R-:W-:Y:S05]  /*12ae0*/  BSYNC B0 ;  /* 0x0000000000007941 */ /* 0x000fea0003800000 */
.L_x_10792:
[----:B------:R-:W0:Y:S01]  /*12af0*/  F2I.FTZ.TRUNC.NTZ R17, R17 ;  /* 0x0000001100117305 */ /* 0x000e22000021f100 */
[----:B------:R-:W-:Y:S05]  /*12b00*/  BRA `(.L_x_10767) ;  /* 0x0000018000007947 */ /* 0x000fea0003800000 */
.L_x_10766:
        /* <DEDUP_REMOVED lines=21> */
.L_x_10791:
[----:B------:R0:W5:Y:S01]  /*12c60*/  LDG.E R17, [R4.64] ;  /* 0x0000002404117981 */ /* 0x000162000c1e1900 */
[----:B------:R-:W-:Y:S05]  /*12c70*/  BRA `(.L_x_10767) ;  /* 0x0000001000007947 */ /* 0x000fea0003800000 */
.L_x_10790:
[----:B------:R0:W5:Y:S02]  /*12c80*/  LDG.E R17, [R4.64] ;  /* 0x0000002404117981 */ /* 0x000164000c1e1900 */
.L_x_10767:
        /* <DEDUP_REMOVED lines=16> */
.L_x_10797:
[----:B------:R0:W5:Y:S01]  /*12d90*/  LDG.E.U8 R25, [R4.64] ;  /* 0x0000002404197981 */ /* 0x000162000c1e1100 */
[----:B------:R-:W-:Y:S05]  /*12da0*/  BRA `(.L_x_10799) ;  /* 0x00000d0000007947 */ /* 0x000fea0003800000 */
.L_x_10796:
        /* <DEDUP_REMOVED lines=8> */
.L_x_10801:
[----:B------:R0:W5:Y:S01]  /*12e30*/  LDG.E R25, [R4.64] ;  /* 0x0000002404197981 */ /* 0x000162000c1e1900 */
[----:B------:R-:W-:Y:S05]  /*12e40*/  BRA `(.L_x_10799) ;  /* 0x00000c6000007947 */ /* 0x000fea0003800000 */
.L_x_10800:
[----:B------:R0:W5:Y:S01]  /*12e50*/  LDG.E.S16 R25, [R4.64] ;  /* 0x0000002404197981 */ /* 0x000162000c1e1700 */
[----:B------:R-:W-:Y:S05]  /*12e60*/  BRA `(.L_x_10799) ;  /* 0x00000c4000007947 */ /* 0x000fea0003800000 */
.L_x_10795:
        /* <DEDUP_REMOVED lines=9> */
.L_x_10803:
[----:B------:R-:W4:Y:S02]  /*12f00*/  LDG.E.U16 R4, [R4.64] ;  /* 0x0000002404047981 */ /* 0x000f24000c1e1500 */
[----:B----4-:R-:W-:-:S06]  /*12f10*/  HADD2.F32 R25, -RZ, R4.H0_H0 ;  /* 0x20000004ff197230 */ /* 0x010fcc0000004100 */
[----:B------:R-:W0:Y:S01]  /*12f20*/  F2I.FTZ.TRUNC.NTZ R25, R25 ;  /* 0x0000001900197305 */ /* 0x000e22000021f100 */
[----:B------:R-:W-:Y:S05]  /*12f30*/  BRA `(.L_x_10799) ;  /* 0x00000b7000007947 */ /* 0x000fea0003800000 */
.L_x_10802:
        /* <DEDUP_REMOVED lines=9> */
.L_x_10805:
[----:B------:R-:W4:Y:S02]  /*12fd0*/  LDG.E.U16 R4, [R4.64] ;  /* 0x0000002404047981 */ /* 0x000f24000c1e1500 */
[----:B----4-:R-:W-:-:S06]  /*12fe0*/  HADD2.F32 R25, -RZ, R4.H0_H0 ;  /* 0x20000004ff197230 */ /* 0x010fcc0000004100 */
[----:B------:R-:W0:Y:S01]  /*12ff0*/  F2I.FTZ.TRUNC.NTZ R25, R25 ;  /* 0x0000001900197305 */ /* 0x000e22000021f100 */
[----:B------:R-:W-:Y:S05]  /*13000*/  BRA `(.L_x_10799) ;  /* 0x00000aa000007947 */ /* 0x000fea0003800000 */
.L_x_10804:
[----:B------:R-:W4:Y:S02]  /*13010*/  LDG.E.64 R4, [R4.64] ;  /* 0x0000002404047981 */ /* 0x000f24000c1e1b00 */
[----:B----4-:R0:W4:Y:S01]  /*13020*/  F2I.F64.TRUNC R25, R4 ;  /* 0x0000000400197311 */ /* 0x010122000030d100 */
[----:B------:R-:W-:Y:S05]  /*13030*/  BRA `(.L_x_10799) ;  /* 0x00000a7000007947 */ /* 0x000fea0003800000 */
.L_x_10794:
        /* <DEDUP_REMOVED lines=12> */
.L_x_10808:
[----:B------:R-:W4:Y:S02]  /*13100*/  LDG.E.64 R4, [R4.64] ;  /* 0x0000002404047981 */ /* 0x000f24000c1e1b00 */
[----:B----4-:R0:W4:Y:S01]  /*13110*/  F2I.F64.TRUNC R25, R4 ;  /* 0x0000000400197311 */ /* 0x010122000030d100 */
[----:B------:R-:W-:Y:S05]  /*13120*/  BRA `(.L_x_10799) ;  /* 0x0000098000007947 */ /* 0x000fea0003800000 */
.L_x_10807:
        /* <DEDUP_REMOVED lines=27> */
.L_x_10810:
        /* <DEDUP_REMOVED lines=14> */
.L_x_10809:
[----:B------:R-:W4:Y:S02]  /*133c0*/  LDG.E.U16 R25, [R4.64] ;  /* 0x0000002404197981 */ /* 0x000f24000c1e1500 */
[----:B----4-:R-:W-:-:S06]  /*133d0*/  PRMT R25, RZ, 0x5410, R25 ;  /* 0x00005410ff197816 */ /* 0x010fcc0000000019 */
[----:B------:R-:W0:Y:S01]  /*133e0*/  F2I.FTZ.TRUNC.NTZ R25, R25 ;  /* 0x0000001900197305 */ /* 0x000e22000021f100 */
[----:B------:R-:W-:Y:S05]  /*133f0*/  BRA `(.L_x_10799) ;  /* 0x000006b000007947 */ /* 0x000fea0003800000 */
.L_x_10806:
        /* <DEDUP_REMOVED lines=10> */
.L_x_10813:
        /* <DEDUP_REMOVED lines=21> */
.L_x_10817:
[----:B------:R-:W-:Y:S05]  /*135f0*/  BSYNC B1 ;  /* 0x0000000000017941 */ /* 0x000fea0003800000 */
.L_x_10816:
[----:B------:R-:W-:Y:S01]  /*13600*/  IMAD.SHL.U32 R3, R3, 0x100000, RZ ;  /* 0x0010000003037824 */ /* 0x000fe200078e00ff */
[----:B------:R-:W-:-:S04]  /*13610*/  LEA R0, R0, 0x3b800000, 0x17 ;  /* 0x3b80000000007811 */ /* 0x000fc800078eb8ff */
[----:B------:R-:W-:Y:S02]  /*13620*/  LOP3.LUT R25, R0, R3, R25, 0xfe, !PT ;  /* 0x0000000300197212 */ /* 0x000fe400078efe19 */
.L_x_10815:
[----:B------:R-:W-:Y:S05]  /*13630*/  BSYNC B0 ;  /* 0x0000000000007941 */ /* 0x000fea0003800000 */
.L_x_10814:
[----:B------:R-:W0:Y:S01]  /*13640*/  F2I.FTZ.TRUNC.NTZ R25, R25 ;  /* 0x0000001900197305 */ /* 0x000e22000021f100 */
[----:B------:R-:W-:Y:S05]  /*13650*/  BRA `(.L_x_10799) ;  /* 0x0000045000007947 */ /* 0x000fea0003800000 */
.L_x_10812:
        /* <DEDUP_REMOVED lines=21> */
.L_x_10821:
[----:B------:R-:W-:Y:S05]  /*137b0*/  BSYNC B1 ;  /* 0x0000000000017941 */ /* 0x000fea0003800000 */
.L_x_10820:
[----:B------:R-:W-:Y:S01]  /*137c0*/  IMAD.SHL.U32 R3, R3, 0x200000, RZ ;  /* 0x0020000003037824 */ /* 0x000fe200078e00ff */
[----:B------:R-:W-:-:S04]  /*137d0*/  LEA R0, R0, 0x37800000, 0x17 ;  /* 0x3780000000007811 */ /* 0x000fc800078eb8ff */
[----:B------:R-:W-:Y:S02]  /*137e0*/  LOP3.LUT R25, R0, R3, R25, 0xfe, !PT ;  /* 0x0000000300197212 */ /* 0x000fe400078efe19 */
.L_x_10819:
[----:B------:R-:W-:Y:S05]  /*137f0*/  BSYNC B0 ;  /* 0x0000000000007941 */ /* 0x000fea0003800000 */
.L_x_10818:
[----:B------:R-:W0:Y:S01]  /*13800*/  F2I.FTZ.TRUNC.NTZ R25, R25 ;  /* 0x0000001900197305 */ /* 0x000e22000021f100 */
[----:B------:R-:W-:Y:S05]  /*13810*/  BRA `(.L_x_10799) ;  /* 0x0000029000007947 */ /* 0x000fea0003800000 */
.L_x_10811:
        /* <DEDUP_REMOVED lines=14> */
.L_x_10825:
[----:B------:R-:W-:Y:S05]  /*13900*/  BSYNC B0 ;  /* 0x0000000000007941 */ /* 0x000fea0003800000 */
.L_x_10824:
[----:B------:R-:W0:Y:S01]  /*13910*/  F2I.FTZ.TRUNC.NTZ R25, R25 ;  /* 0x0000001900197305 */ /* 0x000e22000021f100 */
[----:B------:R-:W-:Y:S05]  /*13920*/  BRA `(.L_x_10799) ;  /* 0x0000018000007947 */ /* 0x000fea0003800000 */
.L_x_10798:
        /* <DEDUP_REMOVED lines=21> */
.L_x_10823:
[----:B------:R0:W5:Y:S01]  /*13a80*/  LDG.E R25, [R4.64] ;  /* 0x0000002404197981 */ /* 0x000162000c1e1900 */
[----:B------:R-:W-:Y:S05]  /*13a90*/  BRA `(.L_x_10799) ;  /* 0x0000001000007947 */ /* 0x000fea0003800000 */
.L_x_10822:
[----:B------:R0:W5:Y:S02]  /*13aa0*/  LDG.E R25, [R4.64] ;  /* 0x0000002404197981 */ /* 0x000164000c1e1900 */
.L_x_10799:
        /* <DEDUP_REMOVED lines=24> */
.L_x_10827:
[----:B------:R-:W-:Y:S05]  /*13c30*/  BSYNC B7 ;  /* 0x0000000000077941 */ /* 0x000fea0003800000 */
.L_x_10826:
        /* <DEDUP_REMOVED lines=24> */
.L_x_10829:
[----:B------:R-:W-:Y:S05]  /*13dc0*/  BSYNC B7 ;  /* 0x0000000000077941 */ /* 0x000fea0003800000 */
.L_x_10828:
        /* <DEDUP_REMOVED lines=26> */
.L_x_10831:
[----:B------:R-:W-:Y:S05]  /*13f70*/  BSYNC B7 ;  /* 0x0000000000077941 */ /* 0x000fea0003800000 */
.L_x_10830:
        /* <DEDUP_REMOVED lines=18> */
.L_x_10836:
        /* <DEDUP_REMOVED lines=12> */
.L_x_10834:
        /* <DEDUP_REMOVED lines=19> */
.L_x_10835:
[----:B------:R-:W-:Y:S05]  /*14290*/  BSYNC B1 ;  /* 0x0000000000017941 */ /* 0x000fea0003800000 */
.L_x_10833:
        /* <DEDUP_REMOVED lines=19> */
.L_x_10832:
        /* <DEDUP_REMOVED lines=17> */
.L_x_10841:
        /* <DEDUP_REMOVED lines=26> */
.L_x_10840:
[----:B------:R-:W-:Y:S05]  /*14680*/  BSYNC B8 ;  /* 0x0000000000087941 */ /* 0x000fea0003800000 */
.L_x_10839:
[----:B------:R-:W-:-:S05]  /*14690*/  IADD3 R16, P0, R16, 0x4, RZ ;  /* 0x0000000410107810 */ /* 0x000fca0007f1e0ff */
[----:B------:R-:W-:Y:S01]  /*146a0*/  IMAD.X R17, RZ, RZ, R17, P0 ;  /* 0x000000ffff117224 */ /* 0x000fe200000e0611 */
[----:B------:R-:W-:-:S04]  /*146b0*/  ISETP.GE.U32.AND P0, PT, R16, R25, PT ;  /* 0x000000191000720c */ /* 0x000fc80003f06070 */
[----:B------:R-:W-:-:S13]  /*146c0*/  ISETP.GE.U32.AND.EX P0, PT, R17, R18, PT, P0 ;  /* 0x000000121100720c */ /* 0x000fda0003f06100 */
[----:B------:R-:W-:Y:S05]  /*146d0*/  @!P0 BRA `(.L_x_10841) ;  /* 0xfffffe0000008947 */ /* 0x000fea000383ffff */
.L_x_10838:
[----:B------:R-:W-:Y:S05]  /*146e0*/  BSYNC B7 ;  /* 0x0000000000077941 */ /* 0x000fea0003800000 */
.L_x_10837:
        /* <DEDUP_REMOVED lines=14> */
.L_x_10845:
[----:B------:R0:W-:Y:S01]  /*147d0*/  STG.E.U8 [R22.64], RZ ;  /* 0x000000ff16007986 */ /* 0x0001e2000c101124 */
[----:B------:R-:W-:Y:S05]  /*147e0*/  BRA `(.L_x_10847) ;  /* 0x0000066000007947 */ /* 0x000fea0003800000 */
.L_x_10844:
        /* <DEDUP_REMOVED lines=8> */
.L_x_10849:
[----:B------:R0:W-:Y:S01]  /*14870*/  STG.E [R22.64], RZ ;  /* 0x000000ff16007986 */ /* 0x0001e2000c101924 */
[----:B------:R-:W-:Y:S05]  /*14880*/  BRA `(.L_x_10847) ;  /* 0x000005c000007947 */ /* 0x000fea0003800000 */
.L_x_10848:
[----:B------:R0:W-:Y:S01]  /*14890*/  STG.E.U16 [R22.64], RZ ;  /* 0x000000ff16007986 */ /* 0x0001e2000c101524 */
[----:B------:R-:W-:Y:S05]  /*148a0*/  BRA `(.L_x_10847) ;  /* 0x000005a000007947 */ /* 0x000fea0003800000 */
.L_x_10843:
        /* <DEDUP_REMOVED lines=8> */
.L_x_10851:
[----:B------:R0:W-:Y:S01]  /*14930*/  STG.E.U16 [R22.64], RZ ;  /* 0x000000ff16007986 */ /* 0x0001e2000c101524 */
[----:B------:R-:W-:Y:S05]  /*14940*/  BRA `(.L_x_10847) ;  /* 0x0000050000007947 */ /* 0x000fea0003800000 */
.L_x_10850:
        /* <DEDUP_REMOVED lines=8> */
.L_x_10853:
[----:B------:R0:W-:Y:S01]  /*149d0*/  STG.E [R22.64], RZ ;  /* 0x000000ff16007986 */ /* 0x0001e2000c101924 */
[----:B------:R-:W-:Y:S05]  /*149e0*/  BRA `(.L_x_10847) ;  /* 0x0000046000007947 */ /* 0x000fea0003800000 */
.L_x_10852:
[----:B------:R0:W-:Y:S01]  /*149f0*/  STG.E.64 [R22.64], RZ ;  /* 0x000000ff16007986 */ /* 0x0001e2000c101b24 */
[----:B------:R-:W-:Y:S05]  /*14a00*/  BRA `(.L_x_10847) ;  /* 0x0000044000007947 */ /* 0x000fea0003800000 */
.L_x_10842:
        /* <DEDUP_REMOVED lines=10> */
.L_x_10856:
[----:B------:R0:W-:Y:S01]  /*14ab0*/  STG.E.128 [R22.64], RZ ;  /* 0x000000ff16007986 */ /* 0x0001e2000c101d24 */
[----:B------:R-:W-:Y:S05]  /*14ac0*/  BRA `(.L_x_10847) ;  /* 0x0000038000007947 */ /* 0x000fea0003800000 */
.L_x_10855:
        /* <DEDUP_REMOVED lines=8> */
.L_x_10858:
[----:B------:R0:W-:Y:S01]  /*14b50*/  STG.E.U8 [R22.64], RZ ;  /* 0x000000ff16007986 */ /* 0x0001e2000c101124 */
[----:B------:R-:W-:Y:S05]  /*14b60*/  BRA `(.L_x_10847) ;  /* 0x000002e000007947 */ /* 0x000fea0003800000 */
.L_x_10857:
[----:B------:R0:W-:Y:S01]  /*14b70*/  STG.E.U16 [R22.64], RZ ;  /* 0x000000ff16007986 */ /* 0x0001e2000c101524 */
[----:B------:R-:W-:Y:S05]  /*14b80*/  BRA `(.L_x_10847) ;  /* 0x000002c000007947 */ /* 0x000fea0003800000 */
.L_x_10854:
        /* <DEDUP_REMOVED lines=10> */
.L_x_10861:
[----:B------:R0:W-:Y:S01]  /*14c30*/  STG.E.U8 [R22.64], RZ ;  /* 0x000000ff16007986 */ /* 0x0001e2000c101124 */
[----:B------:R-:W-:Y:S05]  /*14c40*/  BRA `(.L_x_10847) ;  /* 0x0000020000007947 */ /* 0x000fea0003800000 */
.L_x_10860:
[----:B------:R0:W-:Y:S01]  /*14c50*/  STG.E.U8 [R22.64], RZ ;  /* 0x000000ff16007986 */ /* 0x0001e2000c101124 */
[----:B------:R-:W-:Y:S05]  /*14c60*/  BRA `(.L_x_10847) ;  /* 0x000001e000007947 */ /* 0x000fea0003800000 */
.L_x_10859:
[----:B------:R-:W-:-:S13]  /*14c70*/  ISETP.NE.AND P0, PT, R0, 0x1c, PT ;  /* 0x0000001c0000780c */ /* 0x000fda0003f05270 */
[----:B------:R-:W-:Y:S05]  /*14c80*/  @!P0 BRA `(.L_x_10862) ;  /* 0x000001b000008947 */ /* 0x000fea0003800000 */
[----:B------:R-:W-:-:S13]  /*14c90*/  ISETP.NE.AND P0, PT, R0, 0x1d, PT ;  /* 0x0000001d0000780c */ /* 0x000fda0003f05270 */
[----:B------:R-:W-:Y:S05]  /*14ca0*/  @!P0 BRA `(.L_x_10863) ;  /* 0x0000017000008947 */ /* 0x000fea0003800000 */
[----:B------:R-:W-:-:S13]  /*14cb0*/  ISETP.NE.AND P0, PT, R0, 0x2c, PT ;  /* 0x0000002c0000780c */ /* 0x000fda0003f05270 */
[----:B------:R0:W-:Y:S01]  /*14cc0*/  @!P0 STG.E.U8 [R22.64], RZ ;  /* 0x000000ff16008986 */ /* 0x0001e2000c101124 */
[----:B------:R-:W-:Y:S05]  /*14cd0*/  @!P0 BRA `(.L_x_10847) ;  /* 0x0000017000008947 */ /* 0x000fea0003800000 */
.L_x_10846:
        /* <DEDUP_REMOVED lines=20> */
.L_x_10863:
[----:B------:R0:W-:Y:S01]  /*14e20*/  STG.E.64 [R22.64], RZ ;  /* 0x000000ff16007986 */ /* 0x0001e2000c101b24 */
[----:B------:R-:W-:Y:S05]  /*14e30*/  BRA `(.L_x_10847) ;  /* 0x0000001000007947 */ /* 0x000fea0003800000 */
.L_x_10862:
[----:B------:R0:W-:Y:S02]  /*14e40*/  STG.E [R22.64], RZ ;  /* 0x000000ff16007986 */ /* 0x0001e4000c101924 */
.L_x_10847:
[----:B------:R-:W-:Y:S02]  /*14e50*/  IADD3 R19, R19, 0x80, RZ ;  /* 0x0000008013137810 */ /* 0x000fe40007ffe0ff */
.L_x_10465:
[----:B------:R-:W-:Y:S05]  /*14e60*/  BSYNC B6 ;  /* 0x0000000000067941 */ /* 0x000fea0003800000 */
.L_x_10464:
        /* <DEDUP_REMOVED lines=334> */
.L_x_10864:
        /* <DEDUP_REMOVED lines=18> */
.L_x_10868:
[----:B------:R0:W5:Y:S01]  /*16470*/  LDG.E.U8 R16, [R2.64] ;  /* 0x0000002402107981 */ /* 0x000162000c1e1100 */
[----:B------:R-:W-:Y:S05]  /*16480*/  BRA `(.L_x_10870) ;  /* 0x00000d0000007947 */ /* 0x000fea0003800000 */
.L_x_10867:
        /* <DEDUP_REMOVED lines=8> */
.L_x_10872:
[----:B------:R0:W5:Y:S01]  /*16510*/  LDG.E R16, [R2.64] ;  /* 0x0000002402107981 */ /* 0x000162000c1e1900 */
[----:B------:R-:W-:Y:S05]  /*16520*/  BRA `(.L_x_10870) ;  /* 0x00000c6000007947 */ /* 0x000fea0003800000 */
.L_x_10871:
[----:B------:R0:W5:Y:S01]  /*16530*/  LDG.E.S16 R16, [R2.64] ;  /* 0x0000002402107981 */ /* 0x000162000c1e1700 */
[----:B------:R-:W-:Y:S05]  /*16540*/  BRA `(.L_x_10870) ;  /* 0x00000c4000007947 */ /* 0x000fea0003800000 */
.L_x_10866:
        /* <DEDUP_REMOVED lines=9> */
.L_x_10874:
[----:B------:R-:W2:Y:S02]  /*165e0*/  LDG.E.U16 R2, [R2.64] ;  /* 0x0000002402027981 */ /* 0x000ea4000c1e1500 */
[----:B--2---:R-:W-:-:S06]  /*165f0*/  HADD2.F32 R16, -RZ, R2.H0_H0 ;  /* 0x20000002ff107230 */ /* 0x004fcc0000004100 */
[----:B------:R-:W0:Y:S01]  /*16600*/  F2I.FTZ.TRUNC.NTZ R16, R16 ;  /* 0x0000001000107305 */ /* 0x000e22000021f100 */
[----:B------:R-:W-:Y:S05]  /*16610*/  BRA `(.L_x_10870) ;  /* 0x00000b7000007947 */ /* 0x000fea0003800000 */
.L_x_10873:
        /* <DEDUP_REMOVED lines=9> */
.L_x_10876:
[----:B------:R-:W2:Y:S02]  /*166b0*/  LDG.E.U16 R2, [R2.64] ;  /* 0x0000002402027981 */ /* 0x000ea4000c1e1500 */
[----:B--2---:R-:W-:-:S06]  /*166c0*/  HADD2.F32 R16, -RZ, R2.H0_H0 ;  /* 0x20000002ff107230 */ /* 0x004fcc0000004100 */
[----:B------:R-:W0:Y:S01]  /*166d0*/  F2I.FTZ.TRUNC.NTZ R16, R16 ;  /* 0x0000001000107305 */ /* 0x000e22000021f100 */
[----:B------:R-:W-:Y:S05]  /*166e0*/  BRA `(.L_x_10870) ;  /* 0x00000aa000007947 */ /* 0x000fea0003800000 */
.L_x_10875:
[----:B------:R-:W2:Y:S02]  /*166f0*/  LDG.E.64 R2, [R2.64] ;  /* 0x0000002402027981 */ /* 0x000ea4000c1e1b00 */
[----:B--2---:R0:W1:Y:S01]  /*16700*/  F2I.F64.TRUNC R16, R2 ;  /* 0x0000000200107311 */ /* 0x004062000030d100 */
[----:B------:R-:W-:Y:S05]  /*16710*/  BRA `(.L_x_10870) ;  /* 0x00000a7000007947 */ /* 0x000fea0003800000 */
.L_x_10865:
        /* <DEDUP_REMOVED lines=12> */
.L_x_10879:
[----:B------:R-:W2:Y:S02]  /*167e0*/  LDG.E.64 R2, [R2.64] ;  /* 0x0000002402027981 */ /* 0x000ea4000c1e1b00 */
[----:B--2---:R0:W1:Y:S01]  /*167f0*/  F2I.F64.TRUNC R16, R2 ;  /* 0x0000000200107311 */ /* 0x004062000030d100 */
[----:B------:R-:W-:Y:S05]  /*16800*/  BRA `(.L_x_10870) ;  /* 0x0000098000007947 */ /* 0x000fea0003800000 */
.L_x_10878:
        /* <DEDUP_REMOVED lines=27> */
.L_x_10881:
        /* <DEDUP_REMOVED lines=14> */
.L_x_10880:
[----:B------:R-:W2:Y:S02]  /*16aa0*/  LDG.E.U16 R16, [R2.64] ;  /* 0x0000002402107981 */ /* 0x000ea4000c1e1500 */
[----:B--2---:R-:W-:-:S06]  /*16ab0*/  PRMT R16, RZ, 0x5410, R16 ;  /* 0x00005410ff107816 */ /* 0x004fcc0000000010 */
[----:B------:R-:W0:Y:S01]  /*16ac0*/  F2I.FTZ.TRUNC.NTZ R16, R16 ;  /* 0x0000001000107305 */ /* 0x000e22000021f100 */
[----:B------:R-:W-:Y:S05]  /*16ad0*/  BRA `(.L_x_10870) ;  /* 0x000006b000007947 */ /* 0x000fea0003800000 */
.L_x_10877:
        /* <DEDUP_REMOVED lines=10> */
.L_x_10884:
        /* <DEDUP_REMOVED lines=21> */
.L_x_10888:
[----:B------:R-:W-:Y:S05]  /*16cd0*/  BSYNC B1 ;  /* 0x0000000000017941 */ /* 0x000fea0003800000 */
.L_x_10887:
[----:B------:R-:W-:Y:S01]  /*16ce0*/  IMAD.SHL.U32 R2, R2, 0x100000, RZ ;  /* 0x0010000002027824 */ /* 0x000fe200078e00ff */
[----:B------:R-:W-:-:S04]  /*16cf0*/  LEA R3, R0, 0x3b800000, 0x17 ;  /* 0x3b80000000037811 */ /* 0x000fc800078eb8ff */
[----:B------:R-:W-:Y:S02]  /*16d00*/  LOP3.LUT R16, R3, R2, R16, 0xfe, !PT ;  /* 0x0000000203107212 */ /* 0x000fe400078efe10 */
.L_x_10886:
[----:B------:R-:W-:Y:S05]  /*16d10*/  BSYNC B0 ;  /* 0x0000000000007941 */ /* 0x000fea0003800000 */
.L_x_10885:
[----:B------:R-:W0:Y:S01]  /*16d20*/  F2I.FTZ.TRUNC.NTZ R16, R16 ;  /* 0x0000001000107305 */ /* 0x000e22000021f100 */
[----:B------:R-:W-:Y:S05]  /*16d30*/  BRA `(.L_x_10870) ;  /* 0x0000045000007947 */ /* 0x000fea0003800000 */
.L_x_10883:
        /* <DEDUP_REMOVED lines=21> */
.L_x_10892:
[----:B------:R-:W-:Y:S05]  /*16e90*/  BSYNC B1 ;  /* 0x0000000000017941 */ /* 0x000fea0003800000 */
.L_x_10891:
[----:B------:R-:W-:Y:S01]  /*16ea0*/  IMAD.SHL.U32 R2, R2, 0x200000, RZ ;  /* 0x0020000002027824 */ /* 0x000fe200078e00ff */
[----:B------:R-:W-:-:S04]  /*16eb0*/  LEA R3, R0, 0x37800000, 0x17 ;  /* 0x3780000000037811 */ /* 0x000fc800078eb8ff */
[----:B------:R-:W-:Y:S02]  /*16ec0*/  LOP3.LUT R16, R3, R2, R16, 0xfe, !PT ;  /* 0x0000000203107212 */ /* 0x000fe400078efe10 */
.L_x_10890:
[----:B------:R-:W-:Y:S05]  /*16ed0*/  BSYNC B0 ;  /* 0x0000000000007941 */ /* 0x000fea0003800000 */
.L_x_10889:
[----:B------:R-:W0:Y:S01]  /*16ee0*/  F2I.FTZ.TRUNC.NTZ R16, R16 ;  /* 0x0000001000107305 */ /* 0x000e22000021f100 */
[----:B------:R-:W-:Y:S05]  /*16ef0*/  BRA `(.L_x_10870) ;  /* 0x0000029000007947 */ /* 0x000fea0003800000 */
.L_x_10882:
        /* <DEDUP_REMOVED lines=14> */
.L_x_10896:
[----:B------:R-:W-:Y:S05]  /*16fe0*/  BSYNC B0 ;  /* 0x0000000000007941 */ /* 0x000fea0003800000 */
.L_x_10895:
[----:B------:R-:W0:Y:S01]  /*16ff0*/  F2I.FTZ.TRUNC.NTZ R16, R16 ;  /* 0x0000001000107305 */ /* 0x000e22000021f100 */
[----:B------:R-:W-:Y:S05]  /*17000*/  BRA `(.L_x_10870) ;  /* 0x0000018000007947 */ /* 0x000fea0003800000 */
.L_x_10869:
        /* <DEDUP_REMOVED lines=21> */
.L_x_10894:
[----:B------:R0:W5:Y:S01]  /*17160*/  LDG.E R16, [R2.64] ;  /* 0x0000002402107981 */ /* 0x000162000c1e1900 */
[----:B------:R-:W-:Y:S05]  /*17170*/  BRA `(.L_x_10870) ;  /* 0x0000001000007947 */ /* 0x000fea0003800000 */
.L_x_10893:
[----:B------:R0:W5:Y:S02]  /*17180*/  LDG.E R16, [R2.64] ;  /* 0x0000002402107981 */ /* 0x000164000c1e1900 */
.L_x_10870:
        /* <DEDUP_REMOVED lines=16> */
.L_x_10900:
[----:B------:R0:W5:Y:S01]  /*17290*/  LDG.E.U8 R23, [R2.64] ;  /* 0x0000002402177981 */ /* 0x000162000c1e1100 */
[----:B------:R-:W-:Y:S05]  /*172a0*/  BRA `(.L_x_10902) ;  /* 0x00000d0000007947 */ /* 0x000fea0003800000 */
.L_x_10899:
        /* <DEDUP_REMOVED lines=8> */
.L_x_10904:
[----:B------:R0:W5:Y:S01]  /*17330*/  LDG.E R23, [R2.64] ;  /* 0x0000002402177981 */ /* 0x000162000c1e1900 */
[----:B------:R-:W-:Y:S05]  /*17340*/  BRA `(.L_x_10902) ;  /* 0x00000c6000007947 */ /* 0x000fea0003800000 */
.L_x_10903:
[----:B------:R0:W5:Y:S01]  /*17350*/  LDG.E.S16 R23, [R2.64] ;  /* 0x0000002402177981 */ /* 0x000162000c1e1700 */
[----:B------:R-:W-:Y:S05]  /*17360*/  BRA `(.L_x_10902) ;  /* 0x00000c4000007947 */ /* 0x000fea0003800000 */
.L_x_10898:
        /* <DEDUP_REMOVED lines=9> */
.L_x_10906:
[----:B------:R-:W2:Y:S02]  /*17400*/  LDG.E.U16 R2, [R2.64] ;  /* 0x0000002402027981 */ /* 0x000ea4000c1e1500 */
[----:B--2---:R-:W-:-:S06]  /*17410*/  HADD2.F32 R23, -RZ, R2.H0_H0 ;  /* 0x20000002ff177230 */ /* 0x004fcc0000004100 */
[----:B------:R-:W0:Y:S01]  /*17420*/  F2I.FTZ.TRUNC.NTZ R23, R23 ;  /* 0x0000001700177305 */ /* 0x000e22000021f100 */
[----:B------:R-:W-:Y:S05]  /*17430*/  BRA `(.L_x_10902) ;  /* 0x00000b7000007947 */ /* 0x000fea0003800000 */
.L_x_10905:
        /* <DEDUP_REMOVED lines=9> */
.L_x_10908:
[----:B------:R-:W2:Y:S02]  /*174d0*/  LDG.E.U16 R2, [R2.64] ;  /* 0x0000002402027981 */ /* 0x000ea4000c1e1500 */
[----:B--2---:R-:W-:-:S06]  /*174e0*/  HADD2.F32 R23, -RZ, R2.H0_H0 ;  /* 0x20000002ff177230 */ /* 0x004fcc0000004100 */
[----:B------:R-:W0:Y:S01]  /*174f0*/  F2I.FTZ.TRUNC.NTZ R23, R23 ;  /* 0x0000001700177305 */ /* 0x000e22000021f100 */
[----:B------:R-:W-:Y:S05]  /*17500*/  BRA `(.L_x_10902) ;  /* 0x00000aa000007947 */ /* 0x000fea0003800000 */
.L_x_10907:
[----:B------:R-:W2:Y:S02]  /*17510*/  LDG.E.64 R2, [R2.64] ;  /* 0x0000002402027981 */ /* 0x000ea4000c1e1b00 */
[----:B--2---:R0:W2:Y:S01]  /*17520*/  F2I.F64.TRUNC R23, R2 ;  /* 0x0000000200177311 */ /* 0x0040a2000030d100 */
[----:B------:R-:W-:Y:S05]  /*17530*/  BRA `(.L_x_10902) ;  /* 0x00000a7000007947 */ /* 0x000fea0003800000 */
.L_x_10897:
        /* <DEDUP_REMOVED lines=12> */
.L_x_10911:
[----:B------:R-:W2:Y:S02]  /*17600*/  LDG.E.64 R2, [R2.64] ;  /* 0x0000002402027981 */ /* 0x000ea4000c1e1b00 */
[----:B--2---:R0:W2:Y:S01]  /*17610*/  F2I.F64.TRUNC R23, R2 ;  /* 0x0000000200177311 */ /* 0x0040a2000030d100 */
[----:B------:R-:W-:Y:S05]  /*17620*/  BRA `(.L_x_10902) ;  /* 0x0000098000007947 */ /* 0x000fea0003800000 */
.L_x_10910:
        /* <DEDUP_REMOVED lines=27> */
.L_x_10913:
        /* <DEDUP_REMOVED lines=14> */
.L_x_10912:
[----:B------:R-:W2:Y:S02]  /*178c0*/  LDG.E.U16 R23, [R2.64] ;  /* 0x0000002402177981 */ /* 0x000ea4000c1e1500 */
[----:B--2---:R-:W-:-:S06]  /*178d0*/  PRMT R23, RZ, 0x5410, R23 ;  /* 0x00005410ff177816 */ /* 0x004fcc0000000017 */
[----:B------:R-:W0:Y:S01]  /*178e0*/  F2I.FTZ.TRUNC.NTZ R23, R23 ;  /* 0x0000001700177305 */ /* 0x000e22000021f100 */
[----:B------:R-:W-:Y:S05]  /*178f0*/  BRA `(.L_x_10902) ;  /* 0x000006b000007947 */ /* 0x000fea0003800000 */
.L_x_10909:
        /* <DEDUP_REMOVED lines=10> */
.L_x_10916:
        /* <DEDUP_REMOVED lines=21> */
.L_x_10920:
[----:B------:R-:W-:Y:S05]  /*17af0*/  BSYNC B1 ;  /* 0x0000000000017941 */ /* 0x000fea0003800000 */
.L_x_10919:
[----:B------:R-:W-:Y:S01]  /*17b00*/  IMAD.SHL.U32 R2, R2, 0x100000, RZ ;  /* 0x0010000002027824 */ /* 0x000fe200078e00ff */
[----:B------:R-:W-:-:S04]  /*17b10*/  LEA R0, R0, 0x3b800000, 0x17 ;  /* 0x3b80000000007811 */ /* 0x000fc800078eb8ff */
[----:B------:R-:W-:Y:S02]  /*17b20*/  LOP3.LUT R23, R0, R2, R23, 0xfe, !PT ;  /* 0x0000000200177212 */ /* 0x000fe400078efe17 */
.L_x_10918:
[----:B------:R-:W-:Y:S05]  /*17b30*/  BSYNC B0 ;  /* 0x0000000000007941 */ /* 0x000fea0003800000 */
.L_x_10917:
[----:B------:R-:W0:Y:S01]  /*17b40*/  F2I.FTZ.TRUNC.NTZ R23, R23 ;  /* 0x0000001700177305 */ /* 0x000e22000021f100 */
[----:B------:R-:W-:Y:S05]  /*17b50*/  BRA `(.L_x_10902) ;  /* 0x0000045000007947 */ /* 0x000fea0003800000 */
.L_x_10915:
        /* <DEDUP_REMOVED lines=21> */
.L_x_10924:
[----:B------:R-:W-:Y:S05]  /*17cb0*/  BSYNC B1 ;  /* 0x0000000000017941 */ /* 0x000fea0003800000 */
.L_x_10923:
[----:B------:R-:W-:Y:S01]  /*17cc0*/  IMAD.SHL.U32 R2, R2, 0x200000, RZ ;  /* 0x0020000002027824 */ /* 0x000fe200078e00ff */
[----:B------:R-:W-:-:S04]  /*17cd0*/  LEA R0, R0, 0x37800000, 0x17 ;  /* 0x3780000000007811 */ /* 0x000fc800078eb8ff */
[----:B------:R-:W-:Y:S02]  /*17ce0*/  LOP3.LUT R23, R0, R2, R23, 0xfe, !PT ;  /* 0x0000000200177212 */ /* 0x000fe400078efe17 */
.L_x_10922:
[----:B------:R-:W-:Y:S05]  /*17cf0*/  BSYNC B0 ;  /* 0x0000000000007941 */ /* 0x000fea0003800000 */
.L_x_10921:
[----:B------:R-:W0:Y:S01]  /*17d00*/  F2I.FTZ.TRUNC.NTZ R23, R23 ;  /* 0x0000001700177305 */ /* 0x000e22000021f100 */
[----:B------:R-:W-:Y:S05]  /*17d10*/  BRA `(.L_x_10902) ;  /* 0x0000029000007947 */ /* 0x000fea0003800000 */
.L_x_10914:
        /* <DEDUP_REMOVED lines=14> */
.L_x_10928:
[----:B------:R-:W-:Y:S05]  /*17e00*/  BSYNC B0 ;  /* 0x0000000000007941 */ /* 0x000fea0003800000 */
.L_x_10927:
[----:B------:R-:W0:Y:S01]  /*17e10*/  F2I.FTZ.TRUNC.NTZ R23, R23 ;  /* 0x0000001700177305 */ /* 0x000e22000021f100 */
[----:B------:R-:W-:Y:S05]  /*17e20*/  BRA `(.L_x_10902) ;  /* 0x0000018000007947 */ /* 0x000fea0003800000 */
.L_x_10901:
        /* <DEDUP_REMOVED lines=21> */
.L_x_10926:
[----:B------:R0:W5:Y:S01]  /*17f80*/  LDG.E R23, [R2.64] ;  /* 0x0000002402177981 */ /* 0x000162000c1e1900 */
[----:B------:R-:W-:Y:S05]  /*17f90*/  BRA `(.L_x_10902) ;  /* 0x0000001000007947 */ /* 0x000fea0003800000 */
.L_x_10925:
[----:B------:R0:W5:Y:S02]  /*17fa0*/  LDG.E R23, [R2.64] ;  /* 0x0000002402177981 */ /* 0x000164000c1e1900 */
.L_x_10902:
        /* <DEDUP_REMOVED lines=16> */
.L_x_10932:
[----:B------:R0:W5:Y:S01]  /*180b0*/  LDG.E.U8 R2, [R24.64] ;  /* 0x0000002418027981 */ /* 0x000162000c1e1100 */
[----:B------:R-:W-:Y:S05]  /*180c0*/  BRA `(.L_x_10934) ;  /* 0x00000d0000007947 */ /* 0x000fea0003800000 */
.L_x_10931:
        /* <DEDUP_REMOVED lines=8> */
.L_x_10936:
[----:B------:R0:W5:Y:S01]  /*18150*/  LDG.E R2, [R24.64] ;  /* 0x0000002418027981 */ /* 0x000162000c1e1900 */
[----:B------:R-:W-:Y:S05]  /*18160*/  BRA `(.L_x_10934) ;  /* 0x00000c6000007947 */ /* 0x000fea0003800000 */
.L_x_10935:
[----:B------:R0:W5:Y:S01]  /*18170*/  LDG.E.S16 R2, [R24.64] ;  /* 0x0000002418027981 */ /* 0x000162000c1e1700 */
[----:B------:R-:W-:Y:S05]  /*18180*/  BRA `(.L_x_10934) ;  /* 0x00000c4000007947 */ /* 0x000fea0003800000 */
.L_x_10930:
        /* <DEDUP_REMOVED lines=9> */
.L_x_10938:
[----:B------:R-:W3:Y:S02]  /*18220*/  LDG.E.U16 R24, [R24.64] ;  /* 0x0000002418187981 */ /* 0x000ee4000c1e1500 */
[----:B---3--:R-:W-:-:S06]  /*18230*/  HADD2.F32 R2, -RZ, R24.H0_H0 ;  /* 0x20000018ff027230 */ /* 0x008fcc0000004100 */
[----:B------:R-:W0:Y:S01]  /*18240*/  F2I.FTZ.TRUNC.NTZ R2, R2 ;  /* 0x0000000200027305 */ /* 0x000e22000021f100 */
[----:B------:R-:W-:Y:S05]  /*18250*/  BRA `(.L_x_10934) ;  /* 0x00000b7000007947 */ /* 0x000fea0003800000 */
.L_x_10937:
        /* <DEDUP_REMOVED lines=9> */
.L_x_10940:
[----:B------:R-:W3:Y:S02]  /*182f0*/  LDG.E.U16 R24, [R24.64] ;  /* 0x0000002418187981 */ /* 0x000ee4000c1e1500 */
[----:B---3--:R-:W-:-:S06]  /*18300*/  HADD2.F32 R2, -RZ, R24.H0_H0 ;  /* 0x20000018ff027230 */ /* 0x008fcc0000004100 */
[----:B------:R-:W0:Y:S01]  /*18310*/  F2I.FTZ.TRUNC.NTZ R2, R2 ;  /* 0x0000000200027305 */ /* 0x000e22000021f100 */
[----:B------:R-:W-:Y:S05]  /*18320*/  BRA `(.L_x_10934) ;  /* 0x00000aa000007947 */ /* 0x000fea0003800000 */
.L_x_10939:
[----:B------:R-:W3:Y:S02]  /*18330*/  LDG.E.64 R2, [R24.64] ;  /* 0x0000002418027981 */ /* 0x000ee4000c1e1b00 */
[----:B---3--:R0:W3:Y:S01]  /*18340*/  F2I.F64.TRUNC R2, R2 ;  /* 0x0000000200027311 */ /* 0x0080e2000030d100 */
[----:B------:R-:W-:Y:S05]  /*18350*/  BRA `(.L_x_10934) ;  /* 0x00000a7000007947 */ /* 0x000fea0003800000 */
.L_x_10929:
        /* <DEDUP_REMOVED lines=12> */
.L_x_10943:
[----:B------:R-:W3:Y:S02]  /*18420*/  LDG.E.64 R2, [R24.64] ;  /* 0x0000002418027981 */ /* 0x000ee4000c1e1b00 */
[----:B---3--:R0:W3:Y:S01]  /*18430*/  F2I.F64.TRUNC R2, R2 ;  /* 0x0000000200027311 */ /* 0x0080e2000030d100 */
[----:B------:R-:W-:Y:S05]  /*18440*/  BRA `(.L_x_10934) ;  /* 0x0000098000007947 */ /* 0x000fea0003800000 */
.L_x_10942:
        /* <DEDUP_REMOVED lines=27> */
.L_x_10945:
        /* <DEDUP_REMOVED lines=14> */
.L_x_10944:
[----:B------:R-:W3:Y:S02]  /*186e0*/  LDG.E.U16 R2, [R24.64] ;  /* 0x0000002418027981 */ /* 0x000ee4000c1e1500 */
[----:B---3--:R-:W-:-:S06]  /*186f0*/  PRMT R2, RZ, 0x5410, R2 ;  /* 0x00005410ff027816 */ /* 0x008fcc0000000002 */
[----:B------:R-:W0:Y:S01]  /*18700*/  F2I.FTZ.TRUNC.NTZ R2, R2 ;  /* 0x0000000200027305 */ /* 0x000e22000021f100 */
[----:B------:R-:W-:Y:S05]  /*18710*/  BRA `(.L_x_10934) ;  /* 0x000006b000007947 */ /* 0x000fea0003800000 */
.L_x_10941:
        /* <DEDUP_REMOVED lines=10> */
.L_x_10948:
        /* <DEDUP_REMOVED lines=21> */
.L_x_10952:
[----:B------:R-:W-:Y:S05]  /*18910*/  BSYNC B1 ;  /* 0x0000000000017941 */ /* 0x000fea0003800000 */
.L_x_10951:
[----:B------:R-:W-:Y:S01]  /*18920*/  IMAD.SHL.U32 R2, R2, 0x100000, RZ ;  /* 0x0010000002027824 */ /* 0x000fe200078e00ff */
[----:B------:R-:W-:-:S04]  /*18930*/  LEA R3, R0, 0x3b800000, 0x17 ;  /* 0x3b80000000037811 */ /* 0x000fc800078eb8ff */
[----:B------:R-:W-:Y:S02]  /*18940*/  LOP3.LUT R2, R3, R2, R4, 0xfe, !PT ;  /* 0x0000000203027212 */ /* 0x000fe400078efe04 */
.L_x_10950:
[----:B------:R-:W-:Y:S05]  /*18950*/  BSYNC B0 ;  /* 0x0000000000007941 */ /* 0x000fea0003800000 */
.L_x_10949:
[----:B------:R-:W0:Y:S01]  /*18960*/  F2I.FTZ.TRUNC.NTZ R2, R2 ;  /* 0x0000000200027305 */ /* 0x000e22000021f100 */
[----:B------:R-:W-:Y:S05]  /*18970*/  BRA `(.L_x_10934) ;  /* 0x0000045000007947 */ /* 0x000fea0003800000 */
.L_x_10947:
        /* <DEDUP_REMOVED lines=21> */
.L_x_10956:
[----:B------:R-:W-:Y:S05]  /*18ad0*/  BSYNC B1 ;  /* 0x0000000000017941 */ /* 0x000fea0003800000 */
.L_x_10955:
[----:B------:R-:W-:Y:S01]  /*18ae0*/  IMAD.SHL.U32 R2, R2, 0x200000, RZ ;  /* 0x0020000002027824 */ /* 0x000fe200078e00ff */
[----:B------:R-:W-:-:S04]  /*18af0*/  LEA R3, R0, 0x37800000, 0x17 ;  /* 0x3780000000037811 */ /* 0x000fc800078eb8ff */
[----:B------:R-:W-:Y:S02]  /*18b00*/  LOP3.LUT R2, R3, R2, R4, 0xfe, !PT ;  /* 0x0000000203027212 */ /* 0x000fe400078efe04 */
.L_x_10954:
[----:B------:R-:W-:Y:S05]  /*18b10*/  BSYNC B0 ;  /* 0x0000000000007941 */ /* 0x000fea0003800000 */
.L_x_10953:
[----:B------:R-:W0:Y:S01]  /*18b20*/  F2I.FTZ.TRUNC.NTZ R2, R2 ;  /* 0x0000000200027305 */ /* 0x000e22000021f100 */
[----:B------:R-:W-:Y:S05]  /*18b30*/  BRA `(.L_x_10934) ;  /* 0x0000029000007947 */ /* 0x000fea0003800000 */
.L_x_10946:
        /* <DEDUP_REMOVED lines=14> */
.L_x_10960:
[----:B------:R-:W-:Y:S05]  /*18c20*/  BSYNC B0 ;  /* 0x0000000000007941 */ /* 0x000fea0003800000 */
.L_x_10959:
[----:B------:R-:W0:Y:S01]  /*18c30*/  F2I.FTZ.TRUNC.NTZ R2, R2 ;  /* 0x0000000200027305 */ /* 0x000e22000021f100 */
[----:B------:R-:W-:Y:S05]  /*18c40*/  BRA `(.L_x_10934) ;  /* 0x0000018000007947 */ /* 0x000fea0003800000 */
.L_x_10933:
        /* <DEDUP_REMOVED lines=21> */
.L_x_10958:
[----:B------:R0:W5:Y:S01]  /*18da0*/  LDG.E R2, [R24.64] ;  /* 0x0000002418027981 */ /* 0x000162000c1e1900 */
[----:B------:R-:W-:Y:S05]  /*18db0*/  BRA `(.L_x_10934) ;  /* 0x0000001000007947 */ /* 0x000fea0003800000 */
.L_x_10957:
[----:B------:R0:W5:Y:S02]  /*18dc0*/  LDG.E R2, [R24.64] ;  /* 0x0000002418027981 */ /* 0x000164000c1e1900 */
.L_x_10934:
        /* <DEDUP_REMOVED lines=16> */
.L_x_10964:
[----:B------:R0:W5:Y:S01]  /*18ed0*/  LDG.E.U8 R17, [R4.64] ;  /* 0x0000002404117981 */ /* 0x000162000c1e1100 */
[----:B------:R-:W-:Y:S05]  /*18ee0*/  BRA `(.L_x_10966) ;  /* 0x00000d0000007947 */ /* 0x000fea0003800000 */
.L_x_10963:
        /* <DEDUP_REMOVED lines=8> */
.L_x_10968:
[----:B------:R0:W5:Y:S01]  /*18f70*/  LDG.E R17, [R4.64] ;  /* 0x0000002404117981 */ /* 0x000162000c1e1900 */
[----:B------:R-:W-:Y:S05]  /*18f80*/  BRA `(.L_x_10966) ;  /* 0x00000c6000007947 */ /* 0x000fea0003800000 */
.L_x_10967:
[----:B------:R0:W5:Y:S01]  /*18f90*/  LDG.E.S16 R17, [R4.64] ;  /* 0x0000002404117981 */ /* 0x000162000c1e1700 */
[----:B------:R-:W-:Y:S05]  /*18fa0*/  BRA `(.L_x_10966) ;  /* 0x00000c4000007947 */ /* 0x000fea0003800000 */
.L_x_10962:
        /* <DEDUP_REMOVED lines=9> */
.L_x_10970:
[----:B------:R-:W4:Y:S02]  /*19040*/  LDG.E.U16 R4, [R4.64] ;  /* 0x0000002404047981 */ /* 0x000f24000c1e1500 */
[----:B----4-:R-:W-:-:S06]  /*19050*/  HADD2.F32 R17, -RZ, R4.H0_H0 ;  /* 0x20000004ff117230 */ /* 0x010fcc0000004100 */
[----:B------:R-:W0:Y:S01]  /*19060*/  F2I.FTZ.TRUNC.NTZ R17, R17 ;  /* 0x0000001100117305 */ /* 0x000e22000021f100 */
[----:B------:R-:W-:Y:S05]  /*19070*/  BRA `(.L_x_10966) ;  /* 0x00000b7000007947 */ /* 0x000fea0003800000 */
.L_x_10969:
        /* <DEDUP_REMOVED lines=9> */
.L_x_10972:
[----:B------:R-:W4:Y:S02]  /*19110*/  LDG.E.U16 R4, [R4.64] ;  /* 0x0000002404047981 */ /* 0x000f24000c1e1500 */
[----:B----4-:R-:W-:-:S06]  /*19120*/  HADD2.F32 R17, -RZ, R4.H0_H0 ;  /* 0x20000004ff117230 */ /* 0x010fcc0000004100 */
[----:B------:R-:W0:Y:S01]  /*19130*/  F2I.FTZ.TRUNC.NTZ R17, R17 ;  /* 0x0000001100117305 */ /* 0x000e22000021f100 */
[----:B------:R-:W-:Y:S05]  /*19140*/  BRA `(.L_x_10966) ;  /* 0x00000aa000007947 */ /* 0x000fea0003800000 */
.L_x_10971:
[----:B------:R-:W4:Y:S02]  /*19150*/  LDG.E.64 R4, [R4.64] ;  /* 0x0000002404047981 */ /* 0x000f24000c1e1b00 */
[----:B----4-:R0:W4:Y:S01]  /*19160*/  F2I.F64.TRUNC R17, R4 ;  /* 0x0000000400117311 */ /* 0x010122000030d100 */
[----:B------:R-:W-:Y:S05]  /*19170*/  BRA `(.L_x_10966) ;  /* 0x00000a7000007947 */ /* 0x000fea0003800000 */
.L_x_10961:
        /* <DEDUP_REMOVED lines=12> */
.L_x_10975:
[----:B------:R-:W4:Y:S02]  /*19240*/  LDG.E.64 R4, [R4.64] ;  /* 0x0000002404047981 */ /* 0x000f24000c1e1b00 */
[----:B----4-:R0:W4:Y:S01]  /*19250*/  F2I.F64.TRUNC R17, R4 ;  /* 0x0000000400117311 */ /* 0x010122000030d100 */
[----:B------:R-:W-:Y:S05]  /*19260*/  BRA `(.L_x_10966) ;  /* 0x0000098000007947 */ /* 0x000fea0003800000 */
.L_x_10974:
        /* <DEDUP_REMOVED lines=27> */
.L_x_10977:
        /* <DEDUP_REMOVED lines=14> */
.L_x_10976:
[----:B------:R-:W4:Y:S02]  /*19500*/  LDG.E.U16 R17, [R4.64] ;  /* 0x0000002404117981 */ /* 0x000f24000c1e1500 */
[----:B----4-:R-:W-:-:S06]  /*19510*/  PRMT R17, RZ, 0x5410, R17 ;  /* 0x00005410ff117816 */ /* 0x010fcc0000000011 */
[----:B------:R-:W0:Y:S01]  /*19520*/  F2I.FTZ.TRUNC.NTZ R17, R17 ;  /* 0x0000001100117305 */ /* 0x000e22000021f100 */
[----:B------:R-:W-:Y:S05]  /*19530*/  BRA `(.L_x_10966) ;  /* 0x000006b000007947 */ /* 0x000fea0003800000 */
.L_x_10973:
        /* <DEDUP_REMOVED lines=10> */
.L_x_10980:
        /* <DEDUP_REMOVED lines=21> */
.L_x_10984:
[----:B------:R-:W-:Y:S05]  /*19730*/  BSYNC B1 ;  /* 0x0000000000017941 */ /* 0x000fea0003800000 */
.L_x_10983:
[----:B------:R-:W-:Y:S01]  /*19740*/  IMAD.SHL.U32 R3, R3, 0x100000, RZ ;  /* 0x0010000003037824 */ /* 0x000fe200078e00ff */
[----:B------:R-:W-:-:S04]  /*19750*/  LEA R0, R0, 0x3b800000, 0x17 ;  /* 0x3b80000000007811 */ /* 0x000fc800078eb8ff */
[----:B------:R-:W-:Y:S02]  /*19760*/  LOP3.LUT R17, R0, R3, R17, 0xfe, !PT ;  /* 0x0000000300117212 */ /* 0x000fe400078efe11 */
.L_x_10982:
[----:B------:R-:W-:Y:S05]  /*19770*/  BSYNC B0 ;  /* 0x0000000000007941 */ /* 0x000fea0003800000 */
.L_x_10981:
[----:B------:R-:W0:Y:S01]  /*19780*/  F2I.FTZ.TRUNC.NTZ R17, R17 ;  /* 0x0000001100117305 */ /* 0x000e22000021f100 */
[----:B------:R-:W-:Y:S05]  /*19790*/  BRA `(.L_x_10966) ;  /* 0x0000045000007947 */ /* 0x000fea0003800000 */
.L_x_10979:
        /* <DEDUP_REMOVED lines=21> */
.L_x_10988:
[----:B------:R-:W-:Y:S05]  /*198f0*/  BSYNC B1 ;  /* 0x0000000000017941 */ /* 0x000fea0003800000 */
.L_x_10987:
[----:B------:R-:W-:Y:S01]  /*19900*/  IMAD.SHL.U32 R3, R3, 0x200000, RZ ;  /* 0x0020000003037824 */ /* 0x000fe200078e00ff */
[----:B------:R-:W-:-:S04]  /*19910*/  LEA R0, R0, 0x37800000, 0x17 ;  /* 0x3780000000007811 */ /* 0x000fc800078eb8ff */
[----:B------:R-:W-:Y:S02]  /*19920*/  LOP3.LUT R17, R0, R3, R17, 0xfe, !PT ;  /* 0x0000000300117212 */ /* 0x000fe400078efe11 */
.L_x_10986:
[----:B------:R-:W-:Y:S05]  /*19930*/  BSYNC B0 ;  /* 0x0000000000007941 */ /* 0x000fea0003800000 */
.L_x_10985:
[----:B------:R-:W0:Y:S01]  /*19940*/  F2I.FTZ.TRUNC.NTZ R17, R17 ;  /* 0x0000001100117305 */ /* 0x000e22000021f100 */
[----:B------:R-:W-:Y:S05]  /*19950*/  BRA `(.L_x_10966) ;  /* 0x0000029000007947 */ /* 0x000fea0003800000 */
.L_x_10978:
        /* <DEDUP_REMOVED lines=14> */
.L_x_10992:
[----:B------:R-:W-:Y:S05]  /*19a40*/  BSYNC B0 ;  /* 0x0000000000007941 */ /* 0x000fea0003800000 */
.L_x_10991:
[----:B------:R-:W0:Y:S01]  /*19a50*/  F2I.FTZ.TRUNC.NTZ R17, R17 ;  /* 0x0000001100117305 */ /* 0x000e22000021f100 */
[----:B------:R-:W-:Y:S05]  /*19a60*/  BRA `(.L_x_10966) ;  /* 0x0000018000007947 */ /* 0x000fea0003800000 */
.L_x_10965:
        /* <DEDUP_REMOVED lines=21> */
.L_x_10990:
[----:B------:R0:W5:Y:S01]  /*19bc0*/  LDG.E R17, [R4.64] ;  /* 0x0000002404117981 */ /* 0x000162000c1e1900 */
[----:B------:R-:W-:Y:S05]  /*19bd0*/  BRA `(.L_x_10966) ;  /* 0x0000001000007947 */ /* 0x000fea0003800000 */
.L_x_10989:
[----:B------:R0:W5:Y:S02]  /*19be0*/  LDG.E R17, [R4.64] ;  /* 0x0000002404117981 */ /* 0x000164000c1e1900 */
.L_x_10966:
        /* <DEDUP_REMOVED lines=16> */
.L_x_10996:
[----:B------:R0:W5:Y:S01]  /*19cf0*/  LDG.E.U8 R24, [R4.64] ;  /* 0x0000002404187981 */ /* 0x000162000c1e1100 */
[----:B------:R-:W-:Y:S05]  /*19d00*/  BRA `(.L_x_10998) ;  /* 0x00000d0000007947 */ /* 0x000fea0003800000 */
.L_x_10995:
        /* <DEDUP_REMOVED lines=8> */
.L_x_11000:
[----:B------:R0:W5:Y:S01]  /*19d90*/  LDG.E R24, [R4.64] ;  /* 0x0000002404187981 */ /* 0x000162000c1e1900 */
[----:B------:R-:W-:Y:S05]  /*19da0*/  BRA `(.L_x_10998) ;  /* 0x00000c6000007947 */ /* 0x000fea0003800000 */
.L_x_10999:
[----:B------:R0:W5:Y:S01]  /*19db0*/  LDG.E.S16 R24, [R4.64] ;  /* 0x0000002404187981 */ /* 0x000162000c1e1700 */
[----:B------:R-:W-:Y:S05]  /*19dc0*/  BRA `(.L_x_10998) ;  /* 0x00000c4000007947 */ /* 0x000fea0003800000 */
.L_x_10994:
        /* <DEDUP_REMOVED lines=9> */
.L_x_11002:
[----:B------:R-:W4:Y:S02]  /*19e60*/  LDG.E.U16 R4, [R4.64] ;  /* 0x0000002404047981 */ /* 0x000f24000c1e1500 */
[----:B----4-:R-:W-:-:S06]  /*19e70*/  HADD2.F32 R24, -RZ, R4.H0_H0 ;  /* 0x20000004ff187230 */ /* 0x010fcc0000004100 */
[----:B------:R-:W0:Y:S01]  /*19e80*/  F2I.FTZ.TRUNC.NTZ R24, R24 ;  /* 0x0000001800187305 */ /* 0x000e22000021f100 */
[----:B------:R-:W-:Y:S05]  /*19e90*/  BRA `(.L_x_10998) ;  /* 0x00000b7000007947 */ /* 0x000fea0003800000 */
.L_x_11001:
        /* <DEDUP_REMOVED lines=9> */
.L_x_11004:
[----:B------:R-:W4:Y:S02]  /*19f30*/  LDG.E.U16 R4, [R4.64] ;  /* 0x0000002404047981 */ /* 0x000f24000c1e1500 */
[----:B----4-:R-:W-:-:S06]  /*19f40*/  HADD2.F32 R24, -RZ, R4.H0_H0 ;  /* 0x20000004ff187230 */ /* 0x010fcc0000004100 */
[----:B------:R-:W0:Y:S01]  /*19f50*/  F2I.FTZ.TRUNC.NTZ R24, R24 ;  /* 0x0000001800187305 */ /* 0x000e22000021f100 */
[----:B------:R-:W-:Y:S05]  /*19f60*/  BRA `(.L_x_10998) ;  /* 0x00000aa000007947 */ /* 0x000fea0003800000 */
.L_x_11003:
[----:B------:R-:W4:Y:S02]  /*19f70*/  LDG.E.64 R24, [R4.64] ;  /* 0x0000002404187981 */ /* 0x000f24000c1e1b00 */
[----:B----4-:R0:W4:Y:S01]  /*19f80*/  F2I.F64.TRUNC R24, R24 ;  /* 0x0000001800187311 */ /* 0x010122000030d100 */
[----:B------:R-:W-:Y:S05]  /*19f90*/  BRA `(.L_x_10998) ;  /* 0x00000a7000007947 */ /* 0x000fea0003800000 */
.L_x_10993:
        /* <DEDUP_REMOVED lines=12> */
.L_x_11007:
[----:B------:R-:W4:Y:S02]  /*1a060*/  LDG.E.64 R4, [R4.64] ;  /* 0x0000002404047981 */ /* 0x000f24000c1e1b00 */
[----:B----4-:R0:W4:Y:S01]  /*1a070*/  F2I.F64.TRUNC R24, R4 ;  /* 0x0000000400187311 */ /* 0x010122000030d100 */
[----:B------:R-:W-:Y:S05]  /*1a080*/  BRA `(.L_x_10998) ;  /* 0x0000098000007947 */ /* 0x000fea0003800000 */
.L_x_11006:
        /* <DEDUP_REMOVED lines=27> */
.L_x_11009:
        /* <DEDUP_REMOVED lines=14> */
.L_x_11008:
[----:B------:R-:W4:Y:S02]  /*1a320*/  LDG.E.U16 R24, [R4.64] ;  /* 0x0000002404187981 */ /* 0x000f24000c1e1500 */
[----:B----4-:R-:W-:-:S06]  /*1a330*/  PRMT R24, RZ, 0x5410, R24 ;  /* 0x00005410ff187816 */ /* 0x010fcc0000000018 */
[----:B------:R-:W0:Y:S01]  /*1a340*/  F2I.FTZ.TRUNC.NTZ R24, R24 ;  /* 0x0000001800187305 */ /* 0x000e22000021f100 */
[----:B------:R-:W-:Y:S05]  /*1a350*/  BRA `(.L_x_10998) ;  /* 0x000006b000007947 */ /* 0x000fea0003800000 */
.L_x_11005:
        /* <DEDUP_REMOVED lines=10> */
.L_x_11012:
        /* <DEDUP_REMOVED lines=21> */
.L_x_11016:
[----:B------:R-:W-:Y:S05]  /*1a550*/  BSYNC B1 ;  /* 0x0000000000017941 */ /* 0x000fea0003800000 */
.L_x_11015:
[----:B------:R-:W-:Y:S01]  /*1a560*/  IMAD.SHL.U32 R3, R3, 0x100000, RZ ;  /* 0x0010000003037824 */ /* 0x000fe200078e00ff */
[----:B------:R-:W-:-:S04]  /*1a570*/  LEA R5, R0, 0x3b800000, 0x17 ;  /* 0x3b80000000057811 */ /* 0x000fc800078eb8ff */
[----:B------:R-:W-:Y:S02]  /*1a580*/  LOP3.LUT R24, R5, R3, R24, 0xfe, !PT ;  /* 0x0000000305187212 */ /* 0x000fe400078efe18 */
.L_x_11014:
[----:B------:R-:W-:Y:S05]  /*1a590*/  BSYNC B0 ;  /* 0x0000000000007941 */ /* 0x000fea0003800000 */
.L_x_11013:
[----:B------:R-:W0:Y:S01]  /*1a5a0*/  F2I.FTZ.TRUNC.NTZ R24, R24 ;  /* 0x0000001800187305 */ /* 0x000e22000021f100 */
[----:B------:R-:W-:Y:S05]  /*1a5b0*/  BRA `(.L_x_10998) ;  /* 0x0000045000007947 */ /* 0x000fea0003800000 */
.L_x_11011:
        /* <DEDUP_REMOVED lines=21> */
.L_x_11020:
[----:B------:R-:W-:Y:S05]  /*1a710*/  BSYNC B1 ;  /* 0x0000000000017941 */ /* 0x000fea0003800000 */
.L_x_11019:
[----:B------:R-:W-:Y:S01]  /*1a720*/  IMAD.SHL.U32 R3, R3, 0x200000, RZ ;  /* 0x0020000003037824 */ /* 0x000fe200078e00ff */
[----:B------:R-:W-:-:S04]  /*1a730*/  LEA R5, R0, 0x37800000, 0x17 ;  /* 0x3780000000057811 */ /* 0x000fc800078eb8ff */
[----:B------:R-:W-:Y:S02]  /*1a740*/  LOP3.LUT R24, R5, R3, R24, 0xfe, !PT ;  /* 0x0000000305187212 */ /* 0x000fe400078efe18 */
.L_x_11018:
[----:B------:R-:W-:Y:S05]  /*1a750*/  BSYNC B0 ;  /* 0x0000000000007941 */ /* 0x000fea0003800000 */
.L_x_11017:
[----:B------:R-:W0:Y:S01]  /*1a760*/  F2I.FTZ.TRUNC.NTZ R24, R24 ;  /* 0x0000001800187305 */ /* 0x000e22000021f100 */
[----:B------:R-:W-:Y:S05]  /*1a770*/  BRA `(.L_x_10998) ;  /* 0x0000029000007947 */ /* 0x000fea0003800000 */
.L_x_11010:
        /* <DEDUP_REMOVED lines=14> */
.L_x_11024:
[----:B------:R-:W-:Y:S05]  /*1a860*/  BSYNC B0 ;  /* 0x0000000000007941 */ /* 0x000fea0003800000 */
.L_x_11023:
[----:B------:R-:W0:Y:S01]  /*1a870*/  F2I.FTZ.TRUNC.NTZ R24, R24 ;  /* 0x0000001800187305 */ /* 0x000e22000021f100 */
[----:B------:R-:W-:Y:S05]  /*1a880*/  BRA `(.L_x_10998) ;  /* 0x0000018000007947 */ /* 0x000fea0003800000 */
.L_x_10997:
        /* <DEDUP_REMOVED lines=21> */
.L_x_11022:
[----:B------:R0:W5:Y:S01]  /*1a9e0*/  LDG.E R24, [R4.64] ;  /* 0x0000002404187981 */ /* 0x000162000c1e1900 */
[----:B------:R-:W-:Y:S05]  /*1a9f0*/  BRA `(.L_x_10998) ;  /* 0x0000001000007947 */ /* 0x000fea0003800000 */
.L_x_11021:
[----:B------:R0:W5:Y:S02]  /*1aa00*/  LDG.E R24, [R4.64] ;  /* 0x0000002404187981 */ /* 0x000164000c1e1900 */
.L_x_10998:
        /* <DEDUP_REMOVED lines=24> */
.L_x_11026:
[----:B------:R-:W-:Y:S05]  /*1ab90*/  BSYNC B6 ;  /* 0x0000000000067941 */ /* 0x000fea0003800000 */
.L_x_11025:
        /* <DEDUP_REMOVED lines=24> */
.L_x_11028:
[----:B------:R-:W-:Y:S05]  /*1ad20*/  BSYNC B6 ;  /* 0x0000000000067941 */ /* 0x000fea0003800000 */
.L_x_11027:
        /* <DEDUP_REMOVED lines=26> */
.L_x_11030:
[----:B------:R-:W-:Y:S05]  /*1aed0*/  BSYNC B6 ;  /* 0x0000000000067941 */ /* 0x000fea0003800000 */
.L_x_11029:
        /* <DEDUP_REMOVED lines=17> */
.L_x_11035:
        /* <DEDUP_REMOVED lines=12> */
.L_x_11033:
        /* <DEDUP_REMOVED lines=19> */
.L_x_11034:
[----:B------:R-:W-:Y:S05]  /*1b1e0*/  BSYNC B1 ;  /* 0x0000000000017941 */ /* 0x000fea0003800000 */
.L_x_11032:
        /* <DEDUP_REMOVED lines=18> */
.L_x_11031:
        /* <DEDUP_REMOVED lines=17> */
.L_x_11040:
        /* <DEDUP_REMOVED lines=26> */
.L_x_11039:
[----:B------:R-:W-:Y:S05]  /*1b5c0*/  BSYNC B7 ;  /* 0x0000000000077941 */ /* 0x000fea0003800000 */
.L_x_11038:
[----:B------:R-:W-:-:S05]  /*1b5d0*/  IADD3 R16, P0, R16, 0x4, RZ ;  /* 0x0000000410107810 */ /* 0x000fca0007f1e0ff */
[----:B------:R-:W-:Y:S01]  /*1b5e0*/  IMAD.X R17, RZ, RZ, R17, P0 ;  /* 0x000000ffff117224 */ /* 0x000fe200000e0611 */
[----:B------:R-:W-:-:S04]  /*1b5f0*/  ISETP.GE.U32.AND P0, PT, R16, R23, PT ;  /* 0x000000171000720c */ /* 0x000fc80003f06070 */
[----:B------:R-:W-:-:S13]  /*1b600*/  ISETP.GE.U32.AND.EX P0, PT, R17, R22, PT, P0 ;  /* 0x000000161100720c */ /* 0x000fda0003f06100 */
[----:B------:R-:W-:Y:S05]  /*1b610*/  @!P0 BRA `(.L_x_11040) ;  /* 0xfffffe0000008947 */ /* 0x000fea000383ffff */
.L_x_11037:
[----:B------:R-:W-:Y:S05]  /*1b620*/  BSYNC B6 ;  /* 0x0000000000067941 */ /* 0x000fea0003800000 */
.L_x_11036:
        /* <DEDUP_REMOVED lines=14> */
.L_x_11044:
[----:B------:R-:W-:Y:S01]  /*1b710*/  STG.E.U8 [R18.64], RZ ;  /* 0x000000ff12007986 */ /* 0x000fe2000c101124 */
[----:B------:R-:W-:Y:S05]  /*1b720*/  EXIT ;  /* 0x000000000000794d */ /* 0x000fea0003800000 */
.L_x_11043:
        /* <DEDUP_REMOVED lines=8> */
.L_x_11047:
[----:B------:R-:W-:Y:S01]  /*1b7b0*/  STG.E [R18.64], RZ ;  /* 0x000000ff12007986 */ /* 0x000fe2000c101924 */
[----:B------:R-:W-:Y:S05]  /*1b7c0*/  EXIT ;  /* 0x000000000000794d */ /* 0x000fea0003800000 */
.L_x_11046:
[----:B------:R-:W-:Y:S01]  /*1b7d0*/  STG.E.U16 [R18.64], RZ ;  /* 0x000000ff12007986 */ /* 0x000fe2000c101524 */
[----:B------:R-:W-:Y:S05]  /*1b7e0*/  EXIT ;  /* 0x000000000000794d */ /* 0x000fea0003800000 */
.L_x_11042:
        /* <DEDUP_REMOVED lines=8> */
.L_x_11049:
[----:B------:R-:W-:Y:S01]  /*1b870*/  STG.E.U16 [R18.64], RZ ;  /* 0x000000ff12007986 */ /* 0x000fe2000c101524 */
[----:B------:R-:W-:Y:S05]  /*1b880*/  EXIT ;  /* 0x000000000000794d */ /* 0x000fea0003800000 */
.L_x_11048:
        /* <DEDUP_REMOVED lines=8> */
.L_x_11051:
[----:B------:R-:W-:Y:S01]  /*1b910*/  STG.E [R18.64], RZ ;  /* 0x000000ff12007986 */ /* 0x000fe2000c101924 */
[----:B------:R-:W-:Y:S05]  /*1b920*/  EXIT ;  /* 0x000000000000794d */ /* 0x000fea0003800000 */
.L_x_11050:
[----:B------:R-:W-:Y:S01]  /*1b930*/  STG.E.64 [R18.64], RZ ;  /* 0x000000ff12007986 */ /* 0x000fe2000c101b24 */
[----:B------:R-:W-:Y:S05]  /*1b940*/  EXIT ;  /* 0x000000000000794d */ /* 0x000fea0003800000 */
.L_x_11041:
        /* <DEDUP_REMOVED lines=10> */
.L_x_11054:
[----:B------:R-:W-:Y:S01]  /*1b9f0*/  STG.E.128 [R18.64], RZ ;  /* 0x000000ff12007986 */ /* 0x000fe2000c101d24 */
[----:B------:R-:W-:Y:S05]  /*1ba00*/  EXIT ;  /* 0x000000000000794d */ /* 0x000fea0003800000 */
.L_x_11053:
        /* <DEDUP_REMOVED lines=8> */
.L_x_11056:
[----:B------:R-:W-:Y:S01]  /*1ba90*/  STG.E.U8 [R18.64], RZ ;  /* 0x000000ff12007986 */ /* 0x000fe2000c101124 */
[----:B------:R-:W-:Y:S05]  /*1baa0*/  EXIT ;  /* 0x000000000000794d */ /* 0x000fea0003800000 */
.L_x_11055:
[----:B------:R-:W-:Y:S01]  /*1bab0*/  STG.E.U16 [R18.64], RZ ;  /* 0x000000ff12007986 */ /* 0x000fe2000c101524 */
[----:B------:R-:W-:Y:S05]  /*1bac0*/  EXIT ;  /* 0x000000000000794d */ /* 0x000fea0003800000 */
.L_x_11052:
        /* <DEDUP_REMOVED lines=10> */
.L_x_11059:
[----:B------:R-:W-:Y:S01]  /*1bb70*/  STG.E.U8 [R18.64], RZ ;  /* 0x000000ff12007986 */ /* 0x000fe2000c101124 */
[----:B------:R-:W-:Y:S05]  /*1bb80*/  EXIT ;  /* 0x000000000000794d */ /* 0x000fea0003800000 */
.L_x_11058:
[----:B------:R-:W-:Y:S01]  /*1bb90*/  STG.E.U8 [R18.64], RZ ;  /* 0x000000ff12007986 */ /* 0x000fe2000c101124 */
[----:B------:R-:W-:Y:S05]  /*1bba0*/  EXIT ;  /* 0x000000000000794d */ /* 0x000fea0003800000 */
.L_x_11057:
[----:B------:R-:W-:-:S13]  /*1bbb0*/  ISETP.NE.AND P0, PT, R0, 0x1c, PT ;  /* 0x0000001c0000780c */ /* 0x000fda0003f05270 */
[----:B------:R-:W-:Y:S05]  /*1bbc0*/  @!P0 BRA `(.L_x_11060) ;  /* 0x000001b000008947 */ /* 0x000fea0003800000 */
[----:B------:R-:W-:-:S13]  /*1bbd0*/  ISETP.NE.AND P0, PT, R0, 0x1d, PT ;  /* 0x0000001d0000780c */ /* 0x000fda0003f05270 */
[----:B------:R-:W-:Y:S05]  /*1bbe0*/  @!P0 BRA `(.L_x_11061) ;  /* 0x0000017000008947 */ /* 0x000fea0003800000 */
[----:B------:R-:W-:-:S13]  /*1bbf0*/  ISETP.NE.AND P0, PT, R0, 0x2c, PT ;  /* 0x0000002c0000780c */ /* 0x000fda0003f05270 */
[----:B------:R0:W-:Y:S01]  /*1bc00*/  @!P0 STG.E.U8 [R18.64], RZ ;  /* 0x000000ff12008986 */ /* 0x0001e2000c101124 */
[----:B------:R-:W-:Y:S05]  /*1bc10*/  @!P0 EXIT ;  /* 0x000000000000894d */ /* 0x000fea0003800000 */
.L_x_11045:
        /* <DEDUP_REMOVED lines=20> */
.L_x_11061:
[----:B------:R-:W-:Y:S01]  /*1bd60*/  STG.E.64 [R18.64], RZ ;  /* 0x000000ff12007986 */ /* 0x000fe2000c101b24 */
[----:B------:R-:W-:Y:S05]  /*1bd70*/  EXIT ;  /* 0x000000000000794d */ /* 0x000fea0003800000 */
.L_x_11060:
[----:B------:R-:W-:Y:S01]  /*1bd80*/  STG.E [R18.64], RZ ;  /* 0x000000ff12007986 */ /* 0x000fe2000c101924 */
[----:B------:R-:W-:Y:S05]  /*1bd90*/  EXIT ;  /* 0x000000000000794d */ /* 0x000fea0003800000 */
        .weak           $__internal_26_$__cuda_sm20_div_s64
        .type           $__internal_26_$__cuda_sm20_div_s64,@function
        .size           $__internal_26_$__cuda_sm20_div_s64,(.L_x_27302 - $__internal_26_$__cuda_sm20_div_s64)
$__internal_26_$__cuda_sm20_div_s64:
        /* <DEDUP_REMOVED lines=83> */
[----:B------:R-:W-:Y:S06]  /*1c2d0*/  RET.REL.NODEC R6 `(_ZN2at6native18elementwise_kernelILi128ELi4EZNS0_15gpu_kernel_implIZZZNS0_67_GLOBAL__N__bb565c37_34_ValidateCompressedIndicesKernel_cu_33a4b88b42_validate_compressed_sparse_indices_kernelILNS3_8CDimNameE1ENS3_18CUDAKernelLauncherENS3_14EmptyVecKernelENS3_8DummyVecELm8EEEvRKNS_6TensorESB_lllENKUlvE1_clEvENKUlvE_clEvEUliiiiiE_EEvRNS_18TensorIteratorBaseERKT_EUliE_EEviT1_) ;  /* 0xfffe3d2006007950 */ /* 0x000fec0003c3ffff */
.L_x_11062:
        /* <DEDUP_REMOVED lines=10> */
.L_x_27302:


//--------------------- .text._ZN2at6native27unrolled_elementwise_kernelIZZZNS0_67_GLOBAL__N__bb565c37_34_ValidateCompressedIndicesKernel_cu_33a4b88b42_validate_compressed_sparse_indices_kernelILNS2_8CDimNameE1ENS2_18CUDAKernelLauncherENS2_14EmptyVecKernelENS2_8DummyVecELm8EEEvRKNS_6TensorESA_lllENKUlvE1_clEvENKUlvE_clEvEUliiiiiE_St5arrayIPcLm6EELi4E23TrivialOffsetCalculatorILi5EjESH_ILi1EjENS0_6memory12LoadWithCastILi5EEENSK_13StoreWithCastILi1EEEEEviT_T0_T2_T3_T4_T5_ --------------------------
	.section	.text._ZN2at6native27unrolled_elementwise_kernelIZZZNS0_67_GLOBAL__N__bb565c37_34_ValidateCompressedIndicesKernel_cu_33a4b88b42_validate_compressed_sparse_indices_kernelILNS2_8CDimNameE1ENS2_18CUDAKernelLauncherENS2_14EmptyVecKernelENS2_8DummyVecELm8EEEvRKNS_6TensorESA_lllENKUlvE1_clEvENKUlvE_clEvEUliiiiiE_St5arrayIPcLm6EELi4E23TrivialOffsetCalculatorILi5EjESH_ILi1EjENS0_6memory12LoadWithCastILi5EEENSK_13StoreWithCastILi1EEEEEviT_T0_T2_T3_T4_T5_,"ax",@progbits
	.sectioninfo	@"SHI_REGISTERS=48"
	.align	128
        .global         _ZN2at6native27unrolled_elementwise_kernelIZZZNS0_67_GLOBAL__N__bb565c37_34_ValidateCompressedIndicesKernel_cu_33a4b88b42_validate_compressed_sparse_indices_kernelILNS2_8CDimNameE1ENS2_18CUDAKernelLauncherENS2_14EmptyVecKernelENS2_8DummyVecELm8EEEvRKNS_6TensorESA_lllENKUlvE1_clEvENKUlvE_clEvEUliiiiiE_St5arrayIPcLm6EELi4E23TrivialOffsetCalculatorILi5EjESH_ILi1EjENS0_6memory12LoadWithCastILi5EEENSK_13StoreWithCastILi1EEEEEviT_T0_T2_T3_T4_T5_
        .type           _ZN2at6native27unrolled_elementwise_kernelIZZZNS0_67_GLOBAL__N__bb565c37_34_ValidateCompressedIndicesKernel_cu_33a4b88b42_validate_compressed_sparse_indices_kernelILNS2_8CDimNameE1ENS2_18CUDAKernelLauncherENS2_14EmptyVecKernelENS2_8DummyVecELm8EEEvRKNS_6TensorESA_lllENKUlvE1_clEvENKUlvE_clEvEUliiiiiE_St5arrayIPcLm6EELi4E23TrivialOffsetCalculatorILi5EjESH_ILi1EjENS0_6memory12LoadWithCastILi5EEENSK_13StoreWithCastILi1EEEEEviT_T0_T2_T3_T4_T5_,@function
        .size           _ZN2at6native27unrolled_elementwise_kernelIZZZNS0_67_GLOBAL__N__bb565c37_34_ValidateCompressedIndicesKernel_cu_33a4b88b42_validate_compressed_sparse_indices_kernelILNS2_8CDimNameE1ENS2_18CUDAKernelLauncherENS2_14EmptyVecKernelENS2_8DummyVecELm8EEEvRKNS_6TensorESA_lllENKUlvE1_clEvENKUlvE_clEvEUliiiiiE_St5arrayIPcLm6EELi4E23TrivialOffsetCalculatorILi5EjESH_ILi1EjENS0_6memory12LoadWithCastILi5EEENSK_13StoreWithCastILi1EEEEEviT_T0_T2_T3_T4_T5_,(.L_x_27303 - _ZN2at6native27unrolled_elementwise_kernelIZZZNS0_67_GLOBAL__N__bb565c37_34_ValidateCompressedIndicesKernel_cu_33a4b88b42_validate_compressed_sparse_indices_kernelILNS2_8CDimNameE1ENS2_18CUDAKernelLauncherENS2_14EmptyVecKernelENS2_8DummyVecELm8EEEvRKNS_6TensorESA_lllENKUlvE1_clEvENKUlvE_clEvEUliiiiiE_St5arrayIPcLm6EELi4E23TrivialOffsetCalculatorILi5EjESH_ILi1EjENS0_6memory12LoadWithCastILi5EEENSK_13StoreWithCastILi1EEEEEviT_T0_T2_T3_T4_T5_)
        .other          _ZN2at6native27unrolled_elementwise_kernelIZZZNS0_67_GLOBAL__N__bb565c37_34_ValidateCompressedIndicesKernel_cu_33a4b88b42_validate_compressed_sparse_indices_kernelILNS2_8CDimNameE1ENS2_18CUDAKernelLauncherENS2_14EmptyVecKernelENS2_8DummyVecELm8EEEvRKNS_6TensorESA_lllENKUlvE1_clEvENKUlvE_clEvEUliiiiiE_St5arrayIPcLm6EELi4E23TrivialOffsetCalculatorILi5EjESH_ILi1EjENS0_6memory12LoadWithCastILi5EEENSK_13StoreWithCastILi1EEEEEviT_T0_T2_T3_T4_T5_,@"STO_CUDA_ENTRY STV_DEFAULT"
_ZN2at6native27unrolled_elementwise_kernelIZZZNS0_67_GLOBAL__N__bb565c37_34_ValidateCompressedIndicesKernel_cu_33a4b88b42_validate_compressed_sparse_indices_kernelILNS2_8CDimNameE1ENS2_18CUDAKernelLauncherENS2_14EmptyVecKernelENS2_8DummyVecELm8EEEvRKNS_6TensorESA_lllENKUlvE1_clEvENKUlvE_clEvEUliiiiiE_St5arrayIPcLm6EELi4E23TrivialOffsetCalculatorILi5EjESH_ILi1EjENS0_6memory12LoadWithCastILi5EEENSK_13StoreWithCastILi1EEEEEviT_T0_T2_T3_T4_T5_:
.text._ZN2at6native27unrolled_elementwise_kernelIZZZNS0_67_GLOBAL__N__bb565c37_34_ValidateCompressedIndicesKernel_cu_33a4b88b42_validate_compressed_sparse_indices_kernelILNS2_8CDimNameE1ENS2_18CUDAKernelLauncherENS2_14EmptyVecKernelENS2_8DummyVecELm8EEEvRKNS_6TensorESA_lllENKUlvE1_clEvENKUlvE_clEvEUliiiiiE_St5arrayIPcLm6EELi4E23TrivialOffsetCalculatorILi5EjESH_ILi1EjENS0_6memory12LoadWithCastILi5EEENSK_13StoreWithCastILi1EEEEEviT_T0_T2_T3_T4_T5_:
[----:B------:R-:W-:-:S05]  /*0000*/  IMAD.MOV.U32 R1, RZ, RZ, c[0x0][0x28] ;  /* 0x00000a00ff017624 */ /* 0x000fca00078e00ff */
[----:B------:R-:W-:Y:S01]  /*0010*/  IADD3 R1, R1, -0xb0, RZ ;  /* 0xffffff5001017810 */ /* 0x000fe20007ffe0ff */
[----:B------:R-:W-:Y:S01]  /*0020*/  IMAD.MOV.U32 R16, RZ, RZ, c[0x0][0x1a8] ;  /* 0x00006a00ff107624 */ /* 0x000fe200078e00ff */
[----:B------:R-:W0:Y:S01]  /*0030*/  S2R R36, SR_TID.X ;  /* 0x0000000000247919 */ /* 0x000e220000002100 */
[----:B------:R-:W-:Y:S01]  /*0040*/  IMAD.MOV.U32 R17, RZ, RZ, c[0x0][0x1ac] ;  /* 0x00006b00ff117624 */ /* 0x000fe200078e00ff */
[----:B------:R-:W1:Y:S01]  /*0050*/  LDC.U8 R45, c[0x0][0x24c] ;  /* 0x00009300ff2d7b82 */ /* 0x000e620000000000 */
[----:B------:R-:W-:Y:S01]  /*0060*/  IMAD.MOV.U32 R4, RZ, RZ, c[0x0][0x178] ;  /* 0x00005e00ff047624 */ /* 0x000fe200078e00ff */
[----:B------:R-:W-:Y:S01]  /*0070*/  ULDC.64 UR36, c[0x0][0x118] ;  /* 0x0000460000247ab9 */ /* 0x000fe20000000a00 */
[----:B------:R-:W-:Y:S01]  /*0080*/  IMAD.MOV.U32 R5, RZ, RZ, c[0x0][0x17c] ;  /* 0x00005f00ff057624 */ /* 0x000fe200078e00ff */
[----:B------:R2:W-:Y:S01]  /*0090*/  STL.64 [R1+0x40], R16 ;  /* 0x0000401001007387 */ /* 0x0005e20000100a00 */
[----:B------:R-:W-:Y:S01]  /*00a0*/  IMAD.MOV.U32 R6, RZ, RZ, c[0x0][0x180] ;  /* 0x00006000ff067624 */ /* 0x000fe200078e00ff */
[----:B------:R-:W-:Y:S01]  /*00b0*/  BSSY B6, `(.L_x_11063) ;  /* 0x00004b6000067945 */ /* 0x000fe20003800000 */
[----:B------:R-:W-:Y:S01]  /*00c0*/  IMAD.MOV.U32 R7, RZ, RZ, c[0x0][0x184] ;  /* 0x00006100ff077624 */ /* 0x000fe200078e00ff */
[----:B------:R3:W-:Y:S01]  /*00d0*/  STL.64 [R1+0x10], R4 ;  /* 0x0000100401007387 */ /* 0x0007e20000100a00 */
[----:B------:R-:W-:Y:S01]  /*00e0*/  IMAD.MOV.U32 R8, RZ, RZ, c[0x0][0x188] ;  /* 0x00006200ff087624 */ /* 0x000fe200078e00ff */
[----:B------:R-:W4:Y:S01]  /*00f0*/  LDC.U8 R44, c[0x0][0x24d] ;  /* 0x00009340ff2c7b82 */ /* 0x000f220000000000 */
[----:B------:R-:W-:Y:S01]  /*0100*/  IMAD.MOV.U32 R9, RZ, RZ, c[0x0][0x18c] ;  /* 0x00006300ff097624 */ /* 0x000fe200078e00ff */
[----:B------:R5:W-:Y:S01]  /*0110*/  STL.64 [R1+0x18], R6 ;  /* 0x0000180601007387 */ /* 0x000be20000100a00 */
[----:B------:R-:W-:Y:S01]  /*0120*/  IMAD.MOV.U32 R10, RZ, RZ, c[0x0][0x190] ;  /* 0x00006400ff0a7624 */ /* 0x000fe200078e00ff */
[----:B------:R-:W-:Y:S01]  /*0130*/  CS2R R40, SRZ ;  /* 0x0000000000287805 */ /* 0x000fe2000001ff00 */
[----:B------:R-:W-:Y:S01]  /*0140*/  IMAD.MOV.U32 R11, RZ, RZ, c[0x0][0x194] ;  /* 0x00006500ff0b7624 */ /* 0x000fe200078e00ff */
[----:B--2---:R-:W2:Y:S01]  /*0150*/  S2R R17, SR_CTAID.X ;  /* 0x0000000000117919 */ /* 0x004ea20000002500 */
        /* <DEDUP_REMOVED lines=11> */
[----:B------:R0:W-:Y:S01]  /*0210*/  STL.64 [R1+0x30], R12 ;  /* 0x0000300c01007387 */ /* 0x0001e20000100a00 */
[----:B-----5:R-:W-:-:S02]  /*0220*/  IMAD.MOV.U32 R6, RZ, RZ, c[0x0][0x1c0] ;  /* 0x00007000ff067624 */ /* 0x020fc400078e00ff */
[----:B------:R-:W-:Y:S01]  /*0230*/  IMAD.MOV.U32 R7, RZ, RZ, c[0x0][0x1c4] ;  /* 0x00007100ff077624 */ /* 0x000fe200078e00ff */
[----:B------:R5:W-:Y:S01]  /*0240*/  STL.64 [R1+0x38], R14 ;  /* 0x0000380e01007387 */ /* 0x000be20000100a00 */
[----:B-1----:R-:W-:Y:S02]  /*0250*/  IMAD.MOV.U32 R8, RZ, RZ, c[0x0][0x1d0] ;  /* 0x00007400ff087624 */ /* 0x002fe400078e00ff */
[----:B------:R-:W-:Y:S01]  /*0260*/  IMAD.MOV.U32 R9, RZ, RZ, c[0x0][0x1d4] ;  /* 0x00007500ff097624 */ /* 0x000fe200078e00ff */
[----:B------:R1:W-:Y:S01]  /*0270*/  STL.64 [R1+0x50], R4 ;  /* 0x0000500401007387 */ /* 0x0003e20000100a00 */
[----:B------:R-:W-:Y:S02]  /*0280*/  IMAD.MOV.U32 R18, RZ, RZ, c[0x0][0x1c8] ;  /* 0x00007200ff127624 */ /* 0x000fe400078e00ff */
[----:B------:R-:W-:Y:S01]  /*0290*/  IMAD.MOV.U32 R19, RZ, RZ, c[0x0][0x1cc] ;  /* 0x00007300ff137624 */ /* 0x000fe200078e00ff */
[----:B------:R1:W-:Y:S01]  /*02a0*/  STL.64 [R1+0x58], R6 ;  /* 0x0000580601007387 */ /* 0x0003e20000100a00 */
[----:B--2---:R-:W-:-:S02]  /*02b0*/  IMAD.MOV.U32 R10, RZ, RZ, c[0x0][0x1d8] ;  /* 0x00007600ff0a7624 */ /* 0x004fc400078e00ff */
[----:B------:R-:W-:Y:S01]  /*02c0*/  IMAD.MOV.U32 R11, RZ, RZ, c[0x0][0x1dc] ;  /* 0x00007700ff0b7624 */ /* 0x000fe200078e00ff */
[----:B------:R-:W-:Y:S01]  /*02d0*/  STL.64 [R1+0x68], R8 ;  /* 0x0000680801007387 */ /* 0x000fe20000100a00 */
[----:B0-----:R-:W-:Y:S02]  /*02e0*/  IMAD.MOV.U32 R12, RZ, RZ, c[0x0][0x1e0] ;  /* 0x00007800ff0c7624 */ /* 0x001fe400078e00ff */
[----:B------:R-:W-:Y:S01]  /*02f0*/  IMAD.MOV.U32 R13, RZ, RZ, c[0x0][0x1e4] ;  /* 0x00007900ff0d7624 */ /* 0x000fe200078e00ff */
[----:B------:R0:W-:Y:S01]  /*0300*/  STL.64 [R1+0x60], R18 ;  /* 0x0000601201007387 */ /* 0x0001e20000100a00 */
[----:B-----5:R-:W-:Y:S02]  /*0310*/  IMAD.MOV.U32 R14, RZ, RZ, c[0x0][0x1e8] ;  /* 0x00007a00ff0e7624 */ /* 0x020fe400078e00ff */
[----:B------:R-:W-:Y:S01]  /*0320*/  IMAD.MOV.U32 R15, RZ, RZ, c[0x0][0x1ec] ;  /* 0x00007b00ff0f7624 */ /* 0x000fe200078e00ff */
[----:B------:R-:W-:Y:S01]  /*0330*/  STL.64 [R1+0x70], R10 ;  /* 0x0000700a01007387 */ /* 0x000fe20000100a00 */
[----:B------:R-:W-:-:S02]  /*0340*/  IMAD.MOV.U32 R20, RZ, RZ, c[0x0][0x1f0] ;  /* 0x00007c00ff147624 */ /* 0x000fc400078e00ff */
[----:B------:R-:W-:Y:S01]  /*0350*/  IMAD.MOV.U32 R21, RZ, RZ, c[0x0][0x1f4] ;  /* 0x00007d00ff157624 */ /* 0x000fe200078e00ff */
[----:B------:R-:W-:Y:S01]  /*0360*/  STL.64 [R1+0x78], R12 ;  /* 0x0000780c01007387 */ /* 0x000fe20000100a00 */
[----:B-1----:R-:W-:Y:S02]  /*0370*/  IMAD.MOV.U32 R4, RZ, RZ, c[0x0][0x200] ;  /* 0x00008000ff047624 */ /* 0x002fe400078e00ff */
[----:B------:R-:W-:Y:S01]  /*0380*/  IMAD.MOV.U32 R5, RZ, RZ, c[0x0][0x204] ;  /* 0x00008100ff057624 */ /* 0x000fe200078e00ff */
[----:B------:R-:W-:Y:S01]  /*0390*/  STL.64 [R1+0x80], R14 ;  /* 0x0000800e01007387 */ /* 0x000fe20000100a00 */
[----:B------:R-:W-:Y:S01]  /*03a0*/  IMAD.MOV.U32 R6, RZ, RZ, c[0x0][0x208] ;  /* 0x00008200ff067624 */ /* 0x000fe200078e00ff */
[----:B0-----:R-:W0:Y:S01]  /*03b0*/  LDC.U8 R19, c[0x0][0x250] ;  /* 0x00009400ff137b82 */ /* 0x001e220000000000 */
[----:B------:R-:W-:Y:S01]  /*03c0*/  IMAD.MOV.U32 R7, RZ, RZ, c[0x0][0x20c] ;  /* 0x00008300ff077624 */ /* 0x000fe200078e00ff */
[----:B------:R-:W-:Y:S01]  /*03d0*/  STL.64 [R1+0x88], R20 ;  /* 0x0000881401007387 */ /* 0x000fe20000100a00 */
[----:B------:R-:W-:-:S02]  /*03e0*/  IMAD.MOV.U32 R8, RZ, RZ, c[0x0][0x210] ;  /* 0x00008400ff087624 */ /* 0x000fc400078e00ff */
[----:B------:R-:W-:Y:S01]  /*03f0*/  IMAD.MOV.U32 R9, RZ, RZ, c[0x0][0x214] ;  /* 0x00008500ff097624 */ /* 0x000fe200078e00ff */
[----:B------:R-:W-:Y:S01]  /*0400*/  STL.64 [R1+0x98], R4 ;  /* 0x0000980401007387 */ /* 0x000fe20000100a00 */
[----:B------:R-:W-:Y:S02]  /*0410*/  IMAD.MOV.U32 R0, RZ, RZ, c[0x0][0x168] ;  /* 0x00005a00ff007624 */ /* 0x000fe400078e00ff */
[----:B------:R-:W-:Y:S01]  /*0420*/  IMAD.MOV.U32 R16, RZ, RZ, -0x200 ;  /* 0xfffffe00ff107424 */ /* 0x000fe200078e00ff */
[----:B------:R-:W-:Y:S01]  /*0430*/  STL.64 [R1+0xa0], R6 ;  /* 0x0000a00601007387 */ /* 0x000fe20000100a00 */
[----:B------:R-:W-:Y:S02]  /*0440*/  IMAD.MOV.U32 R2, RZ, RZ, c[0x0][0x170] ;  /* 0x00005c00ff027624 */ /* 0x000fe400078e00ff */
[----:B------:R-:W-:Y:S01]  /*0450*/  IMAD R16, R17, R16, c[0x0][0x160] ;  /* 0x0000580011107624 */ /* 0x000fe200078e0210 */
[----:B------:R-:W-:Y:S01]  /*0460*/  STL.64 [R1+0xa8], R8 ;  /* 0x0000a80801007387 */ /* 0x000fe20000100a00 */
[----:B------:R-:W-:-:S02]  /*0470*/  IMAD.MOV.U32 R3, RZ, RZ, c[0x0][0x174] ;  /* 0x00005d00ff037624 */ /* 0x000fc400078e00ff */
[----:B------:R-:W-:Y:S01]  /*0480*/  IMAD.MOV.U32 R18, RZ, RZ, R1 ;  /* 0x000000ffff127224 */ /* 0x000fe200078e0001 */
[----:B------:R-:W-:Y:S01]  /*0490*/  STL [R1], R0 ;  /* 0x0000000001007387 */ /* 0x000fe20000100800 */
[----:B------:R-:W-:Y:S01]  /*04a0*/  ISETP.GE.AND P0, PT, R36, R16, PT ;  /* 0x000000102400720c */ /* 0x000fe20003f06270 */
[----:B------:R-:W-:Y:S02]  /*04b0*/  IMAD.MOV.U32 R37, RZ, RZ, RZ ;  /* 0x000000ffff257224 */ /* 0x000fe400078e00ff */
[----:B------:R1:W-:Y:S02]  /*04c0*/  STL.64 [R1+0x8], R2 ;  /* 0x0000080201007387 */ /* 0x0003e40000100a00 */
[----:B-1----:R-:W-:Y:S02]  /*04d0*/  IMAD.MOV.U32 R2, RZ, RZ, c[0x0][0x1b0] ;  /* 0x00006c00ff027624 */ /* 0x002fe400078e00ff */
[----:B------:R-:W-:-:S05]  /*04e0*/  IMAD.MOV.U32 R3, RZ, RZ, c[0x0][0x1b4] ;  /* 0x00006d00ff037624 */ /* 0x000fca00078e00ff */
[----:B------:R1:W-:Y:S02]  /*04f0*/  STL.64 [R1+0x48], R2 ;  /* 0x0000480201007387 */ /* 0x0003e40000100a00 */
[----:B-1----:R-:W-:Y:S02]  /*0500*/  IMAD.MOV.U32 R2, RZ, RZ, c[0x0][0x1f8] ;  /* 0x00007e00ff027624 */ /* 0x002fe400078e00ff */
[----:B------:R-:W-:-:S05]  /*0510*/  IMAD.MOV.U32 R3, RZ, RZ, c[0x0][0x1fc] ;  /* 0x00007f00ff037624 */ /* 0x000fca00078e00ff */
[----:B------:R1:W-:Y:S02]  /*0520*/  STL.64 [R1+0x90], R2 ;  /* 0x0000900201007387 */ /* 0x0003e40000100a00 */
[----:B-1----:R-:W-:Y:S01]  /*0530*/  IMAD.MOV.U32 R2, RZ, RZ, RZ ;  /* 0x000000ffff027224 */ /* 0x002fe200078e00ff */
[----:B------:R-:W-:Y:S05]  /*0540*/  @P0 BRA `(.L_x_11064) ;  /* 0x000046c000000947 */ /* 0x000fea0003800000 */
[----:B0--34-:R-:W-:Y:S01]  /*0550*/  PRMT R0, R45, 0x9910, RZ ;  /* 0x000099102d007816 */ /* 0x019fe200000000ff */
        /* <DEDUP_REMOVED lines=16> */
.L_x_11068:
[----:B------:R0:W5:Y:S01]  /*0660*/  LDG.E.U8 R40, [R4.64] ;  /* 0x0000002404287981 */ /* 0x000162000c1e1100 */
[----:B------:R-:W-:Y:S05]  /*0670*/  BRA `(.L_x_11070) ;  /* 0x00000d0000007947 */ /* 0x000fea0003800000 */
.L_x_11067:
        /* <DEDUP_REMOVED lines=8> */
.L_x_11072:
[----:B------:R0:W5:Y:S01]  /*0700*/  LDG.E R40, [R4.64] ;  /* 0x0000002404287981 */ /* 0x000162000c1e1900 */
[----:B------:R-:W-:Y:S05]  /*0710*/  BRA `(.L_x_11070) ;  /* 0x00000c6000007947 */ /* 0x000fea0003800000 */
.L_x_11071:
[----:B------:R0:W5:Y:S01]  /*0720*/  LDG.E.S16 R40, [R4.64] ;  /* 0x0000002404287981 */ /* 0x000162000c1e1700 */
[----:B------:R-:W-:Y:S05]  /*0730*/  BRA `(.L_x_11070) ;  /* 0x00000c4000007947 */ /* 0x000fea0003800000 */
.L_x_11066:
        /* <DEDUP_REMOVED lines=9> */
.L_x_11074:
[----:B------:R-:W2:Y:S02]  /*07d0*/  LDG.E.U16 R4, [R4.64] ;  /* 0x0000002404047981 */ /* 0x000ea4000c1e1500 */
[----:B--2---:R-:W-:-:S06]  /*07e0*/  HADD2.F32 R40, -RZ, R4.H0_H0 ;  /* 0x20000004ff287230 */ /* 0x004fcc0000004100 */
[----:B------:R-:W0:Y:S01]  /*07f0*/  F2I.FTZ.TRUNC.NTZ R40, R40 ;  /* 0x0000002800287305 */ /* 0x000e22000021f100 */
[----:B------:R-:W-:Y:S05]  /*0800*/  BRA `(.L_x_11070) ;  /* 0x00000b7000007947 */ /* 0x000fea0003800000 */
.L_x_11073:
        /* <DEDUP_REMOVED lines=9> */
.L_x_11076:
[----:B------:R-:W2:Y:S02]  /*08a0*/  LDG.E.U16 R4, [R4.64] ;  /* 0x0000002404047981 */ /* 0x000ea4000c1e1500 */
[----:B--2---:R-:W-:-:S06]  /*08b0*/  HADD2.F32 R40, -RZ, R4.H0_H0 ;  /* 0x20000004ff287230 */ /* 0x004fcc0000004100 */
[----:B------:R-:W0:Y:S01]  /*08c0*/  F2I.FTZ.TRUNC.NTZ R40, R40 ;  /* 0x0000002800287305 */ /* 0x000e22000021f100 */
[----:B------:R-:W-:Y:S05]  /*08d0*/  BRA `(.L_x_11070) ;  /* 0x00000aa000007947 */ /* 0x000fea0003800000 */
.L_x_11075:
[----:B------:R-:W2:Y:S02]  /*08e0*/  LDG.E.64 R40, [R4.64] ;  /* 0x0000002404287981 */ /* 0x000ea4000c1e1b00 */
[----:B--2---:R0:W1:Y:S01]  /*08f0*/  F2I.F64.TRUNC R40, R40 ;  /* 0x0000002800287311 */ /* 0x004062000030d100 */
[----:B------:R-:W-:Y:S05]  /*0900*/  BRA `(.L_x_11070) ;  /* 0x00000a7000007947 */ /* 0x000fea0003800000 */
.L_x_11065:
        /* <DEDUP_REMOVED lines=12> */
.L_x_11079:
[----:B------:R-:W2:Y:S02]  /*09d0*/  LDG.E.64 R4, [R4.64] ;  /* 0x0000002404047981 */ /* 0x000ea4000c1e1b00 */
[----:B--2---:R0:W1:Y:S01]  /*09e0*/  F2I.F64.TRUNC R40, R4 ;  /* 0x0000000400287311 */ /* 0x004062000030d100 */
[----:B------:R-:W-:Y:S05]  /*09f0*/  BRA `(.L_x_11070) ;  /* 0x0000098000007947 */ /* 0x000fea0003800000 */
.L_x_11078:
        /* <DEDUP_REMOVED lines=27> */
.L_x_11081:
        /* <DEDUP_REMOVED lines=14> */
.L_x_11080:
[----:B------:R-:W2:Y:S02]  /*0c90*/  LDG.E.U16 R40, [R4.64] ;  /* 0x0000002404287981 */ /* 0x000ea4000c1e1500 */
[----:B--2---:R-:W-:-:S06]  /*0ca0*/  PRMT R40, RZ, 0x5410, R40 ;  /* 0x00005410ff287816 */ /* 0x004fcc0000000028 */
[----:B------:R-:W0:Y:S01]  /*0cb0*/  F2I.FTZ.TRUNC.NTZ R40, R40 ;  /* 0x0000002800287305 */ /* 0x000e22000021f100 */
[----:B------:R-:W-:Y:S05]  /*0cc0*/  BRA `(.L_x_11070) ;  /* 0x000006b000007947 */ /* 0x000fea0003800000 */
.L_x_11077:
        /* <DEDUP_REMOVED lines=10> */
.L_x_11084:
        /* <DEDUP_REMOVED lines=21> */
.L_x_11088:
[----:B------:R-:W-:Y:S05]  /*0ec0*/  BSYNC B1 ;  /* 0x0000000000017941 */ /* 0x000fea0003800000 */
.L_x_11087:
[----:B------:R-:W-:Y:S01]  /*0ed0*/  IMAD.SHL.U32 R3, R3, 0x100000, RZ ;  /* 0x0010000003037824 */ /* 0x000fe200078e00ff */
[----:B------:R-:W-:-:S04]  /*0ee0*/  LEA R5, R0, 0x3b800000, 0x17 ;  /* 0x3b80000000057811 */ /* 0x000fc800078eb8ff */
[----:B------:R-:W-:Y:S02]  /*0ef0*/  LOP3.LUT R40, R5, R3, R40, 0xfe, !PT ;  /* 0x0000000305287212 */ /* 0x000fe400078efe28 */
.L_x_11086:
[----:B------:R-:W-:Y:S05]  /*0f00*/  BSYNC B0 ;  /* 0x0000000000007941 */ /* 0x000fea0003800000 */
.L_x_11085:
[----:B------:R-:W0:Y:S01]  /*0f10*/  F2I.FTZ.TRUNC.NTZ R40, R40 ;  /* 0x0000002800287305 */ /* 0x000e22000021f100 */
[----:B------:R-:W-:Y:S05]  /*0f20*/  BRA `(.L_x_11070) ;  /* 0x0000045000007947 */ /* 0x000fea0003800000 */
.L_x_11083:
        /* <DEDUP_REMOVED lines=21> */
.L_x_11092:
[----:B------:R-:W-:Y:S05]  /*1080*/  BSYNC B1 ;  /* 0x0000000000017941 */ /* 0x000fea0003800000 */
.L_x_11091:
[----:B------:R-:W-:Y:S01]  /*1090*/  IMAD.SHL.U32 R3, R3, 0x200000, RZ ;  /* 0x0020000003037824 */ /* 0x000fe200078e00ff */
[----:B------:R-:W-:-:S04]  /*10a0*/  LEA R5, R0, 0x37800000, 0x17 ;  /* 0x3780000000057811 */ /* 0x000fc800078eb8ff */
[----:B------:R-:W-:Y:S02]  /*10b0*/  LOP3.LUT R40, R5, R3, R40, 0xfe, !PT ;  /* 0x0000000305287212 */ /* 0x000fe400078efe28 */
.L_x_11090:
[----:B------:R-:W-:Y:S05]  /*10c0*/  BSYNC B0 ;  /* 0x0000000000007941 */ /* 0x000fea0003800000 */
.L_x_11089:
[----:B------:R-:W0:Y:S01]  /*10d0*/  F2I.FTZ.TRUNC.NTZ R40, R40 ;  /* 0x0000002800287305 */ /* 0x000e22000021f100 */
[----:B------:R-:W-:Y:S05]  /*10e0*/  BRA `(.L_x_11070) ;  /* 0x0000029000007947 */ /* 0x000fea0003800000 */
.L_x_11082:
        /* <DEDUP_REMOVED lines=14> */
.L_x_11096:
[----:B------:R-:W-:Y:S05]  /*11d0*/  BSYNC B0 ;  /* 0x0000000000007941 */ /* 0x000fea0003800000 */
.L_x_11095:
[----:B------:R-:W0:Y:S01]  /*11e0*/  F2I.FTZ.TRUNC.NTZ R40, R40 ;  /* 0x0000002800287305 */ /* 0x000e22000021f100 */
[----:B------:R-:W-:Y:S05]  /*11f0*/  BRA `(.L_x_11070) ;  /* 0x0000018000007947 */ /* 0x000fea0003800000 */
.L_x_11069:
        /* <DEDUP_REMOVED lines=21> */
.L_x_11094:
[----:B------:R0:W5:Y:S01]  /*1350*/  LDG.E R40, [R4.64] ;  /* 0x0000002404287981 */ /* 0x000162000c1e1900 */
[----:B------:R-:W-:Y:S05]  /*1360*/  BRA `(.L_x_11070) ;  /* 0x0000001000007947 */ /* 0x000fea0003800000 */
.L_x_11093:
[----:B------:R0:W5:Y:S02]  /*1370*/  LDG.E R40, [R4.64] ;  /* 0x0000002404287981 */ /* 0x000164000c1e1900 */
.L_x_11070:
        /* <DEDUP_REMOVED lines=16> */
.L_x_11100:
[----:B------:R0:W5:Y:S01]  /*1480*/  LDG.E.U8 R41, [R4.64] ;  /* 0x0000002404297981 */ /* 0x000162000c1e1100 */
[----:B------:R-:W-:Y:S05]  /*1490*/  BRA `(.L_x_11102) ;  /* 0x00000d0000007947 */ /* 0x000fea0003800000 */
.L_x_11099:
        /* <DEDUP_REMOVED lines=8> */
.L_x_11104:
[----:B------:R0:W5:Y:S01]  /*1520*/  LDG.E R41, [R4.64] ;  /* 0x0000002404297981 */ /* 0x000162000c1e1900 */
[----:B------:R-:W-:Y:S05]  /*1530*/  BRA `(.L_x_11102) ;  /* 0x00000c6000007947 */ /* 0x000fea0003800000 */
.L_x_11103:
[----:B------:R0:W5:Y:S01]  /*1540*/  LDG.E.S16 R41, [R4.64] ;  /* 0x0000002404297981 */ /* 0x000162000c1e1700 */
[----:B------:R-:W-:Y:S05]  /*1550*/  BRA `(.L_x_11102) ;  /* 0x00000c4000007947 */ /* 0x000fea0003800000 */
.L_x_11098:
        /* <DEDUP_REMOVED lines=9> */
.L_x_11106:
[----:B------:R-:W2:Y:S02]  /*15f0*/  LDG.E.U16 R4, [R4.64] ;  /* 0x0000002404047981 */ /* 0x000ea4000c1e1500 */
[----:B--2---:R-:W-:-:S06]  /*1600*/  HADD2.F32 R41, -RZ, R4.H0_H0 ;  /* 0x20000004ff297230 */ /* 0x004fcc0000004100 */
[----:B------:R-:W0:Y:S01]  /*1610*/  F2I.FTZ.TRUNC.NTZ R41, R41 ;  /* 0x0000002900297305 */ /* 0x000e22000021f100 */
[----:B------:R-:W-:Y:S05]  /*1620*/  BRA `(.L_x_11102) ;  /* 0x00000b7000007947 */ /* 0x000fea0003800000 */
.L_x_11105:
        /* <DEDUP_REMOVED lines=9> */
.L_x_11108:
[----:B------:R-:W2:Y:S02]  /*16c0*/  LDG.E.U16 R4, [R4.64] ;  /* 0x0000002404047981 */ /* 0x000ea4000c1e1500 */
[----:B--2---:R-:W-:-:S06]  /*16d0*/  HADD2.F32 R41, -RZ, R4.H0_H0 ;  /* 0x20000004ff297230 */ /* 0x004fcc0000004100 */
[----:B------:R-:W0:Y:S01]  /*16e0*/  F2I.FTZ.TRUNC.NTZ R41, R41 ;  /* 0x0000002900297305 */ /* 0x000e22000021f100 */
[----:B------:R-:W-:Y:S05]  /*16f0*/  BRA `(.L_x_11102) ;  /* 0x00000aa000007947 */ /* 0x000fea0003800000 */
.L_x_11107:
[----:B------:R-:W2:Y:S02]  /*1700*/  LDG.E.64 R4, [R4.64] ;  /* 0x0000002404047981 */ /* 0x000ea4000c1e1b00 */
[----:B--2---:R0:W2:Y:S01]  /*1710*/  F2I.F64.TRUNC R41, R4 ;  /* 0x0000000400297311 */ /* 0x0040a2000030d100 */
[----:B------:R-:W-:Y:S05]  /*1720*/  BRA `(.L_x_11102) ;  /* 0x00000a7000007947 */ /* 0x000fea0003800000 */
.L_x_11097:
        /* <DEDUP_REMOVED lines=12> */
.L_x_11111:
[----:B------:R-:W2:Y:S02]  /*17f0*/  LDG.E.64 R4, [R4.64] ;  /* 0x0000002404047981 */ /* 0x000ea4000c1e1b00 */
[----:B--2---:R0:W2:Y:S01]  /*1800*/  F2I.F64.TRUNC R41, R4 ;  /* 0x0000000400297311 */ /* 0x0040a2000030d100 */
[----:B------:R-:W-:Y:S05]  /*1810*/  BRA `(.L_x_11102) ;  /* 0x0000098000007947 */ /* 0x000fea0003800000 */
.L_x_11110:
        /* <DEDUP_REMOVED lines=27> */
.L_x_11113:
        /* <DEDUP_REMOVED lines=14> */
.L_x_11112:
[----:B------:R-:W2:Y:S02]  /*1ab0*/  LDG.E.U16 R41, [R4.64] ;  /* 0x0000002404297981 */ /* 0x000ea4000c1e1500 */
[----:B--2---:R-:W-:-:S06]  /*1ac0*/  PRMT R41, RZ, 0x5410, R41 ;  /* 0x00005410ff297816 */ /* 0x004fcc0000000029 */
[----:B------:R-:W0:Y:S01]  /*1ad0*/  F2I.FTZ.TRUNC.NTZ R41, R41 ;  /* 0x0000002900297305 */ /* 0x000e22000021f100 */
[----:B------:R-:W-:Y:S05]  /*1ae0*/  BRA `(.L_x_11102) ;  /* 0x000006b000007947 */ /* 0x000fea0003800000 */
.L_x_11109:
        /* <DEDUP_REMOVED lines=10> */
.L_x_11116:
        /* <DEDUP_REMOVED lines=21> */
.L_x_11120:
[----:B------:R-:W-:Y:S05]  /*1ce0*/  BSYNC B1 ;  /* 0x0000000000017941 */ /* 0x000fea0003800000 */
.L_x_11119:
[----:B------:R-:W-:Y:S01]  /*1cf0*/  IMAD.SHL.U32 R3, R3, 0x100000, RZ ;  /* 0x0010000003037824 */ /* 0x000fe200078e00ff */
[----:B------:R-:W-:-:S04]  /*1d00*/  LEA R0, R0, 0x3b800000, 0x17 ;  /* 0x3b80000000007811 */ /* 0x000fc800078eb8ff */
[----:B------:R-:W-:Y:S02]  /*1d10*/  LOP3.LUT R41, R0, R3, R41, 0xfe, !PT ;  /* 0x0000000300297212 */ /* 0x000fe400078efe29 */
.L_x_11118:
[----:B------:R-:W-:Y:S05]  /*1d20*/  BSYNC B0 ;  /* 0x0000000000007941 */ /* 0x000fea0003800000 */
.L_x_11117:
[----:B------:R-:W0:Y:S01]  /*1d30*/  F2I.FTZ.TRUNC.NTZ R41, R41 ;  /* 0x0000002900297305 */ /* 0x000e22000021f100 */
[----:B------:R-:W-:Y:S05]  /*1d40*/  BRA `(.L_x_11102) ;  /* 0x0000045000007947 */ /* 0x000fea0003800000 */
.L_x_11115:
        /* <DEDUP_REMOVED lines=21> */
.L_x_11124:
[----:B------:R-:W-:Y:S05]  /*1ea0*/  BSYNC B1 ;  /* 0x0000000000017941 */ /* 0x000fea0003800000 */
.L_x_11123:
[----:B------:R-:W-:Y:S01]  /*1eb0*/  IMAD.SHL.U32 R3, R3, 0x200000, RZ ;  /* 0x0020000003037824 */ /* 0x000fe200078e00ff */
[----:B------:R-:W-:-:S04]  /*1ec0*/  LEA R0, R0, 0x37800000, 0x17 ;  /* 0x3780000000007811 */ /* 0x000fc800078eb8ff */
[----:B------:R-:W-:Y:S02]  /*1ed0*/  LOP3.LUT R41, R0, R3, R41, 0xfe, !PT ;  /* 0x0000000300297212 */ /* 0x000fe400078efe29 */
.L_x_11122:
[----:B------:R-:W-:Y:S05]  /*1ee0*/  BSYNC B0 ;  /* 0x0000000000007941 */ /* 0x000fea0003800000 */
.L_x_11121:
[----:B------:R-:W0:Y:S01]  /*1ef0*/  F2I.FTZ.TRUNC.NTZ R41, R41 ;  /* 0x0000002900297305 */ /* 0x000e22000021f100 */
[----:B------:R-:W-:Y:S05]  /*1f00*/  BRA `(.L_x_11102) ;  /* 0x0000029000007947 */ /* 0x000fea0003800000 */
.L_x_11114:
        /* <DEDUP_REMOVED lines=14> */
.L_x_11128:
[----:B------:R-:W-:Y:S05]  /*1ff0*/  BSYNC B0 ;  /* 0x0000000000007941 */ /* 0x000fea0003800000 */
.L_x_11127:
[----:B------:R-:W0:Y:S01]  /*2000*/  F2I.FTZ.TRUNC.NTZ R41, R41 ;  /* 0x0000002900297305 */ /* 0x000e22000021f100 */
[----:B------:R-:W-:Y:S05]  /*2010*/  BRA `(.L_x_11102) ;  /* 0x0000018000007947 */ /* 0x000fea0003800000 */
.L_x_11101:
        /* <DEDUP_REMOVED lines=21> */
.L_x_11126:
[----:B------:R0:W5:Y:S01]  /*2170*/  LDG.E R41, [R4.64] ;  /* 0x0000002404297981 */ /* 0x000162000c1e1900 */
[----:B------:R-:W-:Y:S05]  /*2180*/  BRA `(.L_x_11102) ;  /* 0x0000001000007947 */ /* 0x000fea0003800000 */
.L_x_11125:
[----:B------:R0:W5:Y:S02]  /*2190*/  LDG.E R41, [R4.64] ;  /* 0x0000002404297981 */ /* 0x000164000c1e1900 */
.L_x_11102:
        /* <DEDUP_REMOVED lines=16> */
.L_x_11132:
[----:B------:R0:W5:Y:S01]  /*22a0*/  LDG.E.U8 R37, [R4.64] ;  /* 0x0000002404257981 */ /* 0x000162000c1e1100 */
[----:B------:R-:W-:Y:S05]  /*22b0*/  BRA `(.L_x_11134) ;  /* 0x00000d0000007947 */ /* 0x000fea0003800000 */
.L_x_11131:
        /* <DEDUP_REMOVED lines=8> */
.L_x_11136:
[----:B------:R0:W5:Y:S01]  /*2340*/  LDG.E R37, [R4.64] ;  /* 0x0000002404257981 */ /* 0x000162000c1e1900 */
[----:B------:R-:W-:Y:S05]  /*2350*/  BRA `(.L_x_11134) ;  /* 0x00000c6000007947 */ /* 0x000fea0003800000 */
.L_x_11135:
[----:B------:R0:W5:Y:S01]  /*2360*/  LDG.E.S16 R37, [R4.64] ;  /* 0x0000002404257981 */ /* 0x000162000c1e1700 */
[----:B------:R-:W-:Y:S05]  /*2370*/  BRA `(.L_x_11134) ;  /* 0x00000c4000007947 */ /* 0x000fea0003800000 */
.L_x_11130:
        /* <DEDUP_REMOVED lines=9> */
.L_x_11138:
[----:B------:R-:W3:Y:S02]  /*2410*/  LDG.E.U16 R4, [R4.64] ;  /* 0x0000002404047981 */ /* 0x000ee4000c1e1500 */
[----:B---3--:R-:W-:-:S06]  /*2420*/  HADD2.F32 R37, -RZ, R4.H0_H0 ;  /* 0x20000004ff257230 */ /* 0x008fcc0000004100 */
[----:B------:R-:W0:Y:S01]  /*2430*/  F2I.FTZ.TRUNC.NTZ R37, R37 ;  /* 0x0000002500257305 */ /* 0x000e22000021f100 */
[----:B------:R-:W-:Y:S05]  /*2440*/  BRA `(.L_x_11134) ;  /* 0x00000b7000007947 */ /* 0x000fea0003800000 */
.L_x_11137:
        /* <DEDUP_REMOVED lines=9> */
.L_x_11140:
[----:B------:R-:W3:Y:S02]  /*24e0*/  LDG.E.U16 R4, [R4.64] ;  /* 0x0000002404047981 */ /* 0x000ee4000c1e1500 */
[----:B---3--:R-:W-:-:S06]  /*24f0*/  HADD2.F32 R37, -RZ, R4.H0_H0 ;  /* 0x20000004ff257230 */ /* 0x008fcc0000004100 */
[----:B------:R-:W0:Y:S01]  /*2500*/  F2I.FTZ.TRUNC.NTZ R37, R37 ;  /* 0x0000002500257305 */ /* 0x000e22000021f100 */
[----:B------:R-:W-:Y:S05]  /*2510*/  BRA `(.L_x_11134) ;  /* 0x00000aa000007947 */ /* 0x000fea0003800000 */
.L_x_11139:
[----:B------:R-:W3:Y:S02]  /*2520*/  LDG.E.64 R4, [R4.64] ;  /* 0x0000002404047981 */ /* 0x000ee4000c1e1b00 */
[----:B---3--:R0:W3:Y:S01]  /*2530*/  F2I.F64.TRUNC R37, R4 ;  /* 0x0000000400257311 */ /* 0x0080e2000030d100 */
[----:B------:R-:W-:Y:S05]  /*2540*/  BRA `(.L_x_11134) ;  /* 0x00000a7000007947 */ /* 0x000fea0003800000 */
.L_x_11129:
        /* <DEDUP_REMOVED lines=12> */
.L_x_11143:
[----:B------:R-:W3:Y:S02]  /*2610*/  LDG.E.64 R4, [R4.64] ;  /* 0x0000002404047981 */ /* 0x000ee4000c1e1b00 */
[----:B---3--:R0:W3:Y:S01]  /*2620*/  F2I.F64.TRUNC R37, R4 ;  /* 0x0000000400257311 */ /* 0x0080e2000030d100 */
[----:B------:R-:W-:Y:S05]  /*2630*/  BRA `(.L_x_11134) ;  /* 0x0000098000007947 */ /* 0x000fea0003800000 */
.L_x_11142:
        /* <DEDUP_REMOVED lines=27> */
.L_x_11145:
        /* <DEDUP_REMOVED lines=14> */
.L_x_11144:
[----:B------:R-:W3:Y:S02]  /*28d0*/  LDG.E.U16 R37, [R4.64] ;  /* 0x0000002404257981 */ /* 0x000ee4000c1e1500 */
[----:B---3--:R-:W-:-:S06]  /*28e0*/  PRMT R37, RZ, 0x5410, R37 ;  /* 0x00005410ff257816 */ /* 0x008fcc0000000025 */
[----:B------:R-:W0:Y:S01]  /*28f0*/  F2I.FTZ.TRUNC.NTZ R37, R37 ;  /* 0x0000002500257305 */ /* 0x000e22000021f100 */
[----:B------:R-:W-:Y:S05]  /*2900*/  BRA `(.L_x_11134) ;  /* 0x000006b000007947 */ /* 0x000fea0003800000 */
.L_x_11141:
        /* <DEDUP_REMOVED lines=10> */
.L_x_11148:
        /* <DEDUP_REMOVED lines=21> */
.L_x_11152:
[----:B------:R-:W-:Y:S05]  /*2b00*/  BSYNC B1 ;  /* 0x0000000000017941 */ /* 0x000fea0003800000 */
.L_x_11151:
[----:B------:R-:W-:Y:S01]  /*2b10*/  IMAD.SHL.U32 R3, R3, 0x100000, RZ ;  /* 0x0010000003037824 */ /* 0x000fe200078e00ff */
[----:B------:R-:W-:-:S04]  /*2b20*/  LEA R0, R0, 0x3b800000, 0x17 ;  /* 0x3b80000000007811 */ /* 0x000fc800078eb8ff */
[----:B------:R-:W-:Y:S02]  /*2b30*/  LOP3.LUT R37, R0, R3, R37, 0xfe, !PT ;  /* 0x0000000300257212 */ /* 0x000fe400078efe25 */
.L_x_11150:
[----:B------:R-:W-:Y:S05]  /*2b40*/  BSYNC B0 ;  /* 0x0000000000007941 */ /* 0x000fea0003800000 */
.L_x_11149:
[----:B------:R-:W0:Y:S01]  /*2b50*/  F2I.FTZ.TRUNC.NTZ R37, R37 ;  /* 0x0000002500257305 */ /* 0x000e22000021f100 */
[----:B------:R-:W-:Y:S05]  /*2b60*/  BRA `(.L_x_11134) ;  /* 0x0000045000007947 */ /* 0x000fea0003800000 */
.L_x_11147:
        /* <DEDUP_REMOVED lines=21> */
.L_x_11156:
[----:B------:R-:W-:Y:S05]  /*2cc0*/  BSYNC B1 ;  /* 0x0000000000017941 */ /* 0x000fea0003800000 */
.L_x_11155:
[----:B------:R-:W-:Y:S01]  /*2cd0*/  IMAD.SHL.U32 R3, R3, 0x200000, RZ ;  /* 0x0020000003037824 */ /* 0x000fe200078e00ff */
[----:B------:R-:W-:-:S04]  /*2ce0*/  LEA R0, R0, 0x37800000, 0x17 ;  /* 0x3780000000007811 */ /* 0x000fc800078eb8ff */
[----:B------:R-:W-:Y:S02]  /*2cf0*/  LOP3.LUT R37, R0, R3, R37, 0xfe, !PT ;  /* 0x0000000300257212 */ /* 0x000fe400078efe25 */
.L_x_11154:
[----:B------:R-:W-:Y:S05]  /*2d00*/  BSYNC B0 ;  /* 0x0000000000007941 */ /* 0x000fea0003800000 */
.L_x_11153:
[----:B------:R-:W0:Y:S01]  /*2d10*/  F2I.FTZ.TRUNC.NTZ R37, R37 ;  /* 0x0000002500257305 */ /* 0x000e22000021f100 */
[----:B------:R-:W-:Y:S05]  /*2d20*/  BRA `(.L_x_11134) ;  /* 0x0000029000007947 */ /* 0x000fea0003800000 */
.L_x_11146:
        /* <DEDUP_REMOVED lines=14> */
.L_x_11160:
[----:B------:R-:W-:Y:S05]  /*2e10*/  BSYNC B0 ;  /* 0x0000000000007941 */ /* 0x000fea0003800000 */
.L_x_11159:
[----:B------:R-:W0:Y:S01]  /*2e20*/  F2I.FTZ.TRUNC.NTZ R37, R37 ;  /* 0x0000002500257305 */ /* 0x000e22000021f100 */
[----:B------:R-:W-:Y:S05]  /*2e30*/  BRA `(.L_x_11134) ;  /* 0x0000018000007947 */ /* 0x000fea0003800000 */
.L_x_11133:
        /* <DEDUP_REMOVED lines=21> */
.L_x_11158:
[----:B------:R0:W5:Y:S01]  /*2f90*/  LDG.E R37, [R4.64] ;  /* 0x0000002404257981 */ /* 0x000162000c1e1900 */
[----:B------:R-:W-:Y:S05]  /*2fa0*/  BRA `(.L_x_11134) ;  /* 0x0000001000007947 */ /* 0x000fea0003800000 */
.L_x_11157:
[----:B------:R0:W5:Y:S02]  /*2fb0*/  LDG.E R37, [R4.64] ;  /* 0x0000002404257981 */ /* 0x000164000c1e1900 */
.L_x_11134:
        /* <DEDUP_REMOVED lines=16> */
.L_x_11164:
[----:B------:R0:W5:Y:S01]  /*30c0*/  LDG.E.U8 R38, [R4.64] ;  /* 0x0000002404267981 */ /* 0x000162000c1e1100 */
[----:B------:R-:W-:Y:S05]  /*30d0*/  BRA `(.L_x_11166) ;  /* 0x00000d0000007947 */ /* 0x000fea0003800000 */
.L_x_11163:
        /* <DEDUP_REMOVED lines=8> */
.L_x_11168:
[----:B------:R0:W5:Y:S01]  /*3160*/  LDG.E R38, [R4.64] ;  /* 0x0000002404267981 */ /* 0x000162000c1e1900 */
[----:B------:R-:W-:Y:S05]  /*3170*/  BRA `(.L_x_11166) ;  /* 0x00000c6000007947 */ /* 0x000fea0003800000 */
.L_x_11167:
[----:B------:R0:W5:Y:S01]  /*3180*/  LDG.E.S16 R38, [R4.64] ;  /* 0x0000002404267981 */ /* 0x000162000c1e1700 */
[----:B------:R-:W-:Y:S05]  /*3190*/  BRA `(.L_x_11166) ;  /* 0x00000c4000007947 */ /* 0x000fea0003800000 */
.L_x_11162:
        /* <DEDUP_REMOVED lines=9> */
.L_x_11170:
[----:B------:R-:W4:Y:S02]  /*3230*/  LDG.E.U16 R4, [R4.64] ;  /* 0x0000002404047981 */ /* 0x000f24000c1e1500 */
[----:B----4-:R-:W-:-:S06]  /*3240*/  HADD2.F32 R38, -RZ, R4.H0_H0 ;  /* 0x20000004ff267230 */ /* 0x010fcc0000004100 */
[----:B------:R-:W0:Y:S01]  /*3250*/  F2I.FTZ.TRUNC.NTZ R38, R38 ;  /* 0x0000002600267305 */ /* 0x000e22000021f100 */
[----:B------:R-:W-:Y:S05]  /*3260*/  BRA `(.L_x_11166) ;  /* 0x00000b7000007947 */ /* 0x000fea0003800000 */
.L_x_11169:
        /* <DEDUP_REMOVED lines=9> */
.L_x_11172:
[----:B------:R-:W4:Y:S02]  /*3300*/  LDG.E.U16 R4, [R4.64] ;  /* 0x0000002404047981 */ /* 0x000f24000c1e1500 */
[----:B----4-:R-:W-:-:S06]  /*3310*/  HADD2.F32 R38, -RZ, R4.H0_H0 ;  /* 0x20000004ff267230 */ /* 0x010fcc0000004100 */
[----:B------:R-:W0:Y:S01]  /*3320*/  F2I.FTZ.TRUNC.NTZ R38, R38 ;  /* 0x0000002600267305 */ /* 0x000e22000021f100 */
[----:B------:R-:W-:Y:S05]  /*3330*/  BRA `(.L_x_11166) ;  /* 0x00000aa000007947 */ /* 0x000fea0003800000 */
.L_x_11171:
[----:B------:R-:W4:Y:S02]  /*3340*/  LDG.E.64 R38, [R4.64] ;  /* 0x0000002404267981 */ /* 0x000f24000c1e1b00 */
[----:B----4-:R0:W4:Y:S01]  /*3350*/  F2I.F64.TRUNC R38, R38 ;  /* 0x0000002600267311 */ /* 0x010122000030d100 */
[----:B------:R-:W-:Y:S05]  /*3360*/  BRA `(.L_x_11166) ;  /* 0x00000a7000007947 */ /* 0x000fea0003800000 */
.L_x_11161:
        /* <DEDUP_REMOVED lines=12> */
.L_x_11175:
[----:B------:R-:W4:Y:S02]  /*3430*/  LDG.E.64 R4, [R4.64] ;  /* 0x0000002404047981 */ /* 0x000f24000c1e1b00 */
[----:B----4-:R0:W4:Y:S01]  /*3440*/  F2I.F64.TRUNC R38, R4 ;  /* 0x0000000400267311 */ /* 0x010122000030d100 */
[----:B------:R-:W-:Y:S05]  /*3450*/  BRA `(.L_x_11166) ;  /* 0x0000098000007947 */ /* 0x000fea0003800000 */
.L_x_11174:
        /* <DEDUP_REMOVED lines=27> */
.L_x_11177:
        /* <DEDUP_REMOVED lines=14> */
.L_x_11176:
[----:B------:R-:W4:Y:S02]  /*36f0*/  LDG.E.U16 R38, [R4.64] ;  /* 0x0000002404267981 */ /* 0x000f24000c1e1500 */
[----:B----4-:R-:W-:-:S06]  /*3700*/  PRMT R38, RZ, 0x5410, R38 ;  /* 0x00005410ff267816 */ /* 0x010fcc0000000026 */
[----:B------:R-:W0:Y:S01]  /*3710*/  F2I.FTZ.TRUNC.NTZ R38, R38 ;  /* 0x0000002600267305 */ /* 0x000e22000021f100 */
[----:B------:R-:W-:Y:S05]  /*3720*/  BRA `(.L_x_11166) ;  /* 0x000006b000007947 */ /* 0x000fea0003800000 */
.L_x_11173:
        /* <DEDUP_REMOVED lines=10> */
.L_x_11180:
        /* <DEDUP_REMOVED lines=21> */
.L_x_11184:
[----:B------:R-:W-:Y:S05]  /*3920*/  BSYNC B1 ;  /* 0x0000000000017941 */ /* 0x000fea0003800000 */
.L_x_11183:
[----:B------:R-:W-:Y:S01]  /*3930*/  IMAD.SHL.U32 R3, R3, 0x100000, RZ ;  /* 0x0010000003037824 */ /* 0x000fe200078e00ff */
[----:B------:R-:W-:-:S04]  /*3940*/  LEA R5, R0, 0x3b800000, 0x17 ;  /* 0x3b80000000057811 */ /* 0x000fc800078eb8ff */
[----:B------:R-:W-:Y:S02]  /*3950*/  LOP3.LUT R38, R5, R3, R38, 0xfe, !PT ;  /* 0x0000000305267212 */ /* 0x000fe400078efe26 */
.L_x_11182:
[----:B------:R-:W-:Y:S05]  /*3960*/  BSYNC B0 ;  /* 0x0000000000007941 */ /* 0x000fea0003800000 */
.L_x_11181:
[----:B------:R-:W0:Y:S01]  /*3970*/  F2I.FTZ.TRUNC.NTZ R38, R38 ;  /* 0x0000002600267305 */ /* 0x000e22000021f100 */
[----:B------:R-:W-:Y:S05]  /*3980*/  BRA `(.L_x_11166) ;  /* 0x0000045000007947 */ /* 0x000fea0003800000 */
.L_x_11179:
        /* <DEDUP_REMOVED lines=21> */
.L_x_11188:
[----:B------:R-:W-:Y:S05]  /*3ae0*/  BSYNC B1 ;  /* 0x0000000000017941 */ /* 0x000fea0003800000 */
.L_x_11187:
[----:B------:R-:W-:Y:S01]  /*3af0*/  IMAD.SHL.U32 R3, R3, 0x200000, RZ ;  /* 0x0020000003037824 */ /* 0x000fe200078e00ff */
[----:B------:R-:W-:-:S04]  /*3b00*/  LEA R5, R0, 0x37800000, 0x17 ;  /* 0x3780000000057811 */ /* 0x000fc800078eb8ff */
[----:B------:R-:W-:Y:S02]  /*3b10*/  LOP3.LUT R38, R5, R3, R38, 0xfe, !PT ;  /* 0x0000000305267212 */ /* 0x000fe400078efe26 */
.L_x_11186:
[----:B------:R-:W-:Y:S05]  /*3b20*/  BSYNC B0 ;  /* 0x0000000000007941 */ /* 0x000fea0003800000 */
.L_x_11185:
[----:B------:R-:W0:Y:S01]  /*3b30*/  F2I.FTZ.TRUNC.NTZ R38, R38 ;  /* 0x0000002600267305 */ /* 0x000e22000021f100 */
[----:B------:R-:W-:Y:S05]  /*3b40*/  BRA `(.L_x_11166) ;  /* 0x0000029000007947 */ /* 0x000fea0003800000 */
.L_x_11178:
        /* <DEDUP_REMOVED lines=14> */
.L_x_11192:
[----:B------:R-:W-:Y:S05]  /*3c30*/  BSYNC B0 ;  /* 0x0000000000007941 */ /* 0x000fea0003800000 */
.L_x_11191:
[----:B------:R-:W0:Y:S01]  /*3c40*/  F2I.FTZ.TRUNC.NTZ R38, R38 ;  /* 0x0000002600267305 */ /* 0x000e22000021f100 */
[----:B------:R-:W-:Y:S05]  /*3c50*/  BRA `(.L_x_11166) ;  /* 0x0000018000007947 */ /* 0x000fea0003800000 */
.L_x_11165:
        /* <DEDUP_REMOVED lines=21> */
.L_x_11190:
[----:B------:R0:W5:Y:S01]  /*3db0*/  LDG.E R38, [R4.64] ;  /* 0x0000002404267981 */ /* 0x000162000c1e1900 */
[----:B------:R-:W-:Y:S05]  /*3dc0*/  BRA `(.L_x_11166) ;  /* 0x0000001000007947 */ /* 0x000fea0003800000 */
.L_x_11189:
[----:B------:R0:W5:Y:S02]  /*3dd0*/  LDG.E R38, [R4.64] ;  /* 0x0000002404267981 */ /* 0x000164000c1e1900 */
.L_x_11166:
        /* <DEDUP_REMOVED lines=16> */
.L_x_11196:
[----:B------:R0:W5:Y:S01]  /*3ee0*/  LDG.E.U8 R39, [R4.64] ;  /* 0x0000002404277981 */ /* 0x000162000c1e1100 */
[----:B------:R-:W-:Y:S05]  /*3ef0*/  BRA `(.L_x_11198) ;  /* 0x00000d0000007947 */ /* 0x000fea0003800000 */
.L_x_11195:
        /* <DEDUP_REMOVED lines=8> */
.L_x_11200:
[----:B------:R0:W5:Y:S01]  /*3f80*/  LDG.E R39, [R4.64] ;  /* 0x0000002404277981 */ /* 0x000162000c1e1900 */
[----:B------:R-:W-:Y:S05]  /*3f90*/  BRA `(.L_x_11198) ;  /* 0x00000c6000007947 */ /* 0x000fea0003800000 */
.L_x_11199:
[----:B------:R0:W5:Y:S01]  /*3fa0*/  LDG.E.S16 R39, [R4.64] ;  /* 0x0000002404277981 */ /* 0x000162000c1e1700 */
[----:B------:R-:W-:Y:S05]  /*3fb0*/  BRA `(.L_x_11198) ;  /* 0x00000c4000007947 */ /* 0x000fea0003800000 */
.L_x_11194:
        /* <DEDUP_REMOVED lines=9> */
.L_x_11202:
[----:B----4-:R-:W4:Y:S02]  /*4050*/  LDG.E.U16 R4, [R4.64] ;  /* 0x0000002404047981 */ /* 0x010f24000c1e1500 */
[----:B----4-:R-:W-:-:S06]  /*4060*/  HADD2.F32 R39, -RZ, R4.H0_H0 ;  /* 0x20000004ff277230 */ /* 0x010fcc0000004100 */
[----:B------:R-:W0:Y:S01]  /*4070*/  F2I.FTZ.TRUNC.NTZ R39, R39 ;  /* 0x0000002700277305 */ /* 0x000e22000021f100 */
[----:B------:R-:W-:Y:S05]  /*4080*/  BRA `(.L_x_11198) ;  /* 0x00000b7000007947 */ /* 0x000fea0003800000 */
.L_x_11201:
        /* <DEDUP_REMOVED lines=9> */
.L_x_11204:
[----:B----4-:R-:W4:Y:S02]  /*4120*/  LDG.E.U16 R4, [R4.64] ;  /* 0x0000002404047981 */ /* 0x010f24000c1e1500 */
[----:B----4-:R-:W-:-:S06]  /*4130*/  HADD2.F32 R39, -RZ, R4.H0_H0 ;  /* 0x20000004ff277230 */ /* 0x010fcc0000004100 */
[----:B------:R-:W0:Y:S01]  /*4140*/  F2I.FTZ.TRUNC.NTZ R39, R39 ;  /* 0x0000002700277305 */ /* 0x000e22000021f100 */
[----:B------:R-:W-:Y:S05]  /*4150*/  BRA `(.L_x_11198) ;  /* 0x00000aa000007947 */ /* 0x000fea0003800000 */
.L_x_11203:
[----:B----4-:R-:W4:Y:S02]  /*4160*/  LDG.E.64 R4, [R4.64] ;  /* 0x0000002404047981 */ /* 0x010f24000c1e1b00 */
[----:B----4-:R0:W4:Y:S01]  /*4170*/  F2I.F64.TRUNC R39, R4 ;  /* 0x0000000400277311 */ /* 0x010122000030d100 */
[----:B------:R-:W-:Y:S05]  /*4180*/  BRA `(.L_x_11198) ;  /* 0x00000a7000007947 */ /* 0x000fea0003800000 */
.L_x_11193:
        /* <DEDUP_REMOVED lines=12> */
.L_x_11207:
[----:B----4-:R-:W4:Y:S02]  /*4250*/  LDG.E.64 R4, [R4.64] ;  /* 0x0000002404047981 */ /* 0x010f24000c1e1b00 */
[----:B----4-:R0:W4:Y:S01]  /*4260*/  F2I.F64.TRUNC R39, R4 ;  /* 0x0000000400277311 */ /* 0x010122000030d100 */
[----:B------:R-:W-:Y:S05]  /*4270*/  BRA `(.L_x_11198) ;  /* 0x0000098000007947 */ /* 0x000fea0003800000 */
.L_x_11206:
        /* <DEDUP_REMOVED lines=27> */
.L_x_11209:
        /* <DEDUP_REMOVED lines=14> */
.L_x_11208:
[----:B----4-:R-:W4:Y:S02]  /*4510*/  LDG.E.U16 R39, [R4.64] ;  /* 0x0000002404277981 */ /* 0x010f24000c1e1500 */
[----:B----4-:R-:W-:-:S06]  /*4520*/  PRMT R39, RZ, 0x5410, R39 ;  /* 0x00005410ff277816 */ /* 0x010fcc0000000027 */
[----:B------:R-:W0:Y:S01]  /*4530*/  F2I.FTZ.TRUNC.NTZ R39, R39 ;  /* 0x0000002700277305 */ /* 0x000e22000021f100 */
[----:B------:R-:W-:Y:S05]  /*4540*/  BRA `(.L_x_11198) ;  /* 0x000006b000007947 */ /* 0x000fea0003800000 */
.L_x_11205:
        /* <DEDUP_REMOVED lines=10> */
.L_x_11212:
        /* <DEDUP_REMOVED lines=21> */
.L_x_11216:
[----:B------:R-:W-:Y:S05]  /*4740*/  BSYNC B1 ;  /* 0x0000000000017941 */ /* 0x000fea0003800000 */
.L_x_11215:
[----:B------:R-:W-:Y:S01]  /*4750*/  IMAD.SHL.U32 R3, R3, 0x100000, RZ ;  /* 0x0010000003037824 */ /* 0x000fe200078e00ff */
[----:B------:R-:W-:-:S04]  /*4760*/  LEA R0, R0, 0x3b800000, 0x17 ;  /* 0x3b80000000007811 */ /* 0x000fc800078eb8ff */
[----:B------:R-:W-:Y:S02]  /*4770*/  LOP3.LUT R39, R0, R3, R39, 0xfe, !PT ;  /* 0x0000000300277212 */ /* 0x000fe400078efe27 */
.L_x_11214:
[----:B------:R-:W-:Y:S05]  /*4780*/  BSYNC B0 ;  /* 0x0000000000007941 */ /* 0x000fea0003800000 */
.L_x_11213:
[----:B------:R-:W0:Y:S01]  /*4790*/  F2I.FTZ.TRUNC.NTZ R39, R39 ;  /* 0x0000002700277305 */ /* 0x000e22000021f100 */
[----:B------:R-:W-:Y:S05]  /*47a0*/  BRA `(.L_x_11198) ;  /* 0x0000045000007947 */ /* 0x000fea0003800000 */
.L_x_11211:
        /* <DEDUP_REMOVED lines=21> */
.L_x_11220:
[----:B------:R-:W-:Y:S05]  /*4900*/  BSYNC B1 ;  /* 0x0000000000017941 */ /* 0x000fea0003800000 */
.L_x_11219:
[----:B------:R-:W-:Y:S01]  /*4910*/  IMAD.SHL.U32 R3, R3, 0x200000, RZ ;  /* 0x0020000003037824 */ /* 0x000fe200078e00ff */
[----:B------:R-:W-:-:S04]  /*4920*/  LEA R0, R0, 0x37800000, 0x17 ;  /* 0x3780000000007811 */ /* 0x000fc800078eb8ff */
[----:B------:R-:W-:Y:S02]  /*4930*/  LOP3.LUT R39, R0, R3, R39, 0xfe, !PT ;  /* 0x0000000300277212 */ /* 0x000fe400078efe27 */
.L_x_11218:
[----:B------:R-:W-:Y:S05]  /*4940*/  BSYNC B0 ;  /* 0x0000000000007941 */ /* 0x000fea0003800000 */
.L_x_11217:
[----:B------:R-:W0:Y:S01]  /*4950*/  F2I.FTZ.TRUNC.NTZ R39, R39 ;  /* 0x0000002700277305 */ /* 0x000e22000021f100 */
[----:B------:R-:W-:Y:S05]  /*4960*/  BRA `(.L_x_11198) ;  /* 0x0000029000007947 */ /* 0x000fea0003800000 */
.L_x_11210:
        /* <DEDUP_REMOVED lines=14> */
.L_x_11224:
[----:B------:R-:W-:Y:S05]  /*4a50*/  BSYNC B0 ;  /* 0x0000000000007941 */ /* 0x000fea0003800000 */
.L_x_11223:
[----:B------:R-:W0:Y:S01]  /*4a60*/  F2I.FTZ.TRUNC.NTZ R39, R39 ;  /* 0x0000002700277305 */ /* 0x000e22000021f100 */
[----:B------:R-:W-:Y:S05]  /*4a70*/  BRA `(.L_x_11198) ;  /* 0x0000018000007947 */ /* 0x000fea0003800000 */
.L_x_11197:
        /* <DEDUP_REMOVED lines=21> */
.L_x_11222:
[----:B------:R0:W5:Y:S01]  /*4bd0*/  LDG.E R39, [R4.64] ;  /* 0x0000002404277981 */ /* 0x000162000c1e1900 */
[----:B------:R-:W-:Y:S05]  /*4be0*/  BRA `(.L_x_11198) ;  /* 0x0000001000007947 */ /* 0x000fea0003800000 */
.L_x_11221:
[----:B------:R0:W5:Y:S02]  /*4bf0*/  LDG.E R39, [R4.64] ;  /* 0x0000002404277981 */ /* 0x000164000c1e1900 */
.L_x_11198:
[----:B------:R-:W-:-:S03]  /*4c00*/  IADD3 R36, R36, 0x80, RZ ;  /* 0x0000008024247810 */ /* 0x000fc60007ffe0ff */
.L_x_11064:
[----:B0--34-:R-:W-:Y:S05]  /*4c10*/  BSYNC B6 ;  /* 0x0000000000067941 */ /* 0x019fea0003800000 */
.L_x_11063:
[----:B------:R-:W-:Y:S01]  /*4c20*/  ISETP.GE.AND P0, PT, R36, R16, PT ;  /* 0x000000102400720c */ /* 0x000fe20003f06270 */
[----:B------:R-:W-:Y:S01]  /*4c30*/  BSSY B6, `(.L_x_11225) ;  /* 0x0000470000067945 */ /* 0x000fe20003800000 */
[----:B------:R-:W-:Y:S01]  /*4c40*/  CS2R R34, SRZ ;  /* 0x0000000000227805 */ /* 0x000fe2000001ff00 */
[----:B------:R-:W-:-:S10]  /*4c50*/  CS2R R32, SRZ ;  /* 0x0000000000207805 */ /* 0x000fd4000001ff00 */
        /* <DEDUP_REMOVED lines=18> */
.L_x_11230:
[----:B------:R0:W5:Y:S01]  /*4d80*/  LDG.E.U8 R2, [R4.64] ;  /* 0x0000002404027981 */ /* 0x000162000c1e1100 */
[----:B------:R-:W-:Y:S05]  /*4d90*/  BRA `(.L_x_11232) ;  /* 0x00000d0000007947 */ /* 0x000fea0003800000 */
.L_x_11229:
        /* <DEDUP_REMOVED lines=8> */
.L_x_11234:
[----:B------:R0:W5:Y:S01]  /*4e20*/  LDG.E R2, [R4.64] ;  /* 0x0000002404027981 */ /* 0x000162000c1e1900 */
[----:B------:R-:W-:Y:S05]  /*4e30*/  BRA `(.L_x_11232) ;  /* 0x00000c6000007947 */ /* 0x000fea0003800000 */
.L_x_11233:
[----:B------:R0:W5:Y:S01]  /*4e40*/  LDG.E.S16 R2, [R4.64] ;  /* 0x0000002404027981 */ /* 0x000162000c1e1700 */
[----:B------:R-:W-:Y:S05]  /*4e50*/  BRA `(.L_x_11232) ;  /* 0x00000c4000007947 */ /* 0x000fea0003800000 */
.L_x_11228:
        /* <DEDUP_REMOVED lines=9> */
.L_x_11236:
[----:B------:R-:W3:Y:S02]  /*4ef0*/  LDG.E.U16 R4, [R4.64] ;  /* 0x0000002404047981 */ /* 0x000ee4000c1e1500 */
[----:B---3--:R-:W-:-:S06]  /*4f00*/  HADD2.F32 R2, -RZ, R4.H0_H0 ;  /* 0x20000004ff027230 */ /* 0x008fcc0000004100 */
[----:B------:R-:W0:Y:S01]  /*4f10*/  F2I.FTZ.TRUNC.NTZ R2, R2 ;  /* 0x0000000200027305 */ /* 0x000e22000021f100 */
[----:B------:R-:W-:Y:S05]  /*4f20*/  BRA `(.L_x_11232) ;  /* 0x00000b7000007947 */ /* 0x000fea0003800000 */
.L_x_11235:
        /* <DEDUP_REMOVED lines=9> */
.L_x_11238:
[----:B------:R-:W3:Y:S02]  /*4fc0*/  LDG.E.U16 R4, [R4.64] ;  /* 0x0000002404047981 */ /* 0x000ee4000c1e1500 */
[----:B---3--:R-:W-:-:S06]  /*4fd0*/  HADD2.F32 R2, -RZ, R4.H0_H0 ;  /* 0x20000004ff027230 */ /* 0x008fcc0000004100 */
[----:B------:R-:W0:Y:S01]  /*4fe0*/  F2I.FTZ.TRUNC.NTZ R2, R2 ;  /* 0x0000000200027305 */ /* 0x000e22000021f100 */
[----:B------:R-:W-:Y:S05]  /*4ff0*/  BRA `(.L_x_11232) ;  /* 0x00000aa000007947 */ /* 0x000fea0003800000 */
.L_x_11237:
[----:B------:R-:W3:Y:S02]  /*5000*/  LDG.E.64 R2, [R4.64] ;  /* 0x0000002404027981 */ /* 0x000ee4000c1e1b00 */
[----:B---3--:R0:W3:Y:S01]  /*5010*/  F2I.F64.TRUNC R2, R2 ;  /* 0x0000000200027311 */ /* 0x0080e2000030d100 */
[----:B------:R-:W-:Y:S05]  /*5020*/  BRA `(.L_x_11232) ;  /* 0x00000a7000007947 */ /* 0x000fea0003800000 */
.L_x_11227:
        /* <DEDUP_REMOVED lines=12> */
.L_x_11241:
[----:B------:R-:W3:Y:S02]  /*50f0*/  LDG.E.64 R2, [R4.64] ;  /* 0x0000002404027981 */ /* 0x000ee4000c1e1b00 */
[----:B---3--:R0:W3:Y:S01]  /*5100*/  F2I.F64.TRUNC R2, R2 ;  /* 0x0000000200027311 */ /* 0x0080e2000030d100 */
[----:B------:R-:W-:Y:S05]  /*5110*/  BRA `(.L_x_11232) ;  /* 0x0000098000007947 */ /* 0x000fea0003800000 */
.L_x_11240:
        /* <DEDUP_REMOVED lines=27> */
.L_x_11243:
        /* <DEDUP_REMOVED lines=14> */
.L_x_11242:
[----:B------:R-:W3:Y:S02]  /*53b0*/  LDG.E.U16 R2, [R4.64] ;  /* 0x0000002404027981 */ /* 0x000ee4000c1e1500 */
[----:B---3--:R-:W-:-:S06]  /*53c0*/  PRMT R2, RZ, 0x5410, R2 ;  /* 0x00005410ff027816 */ /* 0x008fcc0000000002 */
[----:B------:R-:W0:Y:S01]  /*53d0*/  F2I.FTZ.TRUNC.NTZ R2, R2 ;  /* 0x0000000200027305 */ /* 0x000e22000021f100 */
[----:B------:R-:W-:Y:S05]  /*53e0*/  BRA `(.L_x_11232) ;  /* 0x000006b000007947 */ /* 0x000fea0003800000 */
.L_x_11239:
        /* <DEDUP_REMOVED lines=10> */
.L_x_11246:
        /* <DEDUP_REMOVED lines=21> */
.L_x_11250:
[----:B------:R-:W-:Y:S05]  /*55e0*/  BSYNC B1 ;  /* 0x0000000000017941 */ /* 0x000fea0003800000 */
.L_x_11249:
[----:B------:R-:W-:Y:S01]  /*55f0*/  IMAD.SHL.U32 R2, R2, 0x100000, RZ ;  /* 0x0010000002027824 */ /* 0x000fe200078e00ff */
[----:B------:R-:W-:-:S04]  /*5600*/  LEA R3, R0, 0x3b800000, 0x17 ;  /* 0x3b80000000037811 */ /* 0x000fc800078eb8ff */
[----:B------:R-:W-:Y:S02]  /*5610*/  LOP3.LUT R2, R3, R2, R4, 0xfe, !PT ;  /* 0x0000000203027212 */ /* 0x000fe400078efe04 */
.L_x_11248:
[----:B------:R-:W-:Y:S05]  /*5620*/  BSYNC B0 ;  /* 0x0000000000007941 */ /* 0x000fea0003800000 */
.L_x_11247:
[----:B------:R-:W0:Y:S01]  /*5630*/  F2I.FTZ.TRUNC.NTZ R2, R2 ;  /* 0x0000000200027305 */ /* 0x000e22000021f100 */
[----:B------:R-:W-:Y:S05]  /*5640*/  BRA `(.L_x_11232) ;  /* 0x0000045000007947 */ /* 0x000fea0003800000 */
.L_x_11245:
        /* <DEDUP_REMOVED lines=21> */
.L_x_11254:
[----:B------:R-:W-:Y:S05]  /*57a0*/  BSYNC B1 ;  /* 0x0000000000017941 */ /* 0x000fea0003800000 */
.L_x_11253:
[----:B------:R-:W-:Y:S01]  /*57b0*/  IMAD.SHL.U32 R2, R2, 0x200000, RZ ;  /* 0x0020000002027824 */ /* 0x000fe200078e00ff */
[----:B------:R-:W-:-:S04]  /*57c0*/  LEA R3, R0, 0x37800000, 0x17 ;  /* 0x3780000000037811 */ /* 0x000fc800078eb8ff */
[----:B------:R-:W-:Y:S02]  /*57d0*/  LOP3.LUT R2, R3, R2, R4, 0xfe, !PT ;  /* 0x0000000203027212 */ /* 0x000fe400078efe04 */
.L_x_11252:
[----:B------:R-:W-:Y:S05]  /*57e0*/  BSYNC B0 ;  /* 0x0000000000007941 */ /* 0x000fea0003800000 */
.L_x_11251:
[----:B------:R-:W0:Y:S01]  /*57f0*/  F2I.FTZ.TRUNC.NTZ R2, R2 ;  /* 0x0000000200027305 */ /* 0x000e22000021f100 */
[----:B------:R-:W-:Y:S05]  /*5800*/  BRA `(.L_x_11232) ;  /* 0x0000029000007947 */ /* 0x000fea0003800000 */
.L_x_11244:
        /* <DEDUP_REMOVED lines=14> */
.L_x_11258:
[----:B------:R-:W-:Y:S05]  /*58f0*/  BSYNC B0 ;  /* 0x0000000000007941 */ /* 0x000fea0003800000 */
.L_x_11257:
[----:B------:R-:W0:Y:S01]  /*5900*/  F2I.FTZ.TRUNC.NTZ R2, R2 ;  /* 0x0000000200027305 */ /* 0x000e22000021f100 */
[----:B------:R-:W-:Y:S05]  /*5910*/  BRA `(.L_x_11232) ;  /* 0x0000018000007947 */ /* 0x000fea0003800000 */
.L_x_11231:
        /* <DEDUP_REMOVED lines=21> */
.L_x_11256:
[----:B------:R0:W5:Y:S01]  /*5a70*/  LDG.E R2, [R4.64] ;  /* 0x0000002404027981 */ /* 0x000162000c1e1900 */
[----:B------:R-:W-:Y:S05]  /*5a80*/  BRA `(.L_x_11232) ;  /* 0x0000001000007947 */ /* 0x000fea0003800000 */
.L_x_11255:
[----:B------:R0:W5:Y:S02]  /*5a90*/  LDG.E R2, [R4.64] ;  /* 0x0000002404027981 */ /* 0x000164000c1e1900 */
.L_x_11232:
        /* <DEDUP_REMOVED lines=16> */
.L_x_11262:
[----:B------:R0:W5:Y:S01]  /*5ba0*/  LDG.E.U8 R35, [R4.64] ;  /* 0x0000002404237981 */ /* 0x000162000c1e1100 */
[----:B------:R-:W-:Y:S05]  /*5bb0*/  BRA `(.L_x_11264) ;  /* 0x00000d0000007947 */ /* 0x000fea0003800000 */
.L_x_11261:
        /* <DEDUP_REMOVED lines=8> */
.L_x_11266:
[----:B------:R0:W5:Y:S01]  /*5c40*/  LDG.E R35, [R4.64] ;  /* 0x0000002404237981 */ /* 0x000162000c1e1900 */
[----:B------:R-:W-:Y:S05]  /*5c50*/  BRA `(.L_x_11264) ;  /* 0x00000c6000007947 */ /* 0x000fea0003800000 */
.L_x_11265:
[----:B------:R0:W5:Y:S01]  /*5c60*/  LDG.E.S16 R35, [R4.64] ;  /* 0x0000002404237981 */ /* 0x000162000c1e1700 */
[----:B------:R-:W-:Y:S05]  /*5c70*/  BRA `(.L_x_11264) ;  /* 0x00000c4000007947 */ /* 0x000fea0003800000 */
.L_x_11260:
        /* <DEDUP_REMOVED lines=9> */
.L_x_11268:
[----:B------:R-:W4:Y:S02]  /*5d10*/  LDG.E.U16 R4, [R4.64] ;  /* 0x0000002404047981 */ /* 0x000f24000c1e1500 */
[----:B----4-:R-:W-:-:S06]  /*5d20*/  HADD2.F32 R35, -RZ, R4.H0_H0 ;  /* 0x20000004ff237230 */ /* 0x010fcc0000004100 */
[----:B------:R-:W0:Y:S01]  /*5d30*/  F2I.FTZ.TRUNC.NTZ R35, R35 ;  /* 0x0000002300237305 */ /* 0x000e22000021f100 */
[----:B------:R-:W-:Y:S05]  /*5d40*/  BRA `(.L_x_11264) ;  /* 0x00000b7000007947 */ /* 0x000fea0003800000 */
.L_x_11267:
        /* <DEDUP_REMOVED lines=9> */
.L_x_11270:
[----:B------:R-:W4:Y:S02]  /*5de0*/  LDG.E.U16 R4, [R4.64] ;  /* 0x0000002404047981 */ /* 0x000f24000c1e1500 */
[----:B----4-:R-:W-:-:S06]  /*5df0*/  HADD2.F32 R35, -RZ, R4.H0_H0 ;  /* 0x20000004ff237230 */ /* 0x010fcc0000004100 */
[----:B------:R-:W0:Y:S01]  /*5e00*/  F2I.FTZ.TRUNC.NTZ R35, R35 ;  /* 0x0000002300237305 */ /* 0x000e22000021f100 */
[----:B------:R-:W-:Y:S05]  /*5e10*/  BRA `(.L_x_11264) ;  /* 0x00000aa000007947 */ /* 0x000fea0003800000 */
.L_x_11269:
[----:B------:R-:W4:Y:S02]  /*5e20*/  LDG.E.64 R4, [R4.64] ;  /* 0x0000002404047981 */ /* 0x000f24000c1e1b00 */
[----:B----4-:R0:W4:Y:S01]  /*5e30*/  F2I.F64.TRUNC R35, R4 ;  /* 0x0000000400237311 */ /* 0x010122000030d100 */
[----:B------:R-:W-:Y:S05]  /*5e40*/  BRA `(.L_x_11264) ;  /* 0x00000a7000007947 */ /* 0x000fea0003800000 */
.L_x_11259:
        /* <DEDUP_REMOVED lines=12> */
.L_x_11273:
[----:B------:R-:W4:Y:S02]  /*5f10*/  LDG.E.64 R4, [R4.64] ;  /* 0x0000002404047981 */ /* 0x000f24000c1e1b00 */
[----:B----4-:R0:W4:Y:S01]  /*5f20*/  F2I.F64.TRUNC R35, R4 ;  /* 0x0000000400237311 */ /* 0x010122000030d100 */
[----:B------:R-:W-:Y:S05]  /*5f30*/  BRA `(.L_x_11264) ;  /* 0x0000098000007947 */ /* 0x000fea0003800000 */
.L_x_11272:
        /* <DEDUP_REMOVED lines=27> */
.L_x_11275:
        /* <DEDUP_REMOVED lines=14> */
.L_x_11274:
[----:B------:R-:W4:Y:S02]  /*61d0*/  LDG.E.U16 R35, [R4.64] ;  /* 0x0000002404237981 */ /* 0x000f24000c1e1500 */
[----:B----4-:R-:W-:-:S06]  /*61e0*/  PRMT R35, RZ, 0x5410, R35 ;  /* 0x00005410ff237816 */ /* 0x010fcc0000000023 */
[----:B------:R-:W0:Y:S01]  /*61f0*/  F2I.FTZ.TRUNC.NTZ R35, R35 ;  /* 0x0000002300237305 */ /* 0x000e22000021f100 */
[----:B------:R-:W-:Y:S05]  /*6200*/  BRA `(.L_x_11264) ;  /* 0x000006b000007947 */ /* 0x000fea0003800000 */
.L_x_11271:
        /* <DEDUP_REMOVED lines=10> */
.L_x_11278:
        /* <DEDUP_REMOVED lines=21> */
.L_x_11282:
[----:B------:R-:W-:Y:S05]  /*6400*/  BSYNC B1 ;  /* 0x0000000000017941 */ /* 0x000fea0003800000 */
.L_x_11281:
[----:B------:R-:W-:Y:S01]  /*6410*/  IMAD.SHL.U32 R3, R3, 0x100000, RZ ;  /* 0x0010000003037824 */ /* 0x000fe200078e00ff */
[----:B------:R-:W-:-:S04]  /*6420*/  LEA R0, R0, 0x3b800000, 0x17 ;  /* 0x3b80000000007811 */ /* 0x000fc800078eb8ff */
[----:B------:R-:W-:Y:S02]  /*6430*/  LOP3.LUT R35, R0, R3, R35, 0xfe, !PT ;  /* 0x0000000300237212 */ /* 0x000fe400078efe23 */
.L_x_11280:
[----:B------:R-:W-:Y:S05]  /*6440*/  BSYNC B0 ;  /* 0x0000000000007941 */ /* 0x000fea0003800000 */
.L_x_11279:
[----:B------:R-:W0:Y:S01]  /*6450*/  F2I.FTZ.TRUNC.NTZ R35, R35 ;  /* 0x0000002300237305 */ /* 0x000e22000021f100 */
[----:B------:R-:W-:Y:S05]  /*6460*/  BRA `(.L_x_11264) ;  /* 0x0000045000007947 */ /* 0x000fea0003800000 */
.L_x_11277:
        /* <DEDUP_REMOVED lines=21> */
.L_x_11286:
[----:B------:R-:W-:Y:S05]  /*65c0*/  BSYNC B1 ;  /* 0x0000000000017941 */ /* 0x000fea0003800000 */
.L_x_11285:
[----:B------:R-:W-:Y:S01]  /*65d0*/  IMAD.SHL.U32 R3, R3, 0x200000, RZ ;  /* 0x0020000003037824 */ /* 0x000fe200078e00ff */
[----:B------:R-:W-:-:S04]  /*65e0*/  LEA R0, R0, 0x37800000, 0x17 ;  /* 0x3780000000007811 */ /* 0x000fc800078eb8ff */
[----:B------:R-:W-:Y:S02]  /*65f0*/  LOP3.LUT R35, R0, R3, R35, 0xfe, !PT ;  /* 0x0000000300237212 */ /* 0x000fe400078efe23 */
.L_x_11284:
[----:B------:R-:W-:Y:S05]  /*6600*/  BSYNC B0 ;  /* 0x0000000000007941 */ /* 0x000fea0003800000 */
.L_x_11283:
[----:B------:R-:W0:Y:S01]  /*6610*/  F2I.FTZ.TRUNC.NTZ R35, R35 ;  /* 0x0000002300237305 */ /* 0x000e22000021f100 */
[----:B------:R-:W-:Y:S05]  /*6620*/  BRA `(.L_x_11264) ;  /* 0x0000029000007947 */ /* 0x000fea0003800000 */
.L_x_11276:
        /* <DEDUP_REMOVED lines=14> */
.L_x_11290:
[----:B------:R-:W-:Y:S05]  /*6710*/  BSYNC B0 ;  /* 0x0000000000007941 */ /* 0x000fea0003800000 */
.L_x_11289:
[----:B------:R-:W0:Y:S01]  /*6720*/  F2I.FTZ.TRUNC.NTZ R35, R35 ;  /* 0x0000002300237305 */ /* 0x000e22000021f100 */
[----:B------:R-:W-:Y:S05]  /*6730*/  BRA `(.L_x_11264) ;  /* 0x0000018000007947 */ /* 0x000fea0003800000 */
.L_x_11263:
        /* <DEDUP_REMOVED lines=21> */
.L_x_11288:
[----:B------:R0:W5:Y:S01]  /*6890*/  LDG.E R35, [R4.64] ;  /* 0x0000002404237981 */ /* 0x000162000c1e1900 */
[----:B------:R-:W-:Y:S05]  /*68a0*/  BRA `(.L_x_11264) ;  /* 0x0000001000007947 */ /* 0x000fea0003800000 */
.L_x_11287:
[----:B------:R0:W5:Y:S02]  /*68b0*/  LDG.E R35, [R4.64] ;  /* 0x0000002404237981 */ /* 0x000164000c1e1900 */
.L_x_11264:
        /* <DEDUP_REMOVED lines=16> */
.L_x_11294:
[----:B------:R0:W5:Y:S01]  /*69c0*/  LDG.E.U8 R34, [R4.64] ;  /* 0x0000002404227981 */ /* 0x000162000c1e1100 */
[----:B------:R-:W-:Y:S05]  /*69d0*/  BRA `(.L_x_11296) ;  /* 0x00000d0000007947 */ /* 0x000fea0003800000 */
.L_x_11293:
        /* <DEDUP_REMOVED lines=8> */
.L_x_11298:
[----:B------:R0:W5:Y:S01]  /*6a60*/  LDG.E R34, [R4.64] ;  /* 0x0000002404227981 */ /* 0x000162000c1e1900 */
[----:B------:R-:W-:Y:S05]  /*6a70*/  BRA `(.L_x_11296) ;  /* 0x00000c6000007947 */ /* 0x000fea0003800000 */
.L_x_11297:
[----:B------:R0:W5:Y:S01]  /*6a80*/  LDG.E.S16 R34, [R4.64] ;  /* 0x0000002404227981 */ /* 0x000162000c1e1700 */
[----:B------:R-:W-:Y:S05]  /*6a90*/  BRA `(.L_x_11296) ;  /* 0x00000c4000007947 */ /* 0x000fea0003800000 */
.L_x_11292:
        /* <DEDUP_REMOVED lines=9> */
.L_x_11300:
[----:B----4-:R-:W4:Y:S02]  /*6b30*/  LDG.E.U16 R4, [R4.64] ;  /* 0x0000002404047981 */ /* 0x010f24000c1e1500 */
[----:B----4-:R-:W-:-:S06]  /*6b40*/  HADD2.F32 R34, -RZ, R4.H0_H0 ;  /* 0x20000004ff227230 */ /* 0x010fcc0000004100 */
[----:B------:R-:W0:Y:S01]  /*6b50*/  F2I.FTZ.TRUNC.NTZ R34, R34 ;  /* 0x0000002200227305 */ /* 0x000e22000021f100 */
[----:B------:R-:W-:Y:S05]  /*6b60*/  BRA `(.L_x_11296) ;  /* 0x00000b7000007947 */ /* 0x000fea0003800000 */
.L_x_11299:
        /* <DEDUP_REMOVED lines=9> */
.L_x_11302:
[----:B----4-:R-:W4:Y:S02]  /*6c00*/  LDG.E.U16 R4, [R4.64] ;  /* 0x0000002404047981 */ /* 0x010f24000c1e1500 */
[----:B----4-:R-:W-:-:S06]  /*6c10*/  HADD2.F32 R34, -RZ, R4.H0_H0 ;  /* 0x20000004ff227230 */ /* 0x010fcc0000004100 */
[----:B------:R-:W0:Y:S01]  /*6c20*/  F2I.FTZ.TRUNC.NTZ R34, R34 ;  /* 0x0000002200227305 */ /* 0x000e22000021f100 */
[----:B------:R-:W-:Y:S05]  /*6c30*/  BRA `(.L_x_11296) ;  /* 0x00000aa000007947 */ /* 0x000fea0003800000 */
.L_x_11301:
[----:B----4-:R-:W4:Y:S02]  /*6c40*/  LDG.E.64 R4, [R4.64] ;  /* 0x0000002404047981 */ /* 0x010f24000c1e1b00 */
[----:B----4-:R0:W4:Y:S01]  /*6c50*/  F2I.F64.TRUNC R34, R4 ;  /* 0x0000000400227311 */ /* 0x010122000030d100 */
[----:B------:R-:W-:Y:S05]  /*6c60*/  BRA `(.L_x_11296) ;  /* 0x00000a7000007947 */ /* 0x000fea0003800000 */
.L_x_11291:
        /* <DEDUP_REMOVED lines=12> */
.L_x_11305:
[----:B----4-:R-:W4:Y:S02]  /*6d30*/  LDG.E.64 R4, [R4.64] ;  /* 0x0000002404047981 */ /* 0x010f24000c1e1b00 */
[----:B----4-:R0:W4:Y:S01]  /*6d40*/  F2I.F64.TRUNC R34, R4 ;  /* 0x0000000400227311 */ /* 0x010122000030d100 */
[----:B------:R-:W-:Y:S05]  /*6d50*/  BRA `(.L_x_11296) ;  /* 0x0000098000007947 */ /* 0x000fea0003800000 */
.L_x_11304:
        /* <DEDUP_REMOVED lines=27> */
.L_x_11307:
        /* <DEDUP_REMOVED lines=14> */
.L_x_11306:
[----:B----4-:R-:W4:Y:S02]  /*6ff0*/  LDG.E.U16 R34, [R4.64] ;  /* 0x0000002404227981 */ /* 0x010f24000c1e1500 */
[----:B----4-:R-:W-:-:S06]  /*7000*/  PRMT R34, RZ, 0x5410, R34 ;  /* 0x00005410ff227816 */ /* 0x010fcc0000000022 */
[----:B------:R-:W0:Y:S01]  /*7010*/  F2I.FTZ.TRUNC.NTZ R34, R34 ;  /* 0x0000002200227305 */ /* 0x000e22000021f100 */
[----:B------:R-:W-:Y:S05]  /*7020*/  BRA `(.L_x_11296) ;  /* 0x000006b000007947 */ /* 0x000fea0003800000 */
.L_x_11303:
        /* <DEDUP_REMOVED lines=10> */
.L_x_11310:
        /* <DEDUP_REMOVED lines=21> */
.L_x_11314:
[----:B------:R-:W-:Y:S05]  /*7220*/  BSYNC B1 ;  /* 0x0000000000017941 */ /* 0x000fea0003800000 */
.L_x_11313:
[----:B------:R-:W-:Y:S01]  /*7230*/  IMAD.SHL.U32 R3, R3, 0x100000, RZ ;  /* 0x0010000003037824 */ /* 0x000fe200078e00ff */
[----:B------:R-:W-:-:S04]  /*7240*/  LEA R5, R0, 0x3b800000, 0x17 ;  /* 0x3b80000000057811 */ /* 0x000fc800078eb8ff */
[----:B------:R-:W-:Y:S02]  /*7250*/  LOP3.LUT R34, R5, R3, R34, 0xfe, !PT ;  /* 0x0000000305227212 */ /* 0x000fe400078efe22 */
.L_x_11312:
[----:B------:R-:W-:Y:S05]  /*7260*/  BSYNC B0 ;  /* 0x0000000000007941 */ /* 0x000fea0003800000 */
.L_x_11311:
[----:B------:R-:W0:Y:S01]  /*7270*/  F2I.FTZ.TRUNC.NTZ R34, R34 ;  /* 0x0000002200227305 */ /* 0x000e22000021f100 */
[----:B------:R-:W-:Y:S05]  /*7280*/  BRA `(.L_x_11296) ;  /* 0x0000045000007947 */ /* 0x000fea0003800000 */
.L_x_11309:
        /* <DEDUP_REMOVED lines=21> */
.L_x_11318:
[----:B------:R-:W-:Y:S05]  /*73e0*/  BSYNC B1 ;  /* 0x0000000000017941 */ /* 0x000fea0003800000 */
.L_x_11317:
[----:B------:R-:W-:Y:S01]  /*73f0*/  IMAD.SHL.U32 R3, R3, 0x200000, RZ ;  /* 0x0020000003037824 */ /* 0x000fe200078e00ff */
[----:B------:R-:W-:-:S04]  /*7400*/  LEA R5, R0, 0x37800000, 0x17 ;  /* 0x3780000000057811 */ /* 0x000fc800078eb8ff */
[----:B------:R-:W-:Y:S02]  /*7410*/  LOP3.LUT R34, R5, R3, R34, 0xfe, !PT ;  /* 0x0000000305227212 */ /* 0x000fe400078efe22 */
.L_x_11316:
[----:B------:R-:W-:Y:S05]  /*7420*/  BSYNC B0 ;  /* 0x0000000000007941 */ /* 0x000fea0003800000 */
.L_x_11315:
[----:B------:R-:W0:Y:S01]  /*7430*/  F2I.FTZ.TRUNC.NTZ R34, R34 ;  /* 0x0000002200227305 */ /* 0x000e22000021f100 */
[----:B------:R-:W-:Y:S05]  /*7440*/  BRA `(.L_x_11296) ;  /* 0x0000029000007947 */ /* 0x000fea0003800000 */
.L_x_11308:
        /* <DEDUP_REMOVED lines=14> */
.L_x_11322:
[----:B------:R-:W-:Y:S05]  /*7530*/  BSYNC B0 ;  /* 0x0000000000007941 */ /* 0x000fea0003800000 */
.L_x_11321:
[----:B------:R-:W0:Y:S01]  /*7540*/  F2I.FTZ.TRUNC.NTZ R34, R34 ;  /* 0x0000002200227305 */ /* 0x000e22000021f100 */
[----:B------:R-:W-:Y:S05]  /*7550*/  BRA `(.L_x_11296) ;  /* 0x0000018000007947 */ /* 0x000fea0003800000 */
.L_x_11295:
        /* <DEDUP_REMOVED lines=21> */
.L_x_11320:
[----:B------:R0:W5:Y:S01]  /*76b0*/  LDG.E R34, [R4.64] ;  /* 0x0000002404227981 */ /* 0x000162000c1e1900 */
[----:B------:R-:W-:Y:S05]  /*76c0*/  BRA `(.L_x_11296) ;  /* 0x0000001000007947 */ /* 0x000fea0003800000 */
.L_x_11319:
[----:B------:R0:W5:Y:S02]  /*76d0*/  LDG.E R34, [R4.64] ;  /* 0x0000002404227981 */ /* 0x000164000c1e1900 */
.L_x_11296:
        /* <DEDUP_REMOVED lines=16> */
.L_x_11326:
[----:B------:R0:W5:Y:S01]  /*77e0*/  LDG.E.U8 R33, [R4.64] ;  /* 0x0000002404217981 */ /* 0x000162000c1e1100 */
[----:B------:R-:W-:Y:S05]  /*77f0*/  BRA `(.L_x_11328) ;  /* 0x00000d0000007947 */ /* 0x000fea0003800000 */
.L_x_11325:
        /* <DEDUP_REMOVED lines=8> */
.L_x_11330:
[----:B------:R0:W5:Y:S01]  /*7880*/  LDG.E R33, [R4.64] ;  /* 0x0000002404217981 */ /* 0x000162000c1e1900 */
[----:B------:R-:W-:Y:S05]  /*7890*/  BRA `(.L_x_11328) ;  /* 0x00000c6000007947 */ /* 0x000fea0003800000 */
.L_x_11329:
[----:B------:R0:W5:Y:S01]  /*78a0*/  LDG.E.S16 R33, [R4.64] ;  /* 0x0000002404217981 */ /* 0x000162000c1e1700 */
[----:B------:R-:W-:Y:S05]  /*78b0*/  BRA `(.L_x_11328) ;  /* 0x00000c4000007947 */ /* 0x000fea0003800000 */
.L_x_11324:
        /* <DEDUP_REMOVED lines=9> */
.L_x_11332:
[----:B----4-:R-:W4:Y:S02]  /*7950*/  LDG.E.U16 R4, [R4.64] ;  /* 0x0000002404047981 */ /* 0x010f24000c1e1500 */
[----:B----4-:R-:W-:-:S06]  /*7960*/  HADD2.F32 R33, -RZ, R4.H0_H0 ;  /* 0x20000004ff217230 */ /* 0x010fcc0000004100 */
[----:B------:R-:W0:Y:S01]  /*7970*/  F2I.FTZ.TRUNC.NTZ R33, R33 ;  /* 0x0000002100217305 */ /* 0x000e22000021f100 */
[----:B------:R-:W-:Y:S05]  /*7980*/  BRA `(.L_x_11328) ;  /* 0x00000b7000007947 */ /* 0x000fea0003800000 */
.L_x_11331:
        /* <DEDUP_REMOVED lines=9> */
.L_x_11334:
[----:B----4-:R-:W4:Y:S02]  /*7a20*/  LDG.E.U16 R4, [R4.64] ;  /* 0x0000002404047981 */ /* 0x010f24000c1e1500 */
[----:B----4-:R-:W-:-:S06]  /*7a30*/  HADD2.F32 R33, -RZ, R4.H0_H0 ;  /* 0x20000004ff217230 */ /* 0x010fcc0000004100 */
[----:B------:R-:W0:Y:S01]  /*7a40*/  F2I.FTZ.TRUNC.NTZ R33, R33 ;  /* 0x0000002100217305 */ /* 0x000e22000021f100 */
[----:B------:R-:W-:Y:S05]  /*7a50*/  BRA `(.L_x_11328) ;  /* 0x00000aa000007947 */ /* 0x000fea0003800000 */
.L_x_11333:
[----:B----4-:R-:W4:Y:S02]  /*7a60*/  LDG.E.64 R4, [R4.64] ;  /* 0x0000002404047981 */ /* 0x010f24000c1e1b00 */
[----:B----4-:R0:W4:Y:S01]  /*7a70*/  F2I.F64.TRUNC R33, R4 ;  /* 0x0000000400217311 */ /* 0x010122000030d100 */
[----:B------:R-:W-:Y:S05]  /*7a80*/  BRA `(.L_x_11328) ;  /* 0x00000a7000007947 */ /* 0x000fea0003800000 */
.L_x_11323:
        /* <DEDUP_REMOVED lines=12> */
.L_x_11337:
[----:B----4-:R-:W4:Y:S02]  /*7b50*/  LDG.E.64 R4, [R4.64] ;  /* 0x0000002404047981 */ /* 0x010f24000c1e1b00 */
[----:B----4-:R0:W4:Y:S01]  /*7b60*/  F2I.F64.TRUNC R33, R4 ;  /* 0x0000000400217311 */ /* 0x010122000030d100 */
[----:B------:R-:W-:Y:S05]  /*7b70*/  BRA `(.L_x_11328) ;  /* 0x0000098000007947 */ /* 0x000fea0003800000 */
.L_x_11336:
        /* <DEDUP_REMOVED lines=27> */
.L_x_11339:
        /* <DEDUP_REMOVED lines=14> */
.L_x_11338:
[----:B----4-:R-:W4:Y:S02]  /*7e10*/  LDG.E.U16 R33, [R4.64] ;  /* 0x0000002404217981 */ /* 0x010f24000c1e1500 */
[----:B----4-:R-:W-:-:S06]  /*7e20*/  PRMT R33, RZ, 0x5410, R33 ;  /* 0x00005410ff217816 */ /* 0x010fcc0000000021 */
[----:B------:R-:W0:Y:S01]  /*7e30*/  F2I.FTZ.TRUNC.NTZ R33, R33 ;  /* 0x0000002100217305 */ /* 0x000e22000021f100 */
[----:B------:R-:W-:Y:S05]  /*7e40*/  BRA `(.L_x_11328) ;  /* 0x000006b000007947 */ /* 0x000fea0003800000 */
.L_x_11335:
        /* <DEDUP_REMOVED lines=10> */
.L_x_11342:
        /* <DEDUP_REMOVED lines=21> */
.L_x_11346:
[----:B------:R-:W-:Y:S05]  /*8040*/  BSYNC B1 ;  /* 0x0000000000017941 */ /* 0x000fea0003800000 */
.L_x_11345:
[----:B------:R-:W-:Y:S01]  /*8050*/  IMAD.SHL.U32 R3, R3, 0x100000, RZ ;  /* 0x0010000003037824 */ /* 0x000fe200078e00ff */
[----:B------:R-:W-:-:S04]  /*8060*/  LEA R0, R0, 0x3b800000, 0x17 ;  /* 0x3b80000000007811 */ /* 0x000fc800078eb8ff */
[----:B------:R-:W-:Y:S02]  /*8070*/  LOP3.LUT R33, R0, R3, R33, 0xfe, !PT ;  /* 0x0000000300217212 */ /* 0x000fe400078efe21 */
.L_x_11344:
[----:B------:R-:W-:Y:S05]  /*8080*/  BSYNC B0 ;  /* 0x0000000000007941 */ /* 0x000fea0003800000 */
.L_x_11343:
[----:B------:R-:W0:Y:S01]  /*8090*/  F2I.FTZ.TRUNC.NTZ R33, R33 ;  /* 0x0000002100217305 */ /* 0x000e22000021f100 */
[----:B------:R-:W-:Y:S05]  /*80a0*/  BRA `(.L_x_11328) ;  /* 0x0000045000007947 */ /* 0x000fea0003800000 */
.L_x_11341:
        /* <DEDUP_REMOVED lines=21> */
.L_x_11350:
[----:B------:R-:W-:Y:S05]  /*8200*/  BSYNC B1 ;  /* 0x0000000000017941 */ /* 0x000fea0003800000 */
.L_x_11349:
[----:B------:R-:W-:Y:S01]  /*8210*/  IMAD.SHL.U32 R3, R3, 0x200000, RZ ;  /* 0x0020000003037824 */ /* 0x000fe200078e00ff */
[----:B------:R-:W-:-:S04]  /*8220*/  LEA R0, R0, 0x37800000, 0x17 ;  /* 0x3780000000007811 */ /* 0x000fc800078eb8ff */
[----:B------:R-:W-:Y:S02]  /*8230*/  LOP3.LUT R33, R0, R3, R33, 0xfe, !PT ;  /* 0x0000000300217212 */ /* 0x000fe400078efe21 */
.L_x_11348:
[----:B------:R-:W-:Y:S05]  /*8240*/  BSYNC B0 ;  /* 0x0000000000007941 */ /* 0x000fea0003800000 */
.L_x_11347:
[----:B------:R-:W0:Y:S01]  /*8250*/  F2I.FTZ.TRUNC.NTZ R33, R33 ;  /* 0x0000002100217305 */ /* 0x000e22000021f100 */
[----:B------:R-:W-:Y:S05]  /*8260*/  BRA `(.L_x_11328) ;  /* 0x0000029000007947 */ /* 0x000fea0003800000 */
.L_x_11340:
        /* <DEDUP_REMOVED lines=14> */
.L_x_11354:
[----:B------:R-:W-:Y:S05]  /*8350*/  BSYNC B0 ;  /* 0x0000000000007941 */ /* 0x000fea0003800000 */
.L_x_11353:
[----:B------:R-:W0:Y:S01]  /*8360*/  F2I.FTZ.TRUNC.NTZ R33, R33 ;  /* 0x0000002100217305 */ /* 0x000e22000021f100 */
[----:B------:R-:W-:Y:S05]  /*8370*/  BRA `(.L_x_11328) ;  /* 0x0000018000007947 */ /* 0x000fea0003800000 */
.L_x_11327:
        /* <DEDUP_REMOVED lines=21> */
.L_x_11352:
[----:B------:R0:W5:Y:S01]  /*84d0*/  LDG.E R33, [R4.64] ;  /* 0x0000002404217981 */ /* 0x000162000c1e1900 */
[----:B------:R-:W-:Y:S05]  /*84e0*/  BRA `(.L_x_11328) ;  /* 0x0000001000007947 */ /* 0x000fea0003800000 */
.L_x_11351:
[----:B------:R0:W5:Y:S02]  /*84f0*/  LDG.E R33, [R4.64] ;  /* 0x0000002404217981 */ /* 0x000164000c1e1900 */
.L_x_11328:
        /* <DEDUP_REMOVED lines=16> */
.L_x_11358:
[----:B------:R0:W5:Y:S01]  /*8600*/  LDG.E.U8 R32, [R4.64] ;  /* 0x0000002404207981 */ /* 0x000162000c1e1100 */
[----:B------:R-:W-:Y:S05]  /*8610*/  BRA `(.L_x_11360) ;  /* 0x00000d0000007947 */ /* 0x000fea0003800000 */
.L_x_11357:
        /* <DEDUP_REMOVED lines=8> */
.L_x_11362:
[----:B------:R0:W5:Y:S01]  /*86a0*/  LDG.E R32, [R4.64] ;  /* 0x0000002404207981 */ /* 0x000162000c1e1900 */
[----:B------:R-:W-:Y:S05]  /*86b0*/  BRA `(.L_x_11360) ;  /* 0x00000c6000007947 */ /* 0x000fea0003800000 */
.L_x_11361:
[----:B------:R0:W5:Y:S01]  /*86c0*/  LDG.E.S16 R32, [R4.64] ;  /* 0x0000002404207981 */ /* 0x000162000c1e1700 */
[----:B------:R-:W-:Y:S05]  /*86d0*/  BRA `(.L_x_11360) ;  /* 0x00000c4000007947 */ /* 0x000fea0003800000 */
.L_x_11356:
        /* <DEDUP_REMOVED lines=9> */
.L_x_11364:
[----:B----4-:R-:W4:Y:S02]  /*8770*/  LDG.E.U16 R4, [R4.64] ;  /* 0x0000002404047981 */ /* 0x010f24000c1e1500 */
[----:B----4-:R-:W-:-:S06]  /*8780*/  HADD2.F32 R32, -RZ, R4.H0_H0 ;  /* 0x20000004ff207230 */ /* 0x010fcc0000004100 */
[----:B------:R-:W0:Y:S01]  /*8790*/  F2I.FTZ.TRUNC.NTZ R32, R32 ;  /* 0x0000002000207305 */ /* 0x000e22000021f100 */
[----:B------:R-:W-:Y:S05]  /*87a0*/  BRA `(.L_x_11360) ;  /* 0x00000b7000007947 */ /* 0x000fea0003800000 */
.L_x_11363:
        /* <DEDUP_REMOVED lines=9> */
.L_x_11366:
[----:B----4-:R-:W4:Y:S02]  /*8840*/  LDG.E.U16 R4, [R4.64] ;  /* 0x0000002404047981 */ /* 0x010f24000c1e1500 */
[----:B----4-:R-:W-:-:S06]  /*8850*/  HADD2.F32 R32, -RZ, R4.H0_H0 ;  /* 0x20000004ff207230 */ /* 0x010fcc0000004100 */
[----:B------:R-:W0:Y:S01]  /*8860*/  F2I.FTZ.TRUNC.NTZ R32, R32 ;  /* 0x0000002000207305 */ /* 0x000e22000021f100 */
[----:B------:R-:W-:Y:S05]  /*8870*/  BRA `(.L_x_11360) ;  /* 0x00000aa000007947 */ /* 0x000fea0003800000 */
.L_x_11365:
[----:B----4-:R-:W4:Y:S02]  /*8880*/  LDG.E.64 R4, [R4.64] ;  /* 0x0000002404047981 */ /* 0x010f24000c1e1b00 */
[----:B----4-:R0:W4:Y:S01]  /*8890*/  F2I.F64.TRUNC R32, R4 ;  /* 0x0000000400207311 */ /* 0x010122000030d100 */
[----:B------:R-:W-:Y:S05]  /*88a0*/  BRA `(.L_x_11360) ;  /* 0x00000a7000007947 */ /* 0x000fea0003800000 */
.L_x_11355:
        /* <DEDUP_REMOVED lines=12> */
.L_x_11369:
[----:B----4-:R-:W4:Y:S02]  /*8970*/  LDG.E.64 R4, [R4.64] ;  /* 0x0000002404047981 */ /* 0x010f24000c1e1b00 */
[----:B----4-:R0:W4:Y:S01]  /*8980*/  F2I.F64.TRUNC R32, R4 ;  /* 0x0000000400207311 */ /* 0x010122000030d100 */
[----:B------:R-:W-:Y:S05]  /*8990*/  BRA `(.L_x_11360) ;  /* 0x0000098000007947 */ /* 0x000fea0003800000 */
.L_x_11368:
        /* <DEDUP_REMOVED lines=27> */
.L_x_11371:
        /* <DEDUP_REMOVED lines=14> */
.L_x_11370:
[----:B----4-:R-:W4:Y:S02]  /*8c30*/  LDG.E.U16 R32, [R4.64] ;  /* 0x0000002404207981 */ /* 0x010f24000c1e1500 */
[----:B----4-:R-:W-:-:S06]  /*8c40*/  PRMT R32, RZ, 0x5410, R32 ;  /* 0x00005410ff207816 */ /* 0x010fcc0000000020 */
[----:B------:R-:W0:Y:S01]  /*8c50*/  F2I.FTZ.TRUNC.NTZ R32, R32 ;  /* 0x0000002000207305 */ /* 0x000e22000021f100 */
[----:B------:R-:W-:Y:S05]  /*8c60*/  BRA `(.L_x_11360) ;  /* 0x000006b000007947 */ /* 0x000fea0003800000 */
.L_x_11367:
        /* <DEDUP_REMOVED lines=10> */
.L_x_11374:
        /* <DEDUP_REMOVED lines=21> */
.L_x_11378:
[----:B------:R-:W-:Y:S05]  /*8e60*/  BSYNC B1 ;  /* 0x0000000000017941 */ /* 0x000fea0003800000 */
.L_x_11377:
[----:B------:R-:W-:Y:S01]  /*8e70*/  IMAD.SHL.U32 R3, R3, 0x100000, RZ ;  /* 0x0010000003037824 */ /* 0x000fe200078e00ff */
[----:B------:R-:W-:-:S04]  /*8e80*/  LEA R5, R0, 0x3b800000, 0x17 ;  /* 0x3b80000000057811 */ /* 0x000fc800078eb8ff */
[----:B------:R-:W-:Y:S02]  /*8e90*/  LOP3.LUT R32, R5, R3, R32, 0xfe, !PT ;  /* 0x0000000305207212 */ /* 0x000fe400078efe20 */
.L_x_11376:
[----:B------:R-:W-:Y:S05]  /*8ea0*/  BSYNC B0 ;  /* 0x0000000000007941 */ /* 0x000fea0003800000 */
.L_x_11375:
[----:B------:R-:W0:Y:S01]  /*8eb0*/  F2I.FTZ.TRUNC.NTZ R32, R32 ;  /* 0x0000002000207305 */ /* 0x000e22000021f100 */
[----:B------:R-:W-:Y:S05]  /*8ec0*/  BRA `(.L_x_11360) ;  /* 0x0000045000007947 */ /* 0x000fea0003800000 */
.L_x_11373:
        /* <DEDUP_REMOVED lines=21> */
.L_x_11382:
[----:B------:R-:W-:Y:S05]  /*9020*/  BSYNC B1 ;  /* 0x0000000000017941 */ /* 0x000fea0003800000 */
.L_x_11381:
[----:B------:R-:W-:Y:S01]  /*9030*/  IMAD.SHL.U32 R3, R3, 0x200000, RZ ;  /* 0x0020000003037824 */ /* 0x000fe200078e00ff */
[----:B------:R-:W-:-:S04]  /*9040*/  LEA R5, R0, 0x37800000, 0x17 ;  /* 0x3780000000057811 */ /* 0x000fc800078eb8ff */
[----:B------:R-:W-:Y:S02]  /*9050*/  LOP3.LUT R32, R5, R3, R32, 0xfe, !PT ;  /* 0x0000000305207212 */ /* 0x000fe400078efe20 */
.L_x_11380:
[----:B------:R-:W-:Y:S05]  /*9060*/  BSYNC B0 ;  /* 0x0000000000007941 */ /* 0x000fea0003800000 */
.L_x_11379:
[----:B------:R-:W0:Y:S01]  /*9070*/  F2I.FTZ.TRUNC.NTZ R32, R32 ;  /* 0x0000002000207305 */ /* 0x000e22000021f100 */
[----:B------:R-:W-:Y:S05]  /*9080*/  BRA `(.L_x_11360) ;  /* 0x0000029000007947 */ /* 0x000fea0003800000 */
.L_x_11372:
        /* <DEDUP_REMOVED lines=14> */
.L_x_11386:
[----:B------:R-:W-:Y:S05]  /*9170*/  BSYNC B0 ;  /* 0x0000000000007941 */ /* 0x000fea0003800000 */
.L_x_11385:
[----:B------:R-:W0:Y:S01]  /*9180*/  F2I.FTZ.TRUNC.NTZ R32, R32 ;  /* 0x0000002000207305 */ /* 0x000e22000021f100 */
[----:B------:R-:W-:Y:S05]  /*9190*/  BRA `(.L_x_11360) ;  /* 0x0000018000007947 */ /* 0x000fea0003800000 */
.L_x_11359:
        /* <DEDUP_REMOVED lines=21> */
.L_x_11384:
[----:B------:R0:W5:Y:S01]  /*92f0*/  LDG.E R32, [R4.64] ;  /* 0x0000002404207981 */ /* 0x000162000c1e1900 */
[----:B------:R-:W-:Y:S05]  /*9300*/  BRA `(.L_x_11360) ;  /* 0x0000001000007947 */ /* 0x000fea0003800000 */
.L_x_11383:
[----:B------:R0:W5:Y:S02]  /*9310*/  LDG.E R32, [R4.64] ;  /* 0x0000002404207981 */ /* 0x000164000c1e1900 */
.L_x_11360:
[----:B------:R-:W-:-:S03]  /*9320*/  IADD3 R36, R36, 0x80, RZ ;  /* 0x0000008024247810 */ /* 0x000fc60007ffe0ff */
.L_x_11226:
[----:B------:R-:W-:Y:S05]  /*9330*/  BSYNC B6 ;  /* 0x0000000000067941 */ /* 0x000fea0003800000 */
.L_x_11225:
[----:B------:R-:W-:Y:S01]  /*9340*/  ISETP.GE.AND P0, PT, R36, R16, PT ;  /* 0x000000102400720c */ /* 0x000fe20003f06270 */
[----:B------:R-:W-:Y:S01]  /*9350*/  BSSY B6, `(.L_x_11387) ;  /* 0x0000471000067945 */ /* 0x000fe20003800000 */
[----:B------:R-:W-:Y:S01]  /*9360*/  CS2R R30, SRZ ;  /* 0x00000000001e7805 */ /* 0x000fe2000001ff00 */
[----:B------:R-:W-:Y:S01]  /*9370*/  CS2R R28, SRZ ;  /* 0x00000000001c7805 */ /* 0x000fe2000001ff00 */
[----:B------:R-:W-:-:S09]  /*9380*/  CS2R R26, SRZ ;  /* 0x00000000001a7805 */ /* 0x000fd2000001ff00 */
        /* <DEDUP_REMOVED lines=18> */
.L_x_11392:
[----:B------:R0:W5:Y:S01]  /*94b0*/  LDG.E.U8 R30, [R4.64] ;  /* 0x00000024041e7981 */ /* 0x000162000c1e1100 */
[----:B------:R-:W-:Y:S05]  /*94c0*/  BRA `(.L_x_11394) ;  /* 0x00000d0000007947 */ /* 0x000fea0003800000 */
.L_x_11391:
        /* <DEDUP_REMOVED lines=8> */
.L_x_11396:
[----:B------:R0:W5:Y:S01]  /*9550*/  LDG.E R30, [R4.64] ;  /* 0x00000024041e7981 */ /* 0x000162000c1e1900 */
[----:B------:R-:W-:Y:S05]  /*9560*/  BRA `(.L_x_11394) ;  /* 0x00000c6000007947 */ /* 0x000fea0003800000 */
.L_x_11395:
[----:B------:R0:W5:Y:S01]  /*9570*/  LDG.E.S16 R30, [R4.64] ;  /* 0x00000024041e7981 */ /* 0x000162000c1e1700 */
[----:B------:R-:W-:Y:S05]  /*9580*/  BRA `(.L_x_11394) ;  /* 0x00000c4000007947 */ /* 0x000fea0003800000 */
.L_x_11390:
        /* <DEDUP_REMOVED lines=9> */
.L_x_11398:
[----:B----4-:R-:W4:Y:S02]  /*9620*/  LDG.E.U16 R4, [R4.64] ;  /* 0x0000002404047981 */ /* 0x010f24000c1e1500 */
[----:B----4-:R-:W-:-:S06]  /*9630*/  HADD2.F32 R30, -RZ, R4.H0_H0 ;  /* 0x20000004ff1e7230 */ /* 0x010fcc0000004100 */
[----:B------:R-:W0:Y:S01]  /*9640*/  F2I.FTZ.TRUNC.NTZ R30, R30 ;  /* 0x0000001e001e7305 */ /* 0x000e22000021f100 */
[----:B------:R-:W-:Y:S05]  /*9650*/  BRA `(.L_x_11394) ;  /* 0x00000b7000007947 */ /* 0x000fea0003800000 */
.L_x_11397:
        /* <DEDUP_REMOVED lines=9> */
.L_x_11400:
[----:B----4-:R-:W4:Y:S02]  /*96f0*/  LDG.E.U16 R4, [R4.64] ;  /* 0x0000002404047981 */ /* 0x010f24000c1e1500 */
[----:B----4-:R-:W-:-:S06]  /*9700*/  HADD2.F32 R30, -RZ, R4.H0_H0 ;  /* 0x20000004ff1e7230 */ /* 0x010fcc0000004100 */
[----:B------:R-:W0:Y:S01]  /*9710*/  F2I.FTZ.TRUNC.NTZ R30, R30 ;  /* 0x0000001e001e7305 */ /* 0x000e22000021f100 */
[----:B------:R-:W-:Y:S05]  /*9720*/  BRA `(.L_x_11394) ;  /* 0x00000aa000007947 */ /* 0x000fea0003800000 */
.L_x_11399:
[----:B----4-:R-:W4:Y:S02]  /*9730*/  LDG.E.64 R4, [R4.64] ;  /* 0x0000002404047981 */ /* 0x010f24000c1e1b00 */
[----:B----4-:R0:W4:Y:S01]  /*9740*/  F2I.F64.TRUNC R30, R4 ;  /* 0x00000004001e7311 */ /* 0x010122000030d100 */
[----:B------:R-:W-:Y:S05]  /*9750*/  BRA `(.L_x_11394) ;  /* 0x00000a7000007947 */ /* 0x000fea0003800000 */
.L_x_11389:
        /* <DEDUP_REMOVED lines=12> */
.L_x_11403:
[----:B----4-:R-:W4:Y:S02]  /*9820*/  LDG.E.64 R4, [R4.64] ;  /* 0x0000002404047981 */ /* 0x010f24000c1e1b00 */
[----:B----4-:R0:W4:Y:S01]  /*9830*/  F2I.F64.TRUNC R30, R4 ;  /* 0x00000004001e7311 */ /* 0x010122000030d100 */
[----:B------:R-:W-:Y:S05]  /*9840*/  BRA `(.L_x_11394) ;  /* 0x0000098000007947 */ /* 0x000fea0003800000 */
.L_x_11402:
        /* <DEDUP_REMOVED lines=27> */
.L_x_11405:
        /* <DEDUP_REMOVED lines=14> */
.L_x_11404:
[----:B----4-:R-:W4:Y:S02]  /*9ae0*/  LDG.E.U16 R30, [R4.64] ;  /* 0x00000024041e7981 */ /* 0x010f24000c1e1500 */
[----:B----4-:R-:W-:-:S06]  /*9af0*/  PRMT R30, RZ, 0x5410, R30 ;  /* 0x00005410ff1e7816 */ /* 0x010fcc000000001e */
[----:B------:R-:W0:Y:S01]  /*9b00*/  F2I.FTZ.TRUNC.NTZ R30, R30 ;  /* 0x0000001e001e7305 */ /* 0x000e22000021f100 */
[----:B------:R-:W-:Y:S05]  /*9b10*/  BRA `(.L_x_11394) ;  /* 0x000006b000007947 */ /* 0x000fea0003800000 */
.L_x_11401:
        /* <DEDUP_REMOVED lines=10> */
.L_x_11408:
        /* <DEDUP_REMOVED lines=21> */
.L_x_11412:
[----:B------:R-:W-:Y:S05]  /*9d10*/  BSYNC B1 ;  /* 0x0000000000017941 */ /* 0x000fea0003800000 */
.L_x_11411:
[----:B------:R-:W-:Y:S01]  /*9d20*/  IMAD.SHL.U32 R3, R3, 0x100000, RZ ;  /* 0x0010000003037824 */ /* 0x000fe200078e00ff */
[----:B------:R-:W-:-:S04]  /*9d30*/  LEA R5, R0, 0x3b800000, 0x17 ;  /* 0x3b80000000057811 */ /* 0x000fc800078eb8ff */
[----:B------:R-:W-:Y:S02]  /*9d40*/  LOP3.LUT R30, R5, R3, R30, 0xfe, !PT ;  /* 0x00000003051e7212 */ /* 0x000fe400078efe1e */
.L_x_11410:
[----:B------:R-:W-:Y:S05]  /*9d50*/  BSYNC B0 ;  /* 0x0000000000007941 */ /* 0x000fea0003800000 */
.L_x_11409:
[----:B------:R-:W0:Y:S01]  /*9d60*/  F2I.FTZ.TRUNC.NTZ R30, R30 ;  /* 0x0000001e001e7305 */ /* 0x000e22000021f100 */
[----:B------:R-:W-:Y:S05]  /*9d70*/  BRA `(.L_x_11394) ;  /* 0x0000045000007947 */ /* 0x000fea0003800000 */
.L_x_11407:
        /* <DEDUP_REMOVED lines=21> */
.L_x_11416:
[----:B------:R-:W-:Y:S05]  /*9ed0*/  BSYNC B1 ;  /* 0x0000000000017941 */ /* 0x000fea0003800000 */
.L_x_11415:
[----:B------:R-:W-:Y:S01]  /*9ee0*/  IMAD.SHL.U32 R3, R3, 0x200000, RZ ;  /* 0x0020000003037824 */ /* 0x000fe200078e00ff */
[----:B------:R-:W-:-:S04]  /*9ef0*/  LEA R5, R0, 0x37800000, 0x17 ;  /* 0x3780000000057811 */ /* 0x000fc800078eb8ff */
[----:B------:R-:W-:Y:S02]  /*9f00*/  LOP3.LUT R30, R5, R3, R30, 0xfe, !PT ;  /* 0x00000003051e7212 */ /* 0x000fe400078efe1e */
.L_x_11414:
[----:B------:R-:W-:Y:S05]  /*9f10*/  BSYNC B0 ;  /* 0x0000000000007941 */ /* 0x000fea0003800000 */
.L_x_11413:
[----:B------:R-:W0:Y:S01]  /*9f20*/  F2I.FTZ.TRUNC.NTZ R30, R30 ;  /* 0x0000001e001e7305 */ /* 0x000e22000021f100 */
[----:B------:R-:W-:Y:S05]  /*9f30*/  BRA `(.L_x_11394) ;  /* 0x0000029000007947 */ /* 0x000fea0003800000 */
.L_x_11406:
        /* <DEDUP_REMOVED lines=14> */
.L_x_11420:
[----:B------:R-:W-:Y:S05]  /*a020*/  BSYNC B0 ;  /* 0x0000000000007941 */ /* 0x000fea0003800000 */
.L_x_11419:
[----:B------:R-:W0:Y:S01]  /*a030*/  F2I.FTZ.TRUNC.NTZ R30, R30 ;  /* 0x0000001e001e7305 */ /* 0x000e22000021f100 */
[----:B------:R-:W-:Y:S05]  /*a040*/  BRA `(.L_x_11394) ;  /* 0x0000018000007947 */ /* 0x000fea0003800000 */
.L_x_11393:
        /* <DEDUP_REMOVED lines=21> */
.L_x_11418:
[----:B------:R0:W5:Y:S01]  /*a1a0*/  LDG.E R30, [R4.64] ;  /* 0x00000024041e7981 */ /* 0x000162000c1e1900 */
[----:B------:R-:W-:Y:S05]  /*a1b0*/  BRA `(.L_x_11394) ;  /* 0x0000001000007947 */ /* 0x000fea0003800000 */
.L_x_11417:
[----:B------:R0:W5:Y:S02]  /*a1c0*/  LDG.E R30, [R4.64] ;  /* 0x00000024041e7981 */ /* 0x000164000c1e1900 */
.L_x_11394:
        /* <DEDUP_REMOVED lines=16> */
.L_x_11424:
[----:B------:R0:W5:Y:S01]  /*a2d0*/  LDG.E.U8 R29, [R4.64] ;  /* 0x00000024041d7981 */ /* 0x000162000c1e1100 */
[----:B------:R-:W-:Y:S05]  /*a2e0*/  BRA `(.L_x_11426) ;  /* 0x00000d0000007947 */ /* 0x000fea0003800000 */
.L_x_11423:
        /* <DEDUP_REMOVED lines=8> */
.L_x_11428:
[----:B------:R0:W5:Y:S01]  /*a370*/  LDG.E R29, [R4.64] ;  /* 0x00000024041d7981 */ /* 0x000162000c1e1900 */
[----:B------:R-:W-:Y:S05]  /*a380*/  BRA `(.L_x_11426) ;  /* 0x00000c6000007947 */ /* 0x000fea0003800000 */
.L_x_11427:
[----:B------:R0:W5:Y:S01]  /*a390*/  LDG.E.S16 R29, [R4.64] ;  /* 0x00000024041d7981 */ /* 0x000162000c1e1700 */
[----:B------:R-:W-:Y:S05]  /*a3a0*/  BRA `(.L_x_11426) ;  /* 0x00000c4000007947 */ /* 0x000fea0003800000 */
.L_x_11422:
        /* <DEDUP_REMOVED lines=9> */
.L_x_11430:
[----:B----4-:R-:W4:Y:S02]  /*a440*/  LDG.E.U16 R4, [R4.64] ;  /* 0x0000002404047981 */ /* 0x010f24000c1e1500 */
[----:B----4-:R-:W-:-:S06]  /*a450*/  HADD2.F32 R29, -RZ, R4.H0_H0 ;  /* 0x20000004ff1d7230 */ /* 0x010fcc0000004100 */
[----:B------:R-:W0:Y:S01]  /*a460*/  F2I.FTZ.TRUNC.NTZ R29, R29 ;  /* 0x0000001d001d7305 */ /* 0x000e22000021f100 */
[----:B------:R-:W-:Y:S05]  /*a470*/  BRA `(.L_x_11426) ;  /* 0x00000b7000007947 */ /* 0x000fea0003800000 */
.L_x_11429:
        /* <DEDUP_REMOVED lines=9> */
.L_x_11432:
[----:B----4-:R-:W4:Y:S02]  /*a510*/  LDG.E.U16 R4, [R4.64] ;  /* 0x0000002404047981 */ /* 0x010f24000c1e1500 */
[----:B----4-:R-:W-:-:S06]  /*a520*/  HADD2.F32 R29, -RZ, R4.H0_H0 ;  /* 0x20000004ff1d7230 */ /* 0x010fcc0000004100 */
[----:B------:R-:W0:Y:S01]  /*a530*/  F2I.FTZ.TRUNC.NTZ R29, R29 ;  /* 0x0000001d001d7305 */ /* 0x000e22000021f100 */
[----:B------:R-:W-:Y:S05]  /*a540*/  BRA `(.L_x_11426) ;  /* 0x00000aa000007947 */ /* 0x000fea0003800000 */
.L_x_11431:
[----:B----4-:R-:W4:Y:S02]  /*a550*/  LDG.E.64 R4, [R4.64] ;  /* 0x0000002404047981 */ /* 0x010f24000c1e1b00 */
[----:B----4-:R0:W4:Y:S01]  /*a560*/  F2I.F64.TRUNC R29, R4 ;  /* 0x00000004001d7311 */ /* 0x010122000030d100 */
[----:B------:R-:W-:Y:S05]  /*a570*/  BRA `(.L_x_11426) ;  /* 0x00000a7000007947 */ /* 0x000fea0003800000 */
.L_x_11421:
        /* <DEDUP_REMOVED lines=12> */
.L_x_11435:
[----:B----4-:R-:W4:Y:S02]  /*a640*/  LDG.E.64 R4, [R4.64] ;  /* 0x0000002404047981 */ /* 0x010f24000c1e1b00 */
[----:B----4-:R0:W4:Y:S01]  /*a650*/  F2I.F64.TRUNC R29, R4 ;  /* 0x00000004001d7311 */ /* 0x010122000030d100 */
[----:B------:R-:W-:Y:S05]  /*a660*/  BRA `(.L_x_11426) ;  /* 0x0000098000007947 */ /* 0x000fea0003800000 */
.L_x_11434:
        /* <DEDUP_REMOVED lines=27> */
.L_x_11437:
        /* <DEDUP_REMOVED lines=14> */
.L_x_11436:
[----:B----4-:R-:W4:Y:S02]  /*a900*/  LDG.E.U16 R29, [R4.64] ;  /* 0x00000024041d7981 */ /* 0x010f24000c1e1500 */
[----:B----4-:R-:W-:-:S06]  /*a910*/  PRMT R29, RZ, 0x5410, R29 ;  /* 0x00005410ff1d7816 */ /* 0x010fcc000000001d */
[----:B------:R-:W0:Y:S01]  /*a920*/  F2I.FTZ.TRUNC.NTZ R29, R29 ;  /* 0x0000001d001d7305 */ /* 0x000e22000021f100 */
[----:B------:R-:W-:Y:S05]  /*a930*/  BRA `(.L_x_11426) ;  /* 0x000006b000007947 */ /* 0x000fea0003800000 */
.L_x_11433:
        /* <DEDUP_REMOVED lines=10> */
.L_x_11440:
        /* <DEDUP_REMOVED lines=21> */
.L_x_11444:
[----:B------:R-:W-:Y:S05]  /*ab30*/  BSYNC B1 ;  /* 0x0000000000017941 */ /* 0x000fea0003800000 */
.L_x_11443:
[----:B------:R-:W-:Y:S01]  /*ab40*/  IMAD.SHL.U32 R3, R3, 0x100000, RZ ;  /* 0x0010000003037824 */ /* 0x000fe200078e00ff */
[----:B------:R-:W-:-:S04]  /*ab50*/  LEA R0, R0, 0x3b800000, 0x17 ;  /* 0x3b80000000007811 */ /* 0x000fc800078eb8ff */
[----:B------:R-:W-:Y:S02]  /*ab60*/  LOP3.LUT R29, R0, R3, R29, 0xfe, !PT ;  /* 0x00000003001d7212 */ /* 0x000fe400078efe1d */
.L_x_11442:
[----:B------:R-:W-:Y:S05]  /*ab70*/  BSYNC B0 ;  /* 0x0000000000007941 */ /* 0x000fea0003800000 */
.L_x_11441:
[----:B------:R-:W0:Y:S01]  /*ab80*/  F2I.FTZ.TRUNC.NTZ R29, R29 ;  /* 0x0000001d001d7305 */ /* 0x000e22000021f100 */
[----:B------:R-:W-:Y:S05]  /*ab90*/  BRA `(.L_x_11426) ;  /* 0x0000045000007947 */ /* 0x000fea0003800000 */
.L_x_11439:
        /* <DEDUP_REMOVED lines=21> */
.L_x_11448:
[----:B------:R-:W-:Y:S05]  /*acf0*/  BSYNC B1 ;  /* 0x0000000000017941 */ /* 0x000fea0003800000 */
.L_x_11447:
[----:B------:R-:W-:Y:S01]  /*ad00*/  IMAD.SHL.U32 R3, R3, 0x200000, RZ ;  /* 0x0020000003037824 */ /* 0x000fe200078e00ff */
[----:B------:R-:W-:-:S04]  /*ad10*/  LEA R0, R0, 0x37800000, 0x17 ;  /* 0x3780000000007811 */ /* 0x000fc800078eb8ff */
[----:B------:R-:W-:Y:S02]  /*ad20*/  LOP3.LUT R29, R0, R3, R29, 0xfe, !PT ;  /* 0x00000003001d7212 */ /* 0x000fe400078efe1d */
.L_x_11446:
[----:B------:R-:W-:Y:S05]  /*ad30*/  BSYNC B0 ;  /* 0x0000000000007941 */ /* 0x000fea0003800000 */
.L_x_11445:
[----:B------:R-:W0:Y:S01]  /*ad40*/  F2I.FTZ.TRUNC.NTZ R29, R29 ;  /* 0x0000001d001d7305 */ /* 0x000e22000021f100 */
[----:B------:R-:W-:Y:S05]  /*ad50*/  BRA `(.L_x_11426) ;  /* 0x0000029000007947 */ /* 0x000fea0003800000 */
.L_x_11438:
        /* <DEDUP_REMOVED lines=14> */
.L_x_11452:
[----:B------:R-:W-:Y:S05]  /*ae40*/  BSYNC B0 ;  /* 0x0000000000007941 */ /* 0x000fea0003800000 */
.L_x_11451:
[----:B------:R-:W0:Y:S01]  /*ae50*/  F2I.FTZ.TRUNC.NTZ R29, R29 ;  /* 0x0000001d001d7305 */ /* 0x000e22000021f100 */
[----:B------:R-:W-:Y:S05]  /*ae60*/  BRA `(.L_x_11426) ;  /* 0x0000018000007947 */ /* 0x000fea0003800000 */
.L_x_11425:
        /* <DEDUP_REMOVED lines=21> */
.L_x_11450:
[----:B------:R0:W5:Y:S01]  /*afc0*/  LDG.E R29, [R4.64] ;  /* 0x00000024041d7981 */ /* 0x000162000c1e1900 */
[----:B------:R-:W-:Y:S05]  /*afd0*/  BRA `(.L_x_11426) ;  /* 0x0000001000007947 */ /* 0x000fea0003800000 */
.L_x_11449:
[----:B------:R0:W5:Y:S02]  /*afe0*/  LDG.E R29, [R4.64] ;  /* 0x00000024041d7981 */ /* 0x000164000c1e1900 */
.L_x_11426:
        /* <DEDUP_REMOVED lines=16> */
.L_x_11456:
[----:B------:R0:W5:Y:S01]  /*b0f0*/  LDG.E.U8 R28, [R4.64] ;  /* 0x00000024041c7981 */ /* 0x000162000c1e1100 */
[----:B------:R-:W-:Y:S05]  /*b100*/  BRA `(.L_x_11458) ;  /* 0x00000d0000007947 */ /* 0x000fea0003800000 */
.L_x_11455:
        /* <DEDUP_REMOVED lines=8> */
.L_x_11460:
[----:B------:R0:W5:Y:S01]  /*b190*/  LDG.E R28, [R4.64] ;  /* 0x00000024041c7981 */ /* 0x000162000c1e1900 */
[----:B------:R-:W-:Y:S05]  /*b1a0*/  BRA `(.L_x_11458) ;  /* 0x00000c6000007947 */ /* 0x000fea0003800000 */
.L_x_11459:
[----:B------:R0:W5:Y:S01]  /*b1b0*/  LDG.E.S16 R28, [R4.64] ;  /* 0x00000024041c7981 */ /* 0x000162000c1e1700 */
[----:B------:R-:W-:Y:S05]  /*b1c0*/  BRA `(.L_x_11458) ;  /* 0x00000c4000007947 */ /* 0x000fea0003800000 */
.L_x_11454:
        /* <DEDUP_REMOVED lines=9> */
.L_x_11462:
[----:B----4-:R-:W4:Y:S02]  /*b260*/  LDG.E.U16 R4, [R4.64] ;  /* 0x0000002404047981 */ /* 0x010f24000c1e1500 */
[----:B----4-:R-:W-:-:S06]  /*b270*/  HADD2.F32 R28, -RZ, R4.H0_H0 ;  /* 0x20000004ff1c7230 */ /* 0x010fcc0000004100 */
[----:B------:R-:W0:Y:S01]  /*b280*/  F2I.FTZ.TRUNC.NTZ R28, R28 ;  /* 0x0000001c001c7305 */ /* 0x000e22000021f100 */
[----:B------:R-:W-:Y:S05]  /*b290*/  BRA `(.L_x_11458) ;  /* 0x00000b7000007947 */ /* 0x000fea0003800000 */
.L_x_11461:
        /* <DEDUP_REMOVED lines=9> */
.L_x_11464:
[----:B----4-:R-:W4:Y:S02]  /*b330*/  LDG.E.U16 R4, [R4.64] ;  /* 0x0000002404047981 */ /* 0x010f24000c1e1500 */
[----:B----4-:R-:W-:-:S06]  /*b340*/  HADD2.F32 R28, -RZ, R4.H0_H0 ;  /* 0x20000004ff1c7230 */ /* 0x010fcc0000004100 */
[----:B------:R-:W0:Y:S01]  /*b350*/  F2I.FTZ.TRUNC.NTZ R28, R28 ;  /* 0x0000001c001c7305 */ /* 0x000e22000021f100 */
[----:B------:R-:W-:Y:S05]  /*b360*/  BRA `(.L_x_11458) ;  /* 0x00000aa000007947 */ /* 0x000fea0003800000 */
.L_x_11463:
[----:B----4-:R-:W4:Y:S02]  /*b370*/  LDG.E.64 R4, [R4.64] ;  /* 0x0000002404047981 */ /* 0x010f24000c1e1b00 */
[----:B----4-:R0:W4:Y:S01]  /*b380*/  F2I.F64.TRUNC R28, R4 ;  /* 0x00000004001c7311 */ /* 0x010122000030d100 */
[----:B------:R-:W-:Y:S05]  /*b390*/  BRA `(.L_x_11458) ;  /* 0x00000a7000007947 */ /* 0x000fea0003800000 */
.L_x_11453:
        /* <DEDUP_REMOVED lines=12> */
.L_x_11467:
[----:B----4-:R-:W4:Y:S02]  /*b460*/  LDG.E.64 R4, [R4.64] ;  /* 0x0000002404047981 */ /* 0x010f24000c1e1b00 */
[----:B----4-:R0:W4:Y:S01]  /*b470*/  F2I.F64.TRUNC R28, R4 ;  /* 0x00000004001c7311 */ /* 0x010122000030d100 */
[----:B------:R-:W-:Y:S05]  /*b480*/  BRA `(.L_x_11458) ;  /* 0x0000098000007947 */ /* 0x000fea0003800000 */
.L_x_11466:
        /* <DEDUP_REMOVED lines=27> */
.L_x_11469:
        /* <DEDUP_REMOVED lines=14> */
.L_x_11468:
[----:B----4-:R-:W4:Y:S02]  /*b720*/  LDG.E.U16 R28, [R4.64] ;  /* 0x00000024041c7981 */ /* 0x010f24000c1e1500 */
[----:B----4-:R-:W-:-:S06]  /*b730*/  PRMT R28, RZ, 0x5410, R28 ;  /* 0x00005410ff1c7816 */ /* 0x010fcc000000001c */
[----:B------:R-:W0:Y:S01]  /*b740*/  F2I.FTZ.TRUNC.NTZ R28, R28 ;  /* 0x0000001c001c7305 */ /* 0x000e22000021f100 */
[----:B------:R-:W-:Y:S05]  /*b750*/  BRA `(.L_x_11458) ;  /* 0x000006b000007947 */ /* 0x000fea0003800000 */
.L_x_11465:
        /* <DEDUP_REMOVED lines=10> */
.L_x_11472:
        /* <DEDUP_REMOVED lines=21> */
.L_x_11476:
[----:B------:R-:W-:Y:S05]  /*b950*/  BSYNC B1 ;  /* 0x0000000000017941 */ /* 0x000fea0003800000 */
.L_x_11475:
[----:B------:R-:W-:Y:S01]  /*b960*/  IMAD.SHL.U32 R3, R3, 0x100000, RZ ;  /* 0x0010000003037824 */ /* 0x000fe200078e00ff */
[----:B------:R-:W-:-:S04]  /*b970*/  LEA R5, R0, 0x3b800000, 0x17 ;  /* 0x3b80000000057811 */ /* 0x000fc800078eb8ff */
[----:B------:R-:W-:Y:S02]  /*b980*/  LOP3.LUT R28, R5, R3, R28, 0xfe, !PT ;  /* 0x00000003051c7212 */ /* 0x000fe400078efe1c */
.L_x_11474:
[----:B------:R-:W-:Y:S05]  /*b990*/  BSYNC B0 ;  /* 0x0000000000007941 */ /* 0x000fea0003800000 */
.L_x_11473:
[----:B------:R-:W0:Y:S01]  /*b9a0*/  F2I.FTZ.TRUNC.NTZ R28, R28 ;  /* 0x0000001c001c7305 */ /* 0x000e22000021f100 */
[----:B------:R-:W-:Y:S05]  /*b9b0*/  BRA `(.L_x_11458) ;  /* 0x0000045000007947 */ /* 0x000fea0003800000 */
.L_x_11471:
        /* <DEDUP_REMOVED lines=21> */
.L_x_11480:
[----:B------:R-:W-:Y:S05]  /*bb10*/  BSYNC B1 ;  /* 0x0000000000017941 */ /* 0x000fea0003800000 */
.L_x_11479:
[----:B------:R-:W-:Y:S01]  /*bb20*/  IMAD.SHL.U32 R3, R3, 0x200000, RZ ;  /* 0x0020000003037824 */ /* 0x000fe200078e00ff */
[----:B------:R-:W-:-:S04]  /*bb30*/  LEA R5, R0, 0x37800000, 0x17 ;  /* 0x3780000000057811 */ /* 0x000fc800078eb8ff */
[----:B------:R-:W-:Y:S02]  /*bb40*/  LOP3.LUT R28, R5, R3, R28, 0xfe, !PT ;  /* 0x00000003051c7212 */ /* 0x000fe400078efe1c */
.L_x_11478:
[----:B------:R-:W-:Y:S05]  /*bb50*/  BSYNC B0 ;  /* 0x0000000000007941 */ /* 0x000fea0003800000 */
.L_x_11477:
[----:B------:R-:W0:Y:S01]  /*bb60*/  F2I.FTZ.TRUNC.NTZ R28, R28 ;  /* 0x0000001c001c7305 */ /* 0x000e22000021f100 */
[----:B------:R-:W-:Y:S05]  /*bb70*/  BRA `(.L_x_11458) ;  /* 0x0000029000007947 */ /* 0x000fea0003800000 */
.L_x_11470:
        /* <DEDUP_REMOVED lines=14> */
.L_x_11484:
[----:B------:R-:W-:Y:S05]  /*bc60*/  BSYNC B0 ;  /* 0x0000000000007941 */ /* 0x000fea0003800000 */
.L_x_11483:
[----:B------:R-:W0:Y:S01]  /*bc70*/  F2I.FTZ.TRUNC.NTZ R28, R28 ;  /* 0x0000001c001c7305 */ /* 0x000e22000021f100 */
[----:B------:R-:W-:Y:S05]  /*bc80*/  BRA `(.L_x_11458) ;  /* 0x0000018000007947 */ /* 0x000fea0003800000 */
.L_x_11457:
        /* <DEDUP_REMOVED lines=21> */
.L_x_11482:
[----:B------:R0:W5:Y:S01]  /*bde0*/  LDG.E R28, [R4.64] ;  /* 0x00000024041c7981 */ /* 0x000162000c1e1900 */
[----:B------:R-:W-:Y:S05]  /*bdf0*/  BRA `(.L_x_11458) ;  /* 0x0000001000007947 */ /* 0x000fea0003800000 */
.L_x_11481:
[----:B------:R0:W5:Y:S02]  /*be00*/  LDG.E R28, [R4.64] ;  /* 0x00000024041c7981 */ /* 0x000164000c1e1900 */
.L_x_11458:
        /* <DEDUP_REMOVED lines=16> */
.L_x_11488:
[----:B------:R0:W5:Y:S01]  /*bf10*/  LDG.E.U8 R27, [R4.64] ;  /* 0x00000024041b7981 */ /* 0x000162000c1e1100 */
[----:B------:R-:W-:Y:S05]  /*bf20*/  BRA `(.L_x_11490) ;  /* 0x00000d0000007947 */ /* 0x000fea0003800000 */
.L_x_11487:
        /* <DEDUP_REMOVED lines=8> */
.L_x_11492:
[----:B------:R0:W5:Y:S01]  /*bfb0*/  LDG.E R27, [R4.64] ;  /* 0x00000024041b7981 */ /* 0x000162000c1e1900 */
[----:B------:R-:W-:Y:S05]  /*bfc0*/  BRA `(.L_x_11490) ;  /* 0x00000c6000007947 */ /* 0x000fea0003800000 */
.L_x_11491:
[----:B------:R0:W5:Y:S01]  /*bfd0*/  LDG.E.S16 R27, [R4.64] ;  /* 0x00000024041b7981 */ /* 0x000162000c1e1700 */
[----:B------:R-:W-:Y:S05]  /*bfe0*/  BRA `(.L_x_11490) ;  /* 0x00000c4000007947 */ /* 0x000fea0003800000 */
.L_x_11486:
        /* <DEDUP_REMOVED lines=9> */
.L_x_11494:
[----:B----4-:R-:W4:Y:S02]  /*c080*/  LDG.E.U16 R4, [R4.64] ;  /* 0x0000002404047981 */ /* 0x010f24000c1e1500 */
[----:B----4-:R-:W-:-:S06]  /*c090*/  HADD2.F32 R27, -RZ, R4.H0_H0 ;  /* 0x20000004ff1b7230 */ /* 0x010fcc0000004100 */
[----:B------:R-:W0:Y:S01]  /*c0a0*/  F2I.FTZ.TRUNC.NTZ R27, R27 ;  /* 0x0000001b001b7305 */ /* 0x000e22000021f100 */
[----:B------:R-:W-:Y:S05]  /*c0b0*/  BRA `(.L_x_11490) ;  /* 0x00000b7000007947 */ /* 0x000fea0003800000 */
.L_x_11493:
        /* <DEDUP_REMOVED lines=9> */
.L_x_11496:
[----:B----4-:R-:W4:Y:S02]  /*c150*/  LDG.E.U16 R4, [R4.64] ;  /* 0x0000002404047981 */ /* 0x010f24000c1e1500 */
[----:B----4-:R-:W-:-:S06]  /*c160*/  HADD2.F32 R27, -RZ, R4.H0_H0 ;  /* 0x20000004ff1b7230 */ /* 0x010fcc0000004100 */
[----:B------:R-:W0:Y:S01]  /*c170*/  F2I.FTZ.TRUNC.NTZ R27, R27 ;  /* 0x0000001b001b7305 */ /* 0x000e22000021f100 */
[----:B------:R-:W-:Y:S05]  /*c180*/  BRA `(.L_x_11490) ;  /* 0x00000aa000007947 */ /* 0x000fea0003800000 */
.L_x_11495:
[----:B----4-:R-:W4:Y:S02]  /*c190*/  LDG.E.64 R4, [R4.64] ;  /* 0x0000002404047981 */ /* 0x010f24000c1e1b00 */
[----:B----4-:R0:W4:Y:S01]  /*c1a0*/  F2I.F64.TRUNC R27, R4 ;  /* 0x00000004001b7311 */ /* 0x010122000030d100 */
[----:B------:R-:W-:Y:S05]  /*c1b0*/  BRA `(.L_x_11490) ;  /* 0x00000a7000007947 */ /* 0x000fea0003800000 */
.L_x_11485:
        /* <DEDUP_REMOVED lines=12> */
.L_x_11499:
[----:B----4-:R-:W4:Y:S02]  /*c280*/  LDG.E.64 R4, [R4.64] ;  /* 0x0000002404047981 */ /* 0x010f24000c1e1b00 */
[----:B----4-:R0:W4:Y:S01]  /*c290*/  F2I.F64.TRUNC R27, R4 ;  /* 0x00000004001b7311 */ /* 0x010122000030d100 */
[----:B------:R-:W-:Y:S05]  /*c2a0*/  BRA `(.L_x_11490) ;  /* 0x0000098000007947 */ /* 0x000fea0003800000 */
.L_x_11498:
        /* <DEDUP_REMOVED lines=27> */
.L_x_11501:
        /* <DEDUP_REMOVED lines=14> */
.L_x_11500:
[----:B----4-:R-:W4:Y:S02]  /*c540*/  LDG.E.U16 R27, [R4.64] ;  /* 0x00000024041b7981 */ /* 0x010f24000c1e1500 */
[----:B----4-:R-:W-:-:S06]  /*c550*/  PRMT R27, RZ, 0x5410, R27 ;  /* 0x00005410ff1b7816 */ /* 0x010fcc000000001b */
[----:B------:R-:W0:Y:S01]  /*c560*/  F2I.FTZ.TRUNC.NTZ R27, R27 ;  /* 0x0000001b001b7305 */ /* 0x000e22000021f100 */
[----:B------:R-:W-:Y:S05]  /*c570*/  BRA `(.L_x_11490) ;  /* 0x000006b000007947 */ /* 0x000fea0003800000 */
.L_x_11497:
        /* <DEDUP_REMOVED lines=10> */
.L_x_11504:
        /* <DEDUP_REMOVED lines=21> */
.L_x_11508:
[----:B------:R-:W-:Y:S05]  /*c770*/  BSYNC B1 ;  /* 0x0000000000017941 */ /* 0x000fea0003800000 */
.L_x_11507:
[----:B------:R-:W-:Y:S01]  /*c780*/  IMAD.SHL.U32 R3, R3, 0x100000, RZ ;  /* 0x0010000003037824 */ /* 0x000fe200078e00ff */
[----:B------:R-:W-:-:S04]  /*c790*/  LEA R0, R0, 0x3b800000, 0x17 ;  /* 0x3b80000000007811 */ /* 0x000fc800078eb8ff */
[----:B------:R-:W-:Y:S02]  /*c7a0*/  LOP3.LUT R27, R0, R3, R27, 0xfe, !PT ;  /* 0x00000003001b7212 */ /* 0x000fe400078efe1b */
.L_x_11506:
[----:B------:R-:W-:Y:S05]  /*c7b0*/  BSYNC B0 ;  /* 0x0000000000007941 */ /* 0x000fea0003800000 */
.L_x_11505:
[----:B------:R-:W0:Y:S01]  /*c7c0*/  F2I.FTZ.TRUNC.NTZ R27, R27 ;  /* 0x0000001b001b7305 */ /* 0x000e22000021f100 */
[----:B------:R-:W-:Y:S05]  /*c7d0*/  BRA `(.L_x_11490) ;  /* 0x0000045000007947 */ /* 0x000fea0003800000 */
.L_x_11503:
        /* <DEDUP_REMOVED lines=21> */
.L_x_11512:
[----:B------:R-:W-:Y:S05]  /*c930*/  BSYNC B1 ;  /* 0x0000000000017941 */ /* 0x000fea0003800000 */
.L_x_11511:
[----:B------:R-:W-:Y:S01]  /*c940*/  IMAD.SHL.U32 R3, R3, 0x200000, RZ ;  /* 0x0020000003037824 */ /* 0x000fe200078e00ff */
[----:B------:R-:W-:-:S04]  /*c950*/  LEA R0, R0, 0x37800000, 0x17 ;  /* 0x3780000000007811 */ /* 0x000fc800078eb8ff */
[----:B------:R-:W-:Y:S02]  /*c960*/  LOP3.LUT R27, R0, R3, R27, 0xfe, !PT ;  /* 0x00000003001b7212 */ /* 0x000fe400078efe1b */
.L_x_11510:
[----:B------:R-:W-:Y:S05]  /*c970*/  BSYNC B0 ;  /* 0x0000000000007941 */ /* 0x000fea0003800000 */
.L_x_11509:
[----:B------:R-:W0:Y:S01]  /*c980*/  F2I.FTZ.TRUNC.NTZ R27, R27 ;  /* 0x0000001b001b7305 */ /* 0x000e22000021f100 */
[----:B------:R-:W-:Y:S05]  /*c990*/  BRA `(.L_x_11490) ;  /* 0x0000029000007947 */ /* 0x000fea0003800000 */
.L_x_11502:
        /* <DEDUP_REMOVED lines=14> */
.L_x_11516:
[----:B------:R-:W-:Y:S05]  /*ca80*/  BSYNC B0 ;  /* 0x0000000000007941 */ /* 0x000fea0003800000 */
.L_x_11515:
[----:B------:R-:W0:Y:S01]  /*ca90*/  F2I.FTZ.TRUNC.NTZ R27, R27 ;  /* 0x0000001b001b7305 */ /* 0x000e22000021f100 */
[----:B------:R-:W-:Y:S05]  /*caa0*/  BRA `(.L_x_11490) ;  /* 0x0000018000007947 */ /* 0x000fea0003800000 */
.L_x_11489:
        /* <DEDUP_REMOVED lines=21> */
.L_x_11514:
[----:B------:R0:W5:Y:S01]  /*cc00*/  LDG.E R27, [R4.64] ;  /* 0x00000024041b7981 */ /* 0x000162000c1e1900 */
[----:B------:R-:W-:Y:S05]  /*cc10*/  BRA `(.L_x_11490) ;  /* 0x0000001000007947 */ /* 0x000fea0003800000 */
.L_x_11513:
[----:B------:R0:W5:Y:S02]  /*cc20*/  LDG.E R27, [R4.64] ;  /* 0x00000024041b7981 */ /* 0x000164000c1e1900 */
.L_x_11490:
        /* <DEDUP_REMOVED lines=16> */
.L_x_11520:
[----:B------:R0:W5:Y:S01]  /*cd30*/  LDG.E.U8 R26, [R4.64] ;  /* 0x00000024041a7981 */ /* 0x000162000c1e1100 */
[----:B------:R-:W-:Y:S05]  /*cd40*/  BRA `(.L_x_11522) ;  /* 0x00000d0000007947 */ /* 0x000fea0003800000 */
.L_x_11519:
        /* <DEDUP_REMOVED lines=8> */
.L_x_11524:
[----:B------:R0:W5:Y:S01]  /*cdd0*/  LDG.E R26, [R4.64] ;  /* 0x00000024041a7981 */ /* 0x000162000c1e1900 */
[----:B------:R-:W-:Y:S05]  /*cde0*/  BRA `(.L_x_11522) ;  /* 0x00000c6000007947 */ /* 0x000fea0003800000 */
.L_x_11523:
[----:B------:R0:W5:Y:S01]  /*cdf0*/  LDG.E.S16 R26, [R4.64] ;  /* 0x00000024041a7981 */ /* 0x000162000c1e1700 */
[----:B------:R-:W-:Y:S05]  /*ce00*/  BRA `(.L_x_11522) ;  /* 0x00000c4000007947 */ /* 0x000fea0003800000 */
.L_x_11518:
        /* <DEDUP_REMOVED lines=9> */
.L_x_11526:
[----:B----4-:R-:W4:Y:S02]  /*cea0*/  LDG.E.U16 R4, [R4.64] ;  /* 0x0000002404047981 */ /* 0x010f24000c1e1500 */
[----:B----4-:R-:W-:-:S06]  /*ceb0*/  HADD2.F32 R26, -RZ, R4.H0_H0 ;  /* 0x20000004ff1a7230 */ /* 0x010fcc0000004100 */
[----:B------:R-:W0:Y:S01]  /*cec0*/  F2I.FTZ.TRUNC.NTZ R26, R26 ;  /* 0x0000001a001a7305 */ /* 0x000e22000021f100 */
[----:B------:R-:W-:Y:S05]  /*ced0*/  BRA `(.L_x_11522) ;  /* 0x00000b7000007947 */ /* 0x000fea0003800000 */
.L_x_11525:
        /* <DEDUP_REMOVED lines=9> */
.L_x_11528:
[----:B----4-:R-:W4:Y:S02]  /*cf70*/  LDG.E.U16 R4, [R4.64] ;  /* 0x0000002404047981 */ /* 0x010f24000c1e1500 */
[----:B----4-:R-:W-:-:S06]  /*cf80*/  HADD2.F32 R26, -RZ, R4.H0_H0 ;  /* 0x20000004ff1a7230 */ /* 0x010fcc0000004100 */
[----:B------:R-:W0:Y:S01]  /*cf90*/  F2I.FTZ.TRUNC.NTZ R26, R26 ;  /* 0x0000001a001a7305 */ /* 0x000e22000021f100 */
[----:B------:R-:W-:Y:S05]  /*cfa0*/  BRA `(.L_x_11522) ;  /* 0x00000aa000007947 */ /* 0x000fea0003800000 */
.L_x_11527:
[----:B----4-:R-:W4:Y:S02]  /*cfb0*/  LDG.E.64 R4, [R4.64] ;  /* 0x0000002404047981 */ /* 0x010f24000c1e1b00 */
[----:B----4-:R0:W4:Y:S01]  /*cfc0*/  F2I.F64.TRUNC R26, R4 ;  /* 0x00000004001a7311 */ /* 0x010122000030d100 */
[----:B------:R-:W-:Y:S05]  /*cfd0*/  BRA `(.L_x_11522) ;  /* 0x00000a7000007947 */ /* 0x000fea0003800000 */
.L_x_11517:
        /* <DEDUP_REMOVED lines=12> */
.L_x_11531:
[----:B----4-:R-:W4:Y:S02]  /*d0a0*/  LDG.E.64 R4, [R4.64] ;  /* 0x0000002404047981 */ /* 0x010f24000c1e1b00 */
[----:B----4-:R0:W4:Y:S01]  /*d0b0*/  F2I.F64.TRUNC R26, R4 ;  /* 0x00000004001a7311 */ /* 0x010122000030d100 */
[----:B------:R-:W-:Y:S05]  /*d0c0*/  BRA `(.L_x_11522) ;  /* 0x0000098000007947 */ /* 0x000fea0003800000 */
.L_x_11530:
        /* <DEDUP_REMOVED lines=27> */
.L_x_11533:
        /* <DEDUP_REMOVED lines=14> */
.L_x_11532:
[----:B----4-:R-:W4:Y:S02]  /*d360*/  LDG.E.U16 R26, [R4.64] ;  /* 0x00000024041a7981 */ /* 0x010f24000c1e1500 */
[----:B----4-:R-:W-:-:S06]  /*d370*/  PRMT R26, RZ, 0x5410, R26 ;  /* 0x00005410ff1a7816 */ /* 0x010fcc000000001a */
[----:B------:R-:W0:Y:S01]  /*d380*/  F2I.FTZ.TRUNC.NTZ R26, R26 ;  /* 0x0000001a001a7305 */ /* 0x000e22000021f100 */
[----:B------:R-:W-:Y:S05]  /*d390*/  BRA `(.L_x_11522) ;  /* 0x000006b000007947 */ /* 0x000fea0003800000 */
.L_x_11529:
        /* <DEDUP_REMOVED lines=10> */
.L_x_11536:
        /* <DEDUP_REMOVED lines=21> */
.L_x_11540:
[----:B------:R-:W-:Y:S05]  /*d590*/  BSYNC B1 ;  /* 0x0000000000017941 */ /* 0x000fea0003800000 */
.L_x_11539:
[----:B------:R-:W-:Y:S01]  /*d5a0*/  IMAD.SHL.U32 R3, R3, 0x100000, RZ ;  /* 0x0010000003037824 */ /* 0x000fe200078e00ff */
[----:B------:R-:W-:-:S04]  /*d5b0*/  LEA R5, R0, 0x3b800000, 0x17 ;  /* 0x3b80000000057811 */ /* 0x000fc800078eb8ff */
[----:B------:R-:W-:Y:S02]  /*d5c0*/  LOP3.LUT R26, R5, R3, R26, 0xfe, !PT ;  /* 0x00000003051a7212 */ /* 0x000fe400078efe1a */
.L_x_11538:
[----:B------:R-:W-:Y:S05]  /*d5d0*/  BSYNC B0 ;  /* 0x0000000000007941 */ /* 0x000fea0003800000 */
.L_x_11537:
[----:B------:R-:W0:Y:S01]  /*d5e0*/  F2I.FTZ.TRUNC.NTZ R26, R26 ;  /* 0x0000001a001a7305 */ /* 0x000e22000021f100 */
[----:B------:R-:W-:Y:S05]  /*d5f0*/  BRA `(.L_x_11522) ;  /* 0x0000045000007947 */ /* 0x000fea0003800000 */
.L_x_11535:
        /* <DEDUP_REMOVED lines=21> */
.L_x_11544:
[----:B------:R-:W-:Y:S05]  /*d750*/  BSYNC B1 ;  /* 0x0000000000017941 */ /* 0x000fea0003800000 */
.L_x_11543:
[----:B------:R-:W-:Y:S01]  /*d760*/  IMAD.SHL.U32 R3, R3, 0x200000, RZ ;  /* 0x0020000003037824 */ /* 0x000fe200078e00ff */
[----:B------:R-:W-:-:S04]  /*d770*/  LEA R5, R0, 0x37800000, 0x17 ;  /* 0x3780000000057811 */ /* 0x000fc800078eb8ff */
[----:B------:R-:W-:Y:S02]  /*d780*/  LOP3.LUT R26, R5, R3, R26, 0xfe, !PT ;  /* 0x00000003051a7212 */ /* 0x000fe400078efe1a */
.L_x_11542:
[----:B------:R-:W-:Y:S05]  /*d790*/  BSYNC B0 ;  /* 0x0000000000007941 */ /* 0x000fea0003800000 */
.L_x_11541:
[----:B------:R-:W0:Y:S01]  /*d7a0*/  F2I.FTZ.TRUNC.NTZ R26, R26 ;  /* 0x0000001a001a7305 */ /* 0x000e22000021f100 */
[----:B------:R-:W-:Y:S05]  /*d7b0*/  BRA `(.L_x_11522) ;  /* 0x0000029000007947 */ /* 0x000fea0003800000 */
.L_x_11534:
        /* <DEDUP_REMOVED lines=14> */
.L_x_11548:
[----:B------:R-:W-:Y:S05]  /*d8a0*/  BSYNC B0 ;  /* 0x0000000000007941 */ /* 0x000fea0003800000 */
.L_x_11547:
[----:B------:R-:W0:Y:S01]  /*d8b0*/  F2I.FTZ.TRUNC.NTZ R26, R26 ;  /* 0x0000001a001a7305 */ /* 0x000e22000021f100 */
[----:B------:R-:W-:Y:S05]  /*d8c0*/  BRA `(.L_x_11522) ;  /* 0x0000018000007947 */ /* 0x000fea0003800000 */
.L_x_11521:
        /* <DEDUP_REMOVED lines=21> */
.L_x_11546:
[----:B------:R0:W5:Y:S01]  /*da20*/  LDG.E R26, [R4.64] ;  /* 0x00000024041a7981 */ /* 0x000162000c1e1900 */
[----:B------:R-:W-:Y:S05]  /*da30*/  BRA `(.L_x_11522) ;  /* 0x0000001000007947 */ /* 0x000fea0003800000 */
.L_x_11545:
[----:B------:R0:W5:Y:S02]  /*da40*/  LDG.E R26, [R4.64] ;  /* 0x00000024041a7981 */ /* 0x000164000c1e1900 */
.L_x_11522:
[----:B------:R-:W-:-:S03]  /*da50*/  IADD3 R36, R36, 0x80, RZ ;  /* 0x0000008024247810 */ /* 0x000fc60007ffe0ff */
.L_x_11388:
[----:B------:R-:W-:Y:S05]  /*da60*/  BSYNC B6 ;  /* 0x0000000000067941 */ /* 0x000fea0003800000 */
.L_x_11387:
[----:B------:R-:W-:Y:S01]  /*da70*/  ISETP.GE.AND P0, PT, R36, R16, PT ;  /* 0x000000102400720c */ /* 0x000fe20003f06270 */
[----:B------:R-:W-:Y:S01]  /*da80*/  BSSY B6, `(.L_x_11549) ;  /* 0x000046e000067945 */ /* 0x000fe20003800000 */
[----:B------:R-:W-:Y:S01]  /*da90*/  CS2R R24, SRZ ;  /* 0x0000000000187805 */ /* 0x000fe2000001ff00 */
[----:B------:R-:W-:-:S10]  /*daa0*/  CS2R R22, SRZ ;  /* 0x0000000000167805 */ /* 0x000fd4000001ff00 */
        /* <DEDUP_REMOVED lines=18> */
.L_x_11554:
[----:B------:R0:W5:Y:S01]  /*dbd0*/  LDG.E.U8 R25, [R4.64] ;  /* 0x0000002404197981 */ /* 0x000162000c1e1100 */
[----:B------:R-:W-:Y:S05]  /*dbe0*/  BRA `(.L_x_11556) ;  /* 0x00000d0000007947 */ /* 0x000fea0003800000 */
.L_x_11553:
        /* <DEDUP_REMOVED lines=8> */
.L_x_11558:
[----:B------:R0:W5:Y:S01]  /*dc70*/  LDG.E R25, [R4.64] ;  /* 0x0000002404197981 */ /* 0x000162000c1e1900 */
[----:B------:R-:W-:Y:S05]  /*dc80*/  BRA `(.L_x_11556) ;  /* 0x00000c6000007947 */ /* 0x000fea0003800000 */
.L_x_11557:
[----:B------:R0:W5:Y:S01]  /*dc90*/  LDG.E.S16 R25, [R4.64] ;  /* 0x0000002404197981 */ /* 0x000162000c1e1700 */
[----:B------:R-:W-:Y:S05]  /*dca0*/  BRA `(.L_x_11556) ;  /* 0x00000c4000007947 */ /* 0x000fea0003800000 */
.L_x_11552:
        /* <DEDUP_REMOVED lines=9> */
.L_x_11560:
[----:B----4-:R-:W4:Y:S02]  /*dd40*/  LDG.E.U16 R4, [R4.64] ;  /* 0x0000002404047981 */ /* 0x010f24000c1e1500 */
[----:B----4-:R-:W-:-:S06]  /*dd50*/  HADD2.F32 R25, -RZ, R4.H0_H0 ;  /* 0x20000004ff197230 */ /* 0x010fcc0000004100 */
[----:B------:R-:W0:Y:S01]  /*dd60*/  F2I.FTZ.TRUNC.NTZ R25, R25 ;  /* 0x0000001900197305 */ /* 0x000e22000021f100 */
[----:B------:R-:W-:Y:S05]  /*dd70*/  BRA `(.L_x_11556) ;  /* 0x00000b7000007947 */ /* 0x000fea0003800000 */
.L_x_11559:
        /* <DEDUP_REMOVED lines=9> */
.L_x_11562:
[----:B----4-:R-:W4:Y:S02]  /*de10*/  LDG.E.U16 R4, [R4.64] ;  /* 0x0000002404047981 */ /* 0x010f24000c1e1500 */
[----:B----4-:R-:W-:-:S06]  /*de20*/  HADD2.F32 R25, -RZ, R4.H0_H0 ;  /* 0x20000004ff197230 */ /* 0x010fcc0000004100 */
[----:B------:R-:W0:Y:S01]  /*de30*/  F2I.FTZ.TRUNC.NTZ R25, R25 ;  /* 0x0000001900197305 */ /* 0x000e22000021f100 */
[----:B------:R-:W-:Y:S05]  /*de40*/  BRA `(.L_x_11556) ;  /* 0x00000aa000007947 */ /* 0x000fea0003800000 */
.L_x_11561:
[----:B----4-:R-:W4:Y:S02]  /*de50*/  LDG.E.64 R4, [R4.64] ;  /* 0x0000002404047981 */ /* 0x010f24000c1e1b00 */
[----:B----4-:R0:W4:Y:S01]  /*de60*/  F2I.F64.TRUNC R25, R4 ;  /* 0x0000000400197311 */ /* 0x010122000030d100 */
[----:B------:R-:W-:Y:S05]  /*de70*/  BRA `(.L_x_11556) ;  /* 0x00000a7000007947 */ /* 0x000fea0003800000 */
.L_x_11551:
        /* <DEDUP_REMOVED lines=12> */
.L_x_11565:
[----:B----4-:R-:W4:Y:S02]  /*df40*/  LDG.E.64 R4, [R4.64] ;  /* 0x0000002404047981 */ /* 0x010f24000c1e1b00 */
[----:B----4-:R0:W4:Y:S01]  /*df50*/  F2I.F64.TRUNC R25, R4 ;  /* 0x0000000400197311 */ /* 0x010122000030d100 */
[----:B------:R-:W-:Y:S05]  /*df60*/  BRA `(.L_x_11556) ;  /* 0x0000098000007947 */ /* 0x000fea0003800000 */
.L_x_11564:
        /* <DEDUP_REMOVED lines=27> */
.L_x_11567:
        /* <DEDUP_REMOVED lines=14> */
.L_x_11566:
[----:B----4-:R-:W4:Y:S02]  /*e200*/  LDG.E.U16 R25, [R4.64] ;  /* 0x0000002404197981 */ /* 0x010f24000c1e1500 */
[----:B----4-:R-:W-:-:S06]  /*e210*/  PRMT R25, RZ, 0x5410, R25 ;  /* 0x00005410ff197816 */ /* 0x010fcc0000000019 */
[----:B------:R-:W0:Y:S01]  /*e220*/  F2I.FTZ.TRUNC.NTZ R25, R25 ;  /* 0x0000001900197305 */ /* 0x000e22000021f100 */
[----:B------:R-:W-:Y:S05]  /*e230*/  BRA `(.L_x_11556) ;  /* 0x000006b000007947 */ /* 0x000fea0003800000 */
.L_x_11563:
        /* <DEDUP_REMOVED lines=10> */
.L_x_11570:
        /* <DEDUP_REMOVED lines=21> */
.L_x_11574:
[----:B------:R-:W-:Y:S05]  /*e430*/  BSYNC B1 ;  /* 0x0000000000017941 */ /* 0x000fea0003800000 */
.L_x_11573:
[----:B------:R-:W-:Y:S01]  /*e440*/  IMAD.SHL.U32 R3, R3, 0x100000, RZ ;  /* 0x0010000003037824 */ /* 0x000fe200078e00ff */
[----:B------:R-:W-:-:S04]  /*e450*/  LEA R0, R0, 0x3b800000, 0x17 ;  /* 0x3b80000000007811 */ /* 0x000fc800078eb8ff */
[----:B------:R-:W-:Y:S02]  /*e460*/  LOP3.LUT R25, R0, R3, R25, 0xfe, !PT ;  /* 0x0000000300197212 */ /* 0x000fe400078efe19 */
.L_x_11572:
[----:B------:R-:W-:Y:S05]  /*e470*/  BSYNC B0 ;  /* 0x0000000000007941 */ /* 0x000fea0003800000 */
.L_x_11571:
[----:B------:R-:W0:Y:S01]  /*e480*/  F2I.FTZ.TRUNC.NTZ R25, R25 ;  /* 0x0000001900197305 */ /* 0x000e22000021f100 */
[----:B------:R-:W-:Y:S05]  /*e490*/  BRA `(.L_x_11556) ;  /* 0x0000045000007947 */ /* 0x000fea0003800000 */
.L_x_11569:
        /* <DEDUP_REMOVED lines=21> */
.L_x_11578:
[----:B------:R-:W-:Y:S05]  /*e5f0*/  BSYNC B1 ;  /* 0x0000000000017941 */ /* 0x000fea0003800000 */
.L_x_11577:
[----:B------:R-:W-:Y:S01]  /*e600*/  IMAD.SHL.U32 R3, R3, 0x200000, RZ ;  /* 0x0020000003037824 */ /* 0x000fe200078e00ff */
[----:B------:R-:W-:-:S04]  /*e610*/  LEA R0, R0, 0x37800000, 0x17 ;  /* 0x3780000000007811 */ /* 0x000fc800078eb8ff */
[----:B------:R-:W-:Y:S02]  /*e620*/  LOP3.LUT R25, R0, R3, R25, 0xfe, !PT ;  /* 0x0000000300197212 */ /* 0x000fe400078efe19 */
.L_x_11576:
[----:B------:R-:W-:Y:S05]  /*e630*/  BSYNC B0 ;  /* 0x0000000000007941 */ /* 0x000fea0003800000 */
.L_x_11575:
[----:B------:R-:W0:Y:S01]  /*e640*/  F2I.FTZ.TRUNC.NTZ R25, R25 ;  /* 0x0000001900197305 */ /* 0x000e22000021f100 */
[----:B------:R-:W-:Y:S05]  /*e650*/  BRA `(.L_x_11556) ;  /* 0x0000029000007947 */ /* 0x000fea0003800000 */
.L_x_11568:
        /* <DEDUP_REMOVED lines=14> */
.L_x_11582:
[----:B------:R-:W-:Y:S05]  /*e740*/  BSYNC B0 ;  /* 0x0000000000007941 */ /* 0x000fea0003800000 */
.L_x_11581:
[----:B------:R-:W0:Y:S01]  /*e750*/  F2I.FTZ.TRUNC.NTZ R25, R25 ;  /* 0x0000001900197305 */ /* 0x000e22000021f100 */
[----:B------:R-:W-:Y:S05]  /*e760*/  BRA `(.L_x_11556) ;  /* 0x0000018000007947 */ /* 0x000fea0003800000 */
.L_x_11555:
        /* <DEDUP_REMOVED lines=21> */
.L_x_11580:
[----:B------:R0:W5:Y:S01]  /*e8c0*/  LDG.E R25, [R4.64] ;  /* 0x0000002404197981 */ /* 0x000162000c1e1900 */
[----:B------:R-:W-:Y:S05]  /*e8d0*/  BRA `(.L_x_11556) ;  /* 0x0000001000007947 */ /* 0x000fea0003800000 */
.L_x_11579:
[----:B------:R0:W5:Y:S02]  /*e8e0*/  LDG.E R25, [R4.64] ;  /* 0x0000002404197981 */ /* 0x000164000c1e1900 */
.L_x_11556:
        /* <DEDUP_REMOVED lines=16> */
.L_x_11586:
[----:B------:R0:W5:Y:S01]  /*e9f0*/  LDG.E.U8 R24, [R4.64] ;  /* 0x0000002404187981 */ /* 0x000162000c1e1100 */
[----:B------:R-:W-:Y:S05]  /*ea00*/  BRA `(.L_x_11588) ;  /* 0x00000d0000007947 */ /* 0x000fea0003800000 */
.L_x_11585:
        /* <DEDUP_REMOVED lines=8> */
.L_x_11590:
[----:B------:R0:W5:Y:S01]  /*ea90*/  LDG.E R24, [R4.64] ;  /* 0x0000002404187981 */ /* 0x000162000c1e1900 */
[----:B------:R-:W-:Y:S05]  /*eaa0*/  BRA `(.L_x_11588) ;  /* 0x00000c6000007947 */ /* 0x000fea0003800000 */
.L_x_11589:
[----:B------:R0:W5:Y:S01]  /*eab0*/  LDG.E.S16 R24, [R4.64] ;  /* 0x0000002404187981 */ /* 0x000162000c1e1700 */
[----:B------:R-:W-:Y:S05]  /*eac0*/  BRA `(.L_x_11588) ;  /* 0x00000c4000007947 */ /* 0x000fea0003800000 */
.L_x_11584:
        /* <DEDUP_REMOVED lines=9> */
.L_x_11592:
[----:B----4-:R-:W4:Y:S02]  /*eb60*/  LDG.E.U16 R4, [R4.64] ;  /* 0x0000002404047981 */ /* 0x010f24000c1e1500 */
[----:B----4-:R-:W-:-:S06]  /*eb70*/  HADD2.F32 R24, -RZ, R4.H0_H0 ;  /* 0x20000004ff187230 */ /* 0x010fcc0000004100 */
[----:B------:R-:W0:Y:S01]  /*eb80*/  F2I.FTZ.TRUNC.NTZ R24, R24 ;  /* 0x0000001800187305 */ /* 0x000e22000021f100 */
[----:B------:R-:W-:Y:S05]  /*eb90*/  BRA `(.L_x_11588) ;  /* 0x00000b7000007947 */ /* 0x000fea0003800000 */
.L_x_11591:
        /* <DEDUP_REMOVED lines=9> */
.L_x_11594:
[----:B----4-:R-:W4:Y:S02]  /*ec30*/  LDG.E.U16 R4, [R4.64] ;  /* 0x0000002404047981 */ /* 0x010f24000c1e1500 */
[----:B----4-:R-:W-:-:S06]  /*ec40*/  HADD2.F32 R24, -RZ, R4.H0_H0 ;  /* 0x20000004ff187230 */ /* 0x010fcc0000004100 */
[----:B------:R-:W0:Y:S01]  /*ec50*/  F2I.FTZ.TRUNC.NTZ R24, R24 ;  /* 0x0000001800187305 */ /* 0x000e22000021f100 */
[----:B------:R-:W-:Y:S05]  /*ec60*/  BRA `(.L_x_11588) ;  /* 0x00000aa000007947 */ /* 0x000fea0003800000 */
.L_x_11593:
[----:B----4-:R-:W4:Y:S02]  /*ec70*/  LDG.E.64 R4, [R4.64] ;  /* 0x0000002404047981 */ /* 0x010f24000c1e1b00 */
[----:B----4-:R0:W4:Y:S01]  /*ec80*/  F2I.F64.TRUNC R24, R4 ;  /* 0x0000000400187311 */ /* 0x010122000030d100 */
[----:B------:R-:W-:Y:S05]  /*ec90*/  BRA `(.L_x_11588) ;  /* 0x00000a7000007947 */ /* 0x000fea0003800000 */
.L_x_11583:
        /* <DEDUP_REMOVED lines=12> */
.L_x_11597:
[----:B----4-:R-:W4:Y:S02]  /*ed60*/  LDG.E.64 R4, [R4.64] ;  /* 0x0000002404047981 */ /* 0x010f24000c1e1b00 */
[----:B----4-:R0:W4:Y:S01]  /*ed70*/  F2I.F64.TRUNC R24, R4 ;  /* 0x0000000400187311 */ /* 0x010122000030d100 */
[----:B------:R-:W-:Y:S05]  /*ed80*/  BRA `(.L_x_11588) ;  /* 0x0000098000007947 */ /* 0x000fea0003800000 */
.L_x_11596:
        /* <DEDUP_REMOVED lines=27> */
.L_x_11599:
        /* <DEDUP_REMOVED lines=14> */
.L_x_11598:
[----:B----4-:R-:W4:Y:S02]  /*f020*/  LDG.E.U16 R24, [R4.64] ;  /* 0x0000002404187981 */ /* 0x010f24000c1e1500 */
[----:B----4-:R-:W-:-:S06]  /*f030*/  PRMT R24, RZ, 0x5410, R24 ;  /* 0x00005410ff187816 */ /* 0x010fcc0000000018 */
[----:B------:R-:W0:Y:S01]  /*f040*/  F2I.FTZ.TRUNC.NTZ R24, R24 ;  /* 0x0000001800187305 */ /* 0x000e22000021f100 */
[----:B------:R-:W-:Y:S05]  /*f050*/  BRA `(.L_x_11588) ;  /* 0x000006b000007947 */ /* 0x000fea0003800000 */
.L_x_11595:
        /* <DEDUP_REMOVED lines=10> */
.L_x_11602:
        /* <DEDUP_REMOVED lines=21> */
.L_x_11606:
[----:B------:R-:W-:Y:S05]  /*f250*/  BSYNC B1 ;  /* 0x0000000000017941 */ /* 0x000fea0003800000 */
.L_x_11605:
[----:B------:R-:W-:Y:S01]  /*f260*/  IMAD.SHL.U32 R3, R3, 0x100000, RZ ;  /* 0x0010000003037824 */ /* 0x000fe200078e00ff */
[----:B------:R-:W-:-:S04]  /*f270*/  LEA R5, R0, 0x3b800000, 0x17 ;  /* 0x3b80000000057811 */ /* 0x000fc800078eb8ff */
[----:B------:R-:W-:Y:S02]  /*f280*/  LOP3.LUT R24, R5, R3, R24, 0xfe, !PT ;  /* 0x0000000305187212 */ /* 0x000fe400078efe18 */
.L_x_11604:
[----:B------:R-:W-:Y:S05]  /*f290*/  BSYNC B0 ;  /* 0x0000000000007941 */ /* 0x000fea0003800000 */
.L_x_11603:
[----:B------:R-:W0:Y:S01]  /*f2a0*/  F2I.FTZ.TRUNC.NTZ R24, R24 ;  /* 0x0000001800187305 */ /* 0x000e22000021f100 */
[----:B------:R-:W-:Y:S05]  /*f2b0*/  BRA `(.L_x_11588) ;  /* 0x0000045000007947 */ /* 0x000fea0003800000 */
.L_x_11601:
        /* <DEDUP_REMOVED lines=21> */
.L_x_11610:
[----:B------:R-:W-:Y:S05]  /*f410*/  BSYNC B1 ;  /* 0x0000000000017941 */ /* 0x000fea0003800000 */
.L_x_11609:
[----:B------:R-:W-:Y:S01]  /*f420*/  IMAD.SHL.U32 R3, R3, 0x200000, RZ ;  /* 0x0020000003037824 */ /* 0x000fe200078e00ff */
[----:B------:R-:W-:-:S04]  /*f430*/  LEA R5, R0, 0x37800000, 0x17 ;  /* 0x3780000000057811 */ /* 0x000fc800078eb8ff */
[----:B------:R-:W-:Y:S02]  /*f440*/  LOP3.LUT R24, R5, R3, R24, 0xfe, !PT ;  /* 0x0000000305187212 */ /* 0x000fe400078efe18 */
.L_x_11608:
[----:B------:R-:W-:Y:S05]  /*f450*/  BSYNC B0 ;  /* 0x0000000000007941 */ /* 0x000fea0003800000 */
.L_x_11607:
[----:B------:R-:W0:Y:S01]  /*f460*/  F2I.FTZ.TRUNC.NTZ R24, R24 ;  /* 0x0000001800187305 */ /* 0x000e22000021f100 */
[----:B------:R-:W-:Y:S05]  /*f470*/  BRA `(.L_x_11588) ;  /* 0x0000029000007947 */ /* 0x000fea0003800000 */
.L_x_11600:
        /* <DEDUP_REMOVED lines=14> */
.L_x_11614:
[----:B------:R-:W-:Y:S05]  /*f560*/  BSYNC B0 ;  /* 0x0000000000007941 */ /* 0x000fea0003800000 */
.L_x_11613:
[----:B------:R-:W0:Y:S01]  /*f570*/  F2I.FTZ.TRUNC.NTZ R24, R24 ;  /* 0x0000001800187305 */ /* 0x000e22000021f100 */
[----:B------:R-:W-:Y:S05]  /*f580*/  BRA `(.L_x_11588) ;  /* 0x0000018000007947 */ /* 0x000fea0003800000 */
.L_x_11587:
        /* <DEDUP_REMOVED lines=21> */
.L_x_11612:
[----:B------:R0:W5:Y:S01]  /*f6e0*/  LDG.E R24, [R4.64] ;  /* 0x0000002404187981 */ /* 0x000162000c1e1900 */
[----:B------:R-:W-:Y:S05]  /*f6f0*/  BRA `(.L_x_11588) ;  /* 0x0000001000007947 */ /* 0x000fea0003800000 */
.L_x_11611:
[----:B------:R0:W5:Y:S02]  /*f700*/  LDG.E R24, [R4.64] ;  /* 0x0000002404187981 */ /* 0x000164000c1e1900 */
.L_x_11588:
        /* <DEDUP_REMOVED lines=16> */
.L_x_11618:
[----:B------:R0:W5:Y:S01]  /*f810*/  LDG.E.U8 R23, [R4.64] ;  /* 0x0000002404177981 */ /* 0x000162000c1e1100 */
[----:B------:R-:W-:Y:S05]  /*f820*/  BRA `(.L_x_11620) ;  /* 0x00000d0000007947 */ /* 0x000fea0003800000 */
.L_x_11617:
        /* <DEDUP_REMOVED lines=8> */
.L_x_11622:
[----:B------:R0:W5:Y:S01]  /*f8b0*/  LDG.E R23, [R4.64] ;  /* 0x0000002404177981 */ /* 0x000162000c1e1900 */
[----:B------:R-:W-:Y:S05]  /*f8c0*/  BRA `(.L_x_11620) ;  /* 0x00000c6000007947 */ /* 0x000fea0003800000 */
.L_x_11621:
[----:B------:R0:W5:Y:S01]  /*f8d0*/  LDG.E.S16 R23, [R4.64] ;  /* 0x0000002404177981 */ /* 0x000162000c1e1700 */
[----:B------:R-:W-:Y:S05]  /*f8e0*/  BRA `(.L_x_11620) ;  /* 0x00000c4000007947 */ /* 0x000fea0003800000 */
.L_x_11616:
        /* <DEDUP_REMOVED lines=9> */
.L_x_11624:
[----:B----4-:R-:W4:Y:S02]  /*f980*/  LDG.E.U16 R4, [R4.64] ;  /* 0x0000002404047981 */ /* 0x010f24000c1e1500 */
[----:B----4-:R-:W-:-:S06]  /*f990*/  HADD2.F32 R23, -RZ, R4.H0_H0 ;  /* 0x20000004ff177230 */ /* 0x010fcc0000004100 */
[----:B------:R-:W0:Y:S01]  /*f9a0*/  F2I.FTZ.TRUNC.NTZ R23, R23 ;  /* 0x0000001700177305 */ /* 0x000e22000021f100 */
[----:B------:R-:W-:Y:S05]  /*f9b0*/  BRA `(.L_x_11620) ;  /* 0x00000b7000007947 */ /* 0x000fea0003800000 */
.L_x_11623:
        /* <DEDUP_REMOVED lines=9> */
.L_x_11626:
[----:B----4-:R-:W4:Y:S02]  /*fa50*/  LDG.E.U16 R4, [R4.64] ;  /* 0x0000002404047981 */ /* 0x010f24000c1e1500 */
[----:B----4-:R-:W-:-:S06]  /*fa60*/  HADD2.F32 R23, -RZ, R4.H0_H0 ;  /* 0x20000004ff177230 */ /* 0x010fcc0000004100 */
[----:B------:R-:W0:Y:S01]  /*fa70*/  F2I.FTZ.TRUNC.NTZ R23, R23 ;  /* 0x0000001700177305 */ /* 0x000e22000021f100 */
[----:B------:R-:W-:Y:S05]  /*fa80*/  BRA `(.L_x_11620) ;  /* 0x00000aa000007947 */ /* 0x000fea0003800000 */
.L_x_11625:
[----:B----4-:R-:W4:Y:S02]  /*fa90*/  LDG.E.64 R4, [R4.64] ;  /* 0x0000002404047981 */ /* 0x010f24000c1e1b00 */
[----:B----4-:R0:W4:Y:S01]  /*faa0*/  F2I.F64.TRUNC R23, R4 ;  /* 0x0000000400177311 */ /* 0x010122000030d100 */
[----:B------:R-:W-:Y:S05]  /*fab0*/  BRA `(.L_x_11620) ;  /* 0x00000a7000007947 */ /* 0x000fea0003800000 */
.L_x_11615:
        /* <DEDUP_REMOVED lines=12> */
.L_x_11629:
[----:B----4-:R-:W4:Y:S02]  /*fb80*/  LDG.E.64 R4, [R4.64] ;  /* 0x0000002404047981 */ /* 0x010f24000c1e1b00 */
[----:B----4-:R0:W4:Y:S01]  /*fb90*/  F2I.F64.TRUNC R23, R4 ;  /* 0x0000000400177311 */ /* 0x010122000030d100 */
[----:B------:R-:W-:Y:S05]  /*fba0*/  BRA `(.L_x_11620) ;  /* 0x0000098000007947 */ /* 0x000fea0003800000 */
.L_x_11628:
        /* <DEDUP_REMOVED lines=27> */
.L_x_11631:
        /* <DEDUP_REMOVED lines=14> */
.L_x_11630:
[----:B----4-:R-:W4:Y:S02]  /*fe40*/  LDG.E.U16 R23, [R4.64] ;  /* 0x0000002404177981 */ /* 0x010f24000c1e1500 */
[----:B----4-:R-:W-:-:S06]  /*fe50*/  PRMT R23, RZ, 0x5410, R23 ;  /* 0x00005410ff177816 */ /* 0x010fcc0000000017 */
[----:B------:R-:W0:Y:S01]  /*fe60*/  F2I.FTZ.TRUNC.NTZ R23, R23 ;  /* 0x0000001700177305 */ /* 0x000e22000021f100 */
[----:B------:R-:W-:Y:S05]  /*fe70*/  BRA `(.L_x_11620) ;  /* 0x000006b000007947 */ /* 0x000fea0003800000 */
.L_x_11627:
        /* <DEDUP_REMOVED lines=10> */
.L_x_11634:
        /* <DEDUP_REMOVED lines=21> */
.L_x_11638:
[----:B------:R-:W-:Y:S05]  /*10070*/  BSYNC B1 ;  /* 0x0000000000017941 */ /* 0x000fea0003800000 */
.L_x_11637:
[----:B------:R-:W-:Y:S01]  /*10080*/  IMAD.SHL.U32 R3, R3, 0x100000, RZ ;  /* 0x0010000003037824 */ /* 0x000fe200078e00ff */
[----:B------:R-:W-:-:S04]  /*10090*/  LEA R0, R0, 0x3b800000, 0x17 ;  /* 0x3b80000000007811 */ /* 0x000fc800078eb8ff */
[----:B------:R-:W-:Y:S02]  /*100a0*/  LOP3.LUT R23, R0, R3, R23, 0xfe, !PT ;  /* 0x0000000300177212 */ /* 0x000fe400078efe17 */
.L_x_11636:
[----:B------:R-:W-:Y:S05]  /*100b0*/  BSYNC B0 ;  /* 0x0000000000007941 */ /* 0x000fea0003800000 */
.L_x_11635:
[----:B------:R-:W0:Y:S01]  /*100c0*/  F2I.FTZ.TRUNC.NTZ R23, R23 ;  /* 0x0000001700177305 */ /* 0x000e22000021f100 */
[----:B------:R-:W-:Y:S05]  /*100d0*/  BRA `(.L_x_11620) ;  /* 0x0000045000007947 */ /* 0x000fea0003800000 */
.L_x_11633:
        /* <DEDUP_REMOVED lines=21> */
.L_x_11642:
[----:B------:R-:W-:Y:S05]  /*10230*/  BSYNC B1 ;  /* 0x0000000000017941 */ /* 0x000fea0003800000 */
.L_x_11641:
[----:B------:R-:W-:Y:S01]  /*10240*/  IMAD.SHL.U32 R3, R3, 0x200000, RZ ;  /* 0x0020000003037824 */ /* 0x000fe200078e00ff */
[----:B------:R-:W-:-:S04]  /*10250*/  LEA R0, R0, 0x37800000, 0x17 ;  /* 0x3780000000007811 */ /* 0x000fc800078eb8ff */
[----:B------:R-:W-:Y:S02]  /*10260*/  LOP3.LUT R23, R0, R3, R23, 0xfe, !PT ;  /* 0x0000000300177212 */ /* 0x000fe400078efe17 */
.L_x_11640:
[----:B------:R-:W-:Y:S05]  /*10270*/  BSYNC B0 ;  /* 0x0000000000007941 */ /* 0x000fea0003800000 */
.L_x_11639:
[----:B------:R-:W0:Y:S01]  /*10280*/  F2I.FTZ.TRUNC.NTZ R23, R23 ;  /* 0x0000001700177305 */ /* 0x000e22000021f100 */
[----:B------:R-:W-:Y:S05]  /*10290*/  BRA `(.L_x_11620) ;  /* 0x0000029000007947 */ /* 0x000fea0003800000 */
.L_x_11632:
        /* <DEDUP_REMOVED lines=14> */
.L_x_11646:
[----:B------:R-:W-:Y:S05]  /*10380*/  BSYNC B0 ;  /* 0x0000000000007941 */ /* 0x000fea0003800000 */
.L_x_11645:
[----:B------:R-:W0:Y:S01]  /*10390*/  F2I.FTZ.TRUNC.NTZ R23, R23 ;  /* 0x0000001700177305 */ /* 0x000e22000021f100 */
[----:B------:R-:W-:Y:S05]  /*103a0*/  BRA `(.L_x_11620) ;  /* 0x0000018000007947 */ /* 0x000fea0003800000 */
.L_x_11619:
        /* <DEDUP_REMOVED lines=21> */
.L_x_11644:
[----:B------:R0:W5:Y:S01]  /*10500*/  LDG.E R23, [R4.64] ;  /* 0x0000002404177981 */ /* 0x000162000c1e1900 */
[----:B------:R-:W-:Y:S05]  /*10510*/  BRA `(.L_x_11620) ;  /* 0x0000001000007947 */ /* 0x000fea0003800000 */
.L_x_11643:
[----:B------:R0:W5:Y:S02]  /*10520*/  LDG.E R23, [R4.64] ;  /* 0x0000002404177981 */ /* 0x000164000c1e1900 */
.L_x_11620:
        /* <DEDUP_REMOVED lines=16> */
.L_x_11650:
[----:B------:R0:W5:Y:S01]  /*10630*/  LDG.E.U8 R22, [R4.64] ;  /* 0x0000002404167981 */ /* 0x000162000c1e1100 */
[----:B------:R-:W-:Y:S05]  /*10640*/  BRA `(.L_x_11652) ;  /* 0x00000d0000007947 */ /* 0x000fea0003800000 */
.L_x_11649:
        /* <DEDUP_REMOVED lines=8> */
.L_x_11654:
[----:B------:R0:W5:Y:S01]  /*106d0*/  LDG.E R22, [R4.64] ;  /* 0x0000002404167981 */ /* 0x000162000c1e1900 */
[----:B------:R-:W-:Y:S05]  /*106e0*/  BRA `(.L_x_11652) ;  /* 0x00000c6000007947 */ /* 0x000fea0003800000 */
.L_x_11653:
[----:B------:R0:W5:Y:S01]  /*106f0*/  LDG.E.S16 R22, [R4.64] ;  /* 0x0000002404167981 */ /* 0x000162000c1e1700 */
[----:B------:R-:W-:Y:S05]  /*10700*/  BRA `(.L_x_11652) ;  /* 0x00000c4000007947 */ /* 0x000fea0003800000 */
.L_x_11648:
        /* <DEDUP_REMOVED lines=9> */
.L_x_11656:
[----:B----4-:R-:W4:Y:S02]  /*107a0*/  LDG.E.U16 R4, [R4.64] ;  /* 0x0000002404047981 */ /* 0x010f24000c1e1500 */
[----:B----4-:R-:W-:-:S06]  /*107b0*/  HADD2.F32 R22, -RZ, R4.H0_H0 ;  /* 0x20000004ff167230 */ /* 0x010fcc0000004100 */
[----:B------:R-:W0:Y:S01]  /*107c0*/  F2I.FTZ.TRUNC.NTZ R22, R22 ;  /* 0x0000001600167305 */ /* 0x000e22000021f100 */
[----:B------:R-:W-:Y:S05]  /*107d0*/  BRA `(.L_x_11652) ;  /* 0x00000b7000007947 */ /* 0x000fea0003800000 */
.L_x_11655:
        /* <DEDUP_REMOVED lines=9> */
.L_x_11658:
[----:B----4-:R-:W4:Y:S02]  /*10870*/  LDG.E.U16 R4, [R4.64] ;  /* 0x0000002404047981 */ /* 0x010f24000c1e1500 */
[----:B----4-:R-:W-:-:S06]  /*10880*/  HADD2.F32 R22, -RZ, R4.H0_H0 ;  /* 0x20000004ff167230 */ /* 0x010fcc0000004100 */
[----:B------:R-:W0:Y:S01]  /*10890*/  F2I.FTZ.TRUNC.NTZ R22, R22 ;  /* 0x0000001600167305 */ /* 0x000e22000021f100 */
[----:B------:R-:W-:Y:S05]  /*108a0*/  BRA `(.L_x_11652) ;  /* 0x00000aa000007947 */ /* 0x000fea0003800000 */
.L_x_11657:
[----:B----4-:R-:W4:Y:S02]  /*108b0*/  LDG.E.64 R4, [R4.64] ;  /* 0x0000002404047981 */ /* 0x010f24000c1e1b00 */
[----:B----4-:R0:W4:Y:S01]  /*108c0*/  F2I.F64.TRUNC R22, R4 ;  /* 0x0000000400167311 */ /* 0x010122000030d100 */
[----:B------:R-:W-:Y:S05]  /*108d0*/  BRA `(.L_x_11652) ;  /* 0x00000a7000007947 */ /* 0x000fea0003800000 */
.L_x_11647:
        /* <DEDUP_REMOVED lines=12> */
.L_x_11661:
[----:B----4-:R-:W4:Y:S02]  /*109a0*/  LDG.E.64 R4, [R4.64] ;  /* 0x0000002404047981 */ /* 0x010f24000c1e1b00 */
[----:B----4-:R0:W4:Y:S01]  /*109b0*/  F2I.F64.TRUNC R22, R4 ;  /* 0x0000000400167311 */ /* 0x010122000030d100 */
[----:B------:R-:W-:Y:S05]  /*109c0*/  BRA `(.L_x_11652) ;  /* 0x0000098000007947 */ /* 0x000fea0003800000 */
.L_x_11660:
        /* <DEDUP_REMOVED lines=27> */
.L_x_11663:
        /* <DEDUP_REMOVED lines=14> */
.L_x_11662:
[----:B----4-:R-:W4:Y:S02]  /*10c60*/  LDG.E.U16 R22, [R4.64] ;  /* 0x0000002404167981 */ /* 0x010f24000c1e1500 */
[----:B----4-:R-:W-:-:S06]  /*10c70*/  PRMT R22, RZ, 0x5410, R22 ;  /* 0x00005410ff167816 */ /* 0x010fcc0000000016 */
[----:B------:R-:W0:Y:S01]  /*10c80*/  F2I.FTZ.TRUNC.NTZ R22, R22 ;  /* 0x0000001600167305 */ /* 0x000e22000021f100 */
[----:B------:R-:W-:Y:S05]  /*10c90*/  BRA `(.L_x_11652) ;  /* 0x000006b000007947 */ /* 0x000fea0003800000 */
.L_x_11659:
        /* <DEDUP_REMOVED lines=10> */
.L_x_11666:
        /* <DEDUP_REMOVED lines=21> */
.L_x_11670:
[----:B------:R-:W-:Y:S05]  /*10e90*/  BSYNC B1 ;  /* 0x0000000000017941 */ /* 0x000fea0003800000 */
.L_x_11669:
[----:B------:R-:W-:Y:S01]  /*10ea0*/  IMAD.SHL.U32 R3, R3, 0x100000, RZ ;  /* 0x0010000003037824 */ /* 0x000fe200078e00ff */
[----:B------:R-:W-:-:S04]  /*10eb0*/  LEA R5, R0, 0x3b800000, 0x17 ;  /* 0x3b80000000057811 */ /* 0x000fc800078eb8ff */
[----:B------:R-:W-:Y:S02]  /*10ec0*/  LOP3.LUT R22, R5, R3, R22, 0xfe, !PT ;  /* 0x0000000305167212 */ /* 0x000fe400078efe16 */
.L_x_11668:
[----:B------:R-:W-:Y:S05]  /*10ed0*/  BSYNC B0 ;  /* 0x0000000000007941 */ /* 0x000fea0003800000 */
.L_x_11667:
[----:B------:R-:W0:Y:S01]  /*10ee0*/  F2I.FTZ.TRUNC.NTZ R22, R22 ;  /* 0x0000001600167305 */ /* 0x000e22000021f100 */
[----:B------:R-:W-:Y:S05]  /*10ef0*/  BRA `(.L_x_11652) ;  /* 0x0000045000007947 */ /* 0x000fea0003800000 */
.L_x_11665:
        /* <DEDUP_REMOVED lines=21> */
.L_x_11674:
[----:B------:R-:W-:Y:S05]  /*11050*/  BSYNC B1 ;  /* 0x0000000000017941 */ /* 0x000fea0003800000 */
.L_x_11673:
[----:B------:R-:W-:Y:S01]  /*11060*/  IMAD.SHL.U32 R3, R3, 0x200000, RZ ;  /* 0x0020000003037824 */ /* 0x000fe200078e00ff */
[----:B------:R-:W-:-:S04]  /*11070*/  LEA R5, R0, 0x37800000, 0x17 ;  /* 0x3780000000057811 */ /* 0x000fc800078eb8ff */
[----:B------:R-:W-:Y:S02]  /*11080*/  LOP3.LUT R22, R5, R3, R22, 0xfe, !PT ;  /* 0x0000000305167212 */ /* 0x000fe400078efe16 */
.L_x_11672:
[----:B------:R-:W-:Y:S05]  /*11090*/  BSYNC B0 ;  /* 0x0000000000007941 */ /* 0x000fea0003800000 */
.L_x_11671:
[----:B------:R-:W0:Y:S01]  /*110a0*/  F2I.FTZ.TRUNC.NTZ R22, R22 ;  /* 0x0000001600167305 */ /* 0x000e22000021f100 */
[----:B------:R-:W-:Y:S05]  /*110b0*/  BRA `(.L_x_11652) ;  /* 0x0000029000007947 */ /* 0x000fea0003800000 */
.L_x_11664:
        /* <DEDUP_REMOVED lines=14> */
.L_x_11678:
[----:B------:R-:W-:Y:S05]  /*111a0*/  BSYNC B0 ;  /* 0x0000000000007941 */ /* 0x000fea0003800000 */
.L_x_11677:
[----:B------:R-:W0:Y:S01]  /*111b0*/  F2I.FTZ.TRUNC.NTZ R22, R22 ;  /* 0x0000001600167305 */ /* 0x000e22000021f100 */
[----:B------:R-:W-:Y:S05]  /*111c0*/  BRA `(.L_x_11652) ;  /* 0x0000018000007947 */ /* 0x000fea0003800000 */
.L_x_11651:
        /* <DEDUP_REMOVED lines=21> */
.L_x_11676:
[----:B------:R0:W5:Y:S01]  /*11320*/  LDG.E R22, [R4.64] ;  /* 0x0000002404167981 */ /* 0x000162000c1e1900 */
[----:B------:R-:W-:Y:S05]  /*11330*/  BRA `(.L_x_11652) ;  /* 0x0000001000007947 */ /* 0x000fea0003800000 */
.L_x_11675:
[----:B------:R0:W5:Y:S02]  /*11340*/  LDG.E R22, [R4.64] ;  /* 0x0000002404167981 */ /* 0x000164000c1e1900 */
.L_x_11652:
        /* <DEDUP_REMOVED lines=16> */
.L_x_11682:
[----:B------:R0:W5:Y:S01]  /*11450*/  LDG.E.U8 R31, [R4.64] ;  /* 0x00000024041f7981 */ /* 0x000162000c1e1100 */
[----:B------:R-:W-:Y:S05]  /*11460*/  BRA `(.L_x_11550) ;  /* 0x00000cf000007947 */ /* 0x000fea0003800000 */
.L_x_11681:
        /* <DEDUP_REMOVED lines=8> */
.L_x_11685:
[----:B------:R0:W5:Y:S01]  /*114f0*/  LDG.E R31, [R4.64] ;  /* 0x00000024041f7981 */ /* 0x000162000c1e1900 */
[----:B------:R-:W-:Y:S05]  /*11500*/  BRA `(.L_x_11550) ;  /* 0x00000c5000007947 */ /* 0x000fea0003800000 */
.L_x_11684:
[----:B------:R0:W5:Y:S01]  /*11510*/  LDG.E.S16 R31, [R4.64] ;  /* 0x00000024041f7981 */ /* 0x000162000c1e1700 */
[----:B------:R-:W-:Y:S05]  /*11520*/  BRA `(.L_x_11550) ;  /* 0x00000c3000007947 */ /* 0x000fea0003800000 */
.L_x_11680:
        /* <DEDUP_REMOVED lines=9> */
.L_x_11687:
[----:B----4-:R-:W4:Y:S02]  /*115c0*/  LDG.E.U16 R4, [R4.64] ;  /* 0x0000002404047981 */ /* 0x010f24000c1e1500 */
[----:B----4-:R-:W-:-:S06]  /*115d0*/  HADD2.F32 R31, -RZ, R4.H0_H0 ;  /* 0x20000004ff1f7230 */ /* 0x010fcc0000004100 */
[----:B------:R-:W0:Y:S01]  /*115e0*/  F2I.FTZ.TRUNC.NTZ R31, R31 ;  /* 0x0000001f001f7305 */ /* 0x000e22000021f100 */
[----:B------:R-:W-:Y:S05]  /*115f0*/  BRA `(.L_x_11550) ;  /* 0x00000b6000007947 */ /* 0x000fea0003800000 */
.L_x_11686:
        /* <DEDUP_REMOVED lines=9> */
.L_x_11689:
[----:B----4-:R-:W4:Y:S02]  /*11690*/  LDG.E.U16 R4, [R4.64] ;  /* 0x0000002404047981 */ /* 0x010f24000c1e1500 */
[----:B----4-:R-:W-:-:S06]  /*116a0*/  HADD2.F32 R31, -RZ, R4.H0_H0 ;  /* 0x20000004ff1f7230 */ /* 0x010fcc0000004100 */
[----:B------:R-:W0:Y:S01]  /*116b0*/  F2I.FTZ.TRUNC.NTZ R31, R31 ;  /* 0x0000001f001f7305 */ /* 0x000e22000021f100 */
[----:B------:R-:W-:Y:S05]  /*116c0*/  BRA `(.L_x_11550) ;  /* 0x00000a9000007947 */ /* 0x000fea0003800000 */
.L_x_11688:
[----:B----4-:R-:W4:Y:S02]  /*116d0*/  LDG.E.64 R4, [R4.64] ;  /* 0x0000002404047981 */ /* 0x010f24000c1e1b00 */
[----:B----4-:R0:W4:Y:S01]  /*116e0*/  F2I.F64.TRUNC R31, R4 ;  /* 0x00000004001f7311 */ /* 0x010122000030d100 */
[----:B------:R-:W-:Y:S05]  /*116f0*/  BRA `(.L_x_11550) ;  /* 0x00000a6000007947 */ /* 0x000fea0003800000 */
.L_x_11679:
        /* <DEDUP_REMOVED lines=12> */
.L_x_11692:
[----:B----4-:R-:W4:Y:S02]  /*117c0*/  LDG.E.64 R4, [R4.64] ;  /* 0x0000002404047981 */ /* 0x010f24000c1e1b00 */
[----:B----4-:R0:W4:Y:S01]  /*117d0*/  F2I.F64.TRUNC R31, R4 ;  /* 0x00000004001f7311 */ /* 0x010122000030d100 */
[----:B------:R-:W-:Y:S05]  /*117e0*/  BRA `(.L_x_11550) ;  /* 0x0000097000007947 */ /* 0x000fea0003800000 */
.L_x_11691:
        /* <DEDUP_REMOVED lines=27> */
.L_x_11694:
        /* <DEDUP_REMOVED lines=14> */
.L_x_11693:
[----:B----4-:R-:W4:Y:S02]  /*11a80*/  LDG.E.U16 R31, [R4.64] ;  /* 0x00000024041f7981 */ /* 0x010f24000c1e1500 */
[----:B----4-:R-:W-:-:S06]  /*11a90*/  PRMT R31, RZ, 0x5410, R31 ;  /* 0x00005410ff1f7816 */ /* 0x010fcc000000001f */
[----:B------:R-:W0:Y:S01]  /*11aa0*/  F2I.FTZ.TRUNC.NTZ R31, R31 ;  /* 0x0000001f001f7305 */ /* 0x000e22000021f100 */
[----:B------:R-:W-:Y:S05]  /*11ab0*/  BRA `(.L_x_11550) ;  /* 0x000006a000007947 */ /* 0x000fea0003800000 */
.L_x_11690:
        /* <DEDUP_REMOVED lines=10> */
.L_x_11697:
        /* <DEDUP_REMOVED lines=21> */
.L_x_11701:
[----:B------:R-:W-:Y:S05]  /*11cb0*/  BSYNC B1 ;  /* 0x0000000000017941 */ /* 0x000fea0003800000 */
.L_x_11700:
[----:B------:R-:W-:Y:S01]  /*11cc0*/  IMAD.SHL.U32 R3, R3, 0x100000, RZ ;  /* 0x0010000003037824 */ /* 0x000fe200078e00ff */
[----:B------:R-:W-:-:S04]  /*11cd0*/  LEA R0, R0, 0x3b800000, 0x17 ;  /* 0x3b80000000007811 */ /* 0x000fc800078eb8ff */
[----:B------:R-:W-:Y:S02]  /*11ce0*/  LOP3.LUT R31, R0, R3, R31, 0xfe, !PT ;  /* 0x00000003001f7212 */ /* 0x000fe400078efe1f */
.L_x_11699:
[----:B------:R-:W-:Y:S05]  /*11cf0*/  BSYNC B0 ;  /* 0x0000000000007941 */ /* 0x000fea0003800000 */
.L_x_11698:
[----:B------:R-:W0:Y:S01]  /*11d00*/  F2I.FTZ.TRUNC.NTZ R31, R31 ;  /* 0x0000001f001f7305 */ /* 0x000e22000021f100 */
[----:B------:R-:W-:Y:S05]  /*11d10*/  BRA `(.L_x_11550) ;  /* 0x0000044000007947 */ /* 0x000fea0003800000 */
.L_x_11696:
        /* <DEDUP_REMOVED lines=21> */
.L_x_11705:
[----:B------:R-:W-:Y:S05]  /*11e70*/  BSYNC B1 ;  /* 0x0000000000017941 */ /* 0x000fea0003800000 */
.L_x_11704:
[----:B------:R-:W-:Y:S01]  /*11e80*/  IMAD.SHL.U32 R3, R3, 0x200000, RZ ;  /* 0x0020000003037824 */ /* 0x000fe200078e00ff */
[----:B------:R-:W-:-:S04]  /*11e90*/  LEA R0, R0, 0x37800000, 0x17 ;  /* 0x3780000000007811 */ /* 0x000fc800078eb8ff */
[----:B------:R-:W-:Y:S02]  /*11ea0*/  LOP3.LUT R31, R0, R3, R31, 0xfe, !PT ;  /* 0x00000003001f7212 */ /* 0x000fe400078efe1f */
.L_x_11703:
[----:B------:R-:W-:Y:S05]  /*11eb0*/  BSYNC B0 ;  /* 0x0000000000007941 */ /* 0x000fea0003800000 */
.L_x_11702:
[----:B------:R-:W0:Y:S01]  /*11ec0*/  F2I.FTZ.TRUNC.NTZ R31, R31 ;  /* 0x0000001f001f7305 */ /* 0x000e22000021f100 */
[----:B------:R-:W-:Y:S05]  /*11ed0*/  BRA `(.L_x_11550) ;  /* 0x0000028000007947 */ /* 0x000fea0003800000 */
.L_x_11695:
        /* <DEDUP_REMOVED lines=14> */
.L_x_11709:
[----:B------:R-:W-:Y:S05]  /*11fc0*/  BSYNC B0 ;  /* 0x0000000000007941 */ /* 0x000fea0003800000 */
.L_x_11708:
[----:B------:R-:W0:Y:S01]  /*11fd0*/  F2I.FTZ.TRUNC.NTZ R31, R31 ;  /* 0x0000001f001f7305 */ /* 0x000e22000021f100 */
[----:B------:R-:W-:Y:S05]  /*11fe0*/  BRA `(.L_x_11550) ;  /* 0x0000017000007947 */ /* 0x000fea0003800000 */
.L_x_11683:
        /* <DEDUP_REMOVED lines=20> */
.L_x_11707:
[----:B------:R0:W5:Y:S01]  /*12130*/  LDG.E R31, [R4.64] ;  /* 0x00000024041f7981 */ /* 0x000162000c1e1900 */
[----:B------:R-:W-:Y:S05]  /*12140*/  BRA `(.L_x_11550) ;  /* 0x0000001000007947 */ /* 0x000fea0003800000 */
.L_x_11706:
[----:B------:R0:W5:Y:S02]  /*12150*/  LDG.E R31, [R4.64] ;  /* 0x00000024041f7981 */ /* 0x000164000c1e1900 */
.L_x_11550:
[----:B------:R-:W-:Y:S05]  /*12160*/  BSYNC B6 ;  /* 0x0000000000067941 */ /* 0x000fea0003800000 */
.L_x_11549:
[----:B------:R-:W4:Y:S01]  /*12170*/  S2R R19, SR_TID.X ;  /* 0x0000000000137919 */ /* 0x000f220000002100 */
[----:B------:R-:W-:Y:S01]  /*12180*/  BSSY B6, `(.L_x_11710) ;  /* 0x00000c3000067945 */ /* 0x000fe20003800000 */
[----:B----4-:R-:W-:-:S04]  /*12190*/  ISETP.GE.AND P0, PT, R19, R16, PT ;  /* 0x000000101300720c */ /* 0x010fc80003f06270 */
[----:B------:R-:W-:-:S09]  /*121a0*/  P2R R36, PR, RZ, 0x1 ;  /* 0x00000001ff247803 */ /* 0x000fd20000000000 */
[----:B------:R-:W-:Y:S05]  /*121b0*/  @P0 BRA `(.L_x_11711) ;  /* 0x00000bf000000947 */ /* 0x000fea0003800000 */
        /* <DEDUP_REMOVED lines=24> */
.L_x_11713:
[----:B------:R-:W-:Y:S05]  /*12340*/  BSYNC B7 ;  /* 0x0000000000077941 */ /* 0x000fea0003800000 */
.L_x_11712:
        /* <DEDUP_REMOVED lines=24> */
.L_x_11715:
[----:B------:R-:W-:Y:S05]  /*124d0*/  BSYNC B7 ;  /* 0x0000000000077941 */ /* 0x000fea0003800000 */
.L_x_11714:
[----:B0-----:R-:W-:Y:S01]  /*124e0*/  IMAD.IADD R0, R38, 0x1, -R37 ;  /* 0x0000000126007824 */ /* 0x001fe200078e0a25 */
        /* <DEDUP_REMOVED lines=25> */
.L_x_11717:
[----:B------:R-:W-:Y:S05]  /*12680*/  BSYNC B7 ;  /* 0x0000000000077941 */ /* 0x000fea0003800000 */
.L_x_11716:
        /* <DEDUP_REMOVED lines=8> */
[----:B------:R-:W-:Y:S02]  /*12710*/  SHF.R.S32.HI R0, RZ, 0x1f, R39 ;  /* 0x0000001fff007819 */ /* 0x000fe40000011427 */
        /* <DEDUP_REMOVED lines=8> */
.L_x_11722:
        /* <DEDUP_REMOVED lines=9> */
[----:B---3--:R-:W-:Y:S05]  /*12830*/  CALL.REL.NOINC `($__internal_27_$__cuda_sm20_div_s64) ;  /* 0x00004b7000007944 */ /* 0x008fea0003c00000 */
[----:B------:R-:W-:Y:S05]  /*12840*/  BRA `(.L_x_11721) ;  /* 0x0000013000007947 */ /* 0x000fea0003800000 */
.L_x_11720:
        /* <DEDUP_REMOVED lines=19> */
.L_x_11721:
[----:B------:R-:W-:Y:S05]  /*12980*/  BSYNC B1 ;  /* 0x0000000000017941 */ /* 0x000fea0003800000 */
.L_x_11719:
[----:B------:R0:W2:Y:S01]  /*12990*/  LDL.64 R6, [R41+0x60] ;  /* 0x0000600029067983 */ /* 0x0000a20000100a00 */
[----:B------:R-:W-:Y:S02]  /*129a0*/  IADD3 R11, P0, RZ, -R12, RZ ;  /* 0x8000000cff0b7210 */ /* 0x000fe40007f1e0ff */
[----:B------:R-:W-:-:S03]  /*129b0*/  IADD3 R39, R39, -0x1, RZ ;  /* 0xffffffff27277810 */ /* 0x000fc60007ffe0ff */
[----:B------:R-:W-:Y:S01]  /*129c0*/  IMAD.X R3, RZ, RZ, ~R13, P0 ;  /* 0x000000ffff037224 */ /* 0x000fe200000e0e0d */
[----:B------:R-:W-:Y:S01]  /*129d0*/  ISETP.GT.AND P0, PT, R39, -0x1, PT ;  /* 0xffffffff2700780c */ /* 0x000fe20003f04270 */
[----:B0-----:R-:W-:Y:S02]  /*129e0*/  IMAD.MOV.U32 R41, RZ, RZ, R10 ;  /* 0x000000ffff297224 */ /* 0x001fe400078e000a */
[----:B------:R-:W-:Y:S02]  /*129f0*/  IMAD R3, R3, R4, RZ ;  /* 0x0000000403037224 */ /* 0x000fe400078e02ff */
[----:B------:R-:W-:-:S04]  /*12a00*/  IMAD.WIDE.U32 R8, R4, R11, R40 ;  /* 0x0000000b04087225 */ /* 0x000fc800078e0028 */
[----:B------:R-:W-:Y:S02]  /*12a10*/  IMAD R3, R5, R11, R3 ;  /* 0x0000000b05037224 */ /* 0x000fe400078e0203 */
[----:B------:R-:W-:Y:S02]  /*12a20*/  IMAD.MOV.U32 R40, RZ, RZ, R12 ;  /* 0x000000ffff287224 */ /* 0x000fe400078e000c */
        /* <DEDUP_REMOVED lines=8> */
.L_x_11718:
[CC--:B------:R-:W-:Y:S02]  /*12ab0*/  IADD3 R4, P0, R37.reuse, R20.reuse, RZ ;  /* 0x0000001425047210 */ /* 0x0c0fe40007f1e0ff */
[----:B------:R-:W-:Y:S02]  /*12ac0*/  IADD3 R3, P1, R38, R20, RZ ;  /* 0x0000001426037210 */ /* 0x000fe40007f3e0ff */
[----:B------:R-:W-:Y:S02]  /*12ad0*/  IADD3 R0, P2, R4, 0x1, RZ ;  /* 0x0000000104007810 */ /* 0x000fe40007f5e0ff */
[----:B------:R-:W-:Y:S02]  /*12ae0*/  LEA.HI.X.SX32 R5, R37, R21, 0x1, P0 ;  /* 0x0000001525057211 */ /* 0x000fe400000f0eff */
[----:B------:R-:W-:Y:S02]  /*12af0*/  ISETP.GE.U32.AND P0, PT, R0, R3, PT ;  /* 0x000000030000720c */ /* 0x000fe40003f06070 */
[----:B------:R-:W-:Y:S01]  /*12b00*/  LEA.HI.X.SX32 R21, R38, R21, 0x1, P1 ;  /* 0x0000001526157211 */ /* 0x000fe200008f0eff */
[----:B------:R-:W-:Y:S01]  /*12b10*/  IMAD.X R0, RZ, RZ, R5, P2 ;  /* 0x000000ffff007224 */ /* 0x000fe200010e0605 */
[----:B------:R-:W-:-:S04]  /*12b20*/  LEA R40, P2, R3, c[0x0][0x208], 0x2 ;  /* 0x0000820003287a11 */ /* 0x000fc800078410ff */
[----:B------:R-:W-:Y:S02]  /*12b30*/  ISETP.GE.AND.EX P0, PT, R0, R21, PT, P0 ;  /* 0x000000150000720c */ /* 0x000fe40003f06300 */
[----:B------:R-:W-:Y:S02]  /*12b40*/  LEA R0, P1, R4, c[0x0][0x208], 0x2 ;  /* 0x0000820004007a11 */ /* 0x000fe400078210ff */
[----:B------:R-:W-:Y:S02]  /*12b50*/  ISETP.LE.OR P0, PT, R38, R37, P0 ;  /* 0x000000252600720c */ /* 0x000fe40000703670 */
[----:B------:R-:W-:Y:S02]  /*12b60*/  LEA.HI.X R4, R4, c[0x0][0x20c], R5, 0x2, P1 ;  /* 0x0000830004047a11 */ /* 0x000fe400008f1405 */
[----:B------:R-:W-:-:S09]  /*12b70*/  LEA.HI.X R37, R3, c[0x0][0x20c], R21, 0x2, P2 ;  /* 0x0000830003257a11 */ /* 0x000fd200010f1415 */
[----:B------:R-:W-:Y:S05]  /*12b80*/  @P0 BRA `(.L_x_11711) ;  /* 0x0000022000000947 */ /* 0x000fea0003800000 */
[----:B------:R-:W-:-:S05]  /*12b90*/  IADD3 R38, P0, R0, 0x4, RZ ;  /* 0x0000000400267810 */ /* 0x000fca0007f1e0ff */
[----:B------:R-:W-:-:S05]  /*12ba0*/  IMAD.X R39, RZ, RZ, R4, P0 ;  /* 0x000000ffff277224 */ /* 0x000fca00000e0604 */
.L_x_11725:
        /* <DEDUP_REMOVED lines=26> */
.L_x_11724:
[----:B------:R-:W-:Y:S05]  /*12d50*/  BSYNC B7 ;  /* 0x0000000000077941 */ /* 0x000fea0003800000 */
.L_x_11723:
[----:B------:R-:W-:-:S05]  /*12d60*/  IADD3 R38, P0, R38, 0x4, RZ ;  /* 0x0000000426267810 */ /* 0x000fca0007f1e0ff */
[----:B------:R-:W-:Y:S01]  /*12d70*/  IMAD.X R39, RZ, RZ, R39, P0 ;  /* 0x000000ffff277224 */ /* 0x000fe200000e0627 */
[----:B------:R-:W-:-:S04]  /*12d80*/  ISETP.GE.U32.AND P0, PT, R38, R40, PT ;  /* 0x000000282600720c */ /* 0x000fc80003f06070 */
[----:B------:R-:W-:-:S13]  /*12d90*/  ISETP.GE.U32.AND.EX P0, PT, R39, R37, PT, P0 ;  /* 0x000000252700720c */ /* 0x000fda0003f06100 */
[----:B------:R-:W-:Y:S05]  /*12da0*/  @!P0 BRA `(.L_x_11725) ;  /* 0xfffffe0000008947 */ /* 0x000fea000383ffff */
.L_x_11711:
[----:B------:R-:W-:Y:S05]  /*12db0*/  BSYNC B6 ;  /* 0x0000000000067941 */ /* 0x000fea0003800000 */
.L_x_11710:
[----:B-----5:R-:W-:Y:S01]  /*12dc0*/  IADD3 R37, R19, 0x80, RZ ;  /* 0x0000008013257810 */ /* 0x020fe20007ffe0ff */
[----:B------:R-:W-:Y:S03]  /*12dd0*/  BSSY B6, `(.L_x_11726) ;  /* 0x00000c7000067945 */ /* 0x000fe60003800000 */
[----:B------:R-:W-:-:S13]  /*12de0*/  ISETP.GE.AND P0, PT, R37, R16, PT ;  /* 0x000000102500720c */ /* 0x000fda0003f06270 */
[----:B------:R-:W-:Y:S05]  /*12df0*/  @P0 BRA `(.L_x_11727) ;  /* 0x00000c4000000947 */ /* 0x000fea0003800000 */
[----:B------:R-:W-:Y:S01]  /*12e00*/  ISETP.NE.U32.AND P0, PT, RZ, c[0x4][0x148], PT ;  /* 0x01005200ff007a0c */ /* 0x000fe20003f05070 */
[----:B------:R-:W-:Y:S01]  /*12e10*/  BSSY B7, `(.L_x_11728) ;  /* 0x0000017000077945 */ /* 0x000fe20003800000 */
[----:B---3--:R-:W-:Y:S02]  /*12e20*/  ISETP.EQ.AND P1, PT, R2, c[0x0][0x168], PT ;  /* 0x00005a0002007a0c */ /* 0x008fe40003f22270 */
        /* <DEDUP_REMOVED lines=20> */
[----:B012---:R-:W-:Y:S05]  /*12f70*/  CALL.ABS.NOINC R2 ;  /* 0x0000000002007343 */ /* 0x007fea0003c00000 */
.L_x_11729:
[----:B------:R-:W-:Y:S05]  /*12f80*/  BSYNC B7 ;  /* 0x0000000000077941 */ /* 0x000fea0003800000 */
.L_x_11728:
[----:B------:R-:W-:Y:S01]  /*12f90*/  ISETP.NE.U32.AND P0, PT, RZ, c[0x4][0x158], PT ;  /* 0x01005600ff007a0c */ /* 0x000fe20003f05070 */
[----:B------:R-:W-:Y:S01]  /*12fa0*/  BSSY B7, `(.L_x_11730) ;  /* 0x0000017000077945 */ /* 0x000fe20003800000 */
[----:B------:R-:W-:Y:S02]  /*12fb0*/  ISETP.EQ.AND P1, PT, R35, c[0x0][0x178], PT ;  /* 0x00005e0023007a0c */ /* 0x000fe40003f22270 */
        /* <DEDUP_REMOVED lines=21> */
.L_x_11731:
[----:B------:R-:W-:Y:S05]  /*13110*/  BSYNC B7 ;  /* 0x0000000000077941 */ /* 0x000fea0003800000 */
.L_x_11730:
        /* <DEDUP_REMOVED lines=26> */
.L_x_11733:
[----:B------:R-:W-:Y:S05]  /*132c0*/  BSYNC B7 ;  /* 0x0000000000077941 */ /* 0x000fea0003800000 */
.L_x_11732:
        /* <DEDUP_REMOVED lines=18> */
[----:B------:R-:W-:Y:S02]  /*133f0*/  IMAD.MOV.U32 R4, RZ, RZ, R6 ;  /* 0x000000ffff047224 */ /* 0x000fe400078e0006 */
.L_x_11738:
[----:B------:R-:W-:-:S05]  /*13400*/  IMAD R20, R21, 0x8, R18 ;  /* 0x0000000815147824 */ /* 0x000fca00078e0212 */
[----:B------:R-:W3:Y:S01]  /*13410*/  LDL.64 R38, [R20+0x20] ;  /* 0x0000200014267983 */ /* 0x000ee20000100a00 */
[----:B------:R-:W-:Y:S01]  /*13420*/  BSSY B1, `(.L_x_11735) ;  /* 0x000001d000017945 */ /* 0x000fe20003800000 */
[----:B---3--:R-:W-:-:S04]  /*13430*/  LOP3.LUT R0, R10, R39, RZ, 0xfc, !PT ;  /* 0x000000270a007212 */ /* 0x008fc800078efcff */
[----:B------:R-:W-:-:S13]  /*13440*/  ISETP.NE.U32.AND P0, PT, R0, RZ, PT ;  /* 0x000000ff0000720c */ /* 0x000fda0003f05070 */
[----:B------:R-:W-:Y:S05]  /*13450*/  @!P0 BRA `(.L_x_11736) ;  /* 0x0000006000008947 */ /* 0x000fea0003800000 */
[----:B-1----:R-:W-:Y:S01]  /*13460*/  IMAD.MOV.U32 R40, RZ, RZ, R4 ;  /* 0x000000ffff287224 */ /* 0x002fe200078e0004 */
[----:B------:R-:W-:Y:S01]  /*13470*/  MOV R0, 0x134b0 ;  /* 0x000134b000007802 */ /* 0x000fe20000000f00 */
[----:B------:R-:W-:Y:S02]  /*13480*/  IMAD.MOV.U32 R8, RZ, RZ, R38 ;  /* 0x000000ffff087224 */ /* 0x000fe400078e0026 */
[----:B------:R-:W-:Y:S02]  /*13490*/  IMAD.MOV.U32 R3, RZ, RZ, R39 ;  /* 0x000000ffff037224 */ /* 0x000fe400078e0027 */
[----:B--2---:R-:W-:Y:S05]  /*134a0*/  CALL.REL.NOINC `($__internal_27_$__cuda_sm20_div_s64) ;  /* 0x00003f0000007944 */ /* 0x004fea0003c00000 */
[----:B------:R-:W-:Y:S05]  /*134b0*/  BRA `(.L_x_11737) ;  /* 0x0000013000007947 */ /* 0x000fea0003800000 */
.L_x_11736:
[----:B------:R-:W0:Y:S01]  /*134c0*/  I2F.U32.RP R0, R38 ;  /* 0x0000002600007306 */ /* 0x000e220000209000 */
[----:B------:R-:W-:Y:S01]  /*134d0*/  IMAD.MOV R3, RZ, RZ, -R38 ;  /* 0x000000ffff037224 */ /* 0x000fe200078e0a26 */
[----:B------:R-:W-:Y:S01]  /*134e0*/  ISETP.NE.U32.AND P2, PT, R38, RZ, PT ;  /* 0x000000ff2600720c */ /* 0x000fe20003f45070 */
[----:B------:R-:W-:-:S05]  /*134f0*/  IMAD.MOV.U32 R13, RZ, RZ, RZ ;  /* 0x000000ffff0d7224 */ /* 0x000fca00078e00ff */
[----:B0-----:R-:W0:Y:S02]  /*13500*/  MUFU.RCP R0, R0 ;  /* 0x0000000000007308 */ /* 0x001e240000001000 */
[----:B0-----:R-:W-:-:S06]  /*13510*/  IADD3 R6, R0, 0xffffffe, RZ ;  /* 0x0ffffffe00067810 */ /* 0x001fcc0007ffe0ff */
[----:B------:R0:W3:Y:S02]  /*13520*/  F2I.FTZ.U32.TRUNC.NTZ R7, R6 ;  /* 0x0000000600077305 */ /* 0x0000e4000021f000 */
[----:B0-----:R-:W-:Y:S02]  /*13530*/  IMAD.MOV.U32 R6, RZ, RZ, RZ ;  /* 0x000000ffff067224 */ /* 0x001fe400078e00ff */
[----:B---3--:R-:W-:-:S04]  /*13540*/  IMAD R3, R3, R7, RZ ;  /* 0x0000000703037224 */ /* 0x008fc800078e02ff */
        /* <DEDUP_REMOVED lines=10> */
.L_x_11737:
[----:B------:R-:W-:Y:S05]  /*135f0*/  BSYNC B1 ;  /* 0x0000000000017941 */ /* 0x000fea0003800000 */
.L_x_11735:
[----:B------:R-:W3:Y:S01]  /*13600*/  LDL.64 R6, [R20+0x60] ;  /* 0x0000600014067983 */ /* 0x000ee20000100a00 */
        /* <DEDUP_REMOVED lines=12> */
[----:B---3--:R-:W-:Y:S02]  /*136d0*/  IMAD R9, R3, R6, RZ ;  /* 0x0000000603097224 */ /* 0x008fe400078e02ff */
[----:B------:R-:W-:Y:S02]  /*136e0*/  IMAD.MOV.U32 R3, RZ, RZ, R5 ;  /* 0x000000ffff037224 */ /* 0x000fe400078e0005 */
[-C--:B------:R-:W-:Y:S02]  /*136f0*/  IMAD R9, R7, R8.reuse, R9 ;  /* 0x0000000807097224 */ /* 0x080fe400078e0209 */
[----:B------:R-:W-:-:S04]  /*13700*/  IMAD.WIDE.U32 R2, R6, R8, R2 ;  /* 0x0000000806027225 */ /* 0x000fc800078e0002 */
[----:B------:R-:W-:Y:S01]  /*13710*/  IMAD.IADD R5, R3, 0x1, R9 ;  /* 0x0000000103057824 */ /* 0x000fe200078e0209 */
[----:B------:R-:W-:Y:S05]  /*13720*/  @P0 BRA `(.L_x_11738) ;  /* 0xfffffcd000000947 */ /* 0x000fea000383ffff */
[----:B------:R-:W-:Y:S05]  /*13730*/  BSYNC B0 ;  /* 0x0000000000007941 */ /* 0x000fea0003800000 */
.L_x_11734:
[-C--:B------:R-:W-:Y:S02]  /*13740*/  IADD3 R4, P0, R34, R2.reuse, RZ ;  /* 0x0000000222047210 */ /* 0x080fe40007f1e0ff */
[C---:B------:R-:W-:Y:S02]  /*13750*/  IADD3 R3, P1, R33.reuse, R2, RZ ;  /* 0x0000000221037210 */ /* 0x040fe40007f3e0ff */
        /* <DEDUP_REMOVED lines=14> */
.L_x_11741:
[----:B------:R-:W3:Y:S04]  /*13840*/  LDG.E R0, [R32.64] ;  /* 0x0000002420007981 */ /* 0x000ee8000c1e1900 */
[----:B------:R-:W3:Y:S01]  /*13850*/  LDG.E R3, [R32.64+-0x4] ;  /* 0xfffffc2420037981 */ /* 0x000ee2000c1e1900 */
[----:B------:R-:W-:Y:S01]  /*13860*/  ISETP.NE.U32.AND P0, PT, RZ, c[0x4][0x178], PT ;  /* 0x01005e00ff007a0c */ /* 0x000fe20003f05070 */
[----:B------:R-:W-:Y:S03]  /*13870*/  BSSY B7, `(.L_x_11739) ;  /* 0x0000017000077945 */ /* 0x000fe60003800000 */
[----:B------:R-:W-:Y:S02]  /*13880*/  ISETP.NE.AND.EX P0, PT, RZ, c[0x4][0x17c], PT, P0 ;  /* 0x01005f00ff007a0c */ /* 0x000fe40003f05300 */
[----:B---3--:R-:W-:-:S13]  /*13890*/  ISETP.LT.AND P1, PT, R3, R0, PT ;  /* 0x000000000300720c */ /* 0x008fda0003f21270 */
        /* <DEDUP_REMOVED lines=20> */
.L_x_11740:
[----:B------:R-:W-:Y:S05]  /*139e0*/  BSYNC B7 ;  /* 0x0000000000077941 */ /* 0x000fea0003800000 */
.L_x_11739:
[----:B------:R-:W-:-:S05]  /*139f0*/  IADD3 R32, P0, R32, 0x4, RZ ;  /* 0x0000000420207810 */ /* 0x000fca0007f1e0ff */
[----:B------:R-:W-:Y:S01]  /*13a00*/  IMAD.X R33, RZ, RZ, R33, P0 ;  /* 0x000000ffff217224 */ /* 0x000fe200000e0621 */
[----:B------:R-:W-:-:S04]  /*13a10*/  ISETP.GE.U32.AND P0, PT, R32, R35, PT ;  /* 0x000000232000720c */ /* 0x000fc80003f06070 */
[----:B------:R-:W-:-:S13]  /*13a20*/  ISETP.GE.U32.AND.EX P0, PT, R33, R34, PT, P0 ;  /* 0x000000222100720c */ /* 0x000fda0003f06100 */
[----:B------:R-:W-:Y:S05]  /*13a30*/  @!P0 BRA `(.L_x_11741) ;  /* 0xfffffe0000008947 */ /* 0x000fea000383ffff */
.L_x_11727:
[----:B------:R-:W-:Y:S05]  /*13a40*/  BSYNC B6 ;  /* 0x0000000000067941 */ /* 0x000fea0003800000 */
.L_x_11726:
        /* <DEDUP_REMOVED lines=9> */
[----:B---3--:R-:W-:Y:S01]  /*13ae0*/  MOV R2, 0x0 ;  /* 0x0000000000027802 */ /* 0x008fe20000000f00 */
        /* <DEDUP_REMOVED lines=18> */
.L_x_11745:
[----:B------:R-:W-:Y:S05]  /*13c10*/  BSYNC B7 ;  /* 0x0000000000077941 */ /* 0x000fea0003800000 */
.L_x_11744:
        /* <DEDUP_REMOVED lines=24> */
.L_x_11747:
[----:B------:R-:W-:Y:S05]  /*13da0*/  BSYNC B7 ;  /* 0x0000000000077941 */ /* 0x000fea0003800000 */
.L_x_11746:
[----:B0-----:R-:W-:Y:S01]  /*13db0*/  IMAD.IADD R0, R27, 0x1, -R28 ;  /* 0x000000011b007824 */ /* 0x001fe200078e0a1c */
[----:B------:R-:W-:Y:S01]  /*13dc0*/  ISETP.NE.U32.AND P1, PT, RZ, c[0x4][0x168], PT ;  /* 0x01005a00ff007a0c */ /* 0x000fe20003f25070 */
[----:B------:R-:W-:Y:S03]  /*13dd0*/  BSSY B7, `(.L_x_11748) ;  /* 0x0000018000077945 */ /* 0x000fe60003800000 */
[C---:B------:R-:W-:Y:S02]  /*13de0*/  ISETP.GT.AND P0, PT, R0.reuse, c[0x0][0x170], PT ;  /* 0x00005c0000007a0c */ /* 0x040fe40003f04270 */
[----:B------:R-:W-:Y:S02]  /*13df0*/  ISETP.NE.AND.EX P1, PT, RZ, c[0x4][0x16c], PT, P1 ;  /* 0x01005b00ff007a0c */ /* 0x000fe40003f25310 */
[----:B------:R-:W-:-:S13]  /*13e00*/  ISETP.GE.AND P0, PT, R0, c[0x0][0x168], !P0 ;  /* 0x00005a0000007a0c */ /* 0x000fda0004706270 */
[----:B------:R-:W-:Y:S05]  /*13e10*/  @P0 BRA P1, `(.L_x_11749) ;  /* 0x0000013000000947 */ /* 0x000fea0000800000 */
[----:B---3--:R-:W-:Y:S01]  /*13e20*/  MOV R2, 0x0 ;  /* 0x0000000000027802 */ /* 0x008fe20000000f00 */
        /* <DEDUP_REMOVED lines=18> */
.L_x_11749:
[----:B------:R-:W-:Y:S05]  /*13f50*/  BSYNC B7 ;  /* 0x0000000000077941 */ /* 0x000fea0003800000 */
.L_x_11748:
        /* <DEDUP_REMOVED lines=13> */
[----:B-12---:R-:W-:Y:S01]  /*14030*/  IMAD.WIDE.U32 R40, R26, c[0x0][0x178], RZ ;  /* 0x00005e001a287a25 */ /* 0x006fe200078e00ff */
[----:B------:R-:W-:Y:S03]  /*14040*/  BSSY B0, `(.L_x_11750) ;  /* 0x0000033000007945 */ /* 0x000fe60003800000 */
[----:B------:R-:W-:Y:S02]  /*14050*/  IMAD.U32 R21, RZ, RZ, UR4 ;  /* 0x00000004ff157e24 */ /* 0x000fe4000f8e00ff */
[----:B------:R-:W-:Y:S02]  /*14060*/  IMAD.IADD R10, R41, 0x1, R3 ;  /* 0x00000001290a7824 */ /* 0x000fe400078e0203 */
.L_x_11754:
[----:B---3--:R-:W-:-:S05]  /*14070*/  IMAD R2, R21, 0x8, R18 ;  /* 0x0000000815027824 */ /* 0x008fca00078e0212 */
        /* <DEDUP_REMOVED lines=8> */
[----:B------:R-:W-:Y:S05]  /*14100*/  CALL.REL.NOINC `($__internal_27_$__cuda_sm20_div_s64) ;  /* 0x000032a000007944 */ /* 0x000fea0003c00000 */
[----:B------:R-:W-:Y:S05]  /*14110*/  BRA `(.L_x_11753) ;  /* 0x0000013000007947 */ /* 0x000fea0003800000 */
.L_x_11752:
        /* <DEDUP_REMOVED lines=19> */
.L_x_11753:
[----:B------:R-:W-:Y:S05]  /*14250*/  BSYNC B1 ;  /* 0x0000000000017941 */ /* 0x000fea0003800000 */
.L_x_11751:
[----:B------:R-:W2:Y:S01]  /*14260*/  LDL.64 R2, [R2+0x60] ;  /* 0x0000600002027983 */ /* 0x000ea20000100a00 */
[----:B------:R-:W-:Y:S01]  /*14270*/  IADD3 R11, P0, RZ, -R12, RZ ;  /* 0x8000000cff0b7210 */ /* 0x000fe20007f1e0ff */
[----:B------:R-:W-:Y:S01]  /*14280*/  IMAD.MOV.U32 R41, RZ, RZ, R10 ;  /* 0x000000ffff297224 */ /* 0x000fe200078e000a */
[----:B------:R-:W-:Y:S01]  /*14290*/  IADD3 R21, R21, -0x1, RZ ;  /* 0xffffffff15157810 */ /* 0x000fe20007ffe0ff */
[--C-:B------:R-:W-:Y:S02]  /*142a0*/  IMAD.MOV.U32 R10, RZ, RZ, R13.reuse ;  /* 0x000000ffff0a7224 */ /* 0x100fe400078e000d */
        /* <DEDUP_REMOVED lines=13> */
.L_x_11750:
[-C--:B---3--:R-:W-:Y:S02]  /*14380*/  IADD3 R2, P0, R28, R4.reuse, RZ ;  /* 0x000000041c027210 */ /* 0x088fe40007f1e0ff */
        /* <DEDUP_REMOVED lines=15> */
.L_x_11757:
        /* <DEDUP_REMOVED lines=26> */
.L_x_11756:
[----:B------:R-:W-:Y:S05]  /*14620*/  BSYNC B7 ;  /* 0x0000000000077941 */ /* 0x000fea0003800000 */
.L_x_11755:
[----:B------:R-:W-:-:S05]  /*14630*/  IADD3 R26, P0, R26, 0x4, RZ ;  /* 0x000000041a1a7810 */ /* 0x000fca0007f1e0ff */
[----:B------:R-:W-:Y:S01]  /*14640*/  IMAD.X R27, RZ, RZ, R27, P0 ;  /* 0x000000ffff1b7224 */ /* 0x000fe200000e061b */
[----:B------:R-:W-:-:S04]  /*14650*/  ISETP.GE.U32.AND P0, PT, R26, R29, PT ;  /* 0x0000001d1a00720c */ /* 0x000fc80003f06070 */
[----:B------:R-:W-:-:S13]  /*14660*/  ISETP.GE.U32.AND.EX P0, PT, R27, R28, PT, P0 ;  /* 0x0000001c1b00720c */ /* 0x000fda0003f06100 */
[----:B------:R-:W-:Y:S05]  /*14670*/  @!P0 BRA `(.L_x_11757) ;  /* 0xfffffe0000008947 */ /* 0x000fea000383ffff */
.L_x_11743:
[----:B------:R-:W-:Y:S05]  /*14680*/  BSYNC B6 ;  /* 0x0000000000067941 */ /* 0x000fea0003800000 */
.L_x_11742:
        /* <DEDUP_REMOVED lines=28> */
.L_x_11761:
[----:B------:R-:W-:Y:S05]  /*14850*/  BSYNC B7 ;  /* 0x0000000000077941 */ /* 0x000fea0003800000 */
.L_x_11760:
        /* <DEDUP_REMOVED lines=24> */
.L_x_11763:
[----:B------:R-:W-:Y:S05]  /*149e0*/  BSYNC B7 ;  /* 0x0000000000077941 */ /* 0x000fea0003800000 */
.L_x_11762:
        /* <DEDUP_REMOVED lines=26> */
.L_x_11765:
[----:B------:R-:W-:Y:S05]  /*14b90*/  BSYNC B7 ;  /* 0x0000000000077941 */ /* 0x000fea0003800000 */
.L_x_11764:
        /* <DEDUP_REMOVED lines=17> */
.L_x_11770:
        /* <DEDUP_REMOVED lines=11> */
.L_x_11768:
        /* <DEDUP_REMOVED lines=19> */
.L_x_11769:
[----:B------:R-:W-:Y:S05]  /*14e90*/  BSYNC B1 ;  /* 0x0000000000017941 */ /* 0x000fea0003800000 */
.L_x_11767:
        /* <DEDUP_REMOVED lines=18> */
.L_x_11766:
[CC--:B---3--:R-:W-:Y:S02]  /*14fc0*/  IADD3 R2, P0, R23.reuse, R4.reuse, RZ ;  /* 0x0000000417027210 */ /* 0x0c8fe40007f1e0ff */
        /* <DEDUP_REMOVED lines=15> */
.L_x_11773:
        /* <DEDUP_REMOVED lines=26> */
.L_x_11772:
[----:B------:R-:W-:Y:S05]  /*15260*/  BSYNC B7 ;  /* 0x0000000000077941 */ /* 0x000fea0003800000 */
.L_x_11771:
[----:B------:R-:W-:-:S05]  /*15270*/  IADD3 R22, P0, R22, 0x4, RZ ;  /* 0x0000000416167810 */ /* 0x000fca0007f1e0ff */
[----:B------:R-:W-:Y:S01]  /*15280*/  IMAD.X R23, RZ, RZ, R23, P0 ;  /* 0x000000ffff177224 */ /* 0x000fe200000e0617 */
[----:B------:R-:W-:-:S04]  /*15290*/  ISETP.GE.U32.AND P0, PT, R22, R18, PT ;  /* 0x000000121600720c */ /* 0x000fc80003f06070 */
[----:B------:R-:W-:-:S13]  /*152a0*/  ISETP.GE.U32.AND.EX P0, PT, R23, R24, PT, P0 ;  /* 0x000000181700720c */ /* 0x000fda0003f06100 */
[----:B------:R-:W-:Y:S05]  /*152b0*/  @!P0 BRA `(.L_x_11773) ;  /* 0xfffffe0000008947 */ /* 0x000fea000383ffff */
.L_x_11759:
[----:B------:R-:W-:Y:S05]  /*152c0*/  BSYNC B6 ;  /* 0x0000000000067941 */ /* 0x000fea0003800000 */
.L_x_11758:
[----:B------:R-:W4:Y:S01]  /*152d0*/  LDC.U8 R18, c[0x0][0x268] ;  /* 0x00009a00ff127b82 */ /* 0x000f220000000000 */
[----:B------:R-:W-:Y:S01]  /*152e0*/  ISETP.NE.AND P0, PT, R36, RZ, PT ;  /* 0x000000ff2400720c */ /* 0x000fe20003f05270 */
[----:B------:R-:W-:-:S12]  /*152f0*/  BSSY B6, `(.L_x_11774) ;  /* 0x0000093000067945 */ /* 0x000fd80003800000 */
[----:B------:R-:W-:Y:S05]  /*15300*/  @P0 BRA `(.L_x_11775) ;  /* 0x0000091000000947 */ /* 0x000fea0003800000 */
[----:B0-----:R-:W0:Y:S01]  /*15310*/  S2R R0, SR_TID.X ;  /* 0x0000000000007919 */ /* 0x001e220000002100 */
[----:B----4-:R-:W-:Y:S01]  /*15320*/  PRMT R3, R18, 0x9910, RZ ;  /* 0x0000991012037816 */ /* 0x010fe200000000ff */
[----:B0-----:R-:W-:-:S04]  /*15330*/  IMAD R0, R17, 0x200, R0 ;  /* 0x0000020011007824 */ /* 0x001fc800078e0200 */
[----:B---3--:R-:W-:Y:S02]  /*15340*/  IMAD R2, R0, c[0x0][0x26c], RZ ;  /* 0x00009b0000027a24 */ /* 0x008fe400078e02ff */
        /* <DEDUP_REMOVED lines=16> */
.L_x_11779:
[----:B------:R0:W-:Y:S01]  /*15450*/  STG.E.U8 [R2.64], RZ ;  /* 0x000000ff02007986 */ /* 0x0001e2000c101124 */
[----:B------:R-:W-:Y:S01]  /*15460*/  IMAD.MOV.U32 R19, RZ, RZ, R37 ;  /* 0x000000ffff137224 */ /* 0x000fe200078e0025 */
[----:B------:R-:W-:Y:S05]  /*15470*/  BRA `(.L_x_11775) ;  /* 0x000007a000007947 */ /* 0x000fea0003800000 */
.L_x_11778:
        /* <DEDUP_REMOVED lines=9> */
.L_x_11782:
[----:B------:R0:W-:Y:S01]  /*15510*/  STG.E [R2.64], RZ ;  /* 0x000000ff02007986 */ /* 0x0001e2000c101924 */
[----:B------:R-:W-:Y:S01]  /*15520*/  IMAD.MOV.U32 R19, RZ, RZ, R37 ;  /* 0x000000ffff137224 */ /* 0x000fe200078e0025 */
[----:B------:R-:W-:Y:S05]  /*15530*/  BRA `(.L_x_11775) ;  /* 0x000006e000007947 */ /* 0x000fea0003800000 */
.L_x_11781:
[----:B------:R0:W-:Y:S01]  /*15540*/  STG.E.U16 [R2.64], RZ ;  /* 0x000000ff02007986 */ /* 0x0001e2000c101524 */
[----:B------:R-:W-:Y:S01]  /*15550*/  IMAD.MOV.U32 R19, RZ, RZ, R37 ;  /* 0x000000ffff137224 */ /* 0x000fe200078e0025 */
[----:B------:R-:W-:Y:S05]  /*15560*/  BRA `(.L_x_11775) ;  /* 0x000006b000007947 */ /* 0x000fea0003800000 */
.L_x_11777:
        /* <DEDUP_REMOVED lines=9> */
.L_x_11784:
[----:B------:R0:W-:Y:S01]  /*15600*/  STG.E.U16 [R2.64], RZ ;  /* 0x000000ff02007986 */ /* 0x0001e2000c101524 */
[----:B------:R-:W-:Y:S01]  /*15610*/  IMAD.MOV.U32 R19, RZ, RZ, R37 ;  /* 0x000000ffff137224 */ /* 0x000fe200078e0025 */
[----:B------:R-:W-:Y:S05]  /*15620*/  BRA `(.L_x_11775) ;  /* 0x000005f000007947 */ /* 0x000fea0003800000 */
.L_x_11783:
        /* <DEDUP_REMOVED lines=9> */
.L_x_11786:
[----:B------:R0:W-:Y:S01]  /*156c0*/  STG.E [R2.64], RZ ;  /* 0x000000ff02007986 */ /* 0x0001e2000c101924 */
[----:B------:R-:W-:Y:S01]  /*156d0*/  IMAD.MOV.U32 R19, RZ, RZ, R37 ;  /* 0x000000ffff137224 */ /* 0x000fe200078e0025 */
[----:B------:R-:W-:Y:S05]  /*156e0*/  BRA `(.L_x_11775) ;  /* 0x0000053000007947 */ /* 0x000fea0003800000 */
.L_x_11785:
[----:B------:R0:W-:Y:S01]  /*156f0*/  STG.E.64 [R2.64], RZ ;  /* 0x000000ff02007986 */ /* 0x0001e2000c101b24 */
[----:B------:R-:W-:Y:S01]  /*15700*/  IMAD.MOV.U32 R19, RZ, RZ, R37 ;  /* 0x000000ffff137224 */ /* 0x000fe200078e0025 */
[----:B------:R-:W-:Y:S05]  /*15710*/  BRA `(.L_x_11775) ;  /* 0x0000050000007947 */ /* 0x000fea0003800000 */
.L_x_11776:
        /* <DEDUP_REMOVED lines=11> */
.L_x_11789:
[----:B------:R0:W-:Y:S01]  /*157d0*/  STG.E.128 [R2.64], RZ ;  /* 0x000000ff02007986 */ /* 0x0001e2000c101d24 */
[----:B------:R-:W-:Y:S01]  /*157e0*/  IMAD.MOV.U32 R19, RZ, RZ, R37 ;  /* 0x000000ffff137224 */ /* 0x000fe200078e0025 */
[----:B------:R-:W-:Y:S05]  /*157f0*/  BRA `(.L_x_11775) ;  /* 0x0000042000007947 */ /* 0x000fea0003800000 */
.L_x_11788:
        /* <DEDUP_REMOVED lines=9> */
.L_x_11791:
[----:B------:R0:W-:Y:S01]  /*15890*/  STG.E.U8 [R2.64], RZ ;  /* 0x000000ff02007986 */ /* 0x0001e2000c101124 */
[----:B------:R-:W-:Y:S01]  /*158a0*/  IMAD.MOV.U32 R19, RZ, RZ, R37 ;  /* 0x000000ffff137224 */ /* 0x000fe200078e0025 */
[----:B------:R-:W-:Y:S05]  /*158b0*/  BRA `(.L_x_11775) ;  /* 0x0000036000007947 */ /* 0x000fea0003800000 */
.L_x_11790:
[----:B------:R0:W-:Y:S01]  /*158c0*/  STG.E.U16 [R2.64], RZ ;  /* 0x000000ff02007986 */ /* 0x0001e2000c101524 */
[----:B------:R-:W-:Y:S01]  /*158d0*/  IMAD.MOV.U32 R19, RZ, RZ, R37 ;  /* 0x000000ffff137224 */ /* 0x000fe200078e0025 */
[----:B------:R-:W-:Y:S05]  /*158e0*/  BRA `(.L_x_11775) ;  /* 0x0000033000007947 */ /* 0x000fea0003800000 */
.L_x_11787:
        /* <DEDUP_REMOVED lines=11> */
.L_x_11794:
[----:B------:R0:W-:Y:S01]  /*159a0*/  STG.E.U8 [R2.64], RZ ;  /* 0x000000ff02007986 */ /* 0x0001e2000c101124 */
[----:B------:R-:W-:Y:S01]  /*159b0*/  IMAD.MOV.U32 R19, RZ, RZ, R37 ;  /* 0x000000ffff137224 */ /* 0x000fe200078e0025 */
[----:B------:R-:W-:Y:S05]  /*159c0*/  BRA `(.L_x_11775) ;  /* 0x0000025000007947 */ /* 0x000fea0003800000 */
.L_x_11793:
[----:B------:R0:W-:Y:S01]  /*159d0*/  STG.E.U8 [R2.64], RZ ;  /* 0x000000ff02007986 */ /* 0x0001e2000c101124 */
[----:B------:R-:W-:Y:S01]  /*159e0*/  IMAD.MOV.U32 R19, RZ, RZ, R37 ;  /* 0x000000ffff137224 */ /* 0x000fe200078e0025 */
[----:B------:R-:W-:Y:S05]  /*159f0*/  BRA `(.L_x_11775) ;  /* 0x0000022000007947 */ /* 0x000fea0003800000 */
.L_x_11792:
        /* <DEDUP_REMOVED lines=8> */
.L_x_11780:
[----:B------:R-:W-:Y:S01]  /*15a80*/  MOV R0, 0x0 ;  /* 0x0000000000007802 */ /* 0x000fe20000000f00 */
[----:B------:R-:W-:Y:S02]  /*15a90*/  IMAD.MOV.U32 R4, RZ, RZ, c[0x4][0x118] ;  /* 0x01004600ff047624 */ /* 0x000fe400078e00ff */
[----:B------:R-:W-:Y:S01]  /*15aa0*/  IMAD.MOV.U32 R5, RZ, RZ, c[0x4][0x11c] ;  /* 0x01004700ff057624 */ /* 0x000fe200078e00ff */
[----:B0-----:R0:W3:Y:S01]  /*15ab0*/  LDC.64 R2, c[0x4][R0] ;  /* 0x0100000000027b82 */ /* 0x0010e20000000a00 */
        /* <DEDUP_REMOVED lines=14> */
[----:B-123--:R-:W-:Y:S05]  /*15ba0*/  CALL.ABS.NOINC R2 ;  /* 0x0000000002007343 */ /* 0x00efea0003c00000 */
[----:B------:R-:W-:Y:S01]  /*15bb0*/  IMAD.MOV.U32 R19, RZ, RZ, R37 ;  /* 0x000000ffff137224 */ /* 0x000fe200078e0025 */
[----:B------:R-:W-:Y:S05]  /*15bc0*/  BRA `(.L_x_11775) ;  /* 0x0000005000007947 */ /* 0x000fea0003800000 */
.L_x_11796:
[----:B------:R0:W-:Y:S01]  /*15bd0*/  STG.E.64 [R2.64], RZ ;  /* 0x000000ff02007986 */ /* 0x0001e2000c101b24 */
[----:B------:R-:W-:Y:S01]  /*15be0*/  IMAD.MOV.U32 R19, RZ, RZ, R37 ;  /* 0x000000ffff137224 */ /* 0x000fe200078e0025 */
[----:B------:R-:W-:Y:S05]  /*15bf0*/  BRA `(.L_x_11775) ;  /* 0x0000002000007947 */ /* 0x000fea0003800000 */
.L_x_11795:
[----:B------:R0:W-:Y:S01]  /*15c00*/  STG.E [R2.64], RZ ;  /* 0x000000ff02007986 */ /* 0x0001e2000c101924 */
[----:B------:R-:W-:-:S03]  /*15c10*/  IMAD.MOV.U32 R19, RZ, RZ, R37 ;  /* 0x000000ffff137224 */ /* 0x000fc600078e0025 */
.L_x_11775:
[----:B------:R-:W-:Y:S05]  /*15c20*/  BSYNC B6 ;  /* 0x0000000000067941 */ /* 0x000fea0003800000 */
.L_x_11774:
[----:B------:R-:W-:Y:S01]  /*15c30*/  ISETP.GE.AND P0, PT, R19, R16, PT ;  /* 0x000000101300720c */ /* 0x000fe20003f06270 */
[----:B------:R-:W-:-:S12]  /*15c40*/  BSSY B6, `(.L_x_11797) ;  /* 0x00000fa000067945 */ /* 0x000fd80003800000 */
[----:B------:R-:W-:Y:S05]  /*15c50*/  @P0 BRA `(.L_x_11798) ;  /* 0x00000f8000000947 */ /* 0x000fea0003800000 */
[----:B0-----:R-:W-:Y:S01]  /*15c60*/  IMAD R0, R17, 0x200, R19 ;  /* 0x0000020011007824 */ /* 0x001fe200078e0213 */
[----:B----4-:R-:W-:-:S03]  /*15c70*/  PRMT R3, R18, 0x9910, RZ ;  /* 0x0000991012037816 */ /* 0x010fc600000000ff */
        /* <DEDUP_REMOVED lines=16> */
.L_x_11802:
[----:B------:R0:W-:Y:S01]  /*15d80*/  STG.E.U8 [R2.64], RZ ;  /* 0x000000ff02007986 */ /* 0x0001e2000c101124 */
[----:B------:R-:W-:Y:S05]  /*15d90*/  BRA `(.L_x_11804) ;  /* 0x0000066000007947 */ /* 0x000fea0003800000 */
.L_x_11801:
        /* <DEDUP_REMOVED lines=8> */
.L_x_11806:
[----:B------:R0:W-:Y:S01]  /*15e20*/  STG.E [R2.64], RZ ;  /* 0x000000ff02007986 */ /* 0x0001e2000c101924 */
[----:B------:R-:W-:Y:S05]  /*15e30*/  BRA `(.L_x_11804) ;  /* 0x000005c000007947 */ /* 0x000fea0003800000 */
.L_x_11805:
[----:B------:R0:W-:Y:S01]  /*15e40*/  STG.E.U16 [R2.64], RZ ;  /* 0x000000ff02007986 */ /* 0x0001e2000c101524 */
[----:B------:R-:W-:Y:S05]  /*15e50*/  BRA `(.L_x_11804) ;  /* 0x000005a000007947 */ /* 0x000fea0003800000 */
.L_x_11800:
        /* <DEDUP_REMOVED lines=8> */
.L_x_11808:
[----:B------:R0:W-:Y:S01]  /*15ee0*/  STG.E.U16 [R2.64], RZ ;  /* 0x000000ff02007986 */ /* 0x0001e2000c101524 */
[----:B------:R-:W-:Y:S05]  /*15ef0*/  BRA `(.L_x_11804) ;  /* 0x0000050000007947 */ /* 0x000fea0003800000 */
.L_x_11807:
        /* <DEDUP_REMOVED lines=8> */
.L_x_11810:
[----:B------:R0:W-:Y:S01]  /*15f80*/  STG.E [R2.64], RZ ;  /* 0x000000ff02007986 */ /* 0x0001e2000c101924 */
[----:B------:R-:W-:Y:S05]  /*15f90*/  BRA `(.L_x_11804) ;  /* 0x0000046000007947 */ /* 0x000fea0003800000 */
.L_x_11809:
[----:B------:R0:W-:Y:S01]  /*15fa0*/  STG.E.64 [R2.64], RZ ;  /* 0x000000ff02007986 */ /* 0x0001e2000c101b24 */
[----:B------:R-:W-:Y:S05]  /*15fb0*/  BRA `(.L_x_11804) ;  /* 0x0000044000007947 */ /* 0x000fea0003800000 */
.L_x_11799:
        /* <DEDUP_REMOVED lines=10> */
.L_x_11813:
[----:B------:R0:W-:Y:S01]  /*16060*/  STG.E.128 [R2.64], RZ ;  /* 0x000000ff02007986 */ /* 0x0001e2000c101d24 */
[----:B------:R-:W-:Y:S05]  /*16070*/  BRA `(.L_x_11804) ;  /* 0x0000038000007947 */ /* 0x000fea0003800000 */
.L_x_11812:
        /* <DEDUP_REMOVED lines=8> */
.L_x_11815:
[----:B------:R0:W-:Y:S01]  /*16100*/  STG.E.U8 [R2.64], RZ ;  /* 0x000000ff02007986 */ /* 0x0001e2000c101124 */
[----:B------:R-:W-:Y:S05]  /*16110*/  BRA `(.L_x_11804) ;  /* 0x000002e000007947 */ /* 0x000fea0003800000 */
.L_x_11814:
[----:B------:R0:W-:Y:S01]  /*16120*/  STG.E.U16 [R2.64], RZ ;  /* 0x000000ff02007986 */ /* 0x0001e2000c101524 */
[----:B------:R-:W-:Y:S05]  /*16130*/  BRA `(.L_x_11804) ;  /* 0x000002c000007947 */ /* 0x000fea0003800000 */
.L_x_11811:
        /* <DEDUP_REMOVED lines=10> */
.L_x_11818:
[----:B------:R0:W-:Y:S01]  /*161e0*/  STG.E.U8 [R2.64], RZ ;  /* 0x000000ff02007986 */ /* 0x0001e2000c101124 */
[----:B------:R-:W-:Y:S05]  /*161f0*/  BRA `(.L_x_11804) ;  /* 0x0000020000007947 */ /* 0x000fea0003800000 */
.L_x_11817:
[----:B------:R0:W-:Y:S01]  /*16200*/  STG.E.U8 [R2.64], RZ ;  /* 0x000000ff02007986 */ /* 0x0001e2000c101124 */
[----:B------:R-:W-:Y:S05]  /*16210*/  BRA `(.L_x_11804) ;  /* 0x000001e000007947 */ /* 0x000fea0003800000 */
.L_x_11816:
[----:B------:R-:W-:-:S13]  /*16220*/  ISETP.NE.AND P0, PT, R0, 0x1c, PT ;  /* 0x0000001c0000780c */ /* 0x000fda0003f05270 */
[----:B------:R-:W-:Y:S05]  /*16230*/  @!P0 BRA `(.L_x_11819) ;  /* 0x000001b000008947 */ /* 0x000fea0003800000 */
[----:B------:R-:W-:-:S13]  /*16240*/  ISETP.NE.AND P0, PT, R0, 0x1d, PT ;  /* 0x0000001d0000780c */ /* 0x000fda0003f05270 */
[----:B------:R-:W-:Y:S05]  /*16250*/  @!P0 BRA `(.L_x_11820) ;  /* 0x0000017000008947 */ /* 0x000fea0003800000 */
[----:B------:R-:W-:-:S13]  /*16260*/  ISETP.NE.AND P0, PT, R0, 0x2c, PT ;  /* 0x0000002c0000780c */ /* 0x000fda0003f05270 */
[----:B------:R0:W-:Y:S01]  /*16270*/  @!P0 STG.E.U8 [R2.64], RZ ;  /* 0x000000ff02008986 */ /* 0x0001e2000c101124 */
[----:B------:R-:W-:Y:S05]  /*16280*/  @!P0 BRA `(.L_x_11804) ;  /* 0x0000017000008947 */ /* 0x000fea0003800000 */
.L_x_11803:
        /* <DEDUP_REMOVED lines=19> */
[----:B------:R-:W-:Y:S05]  /*163c0*/  BRA `(.L_x_11804) ;  /* 0x0000003000007947 */ /* 0x000fea0003800000 */
.L_x_11820:
[----:B------:R0:W-:Y:S01]  /*163d0*/  STG.E.64 [R2.64], RZ ;  /* 0x000000ff02007986 */ /* 0x0001e2000c101b24 */
[----:B------:R-:W-:Y:S05]  /*163e0*/  BRA `(.L_x_11804) ;  /* 0x0000001000007947 */ /* 0x000fea0003800000 */
.L_x_11819:
[----:B------:R0:W-:Y:S02]  /*163f0*/  STG.E [R2.64], RZ ;  /* 0x000000ff02007986 */ /* 0x0001e4000c101924 */
.L_x_11804:
        /* <DEDUP_REMOVED lines=21> */
.L_x_11824:
[----:B------:R0:W-:Y:S01]  /*16550*/  STG.E.U8 [R2.64], RZ ;  /* 0x000000ff02007986 */ /* 0x0001e2000c101124 */
[----:B------:R-:W-:Y:S05]  /*16560*/  BRA `(.L_x_11826) ;  /* 0x0000066000007947 */ /* 0x000fea0003800000 */
.L_x_11823:
        /* <DEDUP_REMOVED lines=8> */
.L_x_11828:
[----:B------:R0:W-:Y:S01]  /*165f0*/  STG.E [R2.64], RZ ;  /* 0x000000ff02007986 */ /* 0x0001e2000c101924 */
[----:B------:R-:W-:Y:S05]  /*16600*/  BRA `(.L_x_11826) ;  /* 0x000005c000007947 */ /* 0x000fea0003800000 */
.L_x_11827:
[----:B------:R0:W-:Y:S01]  /*16610*/  STG.E.U16 [R2.64], RZ ;  /* 0x000000ff02007986 */ /* 0x0001e2000c101524 */
[----:B------:R-:W-:Y:S05]  /*16620*/  BRA `(.L_x_11826) ;  /* 0x000005a000007947 */ /* 0x000fea0003800000 */
.L_x_11822:
        /* <DEDUP_REMOVED lines=8> */
.L_x_11830:
[----:B------:R0:W-:Y:S01]  /*166b0*/  STG.E.U16 [R2.64], RZ ;  /* 0x000000ff02007986 */ /* 0x0001e2000c101524 */
[----:B------:R-:W-:Y:S05]  /*166c0*/  BRA `(.L_x_11826) ;  /* 0x0000050000007947 */ /* 0x000fea0003800000 */
.L_x_11829:
        /* <DEDUP_REMOVED lines=8> */
.L_x_11832:
[----:B------:R0:W-:Y:S01]  /*16750*/  STG.E [R2.64], RZ ;  /* 0x000000ff02007986 */ /* 0x0001e2000c101924 */
[----:B------:R-:W-:Y:S05]  /*16760*/  BRA `(.L_x_11826) ;  /* 0x0000046000007947 */ /* 0x000fea0003800000 */
.L_x_11831:
[----:B------:R0:W-:Y:S01]  /*16770*/  STG.E.64 [R2.64], RZ ;  /* 0x000000ff02007986 */ /* 0x0001e2000c101b24 */
[----:B------:R-:W-:Y:S05]  /*16780*/  BRA `(.L_x_11826) ;  /* 0x0000044000007947 */ /* 0x000fea0003800000 */
.L_x_11821:
        /* <DEDUP_REMOVED lines=10> */
.L_x_11835:
[----:B------:R0:W-:Y:S01]  /*16830*/  STG.E.128 [R2.64], RZ ;  /* 0x000000ff02007986 */ /* 0x0001e2000c101d24 */
[----:B------:R-:W-:Y:S05]  /*16840*/  BRA `(.L_x_11826) ;  /* 0x0000038000007947 */ /* 0x000fea0003800000 */
.L_x_11834:
        /* <DEDUP_REMOVED lines=8> */
.L_x_11837:
[----:B------:R0:W-:Y:S01]  /*168d0*/  STG.E.U8 [R2.64], RZ ;  /* 0x000000ff02007986 */ /* 0x0001e2000c101124 */
[----:B------:R-:W-:Y:S05]  /*168e0*/  BRA `(.L_x_11826) ;  /* 0x000002e000007947 */ /* 0x000fea0003800000 */
.L_x_11836:
[----:B------:R0:W-:Y:S01]  /*168f0*/  STG.E.U16 [R2.64], RZ ;  /* 0x000000ff02007986 */ /* 0x0001e2000c101524 */
[----:B------:R-:W-:Y:S05]  /*16900*/  BRA `(.L_x_11826) ;  /* 0x000002c000007947 */ /* 0x000fea0003800000 */
.L_x_11833:
        /* <DEDUP_REMOVED lines=10> */
.L_x_11840:
[----:B------:R0:W-:Y:S01]  /*169b0*/  STG.E.U8 [R2.64], RZ ;  /* 0x000000ff02007986 */ /* 0x0001e2000c101124 */
[----:B------:R-:W-:Y:S05]  /*169c0*/  BRA `(.L_x_11826) ;  /* 0x0000020000007947 */ /* 0x000fea0003800000 */
.L_x_11839:
[----:B------:R0:W-:Y:S01]  /*169d0*/  STG.E.U8 [R2.64], RZ ;  /* 0x000000ff02007986 */ /* 0x0001e2000c101124 */
[----:B------:R-:W-:Y:S05]  /*169e0*/  BRA `(.L_x_11826) ;  /* 0x000001e000007947 */ /* 0x000fea0003800000 */
.L_x_11838:
[----:B------:R-:W-:-:S13]  /*169f0*/  ISETP.NE.AND P0, PT, R0, 0x1c, PT ;  /* 0x0000001c0000780c */ /* 0x000fda0003f05270 */
[----:B------:R-:W-:Y:S05]  /*16a00*/  @!P0 BRA `(.L_x_11841) ;  /* 0x000001b000008947 */ /* 0x000fea0003800000 */
[----:B------:R-:W-:-:S13]  /*16a10*/  ISETP.NE.AND P0, PT, R0, 0x1d, PT ;  /* 0x0000001d0000780c */ /* 0x000fda0003f05270 */
[----:B------:R-:W-:Y:S05]  /*16a20*/  @!P0 BRA `(.L_x_11842) ;  /* 0x0000017000008947 */ /* 0x000fea0003800000 */
[----:B------:R-:W-:-:S13]  /*16a30*/  ISETP.NE.AND P0, PT, R0, 0x2c, PT ;  /* 0x0000002c0000780c */ /* 0x000fda0003f05270 */
[----:B------:R0:W-:Y:S01]  /*16a40*/  @!P0 STG.E.U8 [R2.64], RZ ;  /* 0x000000ff02008986 */ /* 0x0001e2000c101124 */
[----:B------:R-:W-:Y:S05]  /*16a50*/  @!P0 BRA `(.L_x_11826) ;  /* 0x0000017000008947 */ /* 0x000fea0003800000 */
.L_x_11825:
        /* <DEDUP_REMOVED lines=20> */
.L_x_11842:
[----:B------:R0:W-:Y:S01]  /*16ba0*/  STG.E.64 [R2.64], RZ ;  /* 0x000000ff02007986 */ /* 0x0001e2000c101b24 */
[----:B------:R-:W-:Y:S05]  /*16bb0*/  BRA `(.L_x_11826) ;  /* 0x0000001000007947 */ /* 0x000fea0003800000 */
.L_x_11841:
[----:B------:R0:W-:Y:S02]  /*16bc0*/  STG.E [R2.64], RZ ;  /* 0x000000ff02007986 */ /* 0x0001e4000c101924 */
.L_x_11826:
[----:B------:R-:W-:Y:S02]  /*16bd0*/  IADD3 R19, R19, 0x80, RZ ;  /* 0x0000008013137810 */ /* 0x000fe40007ffe0ff */
.L_x_11798:
[----:B------:R-:W-:Y:S05]  /*16be0*/  BSYNC B6 ;  /* 0x0000000000067941 */ /* 0x000fea0003800000 */
.L_x_11797:
[----:B------:R-:W-:-:S13]  /*16bf0*/  ISETP.GE.AND P0, PT, R19, R16, PT ;  /* 0x000000101300720c */ /* 0x000fda0003f06270 */
[----:B------:R-:W-:Y:S05]  /*16c00*/  @P0 EXIT ;  /* 0x000000000000094d */ /* 0x000fea0003800000 */
[----:B0---4-:R-:W-:Y:S01]  /*16c10*/  PRMT R0, R18, 0x9910, RZ ;  /* 0x0000991012007816 */ /* 0x011fe200000000ff */
[----:B------:R-:W-:-:S03]  /*16c20*/  IMAD R17, R17, 0x200, R19 ;  /* 0x0000020011117824 */ /* 0x000fc600078e0213 */
[----:B------:R-:W-:Y:S01]  /*16c30*/  ISETP.GT.AND P1, PT, R0, 0x9, PT ;  /* 0x000000090000780c */ /* 0x000fe20003f24270 */
[----:B------:R-:W-:-:S05]  /*16c40*/  IMAD R17, R17, c[0x0][0x26c], RZ ;  /* 0x00009b0011117a24 */ /* 0x000fca00078e02ff */
[----:B---3--:R-:W-:-:S05]  /*16c50*/  IADD3 R2, P0, R17, c[0x0][0x218], RZ ;  /* 0x0000860011027a10 */ /* 0x008fca0007f1e0ff */
        /* <DEDUP_REMOVED lines=12> */
.L_x_11846:
[----:B------:R-:W-:Y:S01]  /*16d20*/  STG.E.U8 [R2.64], RZ ;  /* 0x000000ff02007986 */ /* 0x000fe2000c101124 */
[----:B------:R-:W-:Y:S05]  /*16d30*/  EXIT ;  /* 0x000000000000794d */ /* 0x000fea0003800000 */
.L_x_11845:
        /* <DEDUP_REMOVED lines=8> */
.L_x_11849:
[----:B------:R-:W-:Y:S01]  /*16dc0*/  STG.E [R2.64], RZ ;  /* 0x000000ff02007986 */ /* 0x000fe2000c101924 */
[----:B------:R-:W-:Y:S05]  /*16dd0*/  EXIT ;  /* 0x000000000000794d */ /* 0x000fea0003800000 */
.L_x_11848:
[----:B------:R-:W-:Y:S01]  /*16de0*/  STG.E.U16 [R2.64], RZ ;  /* 0x000000ff02007986 */ /* 0x000fe2000c101524 */
[----:B------:R-:W-:Y:S05]  /*16df0*/  EXIT ;  /* 0x000000000000794d */ /* 0x000fea0003800000 */
.L_x_11844:
        /* <DEDUP_REMOVED lines=8> */
.L_x_11851:
[----:B------:R-:W-:Y:S01]  /*16e80*/  STG.E.U16 [R2.64], RZ ;  /* 0x000000ff02007986 */ /* 0x000fe2000c101524 */
[----:B------:R-:W-:Y:S05]  /*16e90*/  EXIT ;  /* 0x000000000000794d */ /* 0x000fea0003800000 */
.L_x_11850:
        /* <DEDUP_REMOVED lines=8> */
.L_x_11853:
[----:B------:R-:W-:Y:S01]  /*16f20*/  STG.E [R2.64], RZ ;  /* 0x000000ff02007986 */ /* 0x000fe2000c101924 */
[----:B------:R-:W-:Y:S05]  /*16f30*/  EXIT ;  /* 0x000000000000794d */ /* 0x000fea0003800000 */
.L_x_11852:
[----:B------:R-:W-:Y:S01]  /*16f40*/  STG.E.64 [R2.64], RZ ;  /* 0x000000ff02007986 */ /* 0x000fe2000c101b24 */
[----:B------:R-:W-:Y:S05]  /*16f50*/  EXIT ;  /* 0x000000000000794d */ /* 0x000fea0003800000 */
.L_x_11843:
        /* <DEDUP_REMOVED lines=10> */
.L_x_11856:
[----:B------:R-:W-:Y:S01]  /*17000*/  STG.E.128 [R2.64], RZ ;  /* 0x000000ff02007986 */ /* 0x000fe2000c101d24 */
[----:B------:R-:W-:Y:S05]  /*17010*/  EXIT ;  /* 0x000000000000794d */ /* 0x000fea0003800000 */
.L_x_11855:
        /* <DEDUP_REMOVED lines=8> */
.L_x_11858:
[----:B------:R-:W-:Y:S01]  /*170a0*/  STG.E.U8 [R2.64], RZ ;  /* 0x000000ff02007986 */ /* 0x000fe2000c101124 */
[----:B------:R-:W-:Y:S05]  /*170b0*/  EXIT ;  /* 0x000000000000794d */ /* 0x000fea0003800000 */
.L_x_11857:
[----:B------:R-:W-:Y:S01]  /*170c0*/  STG.E.U16 [R2.64], RZ ;  /* 0x000000ff02007986 */ /* 0x000fe2000c101524 */
[----:B------:R-:W-:Y:S05]  /*170d0*/  EXIT ;  /* 0x000000000000794d */ /* 0x000fea0003800000 */
.L_x_11854:
        /* <DEDUP_REMOVED lines=10> */
.L_x_11861:
[----:B------:R-:W-:Y:S01]  /*17180*/  STG.E.U8 [R2.64], RZ ;  /* 0x000000ff02007986 */ /* 0x000fe2000c101124 */
[----:B------:R-:W-:Y:S05]  /*17190*/  EXIT ;  /* 0x000000000000794d */ /* 0x000fea0003800000 */
.L_x_11860:
[----:B------:R-:W-:Y:S01]  /*171a0*/  STG.E.U8 [R2.64], RZ ;  /* 0x000000ff02007986 */ /* 0x000fe2000c101124 */
[----:B------:R-:W-:Y:S05]  /*171b0*/  EXIT ;  /* 0x000000000000794d */ /* 0x000fea0003800000 */
.L_x_11859:
[----:B------:R-:W-:-:S13]  /*171c0*/  ISETP.NE.AND P0, PT, R0, 0x1c, PT ;  /* 0x0000001c0000780c */ /* 0x000fda0003f05270 */
[----:B------:R-:W-:Y:S05]  /*171d0*/  @!P0 BRA `(.L_x_11862) ;  /* 0x000001b000008947 */ /* 0x000fea0003800000 */
[----:B------:R-:W-:-:S13]  /*171e0*/  ISETP.NE.AND P0, PT, R0, 0x1d, PT ;  /* 0x0000001d0000780c */ /* 0x000fda0003f05270 */
[----:B------:R-:W-:Y:S05]  /*171f0*/  @!P0 BRA `(.L_x_11863) ;  /* 0x0000017000008947 */ /* 0x000fea0003800000 */
[----:B------:R-:W-:-:S13]  /*17200*/  ISETP.NE.AND P0, PT, R0, 0x2c, PT ;  /* 0x0000002c0000780c */ /* 0x000fda0003f05270 */
[----:B------:R0:W-:Y:S01]  /*17210*/  @!P0 STG.E.U8 [R2.64], RZ ;  /* 0x000000ff02008986 */ /* 0x0001e2000c101124 */
[----:B------:R-:W-:Y:S05]  /*17220*/  @!P0 EXIT ;  /* 0x000000000000894d */ /* 0x000fea0003800000 */
.L_x_11847:
        /* <DEDUP_REMOVED lines=19> */
[----:B------:R-:W-:Y:S05]  /*17360*/  EXIT ;  /* 0x000000000000794d */ /* 0x000fea0003800000 */
.L_x_11863:
[----:B------:R-:W-:Y:S01]  /*17370*/  STG.E.64 [R2.64], RZ ;  /* 0x000000ff02007986 */ /* 0x000fe2000c101b24 */
[----:B------:R-:W-:Y:S05]  /*17380*/  EXIT ;  /* 0x000000000000794d */ /* 0x000fea0003800000 */
.L_x_11862:
[----:B------:R-:W-:Y:S01]  /*17390*/  STG.E [R2.64], RZ ;  /* 0x000000ff02007986 */ /* 0x000fe2000c101924 */
[----:B------:R-:W-:Y:S05]  /*173a0*/  EXIT ;  /* 0x000000000000794d */ /* 0x000fea0003800000 */
        .weak           $__internal_27_$__cuda_sm20_div_s64
        .type           $__internal_27_$__cuda_sm20_div_s64,@function
        .size           $__internal_27_$__cuda_sm20_div_s64,(.L_x_27303 - $__internal_27_$__cuda_sm20_div_s64)
$__internal_27_$__cuda_sm20_div_s64:
        /* <DEDUP_REMOVED lines=22> */
[----:B------:R-:W-:Y:S02]  /*17510*/  IADD3 R43, P2, R42, R43, RZ ;  /* 0x0000002b2a2b7210 */ /* 0x000fe40007f5e0ff */
[----:B------:R-:W-:Y:S01]  /*17520*/  SEL R15, R15, R40, !P3 ;  /* 0x000000280f0f7207 */ /* 0x000fe20005800000 */
[----:B------:R-:W-:Y:S02]  /*17530*/  IMAD.X R9, R9, 0x1, R13, P0 ;  /* 0x0000000109097824 */ /* 0x000fe400000e060d */
[----:B------:R-:W-:-:S03]  /*17540*/  IMAD.WIDE.U32 R12, R43, R6, RZ ;  /* 0x000000062b0c7225 */ /* 0x000fc600078e00ff */
[----:B------:R-:W-:Y:S01]  /*17550*/  IADD3.X R11, RZ, RZ, R9, P2, P1 ;  /* 0x000000ffff0b7210 */ /* 0x000fe200017e2409 */
[----:B------:R-:W-:Y:S01]  /*17560*/  IMAD R14, R43, R7, R13 ;  /* 0x000000072b0e7224 */ /* 0x000fe200078e020d */
[----:B------:R-:W-:-:S03]  /*17570*/  IADD3 R12, P0, RZ, -R12, RZ ;  /* 0x8000000cff0c7210 */ /* 0x000fc60007f1e0ff */
        /* <DEDUP_REMOVED lines=15> */
[----:B------:R-:W-:-:S04]  /*17670*/  IMAD.HI.U32 R11, R14, R9, RZ ;  /* 0x000000090e0b7227 */ /* 0x000fc800078e00ff */
[----:B------:R-:W-:-:S04]  /*17680*/  IMAD.HI.U32 R12, P0, R14, R15, R12 ;  /* 0x0000000f0e0c7227 */ /* 0x000fc8000780000c */
[----:B------:R-:W-:Y:S02]  /*17690*/  IMAD R13, R14, R9, RZ ;  /* 0x000000090e0d7224 */ /* 0x000fe400078e02ff */
[----:B------:R-:W-:-:S03]  /*176a0*/  IMAD.X R11, RZ, RZ, R11, P0 ;  /* 0x000000ffff0b7224 */ /* 0x000fc600000e060b */
[----:B------:R-:W-:-:S05]  /*176b0*/  IADD3 R13, P1, R13, R12, RZ ;  /* 0x0000000c0d0d7210 */ /* 0x000fca0007f3e0ff */
        /* <DEDUP_REMOVED lines=9> */
[----:B------:R-:W-:-:S03]  /*17750*/  ISETP.GE.U32.AND.EX P0, PT, R9, R7, PT, P0 ;  /* 0x000000070900720c */ /* 0x000fc60003f06100 */
[----:B------:R-:W-:Y:S01]  /*17760*/  IMAD.X R42, RZ, RZ, R11, P2 ;  /* 0x000000ffff2a7224 */ /* 0x000fe200010e060b */
[----:B------:R-:W-:Y:S01]  /*17770*/  SEL R15, R14, R15, P0 ;  /* 0x0000000f0e0f7207 */ /* 0x000fe20000000000 */
[----:B------:R-:W-:Y:S01]  /*17780*/  IMAD.X R14, R9, 0x1, ~R7, P1 ;  /* 0x00000001090e7824 */ /* 0x000fe200008e0e07 */
[----:B------:R-:W-:Y:S02]  /*17790*/  SEL R12, R12, R13, P0 ;  /* 0x0000000d0c0c7207 */ /* 0x000fe40000000000 */
[----:B------:R-:W-:Y:S02]  /*177a0*/  ISETP.GE.U32.AND P1, PT, R15, R6, PT ;  /* 0x000000060f00720c */ /* 0x000fe40003f26070 */
[----:B------:R-:W-:Y:S02]  /*177b0*/  SEL R9, R14, R9, P0 ;  /* 0x000000090e097207 */ /* 0x000fe40000000000 */
        /* <DEDUP_REMOVED lines=12> */
[----:B------:R-:W-:-:S04]  /*17880*/  ISETP.NE.AND.EX P0, PT, R3, RZ, PT, P0 ;  /* 0x000000ff0300720c */ /* 0x000fc80003f05300 */
[----:B------:R-:W-:Y:S01]  /*17890*/  SEL R6, R6, R7, !P1 ;  /* 0x0000000706067207 */ /* 0x000fe20004800000 */
[----:B------:R-:W-:Y:S01]  /*178a0*/  IMAD.MOV.U32 R7, RZ, RZ, 0x0 ;  /* 0x00000000ff077424 */ /* 0x000fe200078e00ff */
[----:B------:R-:W-:Y:S02]  /*178b0*/  SEL R12, R12, 0xffffffff, P0 ;  /* 0xffffffff0c0c7807 */ /* 0x000fe40000000000 */
[----:B------:R-:W-:Y:S01]  /*178c0*/  SEL R13, R6, 0xffffffff, P0 ;  /* 0xffffffff060d7807 */ /* 0x000fe20000000000 */
[----:B------:R-:W-:-:S04]  /*178d0*/  IMAD.MOV.U32 R6, RZ, RZ, R0 ;  /* 0x000000ffff067224 */ /* 0x000fc800078e0000 */
[----:B------:R-:W-:Y:S05]  /*178e0*/  RET.REL.NODEC R6 `(_ZN2at6native27unrolled_elementwise_kernelIZZZNS0_67_GLOBAL__N__bb565c37_34_ValidateCompressedIndicesKernel_cu_33a4b88b42_validate_compressed_sparse_indices_kernelILNS2_8CDimNameE1ENS2_18CUDAKernelLauncherENS2_14EmptyVecKernelENS2_8DummyVecELm8EEEvRKNS_6TensorESA_lllENKUlvE1_clEvENKUlvE_clEvEUliiiiiE_St5arrayIPcLm6EELi4E23TrivialOffsetCalculatorILi5EjESH_ILi1EjENS0_6memory12LoadWithCastILi5EEENSK_13StoreWithCastILi1EEEEEviT_T0_T2_T3_T4_T5_) ;  /* 0xfffe871006007950 */ /* 0x000fea0003c3ffff */
.L_x_11864:
        /* <DEDUP_REMOVED lines=9> */
.L_x_27303:


//--------------------- .text._ZN2at6native18elementwise_kernelILi128ELi2EZNS0_22gpu_kernel_impl_nocastIZZZNS0_67_GLOBAL__N__bb565c37_34_ValidateCompressedIndicesKernel_cu_33a4b88b42_validate_compressed_sparse_indices_kernelILNS3_8CDimNameE1ENS3_18CUDAKernelLauncherENS3_14EmptyVecKernelENS3_8DummyVecELm8EEEvRKNS_6TensorESB_lllENKUlvE1_clEvENKUlvE_clEvEUliiiiiE_EEvRNS_18TensorIteratorBaseERKT_EUliE_EEviT1_ --------------------------
	.section	.text._ZN2at6native18elementwise_kernelILi128ELi2EZNS0_22gpu_kernel_impl_nocastIZZZNS0_67_GLOBAL__N__bb565c37_34_ValidateCompressedIndicesKernel_cu_33a4b88b42_validate_compressed_sparse_indices_kernelILNS3_8CDimNameE1ENS3_18CUDAKernelLauncherENS3_14EmptyVecKernelENS3_8DummyVecELm8EEEvRKNS_6TensorESB_lllENKUlvE1_clEvENKUlvE_clEvEUliiiiiE_EEvRNS_18TensorIteratorBaseERKT_EUliE_EEviT1_,"ax",@progbits
	.sectioninfo	@"SHI_REGISTERS=36"
	.align	128
        .global         _ZN2at6native18elementwise_kernelILi128ELi2EZNS0_22gpu_kernel_impl_nocastIZZZNS0_67_GLOBAL__N__bb565c37_34_ValidateCompressedIndicesKernel_cu_33a4b88b42_validate_compressed_sparse_indices_kernelILNS3_8CDimNameE1ENS3_18CUDAKernelLauncherENS3_14EmptyVecKernelENS3_8DummyVecELm8EEEvRKNS_6TensorESB_lllENKUlvE1_clEvENKUlvE_clEvEUliiiiiE_EEvRNS_18TensorIteratorBaseERKT_EUliE_EEviT1_
        .type           _ZN2at6native18elementwise_kernelILi128ELi2EZNS0_22gpu_kernel_impl_nocastIZZZNS0_67_GLOBAL__N__bb565c37_34_ValidateCompressedIndicesKernel_cu_33a4b88b42_validate_compressed_sparse_indices_kernelILNS3_8CDimNameE1ENS3_18CUDAKernelLauncherENS3_14EmptyVecKernelENS3_8DummyVecELm8EEEvRKNS_6TensorESB_lllENKUlvE1_clEvENKUlvE_clEvEUliiiiiE_EEvRNS_18TensorIteratorBaseERKT_EUliE_EEviT1_,@function
        .size           _ZN2at6native18elementwise_kernelILi128ELi2EZNS0_22gpu_kernel_impl_nocastIZZZNS0_67_GLOBAL__N__bb565c37_34_ValidateCompressedIndicesKernel_cu_33a4b88b42_validate_compressed_sparse_indices_kernelILNS3_8CDimNameE1ENS3_18CUDAKernelLauncherENS3_14EmptyVecKernelENS3_8DummyVecELm8EEEvRKNS_6TensorESB_lllENKUlvE1_clEvENKUlvE_clEvEUliiiiiE_EEvRNS_18TensorIteratorBaseERKT_EUliE_EEviT1_,(.L_x_27304 - _ZN2at6native18elementwise_kernelILi128ELi2EZNS0_22gpu_kernel_impl_nocastIZZZNS0_67_GLOBAL__N__bb565c37_34_ValidateCompressedIndicesKernel_cu_33a4b88b42_validate_compressed_sparse_indices_kernelILNS3_8CDimNameE1ENS3_18CUDAKernelLauncherENS3_14EmptyVecKernelENS3_8DummyVecELm8EEEvRKNS_6TensorESB_lllENKUlvE1_clEvENKUlvE_clEvEUliiiiiE_EEvRNS_18TensorIteratorBaseERKT_EUliE_EEviT1_)
        .other          _ZN2at6native18elementwise_kernelILi128ELi2EZNS0_22gpu_kernel_impl_nocastIZZZNS0_67_GLOBAL__N__bb565c37_34_ValidateCompressedIndicesKernel_cu_33a4b88b42_validate_compressed_sparse_indices_kernelILNS3_8CDimNameE1ENS3_18CUDAKernelLauncherENS3_14EmptyVecKernelENS3_8DummyVecELm8EEEvRKNS_6TensorESB_lllENKUlvE1_clEvENKUlvE_clEvEUliiiiiE_EEvRNS_18TensorIteratorBaseERKT_EUliE_EEviT1_,@"STO_CUDA_ENTRY STV_DEFAULT"
_ZN2at6native18elementwise_kernelILi128ELi2EZNS0_22gpu_kernel_impl_nocastIZZZNS0_67_GLOBAL__N__bb565c37_34_ValidateCompressedIndicesKernel_cu_33a4b88b42_validate_compressed_sparse_indices_kernelILNS3_8CDimNameE1ENS3_18CUDAKernelLauncherENS3_14EmptyVecKernelENS3_8DummyVecELm8EEEvRKNS_6TensorESB_lllENKUlvE1_clEvENKUlvE_clEvEUliiiiiE_EEvRNS_18TensorIteratorBaseERKT_EUliE_EEviT1_:
.text._ZN2at6native18elementwise_kernelILi128ELi2EZNS0_22gpu_kernel_impl_nocastIZZZNS0_67_GLOBAL__N__bb565c37_34_ValidateCompressedIndicesKernel_cu_33a4b88b42_validate_compressed_sparse_indices_kernelILNS3_8CDimNameE1ENS3_18CUDAKernelLauncherENS3_14EmptyVecKernelENS3_8DummyVecELm8EEEvRKNS_6TensorESB_lllENKUlvE1_clEvENKUlvE_clEvEUliiiiiE_EEvRNS_18TensorIteratorBaseERKT_EUliE_EEviT1_:
        /* <DEDUP_REMOVED lines=338> */
.L_x_11867:
        /* <DEDUP_REMOVED lines=43> */
.L_x_11869:
[----:B0-----:R-:W-:Y:S05]  /*17d0*/  BSYNC B6 ;  /* 0x0000000000067941 */ /* 0x001fea0003800000 */
.L_x_11868:
        /* <DEDUP_REMOVED lines=24> */
.L_x_11871:
[----:B------:R-:W-:Y:S05]  /*1960*/  BSYNC B6 ;  /* 0x0000000000067941 */ /* 0x000fea0003800000 */
.L_x_11870:
        /* <DEDUP_REMOVED lines=26> */
.L_x_11873:
[----:B------:R-:W-:Y:S05]  /*1b10*/  BSYNC B6 ;  /* 0x0000000000067941 */ /* 0x000fea0003800000 */
.L_x_11872:
[----:B------:R-:W-:Y:S01]  /*1b20*/  MOV R0, 0x1 ;  /* 0x0000000100007802 */ /* 0x000fe20000000f00 */
[----:B------:R-:W-:Y:S01]  /*1b30*/  UMOV UR4, 0x1 ;  /* 0x0000000100047882 */ /* 0x000fe20000000000 */
[----:B------:R-:W-:Y:S01]  /*1b40*/  CS2R R20, SRZ ;  /* 0x0000000000147805 */ /* 0x000fe2000001ff00 */
[----:B------:R-:W-:Y:S01]  /*1b50*/  ULDC UR5, c[0x0][0x538] ;  /* 0x00014e0000057ab9 */ /* 0x000fe20000000800 */
        /* <DEDUP_REMOVED lines=11> */
[----:B------:R-:W-:Y:S02]  /*1c10*/  MOV R14, UR4 ;  /* 0x00000004000e7c02 */ /* 0x000fe40008000f00 */
[----:B------:R-:W-:Y:S02]  /*1c20*/  IMAD.IADD R8, R27, 0x1, R3 ;  /* 0x000000011b087824 */ /* 0x000fe400078e0203 */
.L_x_11878:
[----:B------:R-:W-:Y:S01]  /*1c30*/  HFMA2.MMA R25, -RZ, RZ, 0, 4.76837158203125e-07 ;  /* 0x00000008ff197435 */ /* 0x000fe200000001ff */
[----:B------:R-:W-:Y:S09]  /*1c40*/  BSSY B1, `(.L_x_11875) ;  /* 0x000001f000017945 */ /* 0x000ff20003800000 */
[----:B------:R-:W-:-:S04]  /*1c50*/  IMAD R25, R14, R25, c[0x2][0x0] ;  /* 0x008000000e197624 */ /* 0x000fc800078e0219 */
[----:B------:R-:W0:Y:S02]  /*1c60*/  LDC.64 R28, c[0x0][R25+0x538] ;  /* 0x00014e00191c7b82 */ /* 0x000e240000000a00 */
[----:B0-----:R-:W-:-:S04]  /*1c70*/  LOP3.LUT R0, R8, R29, RZ, 0xfc, !PT ;  /* 0x0000001d08007212 */ /* 0x001fc800078efcff */
[----:B------:R-:W-:-:S13]  /*1c80*/  ISETP.NE.U32.AND P0, PT, R0, RZ, PT ;  /* 0x000000ff0000720c */ /* 0x000fda0003f05070 */
[----:B------:R-:W-:Y:S05]  /*1c90*/  @!P0 BRA `(.L_x_11876) ;  /* 0x0000006000008947 */ /* 0x000fea0003800000 */
[----:B------:R-:W-:Y:S02]  /*1ca0*/  MOV R7, R26 ;  /* 0x0000001a00077202 */ /* 0x000fe40000000f00 */
[----:B------:R-:W-:Y:S02]  /*1cb0*/  MOV R6, R28 ;  /* 0x0000001c00067202 */ /* 0x000fe40000000f00 */
[----:B------:R-:W-:Y:S02]  /*1cc0*/  MOV R3, R29 ;  /* 0x0000001d00037202 */ /* 0x000fe40000000f00 */
[----:B------:R-:W-:Y:S02]  /*1cd0*/  MOV R0, 0x1cf0 ;  /* 0x00001cf000007802 */ /* 0x000fe40000000f00 */
[----:B------:R-:W-:Y:S05]  /*1ce0*/  CALL.REL.NOINC `($__internal_28_$__cuda_sm20_div_s64) ;  /* 0x0000282000007944 */ /* 0x000fea0003c00000 */
[----:B------:R-:W-:Y:S05]  /*1cf0*/  BRA `(.L_x_11877) ;  /* 0x0000013000007947 */ /* 0x000fea0003800000 */
.L_x_11876:
        /* <DEDUP_REMOVED lines=14> */
[----:B------:R-:W-:Y:S02]  /*1de0*/  @P0 IADD3 R3, -R28, R3, RZ ;  /* 0x000000031c030210 */ /* 0x000fe40007ffe1ff */
[----:B------:R-:W-:Y:S02]  /*1df0*/  @P0 IADD3 R4, R4, 0x1, RZ ;  /* 0x0000000104040810 */ /* 0x000fe40007ffe0ff */
[----:B------:R-:W-:-:S13]  /*1e00*/  ISETP.GE.U32.AND P1, PT, R3, R28, PT ;  /* 0x0000001c0300720c */ /* 0x000fda0003f26070 */
[----:B------:R-:W-:Y:S02]  /*1e10*/  @P1 IADD3 R4, R4, 0x1, RZ ;  /* 0x0000000104041810 */ /* 0x000fe40007ffe0ff */
[----:B------:R-:W-:Y:S02]  /*1e20*/  @!P2 LOP3.LUT R4, RZ, R28, RZ, 0x33, !PT ;  /* 0x0000001cff04a212 */ /* 0x000fe400078e33ff */
.L_x_11877:
[----:B------:R-:W-:Y:S05]  /*1e30*/  BSYNC B1 ;  /* 0x0000000000017941 */ /* 0x000fea0003800000 */
.L_x_11875:
[----:B------:R-:W0:Y:S01]  /*1e40*/  LDC.64 R6, c[0x0][R25+0x578] ;  /* 0x00015e0019067b82 */ /* 0x000e220000000a00 */
[----:B------:R-:W-:Y:S02]  /*1e50*/  IADD3 R11, P0, RZ, -R4, RZ ;  /* 0x80000004ff0b7210 */ /* 0x000fe40007f1e0ff */
[----:B------:R-:W-:Y:S02]  /*1e60*/  MOV R27, R8 ;  /* 0x00000008001b7202 */ /* 0x000fe40000000f00 */
[----:B------:R-:W-:Y:S01]  /*1e70*/  IADD3 R14, R14, -0x1, RZ ;  /* 0xffffffff0e0e7810 */ /* 0x000fe20007ffe0ff */
[----:B------:R-:W-:Y:S02]  /*1e80*/  IMAD.X R3, RZ, RZ, ~R5, P0 ;  /* 0x000000ffff037224 */ /* 0x000fe400000e0e05 */
[----:B------:R-:W-:Y:S01]  /*1e90*/  IMAD.WIDE.U32 R8, R28, R11, R26 ;  /* 0x0000000b1c087225 */ /* 0x000fe200078e001a */
[----:B------:R-:W-:-:S02]  /*1ea0*/  ISETP.GT.AND P0, PT, R14, -0x1, PT ;  /* 0xffffffff0e00780c */ /* 0x000fc40003f04270 */
[----:B------:R-:W-:Y:S01]  /*1eb0*/  MOV R26, R4 ;  /* 0x00000004001a7202 */ /* 0x000fe20000000f00 */
[----:B------:R-:W-:-:S04]  /*1ec0*/  IMAD R3, R3, R28, RZ ;  /* 0x0000001c03037224 */ /* 0x000fc800078e02ff */
[----:B------:R-:W-:-:S05]  /*1ed0*/  IMAD R3, R29, R11, R3 ;  /* 0x0000000b1d037224 */ /* 0x000fca00078e0203 */
[----:B------:R-:W-:-:S05]  /*1ee0*/  IADD3 R3, R9, R3, RZ ;  /* 0x0000000309037210 */ /* 0x000fca0007ffe0ff */
[----:B0-----:R-:W-:Y:S02]  /*1ef0*/  IMAD R3, R3, R6, RZ ;  /* 0x0000000603037224 */ /* 0x001fe400078e02ff */
[----:B------:R-:W-:-:S04]  /*1f00*/  IMAD.WIDE.U32 R20, R6, R8, R20 ;  /* 0x0000000806147225 */ /* 0x000fc800078e0014 */
[----:B------:R-:W-:Y:S01]  /*1f10*/  IMAD R3, R7, R8, R3 ;  /* 0x0000000807037224 */ /* 0x000fe200078e0203 */
[----:B------:R-:W-:-:S03]  /*1f20*/  MOV R8, R5 ;  /* 0x0000000500087202 */ /* 0x000fc60000000f00 */
[----:B------:R-:W-:Y:S01]  /*1f30*/  IMAD.IADD R21, R21, 0x1, R3 ;  /* 0x0000000115157824 */ /* 0x000fe200078e0203 */
[----:B------:R-:W-:Y:S05]  /*1f40*/  @P0 BRA `(.L_x_11878) ;  /* 0xfffffce000000947 */ /* 0x000fea000383ffff */
[----:B------:R-:W-:Y:S05]  /*1f50*/  BSYNC B0 ;  /* 0x0000000000007941 */ /* 0x000fea0003800000 */
.L_x_11874:
[-C--:B------:R-:W-:Y:S01]  /*1f60*/  IADD3 R3, P0, R22, R20.reuse, RZ ;  /* 0x0000001416037210 */ /* 0x080fe20007f1e0ff */
[----:B------:R-:W-:Y:S01]  /*1f70*/  BSSY B7, `(.L_x_11879) ;  /* 0x0000030000077945 */ /* 0x000fe20003800000 */
[----:B------:R-:W-:Y:S02]  /*1f80*/  IADD3 R25, P1, R19, R20, RZ ;  /* 0x0000001413197210 */ /* 0x000fe40007f3e0ff */
[----:B------:R-:W-:Y:S02]  /*1f90*/  IADD3 R0, P2, R3, 0x1, RZ ;  /* 0x0000000103007810 */ /* 0x000fe40007f5e0ff */
[----:B------:R-:W-:Y:S02]  /*1fa0*/  IADD3.X R4, R18, R21, RZ, P0, !PT ;  /* 0x0000001512047210 */ /* 0x000fe400007fe4ff */
[----:B------:R-:W-:Y:S02]  /*1fb0*/  ISETP.GE.U32.AND P0, PT, R0, R25, PT ;  /* 0x000000190000720c */ /* 0x000fe40003f06070 */
[----:B------:R-:W-:-:S02]  /*1fc0*/  IADD3.X R2, R2, R21, RZ, P1, !PT ;  /* 0x0000001502027210 */ /* 0x000fc40000ffe4ff */
        /* <DEDUP_REMOVED lines=10> */
.L_x_11883:
        /* <DEDUP_REMOVED lines=9> */
[----:B------:R-:W-:Y:S01]  /*2100*/  IMAD.MOV.U32 R4, RZ, RZ, c[0x4][0x128] ;  /* 0x01004a00ff047624 */ /* 0x000fe200078e00ff */
[----:B------:R-:W-:Y:S01]  /*2110*/  HFMA2.MMA R12, -RZ, RZ, 0, 5.9604644775390625e-08 ;  /* 0x00000001ff0c7435 */ /* 0x000fe200000001ff */
[----:B------:R-:W-:Y:S01]  /*2120*/  MOV R5, c[0x4][0x12c] ;  /* 0x01004b0000057a02 */ /* 0x000fe20000000f00 */
[----:B------:R-:W-:Y:S01]  /*2130*/  IMAD.MOV.U32 R10, RZ, RZ, c[0x4][0x8] ;  /* 0x01000200ff0a7624 */ /* 0x000fe200078e00ff */
[----:B------:R-:W0:Y:S01]  /*2140*/  LDC.64 R2, c[0x4][R2] ;  /* 0x0100000002027b82 */ /* 0x000e220000000a00 */
[----:B------:R-:W-:Y:S02]  /*2150*/  MOV R6, c[0x4][0x110] ;  /* 0x0100440000067a02 */ /* 0x000fe40000000f00 */
[----:B------:R-:W-:Y:S02]  /*2160*/  MOV R7, c[0x4][0x114] ;  /* 0x0100450000077a02 */ /* 0x000fe40000000f00 */
[----:B------:R-:W-:-:S02]  /*2170*/  MOV R11, c[0x4][0xc] ;  /* 0x01000300000b7a02 */ /* 0x000fc40000000f00 */
        /* <DEDUP_REMOVED lines=9> */
.L_x_11882:
[----:B------:R-:W-:Y:S05]  /*2210*/  BSYNC B6 ;  /* 0x0000000000067941 */ /* 0x000fea0003800000 */
.L_x_11881:
[----:B------:R-:W-:-:S04]  /*2220*/  IADD3 R18, P0, R18, 0x4, RZ ;  /* 0x0000000412127810 */ /* 0x000fc80007f1e0ff */
[----:B------:R-:W-:Y:S02]  /*2230*/  IADD3.X R19, RZ, R19, RZ, P0, !PT ;  /* 0x00000013ff137210 */ /* 0x000fe400007fe4ff */
[----:B------:R-:W-:-:S04]  /*2240*/  ISETP.GE.U32.AND P0, PT, R18, R22, PT ;  /* 0x000000161200720c */ /* 0x000fc80003f06070 */
[----:B------:R-:W-:-:S13]  /*2250*/  ISETP.GE.U32.AND.EX P0, PT, R19, R25, PT, P0 ;  /* 0x000000191300720c */ /* 0x000fda0003f06100 */
[----:B------:R-:W-:Y:S05]  /*2260*/  @!P0 BRA `(.L_x_11883) ;  /* 0xfffffe0000008947 */ /* 0x000fea000383ffff */
.L_x_11880:
[----:B------:R-:W-:Y:S05]  /*2270*/  BSYNC B7 ;  /* 0x0000000000077941 */ /* 0x000fea0003800000 */
.L_x_11879:
[----:B------:R0:W-:Y:S01]  /*2280*/  STG.E [R16.64], RZ ;  /* 0x000000ff10007986 */ /* 0x0001e2000c101924 */
[----:B------:R-:W-:-:S05]  /*2290*/  IMAD R9, R24, 0x100, R23 ;  /* 0x0000010018097824 */ /* 0x000fca00078e0217 */
[----:B------:R-:W-:Y:S02]  /*22a0*/  IADD3 R9, R9, 0x80, RZ ;  /* 0x0000008009097810 */ /* 0x000fe40007ffe0ff */
.L_x_11866:
[----:B------:R-:W-:Y:S05]  /*22b0*/  BSYNC B8 ;  /* 0x0000000000087941 */ /* 0x000fea0003800000 */
.L_x_11865:
        /* <DEDUP_REMOVED lines=8> */
[----:B------:R-:W-:Y:S02]  /*2340*/  MOV R2, RZ ;  /* 0x000000ff00027202 */ /* 0x000fe40000000f00 */
[----:B------:R-:W-:-:S05]  /*2350*/  MOV R3, R9 ;  /* 0x0000000900037202 */ /* 0x000fca0000000f00 */
[----:B------:R-:W-:Y:S01]  /*2360*/  IMAD.HI.U32 R6, R9, c[0x0][0x170], R2 ;  /* 0x00005c0009067a27 */ /* 0x000fe200078e0002 */
[----:B------:R-:W-:-:S04]  /*2370*/  MOV R2, 0x1 ;  /* 0x0000000100027802 */ /* 0x000fc80000000f00 */
        /* <DEDUP_REMOVED lines=321> */
.L_x_11884:
        /* <DEDUP_REMOVED lines=43> */
.L_x_11886:
[----:B0-----:R-:W-:Y:S05]  /*3a40*/  BSYNC B6 ;  /* 0x0000000000067941 */ /* 0x001fea0003800000 */
.L_x_11885:
        /* <DEDUP_REMOVED lines=24> */
.L_x_11888:
[----:B------:R-:W-:Y:S05]  /*3bd0*/  BSYNC B6 ;  /* 0x0000000000067941 */ /* 0x000fea0003800000 */
.L_x_11887:
        /* <DEDUP_REMOVED lines=26> */
.L_x_11890:
[----:B------:R-:W-:Y:S05]  /*3d80*/  BSYNC B6 ;  /* 0x0000000000067941 */ /* 0x000fea0003800000 */
.L_x_11889:
        /* <DEDUP_REMOVED lines=15> */
[----:B------:R-:W-:-:S03]  /*3e80*/  MOV R24, UR4 ;  /* 0x0000000400187c02 */ /* 0x000fc60008000f00 */
[----:B------:R-:W-:Y:S02]  /*3e90*/  IADD3 R8, R15, R3, RZ ;  /* 0x000000030f087210 */ /* 0x000fe40007ffe0ff */
.L_x_11895:
        /* <DEDUP_REMOVED lines=11> */
[----:B------:R-:W-:Y:S05]  /*3f50*/  CALL.REL.NOINC `($__internal_28_$__cuda_sm20_div_s64) ;  /* 0x000005b000007944 */ /* 0x000fea0003c00000 */
[----:B------:R-:W-:Y:S05]  /*3f60*/  BRA `(.L_x_11894) ;  /* 0x0000013000007947 */ /* 0x000fea0003800000 */
.L_x_11893:
        /* <DEDUP_REMOVED lines=19> */
.L_x_11894:
[----:B------:R-:W-:Y:S05]  /*40a0*/  BSYNC B1 ;  /* 0x0000000000017941 */ /* 0x000fea0003800000 */
.L_x_11892:
        /* <DEDUP_REMOVED lines=18> */
.L_x_11891:
        /* <DEDUP_REMOVED lines=8> */
[----:B------:R-:W-:Y:S02]  /*4250*/  LEA R22, P2, R23, c[0x0][0x5c0], 0x2 ;  /* 0x0001700017167a11 */ /* 0x000fe400078410ff */
[----:B------:R-:W-:Y:S02]  /*4260*/  ISETP.GE.AND.EX P0, PT, R0, R21, PT, P0 ;  /* 0x000000150000720c */ /* 0x000fe40003f06300 */
[----:B------:R-:W-:Y:S02]  /*4270*/  LEA R0, P1, R3, c[0x0][0x5c0], 0x2 ;  /* 0x0001700003007a11 */ /* 0x000fe400078210ff */
[----:B------:R-:W-:Y:S02]  /*4280*/  ISETP.LE.OR P0, PT, R19, R2, P0 ;  /* 0x000000021300720c */ /* 0x000fe40000703670 */
[----:B------:R-:W-:Y:S02]  /*4290*/  LEA.HI.X R3, R3, c[0x0][0x5c4], R18, 0x2, P1 ;  /* 0x0001710003037a11 */ /* 0x000fe400008f1412 */
[----:B------:R-:W-:-:S09]  /*42a0*/  LEA.HI.X R23, R23, c[0x0][0x5c4], R21, 0x2, P2 ;  /* 0x0001710017177a11 */ /* 0x000fd200010f1415 */
[----:B------:R-:W-:Y:S05]  /*42b0*/  @P0 BRA `(.L_x_11897) ;  /* 0x0000022000000947 */ /* 0x000fea0003800000 */
[----:B------:R-:W-:-:S04]  /*42c0*/  IADD3 R18, P0, R0, 0x4, RZ ;  /* 0x0000000400127810 */ /* 0x000fc80007f1e0ff */
[----:B------:R-:W-:-:S05]  /*42d0*/  IADD3.X R19, RZ, R3, RZ, P0, !PT ;  /* 0x00000003ff137210 */ /* 0x000fca00007fe4ff */
.L_x_11900:
        /* <DEDUP_REMOVED lines=26> */
.L_x_11899:
[----:B------:R-:W-:Y:S05]  /*4480*/  BSYNC B6 ;  /* 0x0000000000067941 */ /* 0x000fea0003800000 */
.L_x_11898:
[----:B------:R-:W-:-:S04]  /*4490*/  IADD3 R18, P0, R18, 0x4, RZ ;  /* 0x0000000412127810 */ /* 0x000fc80007f1e0ff */
[----:B------:R-:W-:Y:S02]  /*44a0*/  IADD3.X R19, RZ, R19, RZ, P0, !PT ;  /* 0x00000013ff137210 */ /* 0x000fe400007fe4ff */
[----:B------:R-:W-:-:S04]  /*44b0*/  ISETP.GE.U32.AND P0, PT, R18, R22, PT ;  /* 0x000000161200720c */ /* 0x000fc80003f06070 */
[----:B------:R-:W-:-:S13]  /*44c0*/  ISETP.GE.U32.AND.EX P0, PT, R19, R23, PT, P0 ;  /* 0x000000171300720c */ /* 0x000fda0003f06100 */
[----:B------:R-:W-:Y:S05]  /*44d0*/  @!P0 BRA `(.L_x_11900) ;  /* 0xfffffe0000008947 */ /* 0x000fea000383ffff */
.L_x_11897:
[----:B------:R-:W-:Y:S05]  /*44e0*/  BSYNC B7 ;  /* 0x0000000000077941 */ /* 0x000fea0003800000 */
.L_x_11896:
[----:B------:R-:W-:Y:S01]  /*44f0*/  STG.E [R16.64], RZ ;  /* 0x000000ff10007986 */ /* 0x000fe2000c101924 */
[----:B------:R-:W-:Y:S05]  /*4500*/  EXIT ;  /* 0x000000000000794d */ /* 0x000fea0003800000 */
        .weak           $__internal_28_$__cuda_sm20_div_s64
        .type           $__internal_28_$__cuda_sm20_div_s64,@function
        .size           $__internal_28_$__cuda_sm20_div_s64,(.L_x_27304 - $__internal_28_$__cuda_sm20_div_s64)
$__internal_28_$__cuda_sm20_div_s64:
        /* <DEDUP_REMOVED lines=83> */
[----:B------:R-:W-:Y:S05]  /*4a40*/  RET.REL.NODEC R6 `(_ZN2at6native18elementwise_kernelILi128ELi2EZNS0_22gpu_kernel_impl_nocastIZZZNS0_67_GLOBAL__N__bb565c37_34_ValidateCompressedIndicesKernel_cu_33a4b88b42_validate_compressed_sparse_indices_kernelILNS3_8CDimNameE1ENS3_18CUDAKernelLauncherENS3_14EmptyVecKernelENS3_8DummyVecELm8EEEvRKNS_6TensorESB_lllENKUlvE1_clEvENKUlvE_clEvEUliiiiiE_EEvRNS_18TensorIteratorBaseERKT_EUliE_EEviT1_) ;  /* 0xffffb5b006007950 */ /* 0x000fea0003c3ffff */
.L_x_11901:
        /* <DEDUP_REMOVED lines=11> */
.L_x_27304:


//--------------------- .text._ZN2at6native27unrolled_elementwise_kernelIZZZNS0_67_GLOBAL__N__bb565c37_34_ValidateCompressedIndicesKernel_cu_33a4b88b42_validate_compressed_sparse_indices_kernelILNS2_8CDimNameE1ENS2_18CUDAKernelLauncherENS2_14EmptyVecKernelENS2_8DummyVecELm8EEEvRKNS_6TensorESA_lllENKUlvE1_clEvENKUlvE_clEvEUliiiiiE_St5arrayIPcLm6EELi4E23TrivialOffsetCalculatorILi5EjESH_ILi1EjENS0_6memory15LoadWithoutCastENSK_16StoreWithoutCastEEEviT_T0_T2_T3_T4_T5_ --------------------------
	.section	.text._ZN2at6native27unrolled_elementwise_kernelIZZZNS0_67_GLOBAL__N__bb565c37_34_ValidateCompressedIndicesKernel_cu_33a4b88b42_validate_compressed_sparse_indices_kernelILNS2_8CDimNameE1ENS2_18CUDAKernelLauncherENS2_14EmptyVecKernelENS2_8DummyVecELm8EEEvRKNS_6TensorESA_lllENKUlvE1_clEvENKUlvE_clEvEUliiiiiE_St5arrayIPcLm6EELi4E23TrivialOffsetCalculatorILi5EjESH_ILi1EjENS0_6memory15LoadWithoutCastENSK_16StoreWithoutCastEEEviT_T0_T2_T3_T4_T5_,"ax",@progbits
	.sectioninfo	@"SHI_REGISTERS=48"
	.align	128
        .global         _ZN2at6native27unrolled_elementwise_kernelIZZZNS0_67_GLOBAL__N__bb565c37_34_ValidateCompressedIndicesKernel_cu_33a4b88b42_validate_compressed_sparse_indices_kernelILNS2_8CDimNameE1ENS2_18CUDAKernelLauncherENS2_14EmptyVecKernelENS2_8DummyVecELm8EEEvRKNS_6TensorESA_lllENKUlvE1_clEvENKUlvE_clEvEUliiiiiE_St5arrayIPcLm6EELi4E23TrivialOffsetCalculatorILi5EjESH_ILi1EjENS0_6memory15LoadWithoutCastENSK_16StoreWithoutCastEEEviT_T0_T2_T3_T4_T5_
        .type           _ZN2at6native27unrolled_elementwise_kernelIZZZNS0_67_GLOBAL__N__bb565c37_34_ValidateCompressedIndicesKernel_cu_33a4b88b42_validate_compressed_sparse_indices_kernelILNS2_8CDimNameE1ENS2_18CUDAKernelLauncherENS2_14EmptyVecKernelENS2_8DummyVecELm8EEEvRKNS_6TensorESA_lllENKUlvE1_clEvENKUlvE_clEvEUliiiiiE_St5arrayIPcLm6EELi4E23TrivialOffsetCalculatorILi5EjESH_ILi1EjENS0_6memory15LoadWithoutCastENSK_16StoreWithoutCastEEEviT_T0_T2_T3_T4_T5_,@function
        .size           _ZN2at6native27unrolled_elementwise_kernelIZZZNS0_67_GLOBAL__N__bb565c37_34_ValidateCompressedIndicesKernel_cu_33a4b88b42_validate_compressed_sparse_indices_kernelILNS2_8CDimNameE1ENS2_18CUDAKernelLauncherENS2_14EmptyVecKernelENS2_8DummyVecELm8EEEvRKNS_6TensorESA_lllENKUlvE1_clEvENKUlvE_clEvEUliiiiiE_St5arrayIPcLm6EELi4E23TrivialOffsetCalculatorILi5EjESH_ILi1EjENS0_6memory15LoadWithoutCastENSK_16StoreWithoutCastEEEviT_T0_T2_T3_T4_T5_,(.L_x_27305 - _ZN2at6native27unrolled_elementwise_kernelIZZZNS0_67_GLOBAL__N__bb565c37_34_ValidateCompressedIndicesKernel_cu_33a4b88b42_validate_compressed_sparse_indices_kernelILNS2_8CDimNameE1ENS2_18CUDAKernelLauncherENS2_14EmptyVecKernelENS2_8DummyVecELm8EEEvRKNS_6TensorESA_lllENKUlvE1_clEvENKUlvE_clEvEUliiiiiE_St5arrayIPcLm6EELi4E23TrivialOffsetCalculatorILi5EjESH_ILi1EjENS0_6memory15LoadWithoutCastENSK_16StoreWithoutCastEEEviT_T0_T2_T3_T4_T5_)
        .other          _ZN2at6native27unrolled_elementwise_kernelIZZZNS0_67_GLOBAL__N__bb565c37_34_ValidateCompressedIndicesKernel_cu_33a4b88b42_validate_compressed_sparse_indices_kernelILNS2_8CDimNameE1ENS2_18CUDAKernelLauncherENS2_14EmptyVecKernelENS2_8DummyVecELm8EEEvRKNS_6TensorESA_lllENKUlvE1_clEvENKUlvE_clEvEUliiiiiE_St5arrayIPcLm6EELi4E23TrivialOffsetCalculatorILi5EjESH_ILi1EjENS0_6memory15LoadWithoutCastENSK_16StoreWithoutCastEEEviT_T0_T2_T3_T4_T5_,@"STO_CUDA_ENTRY STV_DEFAULT"
_ZN2at6native27unrolled_elementwise_kernelIZZZNS0_67_GLOBAL__N__bb565c37_34_ValidateCompressedIndicesKernel_cu_33a4b88b42_validate_compressed_sparse_indices_kernelILNS2_8CDimNameE1ENS2_18CUDAKernelLauncherENS2_14EmptyVecKernelENS2_8DummyVecELm8EEEvRKNS_6TensorESA_lllENKUlvE1_clEvENKUlvE_clEvEUliiiiiE_St5arrayIPcLm6EELi4E23TrivialOffsetCalculatorILi5EjESH_ILi1EjENS0_6memory15LoadWithoutCastENSK_16StoreWithoutCastEEEviT_T0_T2_T3_T4_T5_:
.text._ZN2at6native27unrolled_elementwise_kernelIZZZNS0_67_GLOBAL__N__bb565c37_34_ValidateCompressedIndicesKernel_cu_33a4b88b42_validate_compressed_sparse_indices_kernelILNS2_8CDimNameE1ENS2_18CUDAKernelLauncherENS2_14EmptyVecKernelENS2_8DummyVecELm8EEEvRKNS_6TensorESA_lllENKUlvE1_clEvENKUlvE_clEvEUliiiiiE_St5arrayIPcLm6EELi4E23TrivialOffsetCalculatorILi5EjESH_ILi1EjENS0_6memory15LoadWithoutCastENSK_16StoreWithoutCastEEEviT_T0_T2_T3_T4_T5_:
[----:B------:R-:W-:Y:S02]  /*0000*/  IMAD.MOV.U32 R1, RZ, RZ, c[0x0][0x28] ;  /* 0x00000a00ff017624 */ /* 0x000fe400078e00ff */
[----:B------:R-:W0:Y:S01]  /*0010*/  S2R R2, SR_CTAID.X ;  /* 0x0000000000027919 */ /* 0x000e220000002500 */
[----:B------:R-:W-:Y:S01]  /*0020*/  IMAD.MOV.U32 R23, RZ, RZ, -0x200 ;  /* 0xfffffe00ff177424 */ /* 0x000fe200078e00ff */
[----:B------:R-:W-:Y:S01]  /*0030*/  CS2R R40, SRZ ;  /* 0x0000000000287805 */ /* 0x000fe2000001ff00 */
[----:B------:R-:W-:Y:S01]  /*0040*/  IMAD.MOV.U32 R0, RZ, RZ, RZ ;  /* 0x000000ffff007224 */ /* 0x000fe200078e00ff */
[----:B------:R-:W1:Y:S01]  /*0050*/  S2R R22, SR_TID.X ;  /* 0x0000000000167919 */ /* 0x000e620000002100 */
[----:B------:R-:W-:Y:S01]  /*0060*/  CS2R R38, SRZ ;  /* 0x0000000000267805 */ /* 0x000fe2000001ff00 */
[----:B------:R-:W-:Y:S01]  /*0070*/  ULDC.64 UR36, c[0x0][0x118] ;  /* 0x0000460000247ab9 */ /* 0x000fe20000000a00 */
[----:B------:R-:W-:Y:S01]  /*0080*/  IADD3 R1, R1, -0xb0, RZ ;  /* 0xffffff5001017810 */ /* 0x000fe20007ffe0ff */
[----:B0-----:R-:W-:Y:S02]  /*0090*/  IMAD R23, R2, R23, c[0x0][0x160] ;  /* 0x0000580002177624 */ /* 0x001fe400078e0217 */
[----:B-1----:R-:W-:-:S03]  /*00a0*/  IMAD.MOV.U32 R3, RZ, RZ, R22 ;  /* 0x000000ffff037224 */ /* 0x002fc600078e0016 */
[----:B------:R-:W-:Y:S01]  /*00b0*/  ISETP.GE.AND P3, PT, R22, R23, PT ;  /* 0x000000171600720c */ /* 0x000fe20003f66270 */
[----:B------:R-:W-:Y:S01]  /*00c0*/  CS2R R28, SRZ ;  /* 0x00000000001c7805 */ /* 0x000fe2000001ff00 */
[----:B------:R-:W-:Y:S01]  /*00d0*/  CS2R R24, SRZ ;  /* 0x0000000000187805 */ /* 0x000fe2000001ff00 */
[----:B------:R-:W-:Y:S01]  /*00e0*/  CS2R R26, SRZ ;  /* 0x00000000001a7805 */ /* 0x000fe2000001ff00 */
[----:B------:R-:W-:Y:S01]  /*00f0*/  CS2R R30, SRZ ;  /* 0x00000000001e7805 */ /* 0x000fe2000001ff00 */
[----:B------:R-:W-:Y:S01]  /*0100*/  CS2R R32, SRZ ;  /* 0x0000000000207805 */ /* 0x000fe2000001ff00 */
[----:B------:R-:W-:Y:S01]  /*0110*/  IMAD.MOV.U32 R36, RZ, RZ, RZ ;  /* 0x000000ffff247224 */ /* 0x000fe200078e00ff */
[----:B------:R-:W-:Y:S01]  /*0120*/  CS2R R34, SRZ ;  /* 0x0000000000227805 */ /* 0x000fe2000001ff00 */
[----:B------:R-:W-:Y:S01]  /*0130*/  BSSY B6, `(.L_x_11902) ;  /* 0x0000145000067945 */ /* 0x000fe20003800000 */
[----:B------:R-:W-:-:S04]  /*0140*/  P2R R37, PR, RZ, 0x8 ;  /* 0x00000008ff257803 */ /* 0x000fc80000000000 */
[----:B------:R-:W-:Y:S01]  /*0150*/  @!P3 IMAD R14, R2, 0x200, R3 ;  /* 0x00000200020eb824 */ /* 0x000fe200078e0203 */
[----:B------:R-:W-:Y:S01]  /*0160*/  @!P3 IADD3 R3, R3, 0x80, RZ ;  /* 0x000000800303b810 */ /* 0x000fe20007ffe0ff */
[----:B------:R-:W-:-:S03]  /*0170*/  @!P3 IMAD.MOV.U32 R15, RZ, RZ, 0x4 ;  /* 0x00000004ff0fb424 */ /* 0x000fc600078e00ff */
[----:B------:R-:W-:Y:S01]  /*0180*/  ISETP.GE.AND P0, PT, R3, R23, PT ;  /* 0x000000170300720c */ /* 0x000fe20003f06270 */
[----:B------:R-:W-:-:S04]  /*0190*/  @!P3 IMAD.WIDE.U32 R6, R14, R15, c[0x0][0x220] ;  /* 0x000088000e06b625 */ /* 0x000fc800078e000f */
[CC--:B------:R-:W-:Y:S01]  /*01a0*/  @!P3 IMAD.WIDE.U32 R8, R14.reuse, R15.reuse, c[0x0][0x228] ;  /* 0x00008a000e08b625 */ /* 0x0c0fe200078e000f */
[----:B------:R0:W5:Y:S03]  /*01b0*/  @!P3 LDG.E R0, [R6.64] ;  /* 0x000000240600b981 */ /* 0x000166000c1e1900 */
[-C--:B------:R-:W-:Y:S01]  /*01c0*/  @!P3 IMAD.WIDE.U32 R10, R14, R15.reuse, c[0x0][0x230] ;  /* 0x00008c000e0ab625 */ /* 0x080fe200078e000f */
[----:B------:R1:W5:Y:S03]  /*01d0*/  @!P3 LDG.E R41, [R8.64] ;  /* 0x000000240829b981 */ /* 0x000366000c1e1900 */
[----:B------:R-:W-:Y:S01]  /*01e0*/  @!P0 IMAD R16, R2, 0x200, R3 ;  /* 0x0000020002108824 */ /* 0x000fe200078e0203 */
[----:B------:R-:W-:Y:S01]  /*01f0*/  @!P0 IADD3 R3, R3, 0x80, RZ ;  /* 0x0000008003038810 */ /* 0x000fe20007ffe0ff */
[C---:B------:R-:W-:Y:S01]  /*0200*/  @!P3 IMAD.WIDE.U32 R12, R14.reuse, R15, c[0x0][0x238] ;  /* 0x00008e000e0cb625 */ /* 0x040fe200078e000f */
[----:B------:R2:W5:Y:S02]  /*0210*/  @!P3 LDG.E R39, [R10.64] ;  /* 0x000000240a27b981 */ /* 0x000564000c1e1900 */
[----:B------:R-:W-:Y:S01]  /*0220*/  ISETP.GE.AND P2, PT, R3, R23, PT ;  /* 0x000000170300720c */ /* 0x000fe20003f46270 */
[----:B------:R-:W-:Y:S01]  /*0230*/  @!P0 IMAD.MOV.U32 R17, RZ, RZ, 0x4 ;  /* 0x00000004ff118424 */ /* 0x000fe200078e00ff */
[----:B------:R3:W5:Y:S01]  /*0240*/  @!P3 LDG.E R38, [R12.64] ;  /* 0x000000240c26b981 */ /* 0x000762000c1e1900 */
[----:B------:R-:W-:-:S10]  /*0250*/  @!P3 IMAD.WIDE.U32 R14, R14, R15, c[0x0][0x240] ;  /* 0x000090000e0eb625 */ /* 0x000fd400078e000f */
[----:B------:R-:W-:Y:S01]  /*0260*/  @!P2 LEA R4, R2, R3, 0x9 ;  /* 0x000000030204a211 */ /* 0x000fe200078e48ff */
[C---:B0-----:R-:W-:Y:S01]  /*0270*/  @!P0 IMAD.WIDE.U32 R6, R16.reuse, R17, c[0x0][0x220] ;  /* 0x0000880010068625 */ /* 0x041fe200078e0011 */
[----:B------:R-:W-:Y:S01]  /*0280*/  @!P2 IADD3 R3, R3, 0x80, RZ ;  /* 0x000000800303a810 */ /* 0x000fe20007ffe0ff */
[----:B------:R0:W5:Y:S03]  /*0290*/  @!P3 LDG.E R40, [R14.64] ;  /* 0x000000240e28b981 */ /* 0x000166000c1e1900 */
[----:B------:R-:W-:Y:S01]  /*02a0*/  ISETP.GE.AND P1, PT, R3, R23, PT ;  /* 0x000000170300720c */ /* 0x000fe20003f26270 */
[CC--:B-1----:R-:W-:Y:S01]  /*02b0*/  @!P0 IMAD.WIDE.U32 R8, R16.reuse, R17.reuse, c[0x0][0x228] ;  /* 0x00008a0010088625 */ /* 0x0c2fe200078e0011 */
[----:B------:R1:W5:Y:S03]  /*02c0*/  @!P0 LDG.E R24, [R6.64] ;  /* 0x0000002406188981 */ /* 0x000366000c1e1900 */
[CC--:B--2---:R-:W-:Y:S01]  /*02d0*/  @!P0 IMAD.WIDE.U32 R10, R16.reuse, R17.reuse, c[0x0][0x230] ;  /* 0x00008c00100a8625 */ /* 0x0c4fe200078e0011 */
[----:B------:R2:W5:Y:S03]  /*02e0*/  @!P0 LDG.E R25, [R8.64] ;  /* 0x0000002408198981 */ /* 0x000566000c1e1900 */
[CC--:B---3--:R-:W-:Y:S01]  /*02f0*/  @!P0 IMAD.WIDE.U32 R12, R16.reuse, R17.reuse, c[0x0][0x238] ;  /* 0x00008e00100c8625 */ /* 0x0c8fe200078e0011 */
[----:B------:R3:W5:Y:S03]  /*0300*/  @!P0 LDG.E R26, [R10.64] ;  /* 0x000000240a1a8981 */ /* 0x000766000c1e1900 */
[----:B------:R-:W-:Y:S01]  /*0310*/  @!P0 IMAD.WIDE.U32 R16, R16, R17, c[0x0][0x240] ;  /* 0x0000900010108625 */ /* 0x000fe200078e0011 */
[----:B------:R2:W5:Y:S03]  /*0320*/  @!P0 LDG.E R27, [R12.64] ;  /* 0x000000240c1b8981 */ /* 0x000566000c1e1900 */
[----:B------:R-:W-:Y:S01]  /*0330*/  @!P2 IMAD.MOV.U32 R5, RZ, RZ, 0x4 ;  /* 0x00000004ff05a424 */ /* 0x000fe200078e00ff */
[----:B------:R1:W5:Y:S01]  /*0340*/  @!P0 LDG.E R28, [R16.64] ;  /* 0x00000024101c8981 */ /* 0x000362000c1e1900 */
[----:B------:R-:W-:-:S02]  /*0350*/  @!P1 IMAD R20, R2, 0x200, R3 ;  /* 0x0000020002149824 */ /* 0x000fc400078e0203 */
[----:B------:R-:W-:Y:S02]  /*0360*/  @!P1 IMAD.MOV.U32 R21, RZ, RZ, 0x4 ;  /* 0x00000004ff159424 */ /* 0x000fe400078e00ff */
[----:B0-----:R-:W-:-:S04]  /*0370*/  @!P2 IMAD.WIDE.U32 R14, R4, R5, c[0x0][0x240] ;  /* 0x00009000040ea625 */ /* 0x001fc800078e0005 */
[----:B-1----:R-:W-:Y:S02]  /*0380*/  @!P1 IMAD.WIDE.U32 R16, R20, R21, c[0x0][0x240] ;  /* 0x0000900014109625 */ /* 0x002fe400078e0015 */
[----:B------:R-:W4:Y:S04]  /*0390*/  @!P2 LDG.E R14, [R14.64] ;  /* 0x000000240e0ea981 */ /* 0x000f28000c1e1900 */
[----:B------:R0:W4:Y:S01]  /*03a0*/  @!P1 LDG.E R3, [R16.64] ;  /* 0x0000002410039981 */ /* 0x000122000c1e1900 */
[----:B------:R-:W-:-:S04]  /*03b0*/  @!P2 IMAD.WIDE.U32 R6, R4, R5, c[0x0][0x220] ;  /* 0x000088000406a625 */ /* 0x000fc800078e0005 */
[CC--:B--2---:R-:W-:Y:S01]  /*03c0*/  @!P2 IMAD.WIDE.U32 R8, R4.reuse, R5.reuse, c[0x0][0x228] ;  /* 0x00008a000408a625 */ /* 0x0c4fe200078e0005 */
[----:B------:R1:W5:Y:S03]  /*03d0*/  @!P2 LDG.E R29, [R6.64] ;  /* 0x00000024061da981 */ /* 0x000366000c1e1900 */
[CC--:B------:R-:W-:Y:S01]  /*03e0*/  @!P2 IMAD.WIDE.U32 R18, R4.reuse, R5.reuse, c[0x0][0x230] ;  /* 0x00008c000412a625 */ /* 0x0c0fe200078e0005 */
[----:B------:R2:W5:Y:S03]  /*03f0*/  @!P2 LDG.E R30, [R8.64] ;  /* 0x00000024081ea981 */ /* 0x000566000c1e1900 */
[----:B------:R-:W-:Y:S01]  /*0400*/  @!P2 IMAD.WIDE.U32 R4, R4, R5, c[0x0][0x238] ;  /* 0x00008e000404a625 */ /* 0x000fe200078e0005 */
[----:B------:R0:W5:Y:S03]  /*0410*/  @!P2 LDG.E R31, [R18.64] ;  /* 0x00000024121fa981 */ /* 0x000166000c1e1900 */
[CC--:B-1----:R-:W-:Y:S01]  /*0420*/  @!P1 IMAD.WIDE.U32 R6, R20.reuse, R21.reuse, c[0x0][0x238] ;  /* 0x00008e0014069625 */ /* 0x0c2fe200078e0015 */
[----:B------:R1:W5:Y:S03]  /*0430*/  @!P2 LDG.E R32, [R4.64] ;  /* 0x000000240420a981 */ /* 0x000366000c1e1900 */
[CC--:B---3--:R-:W-:Y:S01]  /*0440*/  @!P1 IMAD.WIDE.U32 R10, R20.reuse, R21.reuse, c[0x0][0x228] ;  /* 0x00008a00140a9625 */ /* 0x0c8fe200078e0015 */
[----:B------:R3:W5:Y:S03]  /*0450*/  @!P1 LDG.E R36, [R6.64] ;  /* 0x0000002406249981 */ /* 0x000766000c1e1900 */
[----:B--2---:R-:W-:Y:S01]  /*0460*/  @!P1 IMAD.WIDE.U32 R8, R20, R21, c[0x0][0x230] ;  /* 0x00008c0014089625 */ /* 0x004fe200078e0015 */
[----:B------:R2:W5:Y:S01]  /*0470*/  @!P1 LDG.E R34, [R10.64] ;  /* 0x000000240a229981 */ /* 0x000562000c1e1900 */
[----:B-1----:R-:W-:-:S02]  /*0480*/  MOV R5, c[0x0][0x17c] ;  /* 0x00005f0000057a02 */ /* 0x002fc40000000f00 */
[----:B------:R-:W-:Y:S01]  /*0490*/  IMAD.MOV.U32 R4, RZ, RZ, c[0x0][0x178] ;  /* 0x00005e00ff047624 */ /* 0x000fe200078e00ff */
[----:B------:R1:W5:Y:S01]  /*04a0*/  @!P1 LDG.E R35, [R8.64] ;  /* 0x0000002408239981 */ /* 0x000362000c1e1900 */
[----:B---3--:R-:W-:Y:S02]  /*04b0*/  IMAD.MOV.U32 R6, RZ, RZ, c[0x0][0x170] ;  /* 0x00005c00ff067624 */ /* 0x008fe400078e00ff */
[----:B------:R-:W-:Y:S01]  /*04c0*/  IMAD.MOV.U32 R7, RZ, RZ, c[0x0][0x174] ;  /* 0x00005d00ff077624 */ /* 0x000fe200078e00ff */
[----:B------:R3:W-:Y:S01]  /*04d0*/  STL.64 [R1+0x10], R4 ;  /* 0x0000100401007387 */ /* 0x0007e20000100a00 */
[----:B------:R-:W-:-:S03]  /*04e0*/  @!P1 IMAD.WIDE.U32 R12, R20, R21, c[0x0][0x220] ;  /* 0x00008800140c9625 */ /* 0x000fc600078e0015 */
[----:B------:R0:W-:Y:S01]  /*04f0*/  STL.64 [R1+0x8], R6 ;  /* 0x0000080601007387 */ /* 0x0001e20000100a00 */
[----:B--2---:R-:W-:Y:S02]  /*0500*/  IMAD.MOV.U32 R10, RZ, RZ, c[0x0][0x188] ;  /* 0x00006200ff0a7624 */ /* 0x004fe400078e00ff */
[----:B------:R-:W-:Y:S01]  /*0510*/  IMAD.MOV.U32 R11, RZ, RZ, c[0x0][0x18c] ;  /* 0x00006300ff0b7624 */ /* 0x000fe200078e00ff */
[----:B------:R2:W5:Y:S01]  /*0520*/  @!P1 LDG.E R33, [R12.64] ;  /* 0x000000240c219981 */ /* 0x000562000c1e1900 */
[----:B-1----:R-:W-:Y:S02]  /*0530*/  IMAD.MOV.U32 R8, RZ, RZ, c[0x0][0x190] ;  /* 0x00006400ff087624 */ /* 0x002fe400078e00ff */
[----:B------:R-:W-:Y:S02]  /*0540*/  IMAD.MOV.U32 R9, RZ, RZ, c[0x0][0x194] ;  /* 0x00006500ff097624 */ /* 0x000fe400078e00ff */
[----:B---3--:R-:W-:Y:S02]  /*0550*/  IMAD.MOV.U32 R4, RZ, RZ, c[0x0][0x1a0] ;  /* 0x00006800ff047624 */ /* 0x008fe400078e00ff */
[----:B------:R-:W-:Y:S01]  /*0560*/  IMAD.MOV.U32 R5, RZ, RZ, c[0x0][0x1a4] ;  /* 0x00006900ff057624 */ /* 0x000fe200078e00ff */
[----:B0-----:R-:W-:Y:S01]  /*0570*/  MOV R7, c[0x0][0x19c] ;  /* 0x0000670000077a02 */ /* 0x001fe20000000f00 */
[----:B------:R-:W-:Y:S01]  /*0580*/  IMAD.MOV.U32 R6, RZ, RZ, c[0x0][0x198] ;  /* 0x00006600ff067624 */ /* 0x000fe200078e00ff */
[----:B------:R0:W-:Y:S01]  /*0590*/  STL.64 [R1+0x20], R10 ;  /* 0x0000200a01007387 */ /* 0x0001e20000100a00 */
[----:B--2---:R-:W-:-:S02]  /*05a0*/  IMAD.MOV.U32 R12, RZ, RZ, c[0x0][0x180] ;  /* 0x00006000ff0c7624 */ /* 0x004fc400078e00ff */
[----:B------:R-:W-:Y:S01]  /*05b0*/  IMAD.MOV.U32 R13, RZ, RZ, c[0x0][0x184] ;  /* 0x00006100ff0d7624 */ /* 0x000fe200078e00ff */
[----:B------:R1:W-:Y:S04]  /*05c0*/  STL.64 [R1+0x28], R8 ;  /* 0x0000280801007387 */ /* 0x0003e80000100a00 */
[----:B------:R2:W-:Y:S04]  /*05d0*/  STL.64 [R1+0x30], R6 ;  /* 0x0000300601007387 */ /* 0x0005e80000100a00 */
[----:B------:R3:W-:Y:S01]  /*05e0*/  STL.64 [R1+0x38], R4 ;  /* 0x0000380401007387 */ /* 0x0007e20000100a00 */
[----:B0-----:R-:W-:-:S02]  /*05f0*/  IMAD.MOV.U32 R10, RZ, RZ, c[0x0][0x1b0] ;  /* 0x00006c00ff0a7624 */ /* 0x001fc400078e00ff */
[----:B------:R-:W-:Y:S01]  /*0600*/  IMAD.MOV.U32 R11, RZ, RZ, c[0x0][0x1b4] ;  /* 0x00006d00ff0b7624 */ /* 0x000fe200078e00ff */
[----:B-1----:R-:W-:Y:S01]  /*0610*/  MOV R9, c[0x0][0x1bc] ;  /* 0x00006f0000097a02 */ /* 0x002fe20000000f00 */
[----:B------:R-:W-:Y:S02]  /*0620*/  IMAD.MOV.U32 R8, RZ, RZ, c[0x0][0x1b8] ;  /* 0x00006e00ff087624 */ /* 0x000fe400078e00ff */
[----:B--2---:R-:W-:Y:S02]  /*0630*/  IMAD.MOV.U32 R6, RZ, RZ, c[0x0][0x1c0] ;  /* 0x00007000ff067624 */ /* 0x004fe400078e00ff */
        /* <DEDUP_REMOVED lines=10> */
[----:B-1----:R-:W-:Y:S01]  /*06e0*/  IMAD.MOV.U32 R10, RZ, RZ, c[0x0][0x1d8] ;  /* 0x00007600ff0a7624 */ /* 0x002fe200078e00ff */
[----:B------:R-:W-:Y:S01]  /*06f0*/  MOV R11, c[0x0][0x1dc] ;  /* 0x00007700000b7a02 */ /* 0x000fe20000000f00 */
[----:B--2---:R-:W-:Y:S02]  /*0700*/  IMAD.MOV.U32 R8, RZ, RZ, c[0x0][0x1e0] ;  /* 0x00007800ff087624 */ /* 0x004fe400078e00ff */
[----:B------:R-:W-:Y:S02]  /*0710*/  IMAD.MOV.U32 R9, RZ, RZ, c[0x0][0x1e4] ;  /* 0x00007900ff097624 */ /* 0x000fe400078e00ff */
[----:B---3--:R-:W-:Y:S02]  /*0720*/  IMAD.MOV.U32 R6, RZ, RZ, c[0x0][0x1e8] ;  /* 0x00007a00ff067624 */ /* 0x008fe400078e00ff */
[----:B------:R-:W-:-:S02]  /*0730*/  IMAD.MOV.U32 R7, RZ, RZ, c[0x0][0x1ec] ;  /* 0x00007b00ff077624 */ /* 0x000fc400078e00ff */
[----:B0-----:R-:W-:Y:S02]  /*0740*/  IMAD.MOV.U32 R4, RZ, RZ, c[0x0][0x1f0] ;  /* 0x00007c00ff047624 */ /* 0x001fe400078e00ff */
[----:B------:R-:W-:Y:S01]  /*0750*/  IMAD.MOV.U32 R5, RZ, RZ, c[0x0][0x1f4] ;  /* 0x00007d00ff057624 */ /* 0x000fe200078e00ff */
[----:B------:R0:W-:Y:S01]  /*0760*/  STL.64 [R1+0x40], R12 ;  /* 0x0000400c01007387 */ /* 0x0001e20000100a00 */
[----:B------:R-:W-:-:S03]  /*0770*/  IMAD.MOV.U32 R20, RZ, RZ, c[0x0][0x168] ;  /* 0x00005a00ff147624 */ /* 0x000fc600078e00ff */
[----:B------:R1:W-:Y:S04]  /*0780*/  STL.64 [R1+0x70], R10 ;  /* 0x0000700a01007387 */ /* 0x0003e80000100a00 */
[----:B------:R2:W-:Y:S04]  /*0790*/  STL.64 [R1+0x78], R8 ;  /* 0x0000780801007387 */ /* 0x0005e80000100a00 */
[----:B------:R3:W-:Y:S01]  /*07a0*/  STL.64 [R1+0x80], R6 ;  /* 0x0000800601007387 */ /* 0x0007e20000100a00 */
[----:B0-----:R-:W-:Y:S02]  /*07b0*/  IMAD.MOV.U32 R12, RZ, RZ, c[0x0][0x1d0] ;  /* 0x00007400ff0c7624 */ /* 0x001fe400078e00ff */
[----:B------:R-:W-:Y:S01]  /*07c0*/  IMAD.MOV.U32 R13, RZ, RZ, c[0x0][0x1d4] ;  /* 0x00007500ff0d7624 */ /* 0x000fe200078e00ff */
[----:B------:R0:W-:Y:S01]  /*07d0*/  STL.64 [R1+0x88], R4 ;  /* 0x0000880401007387 */ /* 0x0001e20000100a00 */
[----:B-1----:R-:W-:Y:S01]  /*07e0*/  IMAD.MOV.U32 R10, RZ, RZ, c[0x0][0x1f8] ;  /* 0x00007e00ff0a7624 */ /* 0x002fe200078e00ff */
[----:B------:R-:W-:Y:S01]  /*07f0*/  MOV R11, c[0x0][0x1fc] ;  /* 0x00007f00000b7a02 */ /* 0x000fe20000000f00 */
[----:B--2---:R-:W-:-:S02]  /*0800*/  IMAD.MOV.U32 R8, RZ, RZ, c[0x0][0x200] ;  /* 0x00008000ff087624 */ /* 0x004fc400078e00ff */
[----:B------:R-:W-:Y:S02]  /*0810*/  IMAD.MOV.U32 R9, RZ, RZ, c[0x0][0x204] ;  /* 0x00008100ff097624 */ /* 0x000fe400078e00ff */
[----:B---3--:R-:W-:Y:S02]  /*0820*/  IMAD.MOV.U32 R6, RZ, RZ, c[0x0][0x208] ;  /* 0x00008200ff067624 */ /* 0x008fe400078e00ff */
[----:B------:R-:W-:Y:S02]  /*0830*/  IMAD.MOV.U32 R7, RZ, RZ, c[0x0][0x20c] ;  /* 0x00008300ff077624 */ /* 0x000fe400078e00ff */
[----:B0-----:R-:W-:Y:S02]  /*0840*/  IMAD.MOV.U32 R4, RZ, RZ, c[0x0][0x210] ;  /* 0x00008400ff047624 */ /* 0x001fe400078e00ff */
[----:B------:R-:W-:Y:S01]  /*0850*/  IMAD.MOV.U32 R5, RZ, RZ, c[0x0][0x214] ;  /* 0x00008500ff057624 */ /* 0x000fe200078e00ff */
[----:B------:R0:W-:Y:S04]  /*0860*/  STL.64 [R1+0x68], R12 ;  /* 0x0000680c01007387 */ /* 0x0001e80000100a00 */
[----:B------:R0:W-:Y:S04]  /*0870*/  STL.64 [R1+0x90], R10 ;  /* 0x0000900a01007387 */ /* 0x0001e80000100a00 */
[----:B------:R0:W-:Y:S04]  /*0880*/  STL.64 [R1+0x98], R8 ;  /* 0x0000980801007387 */ /* 0x0001e80000100a00 */
[----:B------:R0:W-:Y:S04]  /*0890*/  STL.64 [R1+0xa0], R6 ;  /* 0x0000a00601007387 */ /* 0x0001e80000100a00 */
[----:B------:R0:W-:Y:S04]  /*08a0*/  STL.64 [R1+0xa8], R4 ;  /* 0x0000a80401007387 */ /* 0x0001e80000100a00 */
[----:B------:R0:W-:Y:S01]  /*08b0*/  STL [R1], R20 ;  /* 0x0000001401007387 */ /* 0x0001e20000100800 */
[----:B------:R-:W-:Y:S01]  /*08c0*/  CS2R R16, SRZ ;  /* 0x0000000000107805 */ /* 0x000fe2000001ff00 */
[----:B------:R-:W-:Y:S01]  /*08d0*/  CS2R R18, SRZ ;  /* 0x0000000000127805 */ /* 0x000fe2000001ff00 */
[----:B----4-:R-:W-:-:S02]  /*08e0*/  @!P2 SHF.R.S32.HI R17, RZ, 0x1f, R14 ;  /* 0x0000001fff11a819 */ /* 0x010fc4000001140e */
[----:B------:R-:W-:Y:S02]  /*08f0*/  @!P2 MOV R16, R14 ;  /* 0x0000000e0010a202 */ /* 0x000fe40000000f00 */
[--C-:B------:R-:W-:Y:S01]  /*0900*/  @!P1 SHF.R.S32.HI R19, RZ, 0x1f, R3.reuse ;  /* 0x0000001fff139819 */ /* 0x100fe20000011403 */
[----:B------:R-:W-:Y:S01]  /*0910*/  @!P1 IMAD.MOV.U32 R18, RZ, RZ, R3 ;  /* 0x000000ffff129224 */ /* 0x000fe200078e0003 */
[----:B------:R-:W-:Y:S05]  /*0920*/  @P3 BRA `(.L_x_11903) ;  /* 0x00000c5000003947 */ /* 0x000fea0003800000 */
[----:B0-----:R-:W-:Y:S01]  /*0930*/  ISETP.NE.U32.AND P0, PT, RZ, c[0x4][0x148], PT ;  /* 0x01005200ff007a0c */ /* 0x001fe20003f05070 */
[----:B------:R-:W-:Y:S01]  /*0940*/  BSSY B7, `(.L_x_11904) ;  /* 0x0000017000077945 */ /* 0x000fe20003800000 */
[----:B-----5:R-:W-:Y:S02]  /*0950*/  ISETP.EQ.AND P1, PT, R0, c[0x0][0x168], PT ;  /* 0x00005a0000007a0c */ /* 0x020fe40003f22270 */
        /* <DEDUP_REMOVED lines=21> */
.L_x_11905:
[----:B------:R-:W-:Y:S05]  /*0ab0*/  BSYNC B7 ;  /* 0x0000000000077941 */ /* 0x000fea0003800000 */
.L_x_11904:
        /* <DEDUP_REMOVED lines=24> */
.L_x_11907:
[----:B------:R-:W-:Y:S05]  /*0c40*/  BSYNC B7 ;  /* 0x0000000000077941 */ /* 0x000fea0003800000 */
.L_x_11906:
        /* <DEDUP_REMOVED lines=26> */
.L_x_11909:
[----:B------:R-:W-:Y:S05]  /*0df0*/  BSYNC B7 ;  /* 0x0000000000077941 */ /* 0x000fea0003800000 */
.L_x_11908:
[----:B------:R-:W-:Y:S01]  /*0e00*/  IMAD.MOV.U32 R0, RZ, RZ, 0x1 ;  /* 0x00000001ff007424 */ /* 0x000fe200078e00ff */
[----:B------:R-:W-:Y:S01]  /*0e10*/  UMOV UR4, 0x1 ;  /* 0x0000000100047882 */ /* 0x000fe20000000000 */
[----:B------:R-:W-:Y:S01]  /*0e20*/  HFMA2.MMA R15, -RZ, RZ, 0, 0 ;  /* 0x00000000ff0f7435 */ /* 0x000fe200000001ff */
        /* <DEDUP_REMOVED lines=15> */
.L_x_11914:
        /* <DEDUP_REMOVED lines=10> */
[----:B------:R-:W-:Y:S05]  /*0fc0*/  CALL.REL.NOINC `($__internal_29_$__cuda_sm20_div_s64) ;  /* 0x00002d1000007944 */ /* 0x000fea0003c00000 */
[----:B------:R-:W-:Y:S05]  /*0fd0*/  BRA `(.L_x_11913) ;  /* 0x0000013000007947 */ /* 0x000fea0003800000 */
.L_x_11912:
        /* <DEDUP_REMOVED lines=19> */
.L_x_11913:
[----:B------:R-:W-:Y:S05]  /*1110*/  BSYNC B1 ;  /* 0x0000000000017941 */ /* 0x000fea0003800000 */
.L_x_11911:
        /* <DEDUP_REMOVED lines=12> */
[----:B------:R-:W-:Y:S01]  /*11e0*/  IMAD.MOV.U32 R40, RZ, RZ, R6 ;  /* 0x000000ffff287224 */ /* 0x000fe200078e0006 */
[----:B------:R-:W-:Y:S01]  /*11f0*/  IADD3 R3, R11, R3, RZ ;  /* 0x000000030b037210 */ /* 0x000fe20007ffe0ff */
[----:B------:R-:W-:-:S04]  /*1200*/  IMAD.MOV.U32 R12, RZ, RZ, R7 ;  /* 0x000000ffff0c7224 */ /* 0x000fc800078e0007 */
[----:B--2---:R-:W-:Y:S02]  /*1210*/  IMAD R3, R3, R8, RZ ;  /* 0x0000000803037224 */ /* 0x004fe400078e02ff */
[----:B------:R-:W-:-:S04]  /*1220*/  IMAD.WIDE.U32 R4, R8, R10, R4 ;  /* 0x0000000a08047225 */ /* 0x000fc800078e0004 */
[----:B------:R-:W-:Y:S02]  /*1230*/  IMAD R3, R9, R10, R3 ;  /* 0x0000000a09037224 */ /* 0x000fe400078e0203 */
[----:B------:R-:W-:Y:S02]  /*1240*/  IMAD.MOV.U32 R15, RZ, RZ, R4 ;  /* 0x000000ffff0f7224 */ /* 0x000fe400078e0004 */
[----:B------:R-:W-:Y:S01]  /*1250*/  IMAD.IADD R20, R5, 0x1, R3 ;  /* 0x0000000105147824 */ /* 0x000fe200078e0203 */
[----:B------:R-:W-:Y:S05]  /*1260*/  @P0 BRA `(.L_x_11914) ;  /* 0xfffffcb000000947 */ /* 0x000fea000383ffff */
[----:B------:R-:W-:Y:S05]  /*1270*/  BSYNC B0 ;  /* 0x0000000000007941 */ /* 0x000fea0003800000 */
.L_x_11910:
[-C--:B------:R-:W-:Y:S02]  /*1280*/  IADD3 R3, P0, R39, R15.reuse, RZ ;  /* 0x0000000f27037210 */ /* 0x080fe40007f1e0ff */
[----:B------:R-:W-:Y:S02]  /*1290*/  IADD3 R15, P1, R38, R15, RZ ;  /* 0x0000000f260f7210 */ /* 0x000fe40007f3e0ff */
[----:B------:R-:W-:Y:S02]  /*12a0*/  IADD3 R0, P2, R3, 0x1, RZ ;  /* 0x0000000103007810 */ /* 0x000fe40007f5e0ff */
[----:B------:R-:W-:-:S02]  /*12b0*/  LEA.HI.X.SX32 R4, R39, R20, 0x1, P0 ;  /* 0x0000001427047211 */ /* 0x000fc400000f0eff */
[----:B------:R-:W-:Y:S02]  /*12c0*/  ISETP.GE.U32.AND P0, PT, R0, R15, PT ;  /* 0x0000000f0000720c */ /* 0x000fe40003f06070 */
[----:B------:R-:W-:Y:S01]  /*12d0*/  LEA.HI.X.SX32 R20, R38, R20, 0x1, P1 ;  /* 0x0000001426147211 */ /* 0x000fe200008f0eff */
[----:B------:R-:W-:Y:S01]  /*12e0*/  IMAD.X R0, RZ, RZ, R4, P2 ;  /* 0x000000ffff007224 */ /* 0x000fe200010e0604 */
[----:B------:R-:W-:-:S04]  /*12f0*/  LEA R40, P2, R15, c[0x0][0x208], 0x2 ;  /* 0x000082000f287a11 */ /* 0x000fc800078410ff */
[----:B------:R-:W-:Y:S02]  /*1300*/  ISETP.GE.AND.EX P0, PT, R0, R20, PT, P0 ;  /* 0x000000140000720c */ /* 0x000fe40003f06300 */
[C---:B------:R-:W-:Y:S02]  /*1310*/  LEA R0, P1, R3.reuse, c[0x0][0x208], 0x2 ;  /* 0x0000820003007a11 */ /* 0x040fe400078210ff */
[----:B------:R-:W-:Y:S02]  /*1320*/  ISETP.LE.OR P0, PT, R38, R39, P0 ;  /* 0x000000272600720c */ /* 0x000fe40000703670 */
[----:B------:R-:W-:Y:S02]  /*1330*/  LEA.HI.X R3, R3, c[0x0][0x20c], R4, 0x2, P1 ;  /* 0x0000830003037a11 */ /* 0x000fe400008f1404 */
[----:B------:R-:W-:-:S09]  /*1340*/  LEA.HI.X R41, R15, c[0x0][0x20c], R20, 0x2, P2 ;  /* 0x000083000f297a11 */ /* 0x000fd200010f1414 */
[----:B------:R-:W-:Y:S05]  /*1350*/  @P0 BRA `(.L_x_11903) ;  /* 0x0000022000000947 */ /* 0x000fea0003800000 */
[----:B------:R-:W-:-:S04]  /*1360*/  IADD3 R38, P0, R0, 0x4, RZ ;  /* 0x0000000400267810 */ /* 0x000fc80007f1e0ff */
[----:B------:R-:W-:-:S05]  /*1370*/  IADD3.X R39, RZ, R3, RZ, P0, !PT ;  /* 0x00000003ff277210 */ /* 0x000fca00007fe4ff */
.L_x_11917:
        /* <DEDUP_REMOVED lines=26> */
.L_x_11916:
[----:B------:R-:W-:Y:S05]  /*1520*/  BSYNC B7 ;  /* 0x0000000000077941 */ /* 0x000fea0003800000 */
.L_x_11915:
[----:B------:R-:W-:-:S05]  /*1530*/  IADD3 R38, P0, R38, 0x4, RZ ;  /* 0x0000000426267810 */ /* 0x000fca0007f1e0ff */
[----:B------:R-:W-:Y:S01]  /*1540*/  IMAD.X R39, RZ, RZ, R39, P0 ;  /* 0x000000ffff277224 */ /* 0x000fe200000e0627 */
[----:B------:R-:W-:-:S04]  /*1550*/  ISETP.GE.U32.AND P0, PT, R38, R40, PT ;  /* 0x000000282600720c */ /* 0x000fc80003f06070 */
[----:B------:R-:W-:-:S13]  /*1560*/  ISETP.GE.U32.AND.EX P0, PT, R39, R41, PT, P0 ;  /* 0x000000292700720c */ /* 0x000fda0003f06100 */
[----:B------:R-:W-:Y:S05]  /*1570*/  @!P0 BRA `(.L_x_11917) ;  /* 0xfffffe0000008947 */ /* 0x000fea000383ffff */
.L_x_11903:
[----:B0-----:R-:W-:Y:S05]  /*1580*/  BSYNC B6 ;  /* 0x0000000000067941 */ /* 0x001fea0003800000 */
.L_x_11902:
        /* <DEDUP_REMOVED lines=28> */
.L_x_11921:
[----:B------:R-:W-:Y:S05]  /*1750*/  BSYNC B7 ;  /* 0x0000000000077941 */ /* 0x000fea0003800000 */
.L_x_11920:
        /* <DEDUP_REMOVED lines=24> */
.L_x_11923:
[----:B------:R-:W-:Y:S05]  /*18e0*/  BSYNC B7 ;  /* 0x0000000000077941 */ /* 0x000fea0003800000 */
.L_x_11922:
        /* <DEDUP_REMOVED lines=26> */
.L_x_11925:
[----:B------:R-:W-:Y:S05]  /*1a90*/  BSYNC B7 ;  /* 0x0000000000077941 */ /* 0x000fea0003800000 */
.L_x_11924:
        /* <DEDUP_REMOVED lines=18> */
.L_x_11930:
        /* <DEDUP_REMOVED lines=12> */
.L_x_11928:
        /* <DEDUP_REMOVED lines=19> */
.L_x_11929:
[----:B------:R-:W-:Y:S05]  /*1db0*/  BSYNC B1 ;  /* 0x0000000000017941 */ /* 0x000fea0003800000 */
.L_x_11927:
        /* <DEDUP_REMOVED lines=19> */
.L_x_11926:
        /* <DEDUP_REMOVED lines=16> */
.L_x_11933:
        /* <DEDUP_REMOVED lines=26> */
.L_x_11932:
[----:B------:R-:W-:Y:S05]  /*2190*/  BSYNC B7 ;  /* 0x0000000000077941 */ /* 0x000fea0003800000 */
.L_x_11931:
[----:B------:R-:W-:-:S05]  /*21a0*/  IADD3 R24, P0, R24, 0x4, RZ ;  /* 0x0000000418187810 */ /* 0x000fca0007f1e0ff */
[----:B------:R-:W-:Y:S01]  /*21b0*/  IMAD.X R25, RZ, RZ, R25, P0 ;  /* 0x000000ffff197224 */ /* 0x000fe200000e0619 */
[----:B------:R-:W-:-:S04]  /*21c0*/  ISETP.GE.U32.AND P0, PT, R24, R28, PT ;  /* 0x0000001c1800720c */ /* 0x000fc80003f06070 */
[----:B------:R-:W-:-:S13]  /*21d0*/  ISETP.GE.U32.AND.EX P0, PT, R25, R26, PT, P0 ;  /* 0x0000001a1900720c */ /* 0x000fda0003f06100 */
[----:B------:R-:W-:Y:S05]  /*21e0*/  @!P0 BRA `(.L_x_11933) ;  /* 0xfffffe0000008947 */ /* 0x000fea000383ffff */
.L_x_11919:
[----:B------:R-:W-:Y:S05]  /*21f0*/  BSYNC B6 ;  /* 0x0000000000067941 */ /* 0x000fea0003800000 */
.L_x_11918:
        /* <DEDUP_REMOVED lines=28> */
.L_x_11937:
[----:B------:R-:W-:Y:S05]  /*23c0*/  BSYNC B7 ;  /* 0x0000000000077941 */ /* 0x000fea0003800000 */
.L_x_11936:
[----:B------:R-:W-:Y:S01]  /*23d0*/  ISETP.NE.U32.AND P0, PT, RZ, c[0x4][0x158], PT ;  /* 0x01005600ff007a0c */ /* 0x000fe20003f05070 */
[----:B------:R-:W-:Y:S01]  /*23e0*/  BSSY B7, `(.L_x_11938) ;  /* 0x0000017000077945 */ /* 0x000fe20003800000 */
[----:B------:R-:W-:Y:S02]  /*23f0*/  ISETP.EQ.AND P1, PT, R30, c[0x0][0x178], PT ;  /* 0x00005e001e007a0c */ /* 0x000fe40003f22270 */
[----:B------:R-:W-:-:S13]  /*2400*/  ISETP.NE.AND.EX P0, PT, RZ, c[0x4][0x15c], PT, P0 ;  /* 0x01005700ff007a0c */ /* 0x000fda0003f05300 */
        /* <DEDUP_REMOVED lines=20> */
.L_x_11939:
[----:B------:R-:W-:Y:S05]  /*2550*/  BSYNC B7 ;  /* 0x0000000000077941 */ /* 0x000fea0003800000 */
.L_x_11938:
        /* <DEDUP_REMOVED lines=26> */
.L_x_11941:
[----:B------:R-:W-:Y:S05]  /*2700*/  BSYNC B7 ;  /* 0x0000000000077941 */ /* 0x000fea0003800000 */
.L_x_11940:
        /* <DEDUP_REMOVED lines=14> */
[----:B------:R-:W-:Y:S01]  /*27f0*/  IMAD.U32 R16, RZ, RZ, UR4 ;  /* 0x00000004ff107e24 */ /* 0x000fe2000f8e00ff */
[----:B------:R-:W-:Y:S01]  /*2800*/  MOV R17, R6 ;  /* 0x0000000600117202 */ /* 0x000fe20000000f00 */
[----:B------:R-:W-:Y:S02]  /*2810*/  IMAD.IADD R12, R7, 0x1, R3 ;  /* 0x00000001070c7824 */ /* 0x000fe400078e0203 */
.L_x_11946:
        /* <DEDUP_REMOVED lines=12> */
.L_x_11944:
        /* <DEDUP_REMOVED lines=19> */
.L_x_11945:
[----:B------:R-:W-:Y:S05]  /*2a10*/  BSYNC B1 ;  /* 0x0000000000017941 */ /* 0x000fea0003800000 */
.L_x_11943:
[----:B------:R0:W2:Y:S01]  /*2a20*/  LDL.64 R8, [R15+0x60] ;  /* 0x000060000f087983 */ /* 0x0000a20000100a00 */
[-C--:B------:R-:W-:Y:S01]  /*2a30*/  IADD3 R13, P0, RZ, -R6.reuse, RZ ;  /* 0x80000006ff0d7210 */ /* 0x080fe20007f1e0ff */
[----:B------:R-:W-:Y:S01]  /*2a40*/  IMAD.MOV.U32 R10, RZ, RZ, R17 ;  /* 0x000000ffff0a7224 */ /* 0x000fe200078e0011 */
[----:B------:R-:W-:Y:S01]  /*2a50*/  IADD3 R16, R16, -0x1, RZ ;  /* 0xffffffff10107810 */ /* 0x000fe20007ffe0ff */
[----:B------:R-:W-:Y:S01]  /*2a60*/  IMAD.MOV.U32 R11, RZ, RZ, R12 ;  /* 0x000000ffff0b7224 */ /* 0x000fe200078e000c */
[----:B------:R-:W-:Y:S01]  /*2a70*/  MOV R17, R6 ;  /* 0x0000000600117202 */ /* 0x000fe20000000f00 */
[----:B------:R-:W-:Y:S01]  /*2a80*/  IMAD.X R3, RZ, RZ, ~R7, P0 ;  /* 0x000000ffff037224 */ /* 0x000fe200000e0e07 */
[----:B------:R-:W-:Y:S01]  /*2a90*/  ISETP.GT.AND P0, PT, R16, -0x1, PT ;  /* 0xffffffff1000780c */ /* 0x000fe20003f04270 */
[----:B------:R-:W-:-:S04]  /*2aa0*/  IMAD.WIDE.U32 R10, R20, R13, R10 ;  /* 0x0000000d140a7225 */ /* 0x000fc800078e000a */
[----:B------:R-:W-:Y:S02]  /*2ab0*/  IMAD R3, R3, R20, RZ ;  /* 0x0000001403037224 */ /* 0x000fe400078e02ff */
[----:B------:R-:W-:Y:S02]  /*2ac0*/  IMAD.MOV.U32 R14, RZ, RZ, R5 ;  /* 0x000000ffff0e7224 */ /* 0x000fe400078e0005 */
[----:B------:R-:W-:Y:S02]  /*2ad0*/  IMAD R3, R21, R13, R3 ;  /* 0x0000000d15037224 */ /* 0x000fe400078e0203 */
[----:B0-----:R-:W-:Y:S02]  /*2ae0*/  IMAD.MOV.U32 R15, RZ, RZ, R4 ;  /* 0x000000ffff0f7224 */ /* 0x001fe400078e0004 */
        /* <DEDUP_REMOVED lines=9> */
.L_x_11942:
        /* <DEDUP_REMOVED lines=16> */
.L_x_11949:
        /* <DEDUP_REMOVED lines=26> */
.L_x_11948:
[----:B------:R-:W-:Y:S05]  /*2e20*/  BSYNC B7 ;  /* 0x0000000000077941 */ /* 0x000fea0003800000 */
.L_x_11947:
[----:B------:R-:W-:-:S05]  /*2e30*/  IADD3 R16, P0, R16, 0x4, RZ ;  /* 0x0000000410107810 */ /* 0x000fca0007f1e0ff */
[----:B------:R-:W-:Y:S01]  /*2e40*/  IMAD.X R17, RZ, RZ, R17, P0 ;  /* 0x000000ffff117224 */ /* 0x000fe200000e0611 */
[----:B------:R-:W-:-:S04]  /*2e50*/  ISETP.GE.U32.AND P0, PT, R16, R25, PT ;  /* 0x000000191000720c */ /* 0x000fc80003f06070 */
[----:B------:R-:W-:-:S13]  /*2e60*/  ISETP.GE.U32.AND.EX P0, PT, R17, R26, PT, P0 ;  /* 0x0000001a1100720c */ /* 0x000fda0003f06100 */
[----:B------:R-:W-:Y:S05]  /*2e70*/  @!P0 BRA `(.L_x_11949) ;  /* 0xfffffe0000008947 */ /* 0x000fea000383ffff */
.L_x_11935:
[----:B------:R-:W-:Y:S05]  /*2e80*/  BSYNC B6 ;  /* 0x0000000000067941 */ /* 0x000fea0003800000 */
.L_x_11934:
        /* <DEDUP_REMOVED lines=28> */
.L_x_11953:
[----:B------:R-:W-:Y:S05]  /*3050*/  BSYNC B7 ;  /* 0x0000000000077941 */ /* 0x000fea0003800000 */
.L_x_11952:
        /* <DEDUP_REMOVED lines=24> */
.L_x_11955:
[----:B------:R-:W-:Y:S05]  /*31e0*/  BSYNC B7 ;  /* 0x0000000000077941 */ /* 0x000fea0003800000 */
.L_x_11954:
        /* <DEDUP_REMOVED lines=26> */
.L_x_11957:
[----:B------:R-:W-:Y:S05]  /*3390*/  BSYNC B7 ;  /* 0x0000000000077941 */ /* 0x000fea0003800000 */
.L_x_11956:
        /* <DEDUP_REMOVED lines=17> */
.L_x_11962:
        /* <DEDUP_REMOVED lines=12> */
.L_x_11960:
        /* <DEDUP_REMOVED lines=19> */
.L_x_11961:
[----:B------:R-:W-:Y:S05]  /*36a0*/  BSYNC B1 ;  /* 0x0000000000017941 */ /* 0x000fea0003800000 */
.L_x_11959:
        /* <DEDUP_REMOVED lines=22> */
.L_x_11958:
        /* <DEDUP_REMOVED lines=16> */
.L_x_11965:
        /* <DEDUP_REMOVED lines=26> */
.L_x_11964:
[----:B------:R-:W-:Y:S05]  /*3ab0*/  BSYNC B7 ;  /* 0x0000000000077941 */ /* 0x000fea0003800000 */
.L_x_11963:
[----:B------:R-:W-:-:S05]  /*3ac0*/  IADD3 R16, P0, R16, 0x4, RZ ;  /* 0x0000000410107810 */ /* 0x000fca0007f1e0ff */
[----:B------:R-:W-:Y:S01]  /*3ad0*/  IMAD.X R17, RZ, RZ, R17, P0 ;  /* 0x000000ffff117224 */ /* 0x000fe200000e0611 */
[----:B------:R-:W-:-:S04]  /*3ae0*/  ISETP.GE.U32.AND P0, PT, R16, R24, PT ;  /* 0x000000181000720c */ /* 0x000fc80003f06070 */
[----:B------:R-:W-:-:S13]  /*3af0*/  ISETP.GE.U32.AND.EX P0, PT, R17, R26, PT, P0 ;  /* 0x0000001a1100720c */ /* 0x000fda0003f06100 */
[----:B------:R-:W-:Y:S05]  /*3b00*/  @!P0 BRA `(.L_x_11965) ;  /* 0xfffffe0000008947 */ /* 0x000fea000383ffff */
.L_x_11951:
[----:B------:R-:W-:Y:S05]  /*3b10*/  BSYNC B6 ;  /* 0x0000000000067941 */ /* 0x000fea0003800000 */
.L_x_11950:
[----:B------:R-:W-:Y:S01]  /*3b20*/  ISETP.NE.AND P1, PT, R37, RZ, PT ;  /* 0x000000ff2500720c */ /* 0x000fe20003f25270 */
        /* <DEDUP_REMOVED lines=15> */
[----:B------:R-:W-:Y:S02]  /*3c20*/  @!P0 LEA R6, R2, R22, 0x9 ;  /* 0x0000001602068211 */ /* 0x000fe400078e48ff */
[----:B------:R-:W-:-:S03]  /*3c30*/  @!P0 IADD3 R22, R22, 0x80, RZ ;  /* 0x0000008016168810 */ /* 0x000fc60007ffe0ff */
[----:B------:R-:W-:-:S05]  /*3c40*/  @!P0 IMAD.WIDE.U32 R6, R6, R7, c[0x0][0x218] ;  /* 0x0000860006068625 */ /* 0x000fca00078e0007 */
[----:B------:R0:W-:Y:S02]  /*3c50*/  @!P0 STG.E [R6.64], RZ ;  /* 0x000000ff06008986 */ /* 0x0001e4000c101924 */
.L_x_11967:
[----:B------:R-:W-:Y:S05]  /*3c60*/  BSYNC B0 ;  /* 0x0000000000007941 */ /* 0x000fea0003800000 */
.L_x_11966:
[----:B------:R-:W-:-:S13]  /*3c70*/  ISETP.GE.AND P0, PT, R22, R23, PT ;  /* 0x000000171600720c */ /* 0x000fda0003f06270 */
[----:B------:R-:W-:Y:S05]  /*3c80*/  @P0 EXIT ;  /* 0x000000000000094d */ /* 0x000fea0003800000 */
[----:B------:R-:W-:Y:S02]  /*3c90*/  IMAD R2, R2, 0x200, R22 ;  /* 0x0000020002027824 */ /* 0x000fe400078e0216 */
[----:B------:R-:W-:-:S04]  /*3ca0*/  IMAD.MOV.U32 R3, RZ, RZ, 0x4 ;  /* 0x00000004ff037424 */ /* 0x000fc800078e00ff */
[----:B------:R-:W-:-:S05]  /*3cb0*/  IMAD.WIDE.U32 R2, R2, R3, c[0x0][0x218] ;  /* 0x0000860002027625 */ /* 0x000fca00078e0003 */
[----:B------:R-:W-:Y:S01]  /*3cc0*/  STG.E [R2.64], RZ ;  /* 0x000000ff02007986 */ /* 0x000fe2000c101924 */
[----:B------:R-:W-:Y:S05]  /*3cd0*/  EXIT ;  /* 0x000000000000794d */ /* 0x000fea0003800000 */
        .weak           $__internal_29_$__cuda_sm20_div_s64
        .type           $__internal_29_$__cuda_sm20_div_s64,@function
        .size           $__internal_29_$__cuda_sm20_div_s64,(.L_x_27305 - $__internal_29_$__cuda_sm20_div_s64)
$__internal_29_$__cuda_sm20_div_s64:
        /* <DEDUP_REMOVED lines=28> */
[----:B------:R-:W-:-:S03]  /*3ea0*/  IMAD.HI.U32 R42, R43, R10, RZ ;  /* 0x0000000a2b2a7227 */ /* 0x000fc600078e00ff */
[----:B------:R-:W-:-:S05]  /*3eb0*/  IADD3.X R11, RZ, ~R11, RZ, P0, !PT ;  /* 0x8000000bff0b7210 */ /* 0x000fca00007fe4ff */
[----:B------:R-:W-:-:S04]  /*3ec0*/  IMAD.WIDE.U32 R42, P1, R43, R11, R42 ;  /* 0x0000000b2b2a7225 */ /* 0x000fc8000782002a */
[----:B------:R-:W-:-:S04]  /*3ed0*/  IMAD.HI.U32 R9, R13, R11, RZ ;  /* 0x0000000b0d097227 */ /* 0x000fc800078e00ff */
[----:B------:R-:W-:-:S04]  /*3ee0*/  IMAD.HI.U32 R10, P0, R13, R10, R42 ;  /* 0x0000000a0d0a7227 */ /* 0x000fc8000780002a */
[----:B------:R-:W-:Y:S02]  /*3ef0*/  IMAD R11, R13, R11, RZ ;  /* 0x0000000b0d0b7224 */ /* 0x000fe400078e02ff */
[----:B------:R-:W-:Y:S02]  /*3f00*/  IMAD.X R9, R9, 0x1, R13, P1 ;  /* 0x0000000109097824 */ /* 0x000fe400008e060d */
[----:B------:R-:W-:Y:S01]  /*3f10*/  IMAD.MOV.U32 R43, RZ, RZ, RZ ;  /* 0x000000ffff2b7224 */ /* 0x000fe200078e00ff */
[----:B------:R-:W-:Y:S02]  /*3f20*/  IADD3 R11, P1, R11, R10, RZ ;  /* 0x0000000a0b0b7210 */ /* 0x000fe40007f3e0ff */
[----:B------:R-:W-:-:S04]  /*3f30*/  IADD3 R10, P3, RZ, -R14, RZ ;  /* 0x8000000eff0a7210 */ /* 0x000fc80007f7e0ff */
[----:B------:R-:W-:Y:S01]  /*3f40*/  SEL R10, R10, R14, !P2 ;  /* 0x0000000e0a0a7207 */ /* 0x000fe20005000000 */
[----:B------:R-:W-:-:S04]  /*3f50*/  IMAD.X R13, RZ, RZ, ~R12, P3 ;  /* 0x000000ffff0d7224 */ /* 0x000fc800018e0e0c */
        /* <DEDUP_REMOVED lines=19> */
[----:B------:R-:W-:Y:S02]  /*4090*/  IADD3 R10, P3, R9, 0x1, RZ ;  /* 0x00000001090a7810 */ /* 0x000fe40007f7e0ff */
[----:B------:R-:W-:Y:S02]  /*40a0*/  ISETP.GE.U32.AND P0, PT, R14, R6, PT ;  /* 0x000000060e00720c */ /* 0x000fe40003f06070 */
[----:B------:R-:W-:Y:S01]  /*40b0*/  SEL R10, R10, R9, P1 ;  /* 0x000000090a0a7207 */ /* 0x000fe20000800000 */
[----:B------:R-:W-:Y:S01]  /*40c0*/  IMAD.X R9, RZ, RZ, R11, P3 ;  /* 0x000000ffff097224 */ /* 0x000fe200018e060b */
[----:B------:R-:W-:-:S04]  /*40d0*/  IADD3.X R6, R13, ~R7, RZ, P2, !PT ;  /* 0x800000070d067210 */ /* 0x000fc800017fe4ff */
[----:B------:R-:W-:Y:S02]  /*40e0*/  SEL R6, R6, R13, P1 ;  /* 0x0000000d06067207 */ /* 0x000fe40000800000 */
        /* <DEDUP_REMOVED lines=9> */
[----:B------:R-:W-:Y:S01]  /*4180*/  ISETP.NE.U32.AND P0, PT, R8, RZ, PT ;  /* 0x000000ff0800720c */ /* 0x000fe20003f05070 */
[----:B------:R-:W-:Y:S01]  /*4190*/  IMAD.MOV.U32 R8, RZ, RZ, R0 ;  /* 0x000000ffff087224 */ /* 0x000fe200078e0000 */
[----:B------:R-:W-:Y:S01]  /*41a0*/  SEL R6, R6, R11, !P1 ;  /* 0x0000000b06067207 */ /* 0x000fe20004800000 */
[----:B------:R-:W-:Y:S01]  /*41b0*/  IMAD.X R7, RZ, RZ, ~R9, P2 ;  /* 0x000000ffff077224 */ /* 0x000fe200010e0e09 */
[----:B------:R-:W-:-:S04]  /*41c0*/  ISETP.NE.AND.EX P0, PT, R3, RZ, PT, P0 ;  /* 0x000000ff0300720c */ /* 0x000fc80003f05300 */
[----:B------:R-:W-:Y:S01]  /*41d0*/  SEL R7, R7, R9, !P1 ;  /* 0x0000000907077207 */ /* 0x000fe20004800000 */
[----:B------:R-:W-:Y:S01]  /*41e0*/  IMAD.MOV.U32 R9, RZ, RZ, 0x0 ;  /* 0x00000000ff097424 */ /* 0x000fe200078e00ff */
[----:B------:R-:W-:Y:S02]  /*41f0*/  SEL R6, R6, 0xffffffff, P0 ;  /* 0xffffffff06067807 */ /* 0x000fe40000000000 */
[----:B------:R-:W-:Y:S01]  /*4200*/  SEL R7, R7, 0xffffffff, P0 ;  /* 0xffffffff07077807 */ /* 0x000fe20000000000 */
[----:B------:R-:W-:Y:S06]  /*4210*/  RET.REL.NODEC R8 `(_ZN2at6native27unrolled_elementwise_kernelIZZZNS0_67_GLOBAL__N__bb565c37_34_ValidateCompressedIndicesKernel_cu_33a4b88b42_validate_compressed_sparse_indices_kernelILNS2_8CDimNameE1ENS2_18CUDAKernelLauncherENS2_14EmptyVecKernelENS2_8DummyVecELm8EEEvRKNS_6TensorESA_lllENKUlvE1_clEvENKUlvE_clEvEUliiiiiE_St5arrayIPcLm6EELi4E23TrivialOffsetCalculatorILi5EjESH_ILi1EjENS0_6memory15LoadWithoutCastENSK_16StoreWithoutCastEEEviT_T0_T2_T3_T4_T5_) ;  /* 0xffffbde008007950 */ /* 0x000fec0003c3ffff */
.L_x_11968:
        /* <DEDUP_REMOVED lines=14> */
.L_x_27305:


//--------------------- .text._ZN2at6native29vectorized_elementwise_kernelILi2EZZZNS0_67_GLOBAL__N__bb565c37_34_ValidateCompressedIndicesKernel_cu_33a4b88b42_validate_compressed_sparse_indices_kernelILNS2_8CDimNameE1ENS2_18CUDAKernelLauncherENS2_14EmptyVecKernelENS2_8DummyVecELm8EEEvRKNS_6TensorESA_lllENKUlvE1_clEvENKUlvE_clEvEUliiiiiE_St5arrayIPcLm6EEEEviT0_T1_ --------------------------
	.section	.text._ZN2at6native29vectorized_elementwise_kernelILi2EZZZNS0_67_GLOBAL__N__bb565c37_34_ValidateCompressedIndicesKernel_cu_33a4b88b42_validate_compressed_sparse_indices_kernelILNS2_8CDimNameE1ENS2_18CUDAKernelLauncherENS2_14EmptyVecKernelENS2_8DummyVecELm8EEEvRKNS_6TensorESA_lllENKUlvE1_clEvENKUlvE_clEvEUliiiiiE_St5arrayIPcLm6EEEEviT0_T1_,"ax",@progbits
	.sectioninfo	@"SHI_REGISTERS=67"
	.align	128
        .global         _ZN2at6native29vectorized_elementwise_kernelILi2EZZZNS0_67_GLOBAL__N__bb565c37_34_ValidateCompressedIndicesKernel_cu_33a4b88b42_validate_compressed_sparse_indices_kernelILNS2_8CDimNameE1ENS2_18CUDAKernelLauncherENS2_14EmptyVecKernelENS2_8DummyVecELm8EEEvRKNS_6TensorESA_lllENKUlvE1_clEvENKUlvE_clEvEUliiiiiE_St5arrayIPcLm6EEEEviT0_T1_
        .type           _ZN2at6native29vectorized_elementwise_kernelILi2EZZZNS0_67_GLOBAL__N__bb565c37_34_ValidateCompressedIndicesKernel_cu_33a4b88b42_validate_compressed_sparse_indices_kernelILNS2_8CDimNameE1ENS2_18CUDAKernelLauncherENS2_14EmptyVecKernelENS2_8DummyVecELm8EEEvRKNS_6TensorESA_lllENKUlvE1_clEvENKUlvE_clEvEUliiiiiE_St5arrayIPcLm6EEEEviT0_T1_,@function
        .size           _ZN2at6native29vectorized_elementwise_kernelILi2EZZZNS0_67_GLOBAL__N__bb565c37_34_ValidateCompressedIndicesKernel_cu_33a4b88b42_validate_compressed_sparse_indices_kernelILNS2_8CDimNameE1ENS2_18CUDAKernelLauncherENS2_14EmptyVecKernelENS2_8DummyVecELm8EEEvRKNS_6TensorESA_lllENKUlvE1_clEvENKUlvE_clEvEUliiiiiE_St5arrayIPcLm6EEEEviT0_T1_,(.L_x_27306 - _ZN2at6native29vectorized_elementwise_kernelILi2EZZZNS0_67_GLOBAL__N__bb565c37_34_ValidateCompressedIndicesKernel_cu_33a4b88b42_validate_compressed_sparse_indices_kernelILNS2_8CDimNameE1ENS2_18CUDAKernelLauncherENS2_14EmptyVecKernelENS2_8DummyVecELm8EEEvRKNS_6TensorESA_lllENKUlvE1_clEvENKUlvE_clEvEUliiiiiE_St5arrayIPcLm6EEEEviT0_T1_)
        .other          _ZN2at6native29vectorized_elementwise_kernelILi2EZZZNS0_67_GLOBAL__N__bb565c37_34_ValidateCompressedIndicesKernel_cu_33a4b88b42_validate_compressed_sparse_indices_kernelILNS2_8CDimNameE1ENS2_18CUDAKernelLauncherENS2_14EmptyVecKernelENS2_8DummyVecELm8EEEvRKNS_6TensorESA_lllENKUlvE1_clEvENKUlvE_clEvEUliiiiiE_St5arrayIPcLm6EEEEviT0_T1_,@"STO_CUDA_ENTRY STV_DEFAULT"
_ZN2at6native29vectorized_elementwise_kernelILi2EZZZNS0_67_GLOBAL__N__bb565c37_34_ValidateCompressedIndicesKernel_cu_33a4b88b42_validate_compressed_sparse_indices_kernelILNS2_8CDimNameE1ENS2_18CUDAKernelLauncherENS2_14EmptyVecKernelENS2_8DummyVecELm8EEEvRKNS_6TensorESA_lllENKUlvE1_clEvENKUlvE_clEvEUliiiiiE_St5arrayIPcLm6EEEEviT0_T1_:
.text._ZN2at6native29vectorized_elementwise_kernelILi2EZZZNS0_67_GLOBAL__N__bb565c37_34_ValidateCompressedIndicesKernel_cu_33a4b88b42_validate_compressed_sparse_indices_kernelILNS2_8CDimNameE1ENS2_18CUDAKernelLauncherENS2_14EmptyVecKernelENS2_8DummyVecELm8EEEvRKNS_6TensorESA_lllENKUlvE1_clEvENKUlvE_clEvEUliiiiiE_St5arrayIPcLm6EEEEviT0_T1_:
        /* <DEDUP_REMOVED lines=19> */
[----:B------:R0:W5:Y:S03]  /*0130*/  LDG.E.64 R54, [R2.64+0x400] ;  /* 0x0004002402367981 */ /* 0x000166000c1e1b00 */
[C---:B------:R-:W-:Y:S01]  /*0140*/  IMAD.WIDE.U32 R10, R17.reuse, 0x8, R8 ;  /* 0x00000008110a7825 */ /* 0x040fe200078e0008 */
[----:B------:R0:W5:Y:S03]  /*0150*/  LDG.E.64 R58, [R2.64+0x800] ;  /* 0x00080024023a7981 */ /* 0x000166000c1e1b00 */
[----:B------:R-:W-:Y:S01]  /*0160*/  IMAD.WIDE.U32 R16, R17, 0x8, R12 ;  /* 0x0000000811107825 */ /* 0x000fe200078e000c */
[----:B------:R0:W5:Y:S04]  /*0170*/  LDG.E.64 R62, [R2.64+0xc00] ;  /* 0x000c0024023e7981 */ /* 0x000168000c1e1b00 */
[----:B------:R1:W5:Y:S04]  /*0180*/  LDG.E.64 R50, [R4.64] ;  /* 0x0000002404327981 */ /* 0x000368000c1e1b00 */
[----:B------:R1:W5:Y:S01]  /*0190*/  LDG.E.64 R52, [R4.64+0x400] ;  /* 0x0004002404347981 */ /* 0x000362000c1e1b00 */
[----:B0-----:R-:W-:-:S03]  /*01a0*/  IMAD.MOV.U32 R2, RZ, RZ, c[0x0][0x170] ;  /* 0x00005c00ff027624 */ /* 0x001fc600078e00ff */
[----:B------:R1:W5:Y:S01]  /*01b0*/  LDG.E.64 R56, [R4.64+0x800] ;  /* 0x0008002404387981 */ /* 0x000362000c1e1b00 */
[----:B------:R-:W-:-:S03]  /*01c0*/  IMAD.MOV.U32 R3, RZ, RZ, c[0x0][0x174] ;  /* 0x00005d00ff037624 */ /* 0x000fc600078e00ff */
[----:B------:R1:W5:Y:S01]  /*01d0*/  LDG.E.64 R60, [R4.64+0xc00] ;  /* 0x000c0024043c7981 */ /* 0x000362000c1e1b00 */
[----:B------:R-:W-:Y:S01]  /*01e0*/  IMAD.MOV.U32 R8, RZ, RZ, c[0x0][0x188] ;  /* 0x00006200ff087624 */ /* 0x000fe200078e00ff */
[----:B------:R-:W-:Y:S01]  /*01f0*/  MOV R20, c[0x0][0x1c0] ;  /* 0x0000700000147a02 */ /* 0x000fe20000000f00 */
[----:B------:R-:W-:Y:S01]  /*0200*/  IMAD.MOV.U32 R9, RZ, RZ, c[0x0][0x18c] ;  /* 0x00006300ff097624 */ /* 0x000fe200078e00ff */
[----:B------:R0:W5:Y:S01]  /*0210*/  LDG.E.64 R24, [R6.64] ;  /* 0x0000002406187981 */ /* 0x000162000c1e1b00 */
[----:B------:R-:W-:Y:S02]  /*0220*/  IMAD.MOV.U32 R12, RZ, RZ, c[0x0][0x198] ;  /* 0x00006600ff0c7624 */ /* 0x000fe400078e00ff */
[----:B------:R-:W-:Y:S01]  /*0230*/  IMAD.MOV.U32 R13, RZ, RZ, c[0x0][0x19c] ;  /* 0x00006700ff0d7624 */ /* 0x000fe200078e00ff */
[----:B------:R0:W5:Y:S01]  /*0240*/  LDG.E.64 R28, [R6.64+0x400] ;  /* 0x00040024061c7981 */ /* 0x000162000c1e1b00 */
[----:B-1----:R-:W-:Y:S02]  /*0250*/  IMAD.MOV.U32 R4, RZ, RZ, c[0x0][0x178] ;  /* 0x00005e00ff047624 */ /* 0x002fe400078e00ff */
[----:B------:R-:W-:Y:S01]  /*0260*/  IMAD.MOV.U32 R5, RZ, RZ, c[0x0][0x17c] ;  /* 0x00005f00ff057624 */ /* 0x000fe200078e00ff */
[----:B------:R0:W5:Y:S01]  /*0270*/  LDG.E.64 R34, [R6.64+0x800] ;  /* 0x0008002406227981 */ /* 0x000162000c1e1b00 */
[----:B------:R-:W-:-:S02]  /*0280*/  IMAD.MOV.U32 R14, RZ, RZ, c[0x0][0x1a0] ;  /* 0x00006800ff0e7624 */ /* 0x000fc400078e00ff */
[----:B------:R-:W-:Y:S01]  /*0290*/  IMAD.MOV.U32 R15, RZ, RZ, c[0x0][0x1a4] ;  /* 0x00006900ff0f7624 */ /* 0x000fe200078e00ff */
[----:B------:R0:W5:Y:S01]  /*02a0*/  LDG.E.64 R40, [R6.64+0xc00] ;  /* 0x000c002406287981 */ /* 0x000162000c1e1b00 */
[----:B------:R-:W-:-:S03]  /*02b0*/  IMAD.MOV.U32 R21, RZ, RZ, c[0x0][0x1c4] ;  /* 0x00007100ff157624 */ /* 0x000fc600078e00ff */
[----:B------:R1:W5:Y:S04]  /*02c0*/  LDG.E.64 R18, [R10.64] ;  /* 0x000000240a127981 */ /* 0x000368000c1e1b00 */
[----:B------:R1:W5:Y:S01]  /*02d0*/  LDG.E.64 R26, [R10.64+0x400] ;  /* 0x000400240a1a7981 */ /* 0x000362000c1e1b00 */
[----:B0-----:R-:W-:-:S03]  /*02e0*/  IMAD.MOV.U32 R6, RZ, RZ, c[0x0][0x180] ;  /* 0x00006000ff067624 */ /* 0x001fc600078e00ff */
[----:B------:R1:W5:Y:S01]  /*02f0*/  LDG.E.64 R32, [R10.64+0x800] ;  /* 0x000800240a207981 */ /* 0x000362000c1e1b00 */
[----:B------:R-:W-:-:S03]  /*0300*/  IMAD.MOV.U32 R7, RZ, RZ, c[0x0][0x184] ;  /* 0x00006100ff077624 */ /* 0x000fc600078e00ff */
[----:B------:R1:W5:Y:S04]  /*0310*/  LDG.E.64 R38, [R10.64+0xc00] ;  /* 0x000c00240a267981 */ /* 0x000368000c1e1b00 */
[----:B------:R0:W5:Y:S04]  /*0320*/  LDG.E.64 R30, [R16.64] ;  /* 0x00000024101e7981 */ /* 0x000168000c1e1b00 */
[----:B------:R0:W5:Y:S01]  /*0330*/  LDG.E.64 R36, [R16.64+0x400] ;  /* 0x0004002410247981 */ /* 0x000162000c1e1b00 */
[----:B-1----:R-:W-:Y:S01]  /*0340*/  MOV R10, c[0x0][0x190] ;  /* 0x00006400000a7a02 */ /* 0x002fe20000000f00 */
[----:B------:R-:W-:-:S02]  /*0350*/  IMAD.MOV.U32 R11, RZ, RZ, c[0x0][0x194] ;  /* 0x00006500ff0b7624 */ /* 0x000fc400078e00ff */
[----:B------:R0:W5:Y:S04]  /*0360*/  LDG.E.64 R42, [R16.64+0x800] ;  /* 0x00080024102a7981 */ /* 0x000168000c1e1b00 */
[----:B------:R0:W5:Y:S04]  /*0370*/  LDG.E.64 R48, [R16.64+0xc00] ;  /* 0x000c002410307981 */ /* 0x000168000c1e1b00 */
        /* <DEDUP_REMOVED lines=8> */
[----:B------:R0:W-:Y:S01]  /*0400*/  STL.64 [R1+0xc8], R6 ;  /* 0x0000c80601007387 */ /* 0x0001e20000100a00 */
[----:B------:R-:W-:-:S02]  /*0410*/  IMAD.MOV.U32 R22, RZ, RZ, c[0x0][0x1c8] ;  /* 0x00007200ff167624 */ /* 0x000fc400078e00ff */
[----:B------:R-:W-:Y:S01]  /*0420*/  IMAD.MOV.U32 R23, RZ, RZ, c[0x0][0x1cc] ;  /* 0x00007300ff177624 */ /* 0x000fe200078e00ff */
[----:B------:R1:W-:Y:S01]  /*0430*/  STL.64 [R1+0xd0], R8 ;  /* 0x0000d00801007387 */ /* 0x0003e20000100a00 */
[----:B------:R-:W-:-:S03]  /*0440*/  IMAD.MOV.U32 R0, RZ, RZ, c[0x0][0x168] ;  /* 0x00005a00ff007624 */ /* 0x000fc600078e00ff */
[----:B------:R3:W-:Y:S04]  /*0450*/  STL.64 [R1+0xd8], R10 ;  /* 0x0000d80a01007387 */ /* 0x0007e80000100a00 */
[----:B------:R4:W-:Y:S01]  /*0460*/  STL.64 [R1+0xe0], R12 ;  /* 0x0000e00c01007387 */ /* 0x0009e20000100a00 */
[----:B0-----:R-:W-:Y:S02]  /*0470*/  IMAD.MOV.U32 R6, RZ, RZ, c[0x0][0x1d0] ;  /* 0x00007400ff067624 */ /* 0x001fe400078e00ff */
[----:B------:R-:W-:Y:S01]  /*0480*/  IMAD.MOV.U32 R7, RZ, RZ, c[0x0][0x1d4] ;  /* 0x00007500ff077624 */ /* 0x000fe200078e00ff */
[----:B------:R0:W-:Y:S01]  /*0490*/  STL.64 [R1+0xe8], R14 ;  /* 0x0000e80e01007387 */ /* 0x0001e20000100a00 */
[----:B-1----:R-:W-:Y:S02]  /*04a0*/  IMAD.MOV.U32 R8, RZ, RZ, c[0x0][0x1d8] ;  /* 0x00007600ff087624 */ /* 0x002fe400078e00ff */
[----:B------:R-:W-:Y:S01]  /*04b0*/  IMAD.MOV.U32 R9, RZ, RZ, c[0x0][0x1dc] ;  /* 0x00007700ff097624 */ /* 0x000fe200078e00ff */
[----:B------:R1:W-:Y:S01]  /*04c0*/  STL.64 [R1+0xf0], R2 ;  /* 0x0000f00201007387 */ /* 0x0003e20000100a00 */
[----:B---3--:R-:W-:-:S02]  /*04d0*/  IMAD.MOV.U32 R10, RZ, RZ, c[0x0][0x1e0] ;  /* 0x00007800ff0a7624 */ /* 0x008fc400078e00ff */
[----:B------:R-:W-:Y:S01]  /*04e0*/  IMAD.MOV.U32 R11, RZ, RZ, c[0x0][0x1e4] ;  /* 0x00007900ff0b7624 */ /* 0x000fe200078e00ff */
[----:B------:R3:W-:Y:S01]  /*04f0*/  STL.64 [R1+0xf8], R4 ;  /* 0x0000f80401007387 */ /* 0x0007e20000100a00 */
[----:B----4-:R-:W-:Y:S02]  /*0500*/  IMAD.MOV.U32 R12, RZ, RZ, c[0x0][0x1e8] ;  /* 0x00007a00ff0c7624 */ /* 0x010fe400078e00ff */
[----:B------:R-:W-:Y:S01]  /*0510*/  IMAD.MOV.U32 R13, RZ, RZ, c[0x0][0x1ec] ;  /* 0x00007b00ff0d7624 */ /* 0x000fe200078e00ff */
[----:B------:R4:W-:Y:S01]  /*0520*/  STL.64 [R1+0x100], R16 ;  /* 0x0001001001007387 */ /* 0x0009e20000100a00 */
[----:B0-----:R-:W-:Y:S01]  /*0530*/  MOV R14, c[0x0][0x1f0] ;  /* 0x00007c00000e7a02 */ /* 0x001fe20000000f00 */
[----:B------:R-:W-:Y:S02]  /*0540*/  IMAD.MOV.U32 R15, RZ, RZ, c[0x0][0x1f4] ;  /* 0x00007d00ff0f7624 */ /* 0x000fe400078e00ff */
[----:B------:R0:W-:Y:S01]  /*0550*/  STL.64 [R1+0x108], R20 ;  /* 0x0001081401007387 */ /* 0x0001e20000100a00 */
[----:B-1----:R-:W-:-:S02]  /*0560*/  IMAD.MOV.U32 R2, RZ, RZ, c[0x0][0x1f8] ;  /* 0x00007e00ff027624 */ /* 0x002fc400078e00ff */
[----:B------:R-:W-:Y:S02]  /*0570*/  IMAD.MOV.U32 R3, RZ, RZ, c[0x0][0x1fc] ;  /* 0x00007f00ff037624 */ /* 0x000fe400078e00ff */
[----:B---3--:R-:W-:Y:S02]  /*0580*/  IMAD.MOV.U32 R4, RZ, RZ, c[0x0][0x200] ;  /* 0x00008000ff047624 */ /* 0x008fe400078e00ff */
[----:B------:R-:W-:Y:S02]  /*0590*/  IMAD.MOV.U32 R5, RZ, RZ, c[0x0][0x204] ;  /* 0x00008100ff057624 */ /* 0x000fe400078e00ff */
[----:B----4-:R-:W-:Y:S02]  /*05a0*/  IMAD.MOV.U32 R16, RZ, RZ, c[0x0][0x208] ;  /* 0x00008200ff107624 */ /* 0x010fe400078e00ff */
[----:B------:R-:W-:Y:S02]  /*05b0*/  IMAD.MOV.U32 R17, RZ, RZ, c[0x0][0x20c] ;  /* 0x00008300ff117624 */ /* 0x000fe400078e00ff */
[----:B0-----:R-:W-:-:S02]  /*05c0*/  IMAD.MOV.U32 R20, RZ, RZ, c[0x0][0x210] ;  /* 0x00008400ff147624 */ /* 0x001fc400078e00ff */
        /* <DEDUP_REMOVED lines=12> */
[----:B------:R0:W-:Y:S01]  /*0690*/  STL [R1+0xb0], R0 ;  /* 0x0000b00001007387 */ /* 0x0001e20000100800 */
[----:B------:R-:W-:Y:S01]  /*06a0*/  ISETP.NE.AND.EX P2, PT, RZ, c[0x4][0x14c], PT, P0 ;  /* 0x01005300ff007a0c */ /* 0x000fe20003f45300 */
[----:B------:R-:W-:Y:S01]  /*06b0*/  BSSY B6, `(.L_x_11970) ;  /* 0x0000018000067945 */ /* 0x000fe20003800000 */
[----:B------:R-:W-:-:S02]  /*06c0*/  IADD3 R64, R1, 0xb0, RZ ;  /* 0x000000b001407810 */ /* 0x000fc40007ffe0ff */
[----:B--2---:R-:W-:Y:S02]  /*06d0*/  ISETP.EQ.AND P1, PT, R46, c[0x0][0x168], PT ;  /* 0x00005a002e007a0c */ /* 0x004fe40003f22270 */
[----:B------:R-:W-:-:S11]  /*06e0*/  P2R R46, PR, RZ, 0x4 ;  /* 0x00000004ff2e7803 */ /* 0x000fd60000000000 */
[----:B------:R-:W-:Y:S05]  /*06f0*/  @P2 BRA P1, `(.L_x_11971) ;  /* 0x0000013000002947 */ /* 0x000fea0000800000 */
[----:B0-----:R-:W-:Y:S01]  /*0700*/  MOV R2, 0x0 ;  /* 0x0000000000027802 */ /* 0x001fe20000000f00 */
        /* <DEDUP_REMOVED lines=17> */
[----:B0----5:R-:W-:Y:S05]  /*0820*/  CALL.ABS.NOINC R2 ;  /* 0x0000000002007343 */ /* 0x021fea0003c00000 */
.L_x_11971:
[----:B0-----:R-:W-:Y:S05]  /*0830*/  BSYNC B6 ;  /* 0x0000000000067941 */ /* 0x001fea0003800000 */
.L_x_11970:
[----:B------:R-:W-:Y:S01]  /*0840*/  ISETP.NE.U32.AND P0, PT, RZ, c[0x4][0x158], PT ;  /* 0x01005600ff007a0c */ /* 0x000fe20003f05070 */
[----:B------:R-:W-:Y:S01]  /*0850*/  BSSY B6, `(.L_x_11972) ;  /* 0x0000018000067945 */ /* 0x000fe20003800000 */
[----:B-----5:R-:W-:Y:S02]  /*0860*/  ISETP.EQ.AND P1, PT, R50, c[0x0][0x178], PT ;  /* 0x00005e0032007a0c */ /* 0x020fe40003f22270 */
        /* <DEDUP_REMOVED lines=22> */
.L_x_11973:
[----:B------:R-:W-:Y:S05]  /*09d0*/  BSYNC B6 ;  /* 0x0000000000067941 */ /* 0x000fea0003800000 */
.L_x_11972:
        /* <DEDUP_REMOVED lines=26> */
.L_x_11975:
[----:B------:R-:W-:Y:S05]  /*0b80*/  BSYNC B6 ;  /* 0x0000000000067941 */ /* 0x000fea0003800000 */
.L_x_11974:
[----:B------:R-:W-:Y:S01]  /*0b90*/  IMAD.MOV.U32 R3, RZ, RZ, c[0x0][0x17c] ;  /* 0x00005f00ff037624 */ /* 0x000fe200078e00ff */
[----:B------:R-:W-:Y:S01]  /*0ba0*/  ISETP.LT.U32.AND P0, PT, RZ, c[0x0][0x178], PT ;  /* 0x00005e00ff007a0c */ /* 0x000fe20003f01070 */
[----:B------:R-:W-:Y:S01]  /*0bb0*/  IMAD.MOV.U32 R2, RZ, RZ, 0x1 ;  /* 0x00000001ff027424 */ /* 0x000fe200078e00ff */
[----:B------:R-:W-:Y:S01]  /*0bc0*/  SHF.R.S32.HI R0, RZ, 0x1f, R30 ;  /* 0x0000001fff007819 */ /* 0x000fe2000001141e */
[----:B------:R-:W-:Y:S01]  /*0bd0*/  IMAD.MOV.U32 R14, RZ, RZ, RZ ;  /* 0x000000ffff0e7224 */ /* 0x000fe200078e00ff */
[----:B------:R-:W-:Y:S01]  /*0be0*/  ISETP.GT.AND.EX P0, PT, R3, RZ, PT, P0 ;  /* 0x000000ff0300720c */ /* 0x000fe20003f04300 */
[----:B------:R-:W-:Y:S01]  /*0bf0*/  IMAD.MOV.U32 R13, RZ, RZ, RZ ;  /* 0x000000ffff0d7224 */ /* 0x000fe200078e00ff */
[----:B------:R-:W-:Y:S01]  /*0c00*/  IADD3 R2, -R2, c[0x0][0x180], RZ ;  /* 0x0000600002027a10 */ /* 0x000fe20007ffe1ff */
[----:B------:R-:W-:-:S03]  /*0c10*/  IMAD R3, R0, c[0x0][0x178], RZ ;  /* 0x00005e0000037a24 */ /* 0x000fc600078e02ff */
[----:B------:R-:W-:Y:S01]  /*0c20*/  ISETP.GT.AND P1, PT, R2, -0x1, P0 ;  /* 0xffffffff0200780c */ /* 0x000fe20000724270 */
[----:B------:R-:W-:-:S03]  /*0c30*/  IMAD R3, R30, c[0x0][0x17c], R3 ;  /* 0x00005f001e037a24 */ /* 0x000fc600078e0203 */
[----:B------:R-:W-:-:S09]  /*0c40*/  P2R R44, PR, RZ, 0x2 ;  /* 0x00000002ff2c7803 */ /* 0x000fd20000000000 */
[----:B------:R-:W-:Y:S05]  /*0c50*/  @!P1 BRA `(.L_x_11976) ;  /* 0x000003d000009947 */ /* 0x000fea0003800000 */
[----:B------:R-:W-:Y:S01]  /*0c60*/  IMAD.WIDE.U32 R4, R30, c[0x0][0x178], RZ ;  /* 0x00005e001e047a25 */ /* 0x000fe200078e00ff */
[----:B------:R-:W-:Y:S03]  /*0c70*/  BSSY B0, `(.L_x_11976) ;  /* 0x000003b000007945 */ /* 0x000fe60003800000 */
[----:B------:R-:W-:Y:S02]  /*0c80*/  IMAD.MOV.U32 R12, RZ, RZ, R2 ;  /* 0x000000ffff0c7224 */ /* 0x000fe400078e0002 */
[----:B------:R-:W-:Y:S02]  /*0c90*/  IMAD.IADD R5, R5, 0x1, R3 ;  /* 0x0000000105057824 */ /* 0x000fe400078e0203 */
[----:B------:R-:W-:Y:S02]  /*0ca0*/  IMAD.MOV.U32 R15, RZ, RZ, R4 ;  /* 0x000000ffff0f7224 */ /* 0x000fe400078e0004 */
.L_x_11980:
[----:B------:R-:W-:-:S06]  /*0cb0*/  IMAD R10, R12, 0x8, R64 ;  /* 0x000000080c0a7824 */ /* 0x000fcc00078e0240 */
        /* <DEDUP_REMOVED lines=9> */
[----:B------:R-:W-:Y:S05]  /*0d50*/  CALL.REL.NOINC `($__internal_30_$__cuda_sm20_div_s64) ;  /* 0x0000cf7000007944 */ /* 0x000fea0003c00000 */
[----:B------:R-:W-:Y:S02]  /*0d60*/  IMAD.MOV.U32 R6, RZ, RZ, R4 ;  /* 0x000000ffff067224 */ /* 0x000fe400078e0004 */
[----:B------:R-:W-:Y:S01]  /*0d70*/  IMAD.MOV.U32 R7, RZ, RZ, R3 ;  /* 0x000000ffff077224 */ /* 0x000fe200078e0003 */
[----:B------:R-:W-:Y:S05]  /*0d80*/  BRA `(.L_x_11979) ;  /* 0x0000014000007947 */ /* 0x000fea0003800000 */
.L_x_11978:
        /* <DEDUP_REMOVED lines=20> */
.L_x_11979:
[----:B------:R-:W-:Y:S05]  /*0ed0*/  BSYNC B1 ;  /* 0x0000000000017941 */ /* 0x000fea0003800000 */
.L_x_11977:
[----:B------:R-:W-:-:S06]  /*0ee0*/  IMAD R8, R12, 0x8, R64 ;  /* 0x000000080c087824 */ /* 0x000fcc00078e0240 */
        /* <DEDUP_REMOVED lines=20> */
.L_x_11976:
[-C--:B------:R-:W-:Y:S01]  /*1030*/  IADD3 R17, P0, R24, R14.reuse, RZ ;  /* 0x0000000e18117210 */ /* 0x080fe20007f1e0ff */
[----:B------:R-:W-:Y:S01]  /*1040*/  BSSY B6, `(.L_x_11981) ;  /* 0x0000030000067945 */ /* 0x000fe20003800000 */
[----:B------:R-:W-:Y:S02]  /*1050*/  IADD3 R3, P1, R18, R14, RZ ;  /* 0x0000000e12037210 */ /* 0x000fe40007f3e0ff */
[----:B------:R-:W-:-:S02]  /*1060*/  IADD3 R0, P2, R17, 0x1, RZ ;  /* 0x0000000111007810 */ /* 0x000fc40007f5e0ff */
        /* <DEDUP_REMOVED lines=13> */
.L_x_11985:
        /* <DEDUP_REMOVED lines=26> */
.L_x_11984:
[----:B------:R-:W-:Y:S05]  /*12e0*/  BSYNC B7 ;  /* 0x0000000000077941 */ /* 0x000fea0003800000 */
.L_x_11983:
[----:B------:R-:W-:-:S05]  /*12f0*/  IADD3 R16, P0, R16, 0x4, RZ ;  /* 0x0000000410107810 */ /* 0x000fca0007f1e0ff */
[----:B------:R-:W-:Y:S01]  /*1300*/  IMAD.X R17, RZ, RZ, R17, P0 ;  /* 0x000000ffff117224 */ /* 0x000fe200000e0611 */
[----:B------:R-:W-:-:S04]  /*1310*/  ISETP.GE.U32.AND P0, PT, R16, R18, PT ;  /* 0x000000121000720c */ /* 0x000fc80003f06070 */
[----:B------:R-:W-:-:S13]  /*1320*/  ISETP.GE.U32.AND.EX P0, PT, R17, R24, PT, P0 ;  /* 0x000000181100720c */ /* 0x000fda0003f06100 */
[----:B------:R-:W-:Y:S05]  /*1330*/  @!P0 BRA `(.L_x_11985) ;  /* 0xfffffe0000008947 */ /* 0x000fea000383ffff */
.L_x_11982:
[----:B------:R-:W-:Y:S05]  /*1340*/  BSYNC B6 ;  /* 0x0000000000067941 */ /* 0x000fea0003800000 */
.L_x_11981:
[----:B------:R-:W-:Y:S01]  /*1350*/  ISETP.NE.AND P1, PT, R46, RZ, PT ;  /* 0x000000ff2e00720c */ /* 0x000fe20003f25270 */
[----:B------:R-:W-:Y:S01]  /*1360*/  BSSY B6, `(.L_x_11986) ;  /* 0x0000016000067945 */ /* 0x000fe20003800000 */
[----:B------:R-:W-:-:S13]  /*1370*/  ISETP.EQ.AND P0, PT, R47, c[0x0][0x168], PT ;  /* 0x00005a002f007a0c */ /* 0x000fda0003f02270 */
        /* <DEDUP_REMOVED lines=20> */
.L_x_11987:
[----:B------:R-:W-:Y:S05]  /*14c0*/  BSYNC B6 ;  /* 0x0000000000067941 */ /* 0x000fea0003800000 */
.L_x_11986:
        /* <DEDUP_REMOVED lines=23> */
.L_x_11989:
[----:B------:R-:W-:Y:S05]  /*1640*/  BSYNC B6 ;  /* 0x0000000000067941 */ /* 0x000fea0003800000 */
.L_x_11988:
        /* <DEDUP_REMOVED lines=26> */
.L_x_11991:
[----:B------:R-:W-:Y:S05]  /*17f0*/  BSYNC B6 ;  /* 0x0000000000067941 */ /* 0x000fea0003800000 */
.L_x_11990:
[----:B------:R-:W-:Y:S01]  /*1800*/  ISETP.NE.AND P6, PT, R44, RZ, PT ;  /* 0x000000ff2c00720c */ /* 0x000fe20003fc5270 */
[----:B------:R-:W-:Y:S01]  /*1810*/  IMAD.MOV.U32 R14, RZ, RZ, RZ ;  /* 0x000000ffff0e7224 */ /* 0x000fe200078e00ff */
[----:B------:R-:W-:Y:S01]  /*1820*/  SHF.R.S32.HI R0, RZ, 0x1f, R31 ;  /* 0x0000001fff007819 */ /* 0x000fe2000001141f */
[----:B------:R-:W-:-:S04]  /*1830*/  IMAD.MOV.U32 R13, RZ, RZ, RZ ;  /* 0x000000ffff0d7224 */ /* 0x000fc800078e00ff */
[----:B------:R-:W-:-:S04]  /*1840*/  IMAD R0, R0, c[0x0][0x178], RZ ;  /* 0x00005e0000007a24 */ /* 0x000fc800078e02ff */
[----:B------:R-:W-:Y:S02]  /*1850*/  IMAD R3, R31, c[0x0][0x17c], R0 ;  /* 0x00005f001f037a24 */ /* 0x000fe400078e0200 */
[----:B------:R-:W-:Y:S05]  /*1860*/  @!P6 BRA `(.L_x_11992) ;  /* 0x000003d00000e947 */ /* 0x000fea0003800000 */
[----:B------:R-:W-:Y:S01]  /*1870*/  IMAD.WIDE.U32 R4, R31, c[0x0][0x178], RZ ;  /* 0x00005e001f047a25 */ /* 0x000fe200078e00ff */
[----:B------:R-:W-:Y:S03]  /*1880*/  BSSY B0, `(.L_x_11992) ;  /* 0x000003b000007945 */ /* 0x000fe60003800000 */
[----:B------:R-:W-:Y:S02]  /*1890*/  IMAD.MOV.U32 R12, RZ, RZ, R2 ;  /* 0x000000ffff0c7224 */ /* 0x000fe400078e0002 */
[----:B------:R-:W-:Y:S02]  /*18a0*/  IMAD.IADD R5, R5, 0x1, R3 ;  /* 0x0000000105057824 */ /* 0x000fe400078e0203 */
[----:B------:R-:W-:-:S02]  /*18b0*/  IMAD.MOV.U32 R15, RZ, RZ, R4 ;  /* 0x000000ffff0f7224 */ /* 0x000fc400078e0004 */
.L_x_11996:
        /* <DEDUP_REMOVED lines=14> */
.L_x_11994:
        /* <DEDUP_REMOVED lines=20> */
.L_x_11995:
[----:B------:R-:W-:Y:S05]  /*1ae0*/  BSYNC B1 ;  /* 0x0000000000017941 */ /* 0x000fea0003800000 */
.L_x_11993:
        /* <DEDUP_REMOVED lines=21> */
.L_x_11992:
        /* <DEDUP_REMOVED lines=17> */
.L_x_12001:
        /* <DEDUP_REMOVED lines=26> */
.L_x_12000:
[----:B------:R-:W-:Y:S05]  /*1ef0*/  BSYNC B7 ;  /* 0x0000000000077941 */ /* 0x000fea0003800000 */
.L_x_11999:
[----:B------:R-:W-:-:S05]  /*1f00*/  IADD3 R16, P0, R16, 0x4, RZ ;  /* 0x0000000410107810 */ /* 0x000fca0007f1e0ff */
[----:B------:R-:W-:Y:S01]  /*1f10*/  IMAD.X R17, RZ, RZ, R17, P0 ;  /* 0x000000ffff117224 */ /* 0x000fe200000e0611 */
[----:B------:R-:W-:-:S04]  /*1f20*/  ISETP.GE.U32.AND P0, PT, R16, R23, PT ;  /* 0x000000171000720c */ /* 0x000fc80003f06070 */
[----:B------:R-:W-:-:S13]  /*1f30*/  ISETP.GE.U32.AND.EX P0, PT, R17, R22, PT, P0 ;  /* 0x000000161100720c */ /* 0x000fda0003f06100 */
[----:B------:R-:W-:Y:S05]  /*1f40*/  @!P0 BRA `(.L_x_12001) ;  /* 0xfffffe0000008947 */ /* 0x000fea000383ffff */
.L_x_11998:
[----:B------:R-:W-:Y:S05]  /*1f50*/  BSYNC B6 ;  /* 0x0000000000067941 */ /* 0x000fea0003800000 */
.L_x_11997:
        /* <DEDUP_REMOVED lines=23> */
.L_x_12003:
[----:B------:R-:W-:Y:S05]  /*20d0*/  BSYNC B6 ;  /* 0x0000000000067941 */ /* 0x000fea0003800000 */
.L_x_12002:
        /* <DEDUP_REMOVED lines=23> */
.L_x_12005:
[----:B------:R-:W-:Y:S05]  /*2250*/  BSYNC B6 ;  /* 0x0000000000067941 */ /* 0x000fea0003800000 */
.L_x_12004:
        /* <DEDUP_REMOVED lines=26> */
.L_x_12007:
[----:B------:R-:W-:Y:S05]  /*2400*/  BSYNC B6 ;  /* 0x0000000000067941 */ /* 0x000fea0003800000 */
.L_x_12006:
[----:B------:R-:W-:Y:S01]  /*2410*/  ISETP.NE.AND P6, PT, R44, RZ, PT ;  /* 0x000000ff2c00720c */ /* 0x000fe20003fc5270 */
[----:B------:R-:W-:Y:S01]  /*2420*/  CS2R R10, SRZ ;  /* 0x00000000000a7805 */ /* 0x000fe2000001ff00 */
[----:B------:R-:W-:-:S05]  /*2430*/  SHF.R.S32.HI R0, RZ, 0x1f, R36 ;  /* 0x0000001fff007819 */ /* 0x000fca0000011424 */
[----:B------:R-:W-:-:S04]  /*2440*/  IMAD R3, R0, c[0x0][0x178], RZ ;  /* 0x00005e0000037a24 */ /* 0x000fc800078e02ff */
[----:B------:R-:W-:Y:S02]  /*2450*/  IMAD R3, R36, c[0x0][0x17c], R3 ;  /* 0x00005f0024037a24 */ /* 0x000fe400078e0203 */
[----:B------:R-:W-:Y:S05]  /*2460*/  @!P6 BRA `(.L_x_12008) ;  /* 0x000003800000e947 */ /* 0x000fea0003800000 */
[----:B------:R-:W-:Y:S01]  /*2470*/  IMAD.WIDE.U32 R14, R36, c[0x0][0x178], RZ ;  /* 0x00005e00240e7a25 */ /* 0x000fe200078e00ff */
[----:B------:R-:W-:Y:S03]  /*2480*/  BSSY B0, `(.L_x_12008) ;  /* 0x0000036000007945 */ /* 0x000fe60003800000 */
[----:B------:R-:W-:Y:S02]  /*2490*/  IMAD.MOV.U32 R12, RZ, RZ, R2 ;  /* 0x000000ffff0c7224 */ /* 0x000fe400078e0002 */
[----:B------:R-:W-:Y:S02]  /*24a0*/  IMAD.IADD R5, R15, 0x1, R3 ;  /* 0x000000010f057824 */ /* 0x000fe400078e0203 */
.L_x_12012:
        /* <DEDUP_REMOVED lines=10> */
[----:B------:R-:W-:Y:S05]  /*2550*/  CALL.REL.NOINC `($__internal_30_$__cuda_sm20_div_s64) ;  /* 0x0000b77000007944 */ /* 0x000fea0003c00000 */
[----:B------:R-:W-:Y:S02]  /*2560*/  IMAD.MOV.U32 R6, RZ, RZ, R4 ;  /* 0x000000ffff067224 */ /* 0x000fe400078e0004 */
[----:B------:R-:W-:Y:S01]  /*2570*/  IMAD.MOV.U32 R7, RZ, RZ, R3 ;  /* 0x000000ffff077224 */ /* 0x000fe200078e0003 */
[----:B------:R-:W-:Y:S05]  /*2580*/  BRA `(.L_x_12011) ;  /* 0x0000013000007947 */ /* 0x000fea0003800000 */
.L_x_12010:
        /* <DEDUP_REMOVED lines=19> */
.L_x_12011:
[----:B------:R-:W-:Y:S05]  /*26c0*/  BSYNC B1 ;  /* 0x0000000000017941 */ /* 0x000fea0003800000 */
.L_x_12009:
        /* <DEDUP_REMOVED lines=18> */
.L_x_12008:
        /* <DEDUP_REMOVED lines=17> */
.L_x_12017:
        /* <DEDUP_REMOVED lines=26> */
.L_x_12016:
[----:B------:R-:W-:Y:S05]  /*2aa0*/  BSYNC B7 ;  /* 0x0000000000077941 */ /* 0x000fea0003800000 */
.L_x_12015:
[----:B------:R-:W-:-:S04]  /*2ab0*/  IADD3 R16, P0, R16, 0x4, RZ ;  /* 0x0000000410107810 */ /* 0x000fc80007f1e0ff */
[----:B------:R-:W-:Y:S02]  /*2ac0*/  IADD3.X R17, RZ, R17, RZ, P0, !PT ;  /* 0x00000011ff117210 */ /* 0x000fe400007fe4ff */
[----:B------:R-:W-:-:S04]  /*2ad0*/  ISETP.GE.U32.AND P0, PT, R16, R22, PT ;  /* 0x000000161000720c */ /* 0x000fc80003f06070 */
[----:B------:R-:W-:-:S13]  /*2ae0*/  ISETP.GE.U32.AND.EX P0, PT, R17, R24, PT, P0 ;  /* 0x000000181100720c */ /* 0x000fda0003f06100 */
[----:B------:R-:W-:Y:S05]  /*2af0*/  @!P0 BRA `(.L_x_12017) ;  /* 0xfffffe0000008947 */ /* 0x000fea000383ffff */
.L_x_12014:
[----:B------:R-:W-:Y:S05]  /*2b00*/  BSYNC B6 ;  /* 0x0000000000067941 */ /* 0x000fea0003800000 */
.L_x_12013:
[----:B------:R-:W-:Y:S01]  /*2b10*/  ISETP.NE.AND P1, PT, R46, RZ, PT ;  /* 0x000000ff2e00720c */ /* 0x000fe20003f25270 */
[----:B------:R-:W-:Y:S01]  /*2b20*/  BSSY B6, `(.L_x_12018) ;  /* 0x0000016000067945 */ /* 0x000fe20003800000 */
[----:B------:R-:W-:-:S13]  /*2b30*/  ISETP.EQ.AND P0, PT, R55, c[0x0][0x168], PT ;  /* 0x00005a0037007a0c */ /* 0x000fda0003f02270 */
        /* <DEDUP_REMOVED lines=20> */
.L_x_12019:
[----:B------:R-:W-:Y:S05]  /*2c80*/  BSYNC B6 ;  /* 0x0000000000067941 */ /* 0x000fea0003800000 */
.L_x_12018:
        /* <DEDUP_REMOVED lines=23> */
.L_x_12021:
[----:B------:R-:W-:Y:S05]  /*2e00*/  BSYNC B6 ;  /* 0x0000000000067941 */ /* 0x000fea0003800000 */
.L_x_12020:
        /* <DEDUP_REMOVED lines=26> */
.L_x_12023:
[----:B------:R-:W-:Y:S05]  /*2fb0*/  BSYNC B6 ;  /* 0x0000000000067941 */ /* 0x000fea0003800000 */
.L_x_12022:
        /* <DEDUP_REMOVED lines=10> */
.L_x_12028:
        /* <DEDUP_REMOVED lines=14> */
.L_x_12026:
        /* <DEDUP_REMOVED lines=19> */
.L_x_12027:
[----:B------:R-:W-:Y:S05]  /*3270*/  BSYNC B1 ;  /* 0x0000000000017941 */ /* 0x000fea0003800000 */
.L_x_12025:
        /* <DEDUP_REMOVED lines=9> */
[----:B------:R-:W-:-:S05]  /*3310*/  IMAD R3, R19, R15, R3 ;  /* 0x0000000f13037224 */ /* 0x000fca00078e0203 */
[----:B------:R-:W-:Y:S01]  /*3320*/  IADD3 R3, R5, R3, RZ ;  /* 0x0000000305037210 */ /* 0x000fe20007ffe0ff */
[----:B------:R-:W-:-:S04]  /*3330*/  IMAD.MOV.U32 R5, RZ, RZ, R7 ;  /* 0x000000ffff057224 */ /* 0x000fc800078e0007 */
[----:B--2---:R-:W-:Y:S02]  /*3340*/  IMAD R3, R3, R8, RZ ;  /* 0x0000000803037224 */ /* 0x004fe400078e02ff */
[----:B------:R-:W-:-:S04]  /*3350*/  IMAD.WIDE.U32 R10, R8, R4, R10 ;  /* 0x00000004080a7225 */ /* 0x000fc800078e000a */
[----:B------:R-:W-:-:S04]  /*3360*/  IMAD R3, R9, R4, R3 ;  /* 0x0000000409037224 */ /* 0x000fc800078e0203 */
[----:B------:R-:W-:Y:S01]  /*3370*/  IMAD.IADD R11, R11, 0x1, R3 ;  /* 0x000000010b0b7824 */ /* 0x000fe200078e0203 */
[----:B------:R-:W-:Y:S05]  /*3380*/  @P0 BRA `(.L_x_12028) ;  /* 0xfffffcd000000947 */ /* 0x000fea000383ffff */
[----:B------:R-:W-:Y:S05]  /*3390*/  BSYNC B0 ;  /* 0x0000000000007941 */ /* 0x000fea0003800000 */
.L_x_12024:
        /* <DEDUP_REMOVED lines=17> */
.L_x_12033:
        /* <DEDUP_REMOVED lines=26> */
.L_x_12032:
[----:B------:R-:W-:Y:S05]  /*3650*/  BSYNC B7 ;  /* 0x0000000000077941 */ /* 0x000fea0003800000 */
.L_x_12031:
[----:B------:R-:W-:-:S05]  /*3660*/  IADD3 R16, P0, R16, 0x4, RZ ;  /* 0x0000000410107810 */ /* 0x000fca0007f1e0ff */
[----:B------:R-:W-:Y:S01]  /*3670*/  IMAD.X R17, RZ, RZ, R17, P0 ;  /* 0x000000ffff117224 */ /* 0x000fe200000e0611 */
[----:B------:R-:W-:-:S04]  /*3680*/  ISETP.GE.U32.AND P0, PT, R16, R23, PT ;  /* 0x000000171000720c */ /* 0x000fc80003f06070 */
[----:B------:R-:W-:-:S13]  /*3690*/  ISETP.GE.U32.AND.EX P0, PT, R17, R22, PT, P0 ;  /* 0x000000161100720c */ /* 0x000fda0003f06100 */
[----:B------:R-:W-:Y:S05]  /*36a0*/  @!P0 BRA `(.L_x_12033) ;  /* 0xfffffe0000008947 */ /* 0x000fea000383ffff */
.L_x_12030:
[----:B------:R-:W-:Y:S05]  /*36b0*/  BSYNC B6 ;  /* 0x0000000000067941 */ /* 0x000fea0003800000 */
.L_x_12029:
        /* <DEDUP_REMOVED lines=23> */
.L_x_12035:
[----:B------:R-:W-:Y:S05]  /*3830*/  BSYNC B6 ;  /* 0x0000000000067941 */ /* 0x000fea0003800000 */
.L_x_12034:
[----:B------:R-:W-:Y:S01]  /*3840*/  ISETP.NE.AND P6, PT, R45, RZ, PT ;  /* 0x000000ff2d00720c */ /* 0x000fe20003fc5270 */
[----:B------:R-:W-:Y:S01]  /*3850*/  BSSY B6, `(.L_x_12036) ;  /* 0x0000016000067945 */ /* 0x000fe20003800000 */
[----:B------:R-:W-:-:S13]  /*3860*/  ISETP.EQ.AND P0, PT, R56, c[0x0][0x178], PT ;  /* 0x00005e0038007a0c */ /* 0x000fda0003f02270 */
        /* <DEDUP_REMOVED lines=20> */
.L_x_12037:
[----:B------:R-:W-:Y:S05]  /*39b0*/  BSYNC B6 ;  /* 0x0000000000067941 */ /* 0x000fea0003800000 */
.L_x_12036:
        /* <DEDUP_REMOVED lines=26> */
.L_x_12039:
[----:B------:R-:W-:Y:S05]  /*3b60*/  BSYNC B6 ;  /* 0x0000000000067941 */ /* 0x000fea0003800000 */
.L_x_12038:
[----:B------:R-:W-:Y:S01]  /*3b70*/  ISETP.NE.AND P6, PT, R44, RZ, PT ;  /* 0x000000ff2c00720c */ /* 0x000fe20003fc5270 */
[----:B------:R-:W-:Y:S01]  /*3b80*/  CS2R R10, SRZ ;  /* 0x00000000000a7805 */ /* 0x000fe2000001ff00 */
[----:B------:R-:W-:-:S05]  /*3b90*/  SHF.R.S32.HI R0, RZ, 0x1f, R42 ;  /* 0x0000001fff007819 */ /* 0x000fca000001142a */
[----:B------:R-:W-:-:S04]  /*3ba0*/  IMAD R3, R0, c[0x0][0x178], RZ ;  /* 0x00005e0000037a24 */ /* 0x000fc800078e02ff */
[----:B------:R-:W-:Y:S02]  /*3bb0*/  IMAD R3, R42, c[0x0][0x17c], R3 ;  /* 0x00005f002a037a24 */ /* 0x000fe400078e0203 */
[----:B------:R-:W-:Y:S05]  /*3bc0*/  @!P6 BRA `(.L_x_12040) ;  /* 0x000003800000e947 */ /* 0x000fea0003800000 */
[----:B------:R-:W-:Y:S01]  /*3bd0*/  IMAD.WIDE.U32 R18, R42, c[0x0][0x178], RZ ;  /* 0x00005e002a127a25 */ /* 0x000fe200078e00ff */
[----:B------:R-:W-:Y:S01]  /*3be0*/  BSSY B0, `(.L_x_12040) ;  /* 0x0000036000007945 */ /* 0x000fe20003800000 */
[----:B------:R-:W-:Y:S02]  /*3bf0*/  MOV R12, R2 ;  /* 0x00000002000c7202 */ /* 0x000fe40000000f00 */
[----:B------:R-:W-:-:S03]  /*3c00*/  IMAD.IADD R5, R19, 0x1, R3 ;  /* 0x0000000113057824 */ /* 0x000fc600078e0203 */
.L_x_12044:
        /* <DEDUP_REMOVED lines=14> */
.L_x_12042:
        /* <DEDUP_REMOVED lines=19> */
.L_x_12043:
[----:B------:R-:W-:Y:S05]  /*3e20*/  BSYNC B1 ;  /* 0x0000000000017941 */ /* 0x000fea0003800000 */
.L_x_12041:
        /* <DEDUP_REMOVED lines=18> */
.L_x_12040:
        /* <DEDUP_REMOVED lines=17> */
.L_x_12049:
        /* <DEDUP_REMOVED lines=26> */
.L_x_12048:
[----:B------:R-:W-:Y:S05]  /*4200*/  BSYNC B7 ;  /* 0x0000000000077941 */ /* 0x000fea0003800000 */
.L_x_12047:
[----:B------:R-:W-:-:S05]  /*4210*/  IADD3 R16, P0, R16, 0x4, RZ ;  /* 0x0000000410107810 */ /* 0x000fca0007f1e0ff */
[----:B------:R-:W-:Y:S01]  /*4220*/  IMAD.X R17, RZ, RZ, R17, P0 ;  /* 0x000000ffff117224 */ /* 0x000fe200000e0611 */
[----:B------:R-:W-:-:S04]  /*4230*/  ISETP.GE.U32.AND P0, PT, R16, R23, PT ;  /* 0x000000171000720c */ /* 0x000fc80003f06070 */
[----:B------:R-:W-:-:S13]  /*4240*/  ISETP.GE.U32.AND.EX P0, PT, R17, R22, PT, P0 ;  /* 0x000000161100720c */ /* 0x000fda0003f06100 */
[----:B------:R-:W-:Y:S05]  /*4250*/  @!P0 BRA `(.L_x_12049) ;  /* 0xfffffe0000008947 */ /* 0x000fea000383ffff */
.L_x_12046:
[----:B------:R-:W-:Y:S05]  /*4260*/  BSYNC B6 ;  /* 0x0000000000067941 */ /* 0x000fea0003800000 */
.L_x_12045:
        /* <DEDUP_REMOVED lines=23> */
.L_x_12051:
[----:B------:R-:W-:Y:S05]  /*43e0*/  BSYNC B6 ;  /* 0x0000000000067941 */ /* 0x000fea0003800000 */
.L_x_12050:
        /* <DEDUP_REMOVED lines=23> */
.L_x_12053:
[----:B------:R-:W-:Y:S05]  /*4560*/  BSYNC B6 ;  /* 0x0000000000067941 */ /* 0x000fea0003800000 */
.L_x_12052:
        /* <DEDUP_REMOVED lines=26> */
.L_x_12055:
[----:B------:R-:W-:Y:S05]  /*4710*/  BSYNC B6 ;  /* 0x0000000000067941 */ /* 0x000fea0003800000 */
.L_x_12054:
        /* <DEDUP_REMOVED lines=10> */
.L_x_12060:
        /* <DEDUP_REMOVED lines=11> */
[----:B------:R-:W-:Y:S01]  /*4870*/  IMAD.MOV.U32 R6, RZ, RZ, R4 ;  /* 0x000000ffff067224 */ /* 0x000fe200078e0004 */
[----:B------:R-:W-:Y:S01]  /*4880*/  MOV R7, R3 ;  /* 0x0000000300077202 */ /* 0x000fe20000000f00 */
[----:B------:R-:W-:Y:S05]  /*4890*/  BRA `(.L_x_12059) ;  /* 0x0000013000007947 */ /* 0x000fea0003800000 */
.L_x_12058:
        /* <DEDUP_REMOVED lines=19> */
.L_x_12059:
[----:B------:R-:W-:Y:S05]  /*49d0*/  BSYNC B1 ;  /* 0x0000000000017941 */ /* 0x000fea0003800000 */
.L_x_12057:
        /* <DEDUP_REMOVED lines=14> */
[----:B------:R-:W-:-:S05]  /*4ac0*/  IMAD R3, R9, R4, R3 ;  /* 0x0000000409037224 */ /* 0x000fca00078e0203 */
[----:B------:R-:W-:Y:S01]  /*4ad0*/  IADD3 R13, R13, R3, RZ ;  /* 0x000000030d0d7210 */ /* 0x000fe20007ffe0ff */
[----:B------:R-:W-:Y:S05]  /*4ae0*/  @P0 BRA `(.L_x_12060) ;  /* 0xfffffcd000000947 */ /* 0x000fea000383ffff */
[----:B------:R-:W-:Y:S05]  /*4af0*/  BSYNC B0 ;  /* 0x0000000000007941 */ /* 0x000fea0003800000 */
.L_x_12056:
        /* <DEDUP_REMOVED lines=17> */
.L_x_12065:
        /* <DEDUP_REMOVED lines=26> */
.L_x_12064:
[----:B------:R-:W-:Y:S05]  /*4db0*/  BSYNC B7 ;  /* 0x0000000000077941 */ /* 0x000fea0003800000 */
.L_x_12063:
[----:B------:R-:W-:-:S05]  /*4dc0*/  IADD3 R18, P0, R18, 0x4, RZ ;  /* 0x0000000412127810 */ /* 0x000fca0007f1e0ff */
[----:B------:R-:W-:Y:S01]  /*4dd0*/  IMAD.X R19, RZ, RZ, R19, P0 ;  /* 0x000000ffff137224 */ /* 0x000fe200000e0613 */
[----:B------:R-:W-:-:S04]  /*4de0*/  ISETP.GE.U32.AND P0, PT, R18, R23, PT ;  /* 0x000000171200720c */ /* 0x000fc80003f06070 */
[----:B------:R-:W-:-:S13]  /*4df0*/  ISETP.GE.U32.AND.EX P0, PT, R19, R22, PT, P0 ;  /* 0x000000161300720c */ /* 0x000fda0003f06100 */
[----:B------:R-:W-:Y:S05]  /*4e00*/  @!P0 BRA `(.L_x_12065) ;  /* 0xfffffe0000008947 */ /* 0x000fea000383ffff */
.L_x_12062:
[----:B------:R-:W-:Y:S05]  /*4e10*/  BSYNC B6 ;  /* 0x0000000000067941 */ /* 0x000fea0003800000 */
.L_x_12061:
[----:B------:R-:W-:Y:S01]  /*4e20*/  ISETP.NE.AND P1, PT, R46, RZ, PT ;  /* 0x000000ff2e00720c */ /* 0x000fe20003f25270 */
[----:B------:R-:W-:Y:S01]  /*4e30*/  BSSY B6, `(.L_x_12066) ;  /* 0x0000016000067945 */ /* 0x000fe20003800000 */
[----:B------:R-:W-:-:S13]  /*4e40*/  ISETP.EQ.AND P0, PT, R62, c[0x0][0x168], PT ;  /* 0x00005a003e007a0c */ /* 0x000fda0003f02270 */
        /* <DEDUP_REMOVED lines=20> */
.L_x_12067:
[----:B------:R-:W-:Y:S05]  /*4f90*/  BSYNC B6 ;  /* 0x0000000000067941 */ /* 0x000fea0003800000 */
.L_x_12066:
        /* <DEDUP_REMOVED lines=23> */
.L_x_12069:
[----:B------:R-:W-:Y:S05]  /*5110*/  BSYNC B6 ;  /* 0x0000000000067941 */ /* 0x000fea0003800000 */
.L_x_12068:
        /* <DEDUP_REMOVED lines=26> */
.L_x_12071:
[----:B------:R-:W-:Y:S05]  /*52c0*/  BSYNC B6 ;  /* 0x0000000000067941 */ /* 0x000fea0003800000 */
.L_x_12070:
        /* <DEDUP_REMOVED lines=10> */
.L_x_12076:
        /* <DEDUP_REMOVED lines=10> */
[----:B------:R-:W-:Y:S05]  /*5410*/  CALL.REL.NOINC `($__internal_30_$__cuda_sm20_div_s64) ;  /* 0x000088b000007944 */ /* 0x000fea0003c00000 */
[----:B------:R-:W-:Y:S02]  /*5420*/  IMAD.MOV.U32 R6, RZ, RZ, R4 ;  /* 0x000000ffff067224 */ /* 0x000fe400078e0004 */
[----:B------:R-:W-:Y:S01]  /*5430*/  IMAD.MOV.U32 R7, RZ, RZ, R3 ;  /* 0x000000ffff077224 */ /* 0x000fe200078e0003 */
[----:B------:R-:W-:Y:S05]  /*5440*/  BRA `(.L_x_12075) ;  /* 0x0000013000007947 */ /* 0x000fea0003800000 */
.L_x_12074:
        /* <DEDUP_REMOVED lines=19> */
.L_x_12075:
[----:B------:R-:W-:Y:S05]  /*5580*/  BSYNC B1 ;  /* 0x0000000000017941 */ /* 0x000fea0003800000 */
.L_x_12073:
        /* <DEDUP_REMOVED lines=18> */
.L_x_12072:
        /* <DEDUP_REMOVED lines=17> */
.L_x_12081:
        /* <DEDUP_REMOVED lines=26> */
.L_x_12080:
[----:B------:R-:W-:Y:S05]  /*5960*/  BSYNC B7 ;  /* 0x0000000000077941 */ /* 0x000fea0003800000 */
.L_x_12079:
[----:B------:R-:W-:-:S05]  /*5970*/  IADD3 R18, P0, R18, 0x4, RZ ;  /* 0x0000000412127810 */ /* 0x000fca0007f1e0ff */
[----:B------:R-:W-:Y:S01]  /*5980*/  IMAD.X R19, RZ, RZ, R19, P0 ;  /* 0x000000ffff137224 */ /* 0x000fe200000e0613 */
[----:B------:R-:W-:-:S04]  /*5990*/  ISETP.GE.U32.AND P0, PT, R18, R23, PT ;  /* 0x000000171200720c */ /* 0x000fc80003f06070 */
[----:B------:R-:W-:-:S13]  /*59a0*/  ISETP.GE.U32.AND.EX P0, PT, R19, R22, PT, P0 ;  /* 0x000000161300720c */ /* 0x000fda0003f06100 */
[----:B------:R-:W-:Y:S05]  /*59b0*/  @!P0 BRA `(.L_x_12081) ;  /* 0xfffffe0000008947 */ /* 0x000fea000383ffff */
.L_x_12078:
[----:B------:R-:W-:Y:S05]  /*59c0*/  BSYNC B6 ;  /* 0x0000000000067941 */ /* 0x000fea0003800000 */
.L_x_12077:
        /* <DEDUP_REMOVED lines=23> */
.L_x_12083:
[----:B------:R-:W-:Y:S05]  /*5b40*/  BSYNC B6 ;  /* 0x0000000000067941 */ /* 0x000fea0003800000 */
.L_x_12082:
[----:B------:R-:W-:Y:S01]  /*5b50*/  ISETP.NE.AND P6, PT, R45, RZ, PT ;  /* 0x000000ff2d00720c */ /* 0x000fe20003fc5270 */
[----:B------:R-:W-:Y:S01]  /*5b60*/  BSSY B6, `(.L_x_12084) ;  /* 0x0000016000067945 */ /* 0x000fe20003800000 */
[----:B------:R-:W-:-:S13]  /*5b70*/  ISETP.EQ.AND P0, PT, R61, c[0x0][0x178], PT ;  /* 0x00005e003d007a0c */ /* 0x000fda0003f02270 */
        /* <DEDUP_REMOVED lines=20> */
.L_x_12085:
[----:B------:R-:W-:Y:S05]  /*5cc0*/  BSYNC B6 ;  /* 0x0000000000067941 */ /* 0x000fea0003800000 */
.L_x_12084:
        /* <DEDUP_REMOVED lines=26> */
.L_x_12087:
[----:B------:R-:W-:Y:S05]  /*5e70*/  BSYNC B6 ;  /* 0x0000000000067941 */ /* 0x000fea0003800000 */
.L_x_12086:
        /* <DEDUP_REMOVED lines=8> */
[----:B------:R-:W-:Y:S02]  /*5f00*/  IMAD.IADD R5, R5, 0x1, R3 ;  /* 0x0000000105057824 */ /* 0x000fe400078e0203 */
[----:B------:R-:W-:Y:S02]  /*5f10*/  IMAD.MOV.U32 R15, RZ, RZ, R4 ;  /* 0x000000ffff0f7224 */ /* 0x000fe400078e0004 */
.L_x_12092:
        /* <DEDUP_REMOVED lines=14> */
.L_x_12090:
        /* <DEDUP_REMOVED lines=20> */
.L_x_12091:
[----:B------:R-:W-:Y:S05]  /*6140*/  BSYNC B1 ;  /* 0x0000000000017941 */ /* 0x000fea0003800000 */
.L_x_12089:
        /* <DEDUP_REMOVED lines=16> */
[----:B------:R-:W-:Y:S01]  /*6250*/  IMAD R3, R9, R4, R3 ;  /* 0x0000000409037224 */ /* 0x000fe200078e0203 */
[----:B------:R-:W-:-:S03]  /*6260*/  MOV R13, R10 ;  /* 0x0000000a000d7202 */ /* 0x000fc60000000f00 */
[----:B------:R-:W-:Y:S01]  /*6270*/  IMAD.IADD R12, R11, 0x1, R3 ;  /* 0x000000010b0c7824 */ /* 0x000fe200078e0203 */
[----:B------:R-:W-:Y:S05]  /*6280*/  @P0 BRA `(.L_x_12092) ;  /* 0xfffffc9000000947 */ /* 0x000fea000383ffff */
[----:B------:R-:W-:Y:S05]  /*6290*/  BSYNC B0 ;  /* 0x0000000000007941 */ /* 0x000fea0003800000 */
.L_x_12088:
[-C--:B------:R-:W-:Y:S01]  /*62a0*/  IADD3 R2, P0, R41, R13.reuse, RZ ;  /* 0x0000000d29027210 */ /* 0x080fe20007f1e0ff */
[----:B------:R-:W-:Y:S01]  /*62b0*/  BSSY B6, `(.L_x_12093) ;  /* 0x0000030000067945 */ /* 0x000fe20003800000 */
[----:B------:R-:W-:Y:S02]  /*62c0*/  IADD3 R13, P1, R39, R13, RZ ;  /* 0x0000000d270d7210 */ /* 0x000fe40007f3e0ff */
        /* <DEDUP_REMOVED lines=14> */
.L_x_12097:
        /* <DEDUP_REMOVED lines=26> */
.L_x_12096:
[----:B------:R-:W-:Y:S05]  /*6550*/  BSYNC B7 ;  /* 0x0000000000077941 */ /* 0x000fea0003800000 */
.L_x_12095:
[----:B------:R-:W-:-:S05]  /*6560*/  IADD3 R16, P0, R16, 0x4, RZ ;  /* 0x0000000410107810 */ /* 0x000fca0007f1e0ff */
[----:B------:R-:W-:Y:S01]  /*6570*/  IMAD.X R17, RZ, RZ, R17, P0 ;  /* 0x000000ffff117224 */ /* 0x000fe200000e0611 */
[----:B------:R-:W-:-:S04]  /*6580*/  ISETP.GE.U32.AND P0, PT, R16, R19, PT ;  /* 0x000000131000720c */ /* 0x000fc80003f06070 */
[----:B------:R-:W-:-:S13]  /*6590*/  ISETP.GE.U32.AND.EX P0, PT, R17, R18, PT, P0 ;  /* 0x000000121100720c */ /* 0x000fda0003f06100 */
[----:B------:R-:W-:Y:S05]  /*65a0*/  @!P0 BRA `(.L_x_12097) ;  /* 0xfffffe0000008947 */ /* 0x000fea000383ffff */
.L_x_12094:
[----:B------:R-:W-:Y:S05]  /*65b0*/  BSYNC B6 ;  /* 0x0000000000067941 */ /* 0x000fea0003800000 */
.L_x_12093:
[----:B------:R-:W0:Y:S01]  /*65c0*/  S2R R0, SR_CTAID.X ;  /* 0x0000000000007919 */ /* 0x000e220000002500 */
[----:B------:R-:W-:-:S03]  /*65d0*/  IMAD.MOV.U32 R3, RZ, RZ, 0x4 ;  /* 0x00000004ff037424 */ /* 0x000fc600078e00ff */
[----:B------:R-:W1:Y:S01]  /*65e0*/  S2R R5, SR_TID.X ;  /* 0x0000000000057919 */ /* 0x000e620000002100 */
[----:B0-----:R-:W-:-:S04]  /*65f0*/  IMAD.SHL.U32 R0, R0, 0x400, RZ ;  /* 0x0000040000007824 */ /* 0x001fc800078e00ff */
[----:B------:R-:W-:-:S06]  /*6600*/  IMAD.WIDE.U32 R2, R0, R3, c[0x0][0x218] ;  /* 0x0000860000027625 */ /* 0x000fcc00078e0003 */
[----:B-1----:R-:W-:-:S05]  /*6610*/  IMAD.WIDE R2, R5, 0x8, R2 ;  /* 0x0000000805027825 */ /* 0x002fca00078e0202 */
[----:B------:R-:W-:Y:S04]  /*6620*/  STG.E.64 [R2.64], RZ ;  /* 0x000000ff02007986 */ /* 0x000fe8000c101b24 */
[----:B------:R-:W-:Y:S04]  /*6630*/  STG.E.64 [R2.64+0x400], RZ ;  /* 0x000400ff02007986 */ /* 0x000fe8000c101b24 */
[----:B------:R-:W-:Y:S04]  /*6640*/  STG.E.64 [R2.64+0x800], RZ ;  /* 0x000800ff02007986 */ /* 0x000fe8000c101b24 */
[----:B------:R-:W-:Y:S01]  /*6650*/  STG.E.64 [R2.64+0xc00], RZ ;  /* 0x000c00ff02007986 */ /* 0x000fe2000c101b24 */
[----:B------:R-:W-:Y:S05]  /*6660*/  EXIT ;  /* 0x000000000000794d */ /* 0x000fea0003800000 */
.L_x_11969:
        /* <DEDUP_REMOVED lines=11> */
[----:B------:R0:W5:Y:S03]  /*6720*/  @!P0 LDG.E R0, [R2.64] ;  /* 0x0000002402008981 */ /* 0x000166000c1e1900 */
[-C--:B------:R-:W-:Y:S01]  /*6730*/  @!P0 IMAD.WIDE.U32 R6, R10, R11.reuse, c[0x0][0x230] ;  /* 0x00008c000a068625 */ /* 0x080fe200078e000b */
[----:B------:R1:W5:Y:S03]  /*6740*/  @!P0 LDG.E R17, [R4.64] ;  /* 0x0000002404118981 */ /* 0x000366000c1e1900 */
[----:B------:R-:W-:Y:S01]  /*6750*/  @!P1 IMAD.IADD R13, R61, 0x1, R12 ;  /* 0x000000013d0d9824 */ /* 0x000fe200078e020c */
[----:B------:R-:W-:Y:S01]  /*6760*/  @!P1 IADD3 R12, R12, 0x80, RZ ;  /* 0x000000800c0c9810 */ /* 0x000fe20007ffe0ff */
[----:B------:R-:W-:Y:S01]  /*6770*/  @!P1 IMAD.MOV.U32 R20, RZ, RZ, 0x4 ;  /* 0x00000004ff149424 */ /* 0x000fe200078e00ff */
[----:B------:R2:W5:Y:S01]  /*6780*/  @!P0 LDG.E R19, [R6.64] ;  /* 0x0000002406138981 */ /* 0x000562000c1e1900 */
[-C--:B0-----:R-:W-:Y:S01]  /*6790*/  @!P0 IMAD.WIDE.U32 R2, R10, R11.reuse, c[0x0][0x240] ;  /* 0x000090000a028625 */ /* 0x081fe200078e000b */
[----:B------:R-:W-:Y:S01]  /*67a0*/  ISETP.GE.AND P2, PT, R12, R46, PT ;  /* 0x0000002e0c00720c */ /* 0x000fe20003f46270 */
[----:B------:R-:W-:Y:S01]  /*67b0*/  CS2R R48, SRZ ;  /* 0x0000000000307805 */ /* 0x000fe2000001ff00 */
[----:B------:R-:W-:Y:S01]  /*67c0*/  CS2R R24, SRZ ;  /* 0x0000000000187805 */ /* 0x000fe2000001ff00 */
[----:B------:R-:W-:Y:S01]  /*67d0*/  IMAD.MOV.U32 R47, RZ, RZ, RZ ;  /* 0x000000ffff2f7224 */ /* 0x000fe200078e00ff */
[----:B------:R0:W5:Y:S01]  /*67e0*/  @!P0 LDG.E R16, [R2.64] ;  /* 0x0000002402108981 */ /* 0x000162000c1e1900 */
[----:B------:R-:W-:Y:S01]  /*67f0*/  @!P0 IMAD.WIDE.U32 R8, R10, R11, c[0x0][0x238] ;  /* 0x00008e000a088625 */ /* 0x000fe200078e000b */
[----:B------:R-:W-:-:S03]  /*6800*/  CS2R R32, SRZ ;  /* 0x0000000000207805 */ /* 0x000fc6000001ff00 */
[----:B------:R-:W-:Y:S01]  /*6810*/  @!P1 IMAD.WIDE.U32 R10, R13, R20, c[0x0][0x220] ;  /* 0x000088000d0a9625 */ /* 0x000fe200078e0014 */
[----:B------:R3:W5:Y:S03]  /*6820*/  @!P0 LDG.E R18, [R8.64] ;  /* 0x0000002408128981 */ /* 0x000766000c1e1900 */
[----:B------:R-:W-:Y:S01]  /*6830*/  @!P2 IADD3 R21, R61, R12, RZ ;  /* 0x0000000c3d15a210 */ /* 0x000fe20007ffe0ff */
[C---:B------:R-:W-:Y:S01]  /*6840*/  @!P1 IMAD.WIDE.U32 R14, R13.reuse, R20, c[0x0][0x228] ;  /* 0x00008a000d0e9625 */ /* 0x040fe200078e0014 */
[----:B------:R-:W-:Y:S01]  /*6850*/  @!P2 IADD3 R12, R12, 0x80, RZ ;  /* 0x000000800c0ca810 */ /* 0x000fe20007ffe0ff */
[----:B------:R4:W5:Y:S03]  /*6860*/  @!P1 LDG.E R47, [R10.64] ;  /* 0x000000240a2f9981 */ /* 0x000966000c1e1900 */
[C---:B------:R-:W-:Y:S01]  /*6870*/  ISETP.GE.AND P3, PT, R12.reuse, R46, PT ;  /* 0x0000002e0c00720c */ /* 0x040fe20003f66270 */
        /* <DEDUP_REMOVED lines=17> */
[CC--:B-1----:R-:W-:Y:S01]  /*6990*/  @!P2 IMAD.WIDE.U32 R2, R21.reuse, R22.reuse, c[0x0][0x230] ;  /* 0x00008c001502a625 */ /* 0x0c2fe200078e0016 */
[----:B------:R1:W5:Y:S03]  /*69a0*/  @!P2 LDG.E R49, [R10.64] ;  /* 0x000000240a31a981 */ /* 0x000366000c1e1900 */
[CC--:B--2---:R-:W-:Y:S01]  /*69b0*/  @!P2 IMAD.WIDE.U32 R4, R21.reuse, R22.reuse, c[0x0][0x238] ;  /* 0x00008e001504a625 */ /* 0x0c4fe200078e0016 */
[----:B------:R2:W5:Y:S03]  /*69c0*/  @!P2 LDG.E R29, [R2.64] ;  /* 0x00000024021da981 */ /* 0x000566000c1e1900 */
[----:B0-----:R-:W-:Y:S01]  /*69d0*/  @!P2 IMAD.WIDE.U32 R6, R21, R22, c[0x0][0x240] ;  /* 0x000090001506a625 */ /* 0x001fe200078e0016 */
        /* <DEDUP_REMOVED lines=10> */
[CC--:B-1----:R-:W-:Y:S01]  /*6a80*/  @!P3 IMAD.WIDE.U32 R10, R13.reuse, R14.reuse, c[0x0][0x228] ;  /* 0x00008a000d0ab625 */ /* 0x0c2fe200078e000e */
[----:B------:R1:W5:Y:S03]  /*6a90*/  @!P3 LDG.E R52, [R8.64] ;  /* 0x000000240834b981 */ /* 0x000366000c1e1900 */
[CC--:B0-----:R-:W-:Y:S01]  /*6aa0*/  @!P3 IMAD.WIDE.U32 R4, R13.reuse, R14.reuse, c[0x0][0x230] ;  /* 0x00008c000d04b625 */ /* 0x0c1fe200078e000e */
[----:B------:R0:W5:Y:S03]  /*6ab0*/  @!P3 LDG.E R51, [R10.64] ;  /* 0x000000240a33b981 */ /* 0x000166000c1e1900 */
[CC--:B----4-:R-:W-:Y:S01]  /*6ac0*/  @!P3 IMAD.WIDE.U32 R6, R13.reuse, R14.reuse, c[0x0][0x238] ;  /* 0x00008e000d06b625 */ /* 0x0d0fe200078e000e */
[----:B------:R3:W5:Y:S03]  /*6ad0*/  @!P3 LDG.E R31, [R4.64] ;  /* 0x00000024041fb981 */ /* 0x000766000c1e1900 */
[----:B------:R-:W-:Y:S01]  /*6ae0*/  @!P3 IMAD.WIDE.U32 R14, R13, R14, c[0x0][0x240] ;  /* 0x000090000d0eb625 */ /* 0x000fe200078e000e */
[----:B------:R4:W5:Y:S03]  /*6af0*/  @!P3 LDG.E R30, [R6.64] ;  /* 0x00000024061eb981 */ /* 0x000966000c1e1900 */
[----:B------:R-:W-:Y:S01]  /*6b00*/  @!P2 IMAD.IADD R21, R61, 0x1, R12 ;  /* 0x000000013d15a824 */ /* 0x000fe200078e020c */
[----:B------:R-:W-:Y:S01]  /*6b10*/  @!P2 IADD3 R12, R12, 0x80, RZ ;  /* 0x000000800c0ca810 */ /* 0x000fe20007ffe0ff */
[----:B------:R0:W5:Y:S03]  /*6b20*/  @!P3 LDG.E R38, [R14.64] ;  /* 0x000000240e26b981 */ /* 0x000166000c1e1900 */
[----:B------:R-:W-:Y:S01]  /*6b30*/  ISETP.GE.AND P3, PT, R12, R46, PT ;  /* 0x0000002e0c00720c */ /* 0x000fe20003f66270 */
[----:B------:R-:W-:Y:S01]  /*6b40*/  @!P1 IMAD.MOV.U32 R13, RZ, RZ, 0x4 ;  /* 0x00000004ff0d9424 */ /* 0x000fe200078e00ff */
[----:B------:R-:W-:Y:S01]  /*6b50*/  CS2R R54, SRZ ;  /* 0x0000000000367805 */ /* 0x000fe2000001ff00 */
[----:B------:R-:W-:-:S02]  /*6b60*/  CS2R R42, SRZ ;  /* 0x00000000002a7805 */ /* 0x000fc4000001ff00 */
[----:B--2---:R-:W-:-:S04]  /*6b70*/  @!P1 IMAD.WIDE.U32 R2, R20, R13, c[0x0][0x220] ;  /* 0x0000880014029625 */ /* 0x004fc800078e000d */
[CC--:B---3--:R-:W-:Y:S01]  /*6b80*/  @!P1 IMAD.WIDE.U32 R4, R20.reuse, R13.reuse, c[0x0][0x228] ;  /* 0x00008a0014049625 */ /* 0x0c8fe200078e000d */
[----:B------:R2:W5:Y:S03]  /*6b90*/  @!P1 LDG.E R54, [R2.64] ;  /* 0x0000002402369981 */ /* 0x000566000c1e1900 */
[CC--:B----4-:R-:W-:Y:S01]  /*6ba0*/  @!P1 IMAD.WIDE.U32 R6, R20.reuse, R13.reuse, c[0x0][0x230] ;  /* 0x00008c0014069625 */ /* 0x0d0fe200078e000d */
[----:B------:R3:W5:Y:S03]  /*6bb0*/  @!P1 LDG.E R53, [R4.64] ;  /* 0x0000002404359981 */ /* 0x000766000c1e1900 */
[CC--:B-1----:R-:W-:Y:S01]  /*6bc0*/  @!P1 IMAD.WIDE.U32 R8, R20.reuse, R13.reuse, c[0x0][0x238] ;  /* 0x00008e0014089625 */ /* 0x0c2fe200078e000d */
        /* <DEDUP_REMOVED lines=8> */
[----:B------:R-:W-:-:S03]  /*6c50*/  CS2R R44, SRZ ;  /* 0x00000000002c7805 */ /* 0x000fc6000001ff00 */
[----:B--2---:R-:W-:-:S04]  /*6c60*/  @!P2 IMAD.WIDE.U32 R2, R21, R14, c[0x0][0x220] ;  /* 0x000088001502a625 */ /* 0x004fc800078e000e */
[----:B---3--:R-:W-:-:S04]  /*6c70*/  @!P2 IMAD.WIDE.U32 R4, R21, R14, c[0x0][0x228] ;  /* 0x00008a001504a625 */ /* 0x008fc800078e000e */
[----:B-1----:R-:W-:-:S04]  /*6c80*/  @!P2 IMAD.WIDE.U32 R6, R21, R14, c[0x0][0x230] ;  /* 0x00008c001506a625 */ /* 0x002fc800078e000e */
[----:B0-----:R-:W-:-:S04]  /*6c90*/  @!P2 IMAD.WIDE.U32 R8, R21, R14, c[0x0][0x238] ;  /* 0x00008e001508a625 */ /* 0x001fc800078e000e */
[----:B----4-:R-:W-:Y:S01]  /*6ca0*/  @!P2 IMAD.WIDE.U32 R10, R21, R14, c[0x0][0x240] ;  /* 0x00009000150aa625 */ /* 0x010fe200078e000e */
[----:B------:R-:W-:-:S03]  /*6cb0*/  @!P1 IADD3 R14, R61, R12, RZ ;  /* 0x0000000c3d0e9210 */ /* 0x000fc60007ffe0ff */
[----:B------:R-:W-:Y:S01]  /*6cc0*/  @!P1 IMAD.MOV.U32 R15, RZ, RZ, 0x4 ;  /* 0x00000004ff0f9424 */ /* 0x000fe200078e00ff */
[----:B------:R0:W5:Y:S03]  /*6cd0*/  @!P2 LDG.E R44, [R10.64] ;  /* 0x000000240a2ca981 */ /* 0x000166000c1e1900 */
[----:B0-----:R-:W-:-:S05]  /*6ce0*/  @!P1 IMAD.WIDE.U32 R10, R14, R15, c[0x0][0x240] ;  /* 0x000090000e0a9625 */ /* 0x001fca00078e000f */
[----:B------:R0:W2:Y:S01]  /*6cf0*/  @!P1 LDG.E R12, [R10.64] ;  /* 0x000000240a0c9981 */ /* 0x0000a2000c1e1900 */
[----:B------:R-:W-:Y:S01]  /*6d00*/  IMAD.MOV.U32 R60, RZ, RZ, RZ ;  /* 0x000000ffff3c7224 */ /* 0x000fe200078e00ff */
[----:B------:R-:W-:Y:S01]  /*6d10*/  CS2R R58, SRZ ;  /* 0x00000000003a7805 */ /* 0x000fe2000001ff00 */
[----:B------:R-:W-:Y:S01]  /*6d20*/  @!P3 IMAD.MOV.U32 R20, RZ, RZ, 0x4 ;  /* 0x00000004ff14b424 */ /* 0x000fe200078e00ff */
[----:B------:R-:W-:Y:S01]  /*6d30*/  CS2R R36, SRZ ;  /* 0x0000000000247805 */ /* 0x000fe2000001ff00 */
[----:B------:R-:W-:Y:S02]  /*6d40*/  CS2R R56, SRZ ;  /* 0x0000000000387805 */ /* 0x000fe4000001ff00 */
[----:B------:R1:W5:Y:S04]  /*6d50*/  @!P2 LDG.E R60, [R2.64] ;  /* 0x00000024023ca981 */ /* 0x000368000c1e1900 */
[----:B------:R3:W5:Y:S01]  /*6d60*/  @!P2 LDG.E R59, [R4.64] ;  /* 0x00000024043ba981 */ /* 0x000762000c1e1900 */
[----:B------:R-:W-:-:S03]  /*6d70*/  CS2R R40, SRZ ;  /* 0x0000000000287805 */ /* 0x000fc6000001ff00 */
[----:B------:R4:W5:Y:S01]  /*6d80*/  @!P2 LDG.E R37, [R6.64] ;  /* 0x000000240625a981 */ /* 0x000962000c1e1900 */
[----:B-1----:R-:W-:-:S03]  /*6d90*/  @!P3 IMAD.WIDE.U32 R2, R13, R20, c[0x0][0x220] ;  /* 0x000088000d02b625 */ /* 0x002fc600078e0014 */
[----:B------:R1:W5:Y:S01]  /*6da0*/  @!P2 LDG.E R36, [R8.64] ;  /* 0x000000240824a981 */ /* 0x000362000c1e1900 */
[----:B---3--:R-:W-:-:S03]  /*6db0*/  @!P3 IMAD.WIDE.U32 R4, R13, R20, c[0x0][0x228] ;  /* 0x00008a000d04b625 */ /* 0x008fc600078e0014 */
[----:B------:R3:W5:Y:S01]  /*6dc0*/  @!P3 LDG.E R58, [R2.64] ;  /* 0x00000024023ab981 */ /* 0x000762000c1e1900 */
[----:B----4-:R-:W-:-:S03]  /*6dd0*/  @!P3 IMAD.WIDE.U32 R6, R13, R20, c[0x0][0x230] ;  /* 0x00008c000d06b625 */ /* 0x010fc600078e0014 */
        /* <DEDUP_REMOVED lines=11> */
[----:B----4-:R-:W-:Y:S02]  /*6e90*/  IMAD.MOV.U32 R2, RZ, RZ, c[0x0][0x178] ;  /* 0x00005e00ff027624 */ /* 0x010fe400078e00ff */
[----:B------:R-:W-:Y:S01]  /*6ea0*/  IMAD.MOV.U32 R3, RZ, RZ, c[0x0][0x17c] ;  /* 0x00005f00ff037624 */ /* 0x000fe200078e00ff */
[----:B------:R4:W5:Y:S01]  /*6eb0*/  @!P1 LDG.E R42, [R8.64] ;  /* 0x00000024082a9981 */ /* 0x000962000c1e1900 */
[----:B-1----:R-:W-:Y:S02]  /*6ec0*/  IMAD.MOV.U32 R4, RZ, RZ, c[0x0][0x170] ;  /* 0x00005c00ff047624 */ /* 0x002fe400078e00ff */
[----:B------:R-:W-:Y:S01]  /*6ed0*/  IMAD.MOV.U32 R5, RZ, RZ, c[0x0][0x174] ;  /* 0x00005d00ff057624 */ /* 0x000fe200078e00ff */
[----:B------:R1:W-:Y:S01]  /*6ee0*/  STL.64 [R1+0x10], R2 ;  /* 0x0000100201007387 */ /* 0x0003e20000100a00 */
[----:B---3--:R-:W-:Y:S01]  /*6ef0*/  IMAD.MOV.U32 R6, RZ, RZ, c[0x0][0x190] ;  /* 0x00006400ff067624 */ /* 0x008fe200078e00ff */
[----:B------:R-:W-:-:S02]  /*6f00*/  MOV R7, c[0x0][0x194] ;  /* 0x0000650000077a02 */ /* 0x000fc40000000f00 */
[----:B------:R3:W-:Y:S01]  /*6f10*/  STL.64 [R1+0x8], R4 ;  /* 0x0000080401007387 */ /* 0x0007e20000100a00 */
[----:B----4-:R-:W-:Y:S02]  /*6f20*/  IMAD.MOV.U32 R8, RZ, RZ, c[0x0][0x188] ;  /* 0x00006200ff087624 */ /* 0x010fe400078e00ff */
[----:B------:R-:W-:Y:S02]  /*6f30*/  IMAD.MOV.U32 R9, RZ, RZ, c[0x0][0x18c] ;  /* 0x00006300ff097624 */ /* 0x000fe400078e00ff */
[----:B-1----:R-:W-:Y:S02]  /*6f40*/  IMAD.MOV.U32 R2, RZ, RZ, c[0x0][0x1a0] ;  /* 0x00006800ff027624 */ /* 0x002fe400078e00ff */
[----:B------:R-:W-:Y:S02]  /*6f50*/  IMAD.MOV.U32 R3, RZ, RZ, c[0x0][0x1a4] ;  /* 0x00006900ff037624 */ /* 0x000fe400078e00ff */
[----:B---3--:R-:W-:Y:S02]  /*6f60*/  IMAD.MOV.U32 R4, RZ, RZ, c[0x0][0x198] ;  /* 0x00006600ff047624 */ /* 0x008fe400078e00ff */
[----:B------:R-:W-:Y:S01]  /*6f70*/  IMAD.MOV.U32 R5, RZ, RZ, c[0x0][0x19c] ;  /* 0x00006700ff057624 */ /* 0x000fe200078e00ff */
[----:B------:R1:W-:Y:S01]  /*6f80*/  STL.64 [R1+0x20], R8 ;  /* 0x0000200801007387 */ /* 0x0003e20000100a00 */
[----:B0-----:R-:W-:-:S03]  /*6f90*/  @!P1 IMAD.WIDE.U32 R10, R14, R15, c[0x0][0x238] ;  /* 0x00008e000e0a9625 */ /* 0x001fc600078e000f */
[----:B------:R0:W-:Y:S04]  /*6fa0*/  STL.64 [R1+0x28], R6 ;  /* 0x0000280601007387 */ /* 0x0001e80000100a00 */
[----:B------:R3:W-:Y:S04]  /*6fb0*/  STL.64 [R1+0x30], R4 ;  /* 0x0000300401007387 */ /* 0x0007e80000100a00 */
[----:B------:R4:W-:Y:S01]  /*6fc0*/  STL.64 [R1+0x38], R2 ;  /* 0x0000380201007387 */ /* 0x0009e20000100a00 */
[----:B-1----:R-:W-:Y:S02]  /*6fd0*/  IMAD.MOV.U32 R8, RZ, RZ, c[0x0][0x1b0] ;  /* 0x00006c00ff087624 */ /* 0x002fe400078e00ff */
[----:B------:R-:W-:Y:S01]  /*6fe0*/  IMAD.MOV.U32 R9, RZ, RZ, c[0x0][0x1b4] ;  /* 0x00006d00ff097624 */ /* 0x000fe200078e00ff */
[----:B------:R1:W5:Y:S01]  /*6ff0*/  @!P1 LDG.E R41, [R10.64] ;  /* 0x000000240a299981 */ /* 0x000362000c1e1900 */
[----:B0-----:R-:W-:-:S02]  /*7000*/  IMAD.MOV.U32 R6, RZ, RZ, c[0x0][0x1b8] ;  /* 0x00006e00ff067624 */ /* 0x001fc400078e00ff */
[----:B------:R-:W-:Y:S01]  /*7010*/  IMAD.MOV.U32 R7, RZ, RZ, c[0x0][0x1bc] ;  /* 0x00006f00ff077624 */ /* 0x000fe200078e00ff */
[----:B---3--:R-:W-:Y:S01]  /*7020*/  MOV R4, c[0x0][0x1c0] ;  /* 0x0000700000047a02 */ /* 0x008fe20000000f00 */
[----:B------:R-:W-:Y:S02]  /*7030*/  IMAD.MOV.U32 R5, RZ, RZ, c[0x0][0x1c4] ;  /* 0x00007100ff057624 */ /* 0x000fe400078e00ff */
[----:B----4-:R-:W-:Y:S02]  /*7040*/  IMAD.MOV.U32 R2, RZ, RZ, c[0x0][0x1c8] ;  /* 0x00007200ff027624 */ /* 0x010fe400078e00ff */
[----:B------:R-:W-:Y:S01]  /*7050*/  IMAD.MOV.U32 R3, RZ, RZ, c[0x0][0x1cc] ;  /* 0x00007300ff037624 */ /* 0x000fe200078e00ff */
[----:B------:R0:W-:Y:S01]  /*7060*/  STL.64 [R1+0x48], R8 ;  /* 0x0000480801007387 */ /* 0x0001e20000100a00 */
[----:B------:R-:W-:Y:S02]  /*7070*/  IMAD.MOV.U32 R14, RZ, RZ, c[0x0][0x180] ;  /* 0x00006000ff0e7624 */ /* 0x000fe400078e00ff */
[----:B------:R-:W-:Y:S01]  /*7080*/  IMAD.MOV.U32 R15, RZ, RZ, c[0x0][0x184] ;  /* 0x00006100ff0f7624 */ /* 0x000fe200078e00ff */
[----:B------:R3:W-:Y:S01]  /*7090*/  STL.64 [R1+0x50], R6 ;  /* 0x0000500601007387 */ /* 0x0007e20000100a00 */
[----:B-1----:R-:W-:-:S02]  /*70a0*/  IMAD.MOV.U32 R10, RZ, RZ, c[0x0][0x1a8] ;  /* 0x00006a00ff0a7624 */ /* 0x002fc400078e00ff */
[----:B------:R-:W-:Y:S01]  /*70b0*/  IMAD.MOV.U32 R11, RZ, RZ, c[0x0][0x1ac] ;  /* 0x00006b00ff0b7624 */ /* 0x000fe200078e00ff */
[----:B------:R1:W-:Y:S04]  /*70c0*/  STL.64 [R1+0x58], R4 ;  /* 0x0000580401007387 */ /* 0x0003e80000100a00 */
[----:B------:R4:W-:Y:S01]  /*70d0*/  STL.64 [R1+0x60], R2 ;  /* 0x0000600201007387 */ /* 0x0009e20000100a00 */
[----:B0-----:R-:W-:Y:S02]  /*70e0*/  IMAD.MOV.U32 R8, RZ, RZ, c[0x0][0x1d8] ;  /* 0x00007600ff087624 */ /* 0x001fe400078e00ff */
[----:B------:R-:W-:Y:S02]  /*70f0*/  IMAD.MOV.U32 R9, RZ, RZ, c[0x0][0x1dc] ;  /* 0x00007700ff097624 */ /* 0x000fe400078e00ff */
[----:B---3--:R-:W-:-:S02]  /*7100*/  IMAD.MOV.U32 R6, RZ, RZ, c[0x0][0x1e0] ;  /* 0x00007800ff067624 */ /* 0x008fc400078e00ff */
[----:B------:R-:W-:Y:S01]  /*7110*/  IMAD.MOV.U32 R7, RZ, RZ, c[0x0][0x1e4] ;  /* 0x00007900ff077624 */ /* 0x000fe200078e00ff */
[----:B-1----:R-:W-:Y:S01]  /*7120*/  MOV R5, c[0x0][0x1ec] ;  /* 0x00007b0000057a02 */ /* 0x002fe20000000f00 */
[----:B------:R-:W-:Y:S02]  /*7130*/  IMAD.MOV.U32 R4, RZ, RZ, c[0x0][0x1e8] ;  /* 0x00007a00ff047624 */ /* 0x000fe400078e00ff */
[----:B----4-:R-:W-:Y:S02]  /*7140*/  IMAD.MOV.U32 R2, RZ, RZ, c[0x0][0x1f0] ;  /* 0x00007c00ff027624 */ /* 0x010fe400078e00ff */
[----:B------:R-:W-:Y:S01]  /*7150*/  IMAD.MOV.U32 R3, RZ, RZ, c[0x0][0x1f4] ;  /* 0x00007d00ff037624 */ /* 0x000fe200078e00ff */
[----:B------:R0:W-:Y:S04]  /*7160*/  STL.64 [R1+0x18], R14 ;  /* 0x0000180e01007387 */ /* 0x0001e80000100a00 */
[----:B------:R1:W-:Y:S04]  /*7170*/  STL.64 [R1+0x40], R10 ;  /* 0x0000400a01007387 */ /* 0x0003e80000100a00 */
[----:B------:R3:W-:Y:S04]  /*7180*/  STL.64 [R1+0x70], R8 ;  /* 0x0000700801007387 */ /* 0x0007e80000100a00 */
[----:B------:R4:W-:Y:S01]  /*7190*/  STL.64 [R1+0x78], R6 ;  /* 0x0000780601007387 */ /* 0x0009e20000100a00 */
[----:B0-----:R-:W-:-:S03]  /*71a0*/  MOV R14, c[0x0][0x168] ;  /* 0x00005a00000e7a02 */ /* 0x001fc60000000f00 */
[----:B------:R0:W-:Y:S01]  /*71b0*/  STL.64 [R1+0x80], R4 ;  /* 0x0000800401007387 */ /* 0x0001e20000100a00 */
[----:B-1----:R-:W-:Y:S02]  /*71c0*/  IMAD.MOV.U32 R10, RZ, RZ, c[0x0][0x1d0] ;  /* 0x00007400ff0a7624 */ /* 0x002fe400078e00ff */
[----:B------:R-:W-:Y:S01]  /*71d0*/  IMAD.MOV.U32 R11, RZ, RZ, c[0x0][0x1d4] ;  /* 0x00007500ff0b7624 */ /* 0x000fe200078e00ff */
[----:B------:R1:W-:Y:S01]  /*71e0*/  STL.64 [R1+0x88], R2 ;  /* 0x0000880201007387 */ /* 0x0003e20000100a00 */
[----:B---3--:R-:W-:Y:S02]  /*71f0*/  IMAD.MOV.U32 R8, RZ, RZ, c[0x0][0x1f8] ;  /* 0x00007e00ff087624 */ /* 0x008fe400078e00ff */
[----:B------:R-:W-:Y:S02]  /*7200*/  IMAD.MOV.U32 R9, RZ, RZ, c[0x0][0x1fc] ;  /* 0x00007f00ff097624 */ /* 0x000fe400078e00ff */
[----:B----4-:R-:W-:Y:S02]  /*7210*/  IMAD.MOV.U32 R6, RZ, RZ, c[0x0][0x200] ;  /* 0x00008000ff067624 */ /* 0x010fe400078e00ff */
[----:B------:R-:W-:-:S02]  /*7220*/  IMAD.MOV.U32 R7, RZ, RZ, c[0x0][0x204] ;  /* 0x00008100ff077624 */ /* 0x000fc400078e00ff */
[----:B0-----:R-:W-:Y:S02]  /*7230*/  IMAD.MOV.U32 R4, RZ, RZ, c[0x0][0x208] ;  /* 0x00008200ff047624 */ /* 0x001fe400078e00ff */
[----:B------:R-:W-:Y:S02]  /*7240*/  IMAD.MOV.U32 R5, RZ, RZ, c[0x0][0x20c] ;  /* 0x00008300ff057624 */ /* 0x000fe400078e00ff */
[----:B-1----:R-:W-:Y:S02]  /*7250*/  IMAD.MOV.U32 R2, RZ, RZ, c[0x0][0x210] ;  /* 0x00008400ff027624 */ /* 0x002fe400078e00ff */
[----:B------:R-:W-:Y:S01]  /*7260*/  IMAD.MOV.U32 R3, RZ, RZ, c[0x0][0x214] ;  /* 0x00008500ff037624 */ /* 0x000fe200078e00ff */
[----:B------:R0:W-:Y:S04]  /*7270*/  STL.64 [R1+0x68], R10 ;  /* 0x0000680a01007387 */ /* 0x0001e80000100a00 */
[----:B------:R0:W-:Y:S04]  /*7280*/  STL.64 [R1+0x90], R8 ;  /* 0x0000900801007387 */ /* 0x0001e80000100a00 */
[----:B------:R0:W-:Y:S04]  /*7290*/  STL.64 [R1+0x98], R6 ;  /* 0x0000980601007387 */ /* 0x0001e80000100a00 */
[----:B------:R0:W-:Y:S04]  /*72a0*/  STL.64 [R1+0xa0], R4 ;  /* 0x0000a00401007387 */ /* 0x0001e80000100a00 */
[----:B------:R0:W-:Y:S04]  /*72b0*/  STL.64 [R1+0xa8], R2 ;  /* 0x0000a80201007387 */ /* 0x0001e80000100a00 */
[----:B------:R0:W-:Y:S01]  /*72c0*/  STL [R1], R14 ;  /* 0x0000000e01007387 */ /* 0x0001e20000100800 */
[----:B------:R-:W-:Y:S01]  /*72d0*/  BSSY B6, `(.L_x_12098) ;  /* 0x00000cb000067945 */ /* 0x000fe20003800000 */
[----:B------:R-:W-:-:S02]  /*72e0*/  CS2R R26, SRZ ;  /* 0x00000000001a7805 */ /* 0x000fc4000001ff00 */
[--C-:B--2---:R-:W-:Y:S01]  /*72f0*/  @!P1 SHF.R.S32.HI R27, RZ, 0x1f, R12.reuse ;  /* 0x0000001fff1b9819 */ /* 0x104fe2000001140c */
        /* <DEDUP_REMOVED lines=26> */
.L_x_12101:
[----:B------:R-:W-:Y:S05]  /*74a0*/  BSYNC B7 ;  /* 0x0000000000077941 */ /* 0x000fea0003800000 */
.L_x_12100:
        /* <DEDUP_REMOVED lines=24> */
.L_x_12103:
[----:B------:R-:W-:Y:S05]  /*7630*/  BSYNC B7 ;  /* 0x0000000000077941 */ /* 0x000fea0003800000 */
.L_x_12102:
        /* <DEDUP_REMOVED lines=26> */
.L_x_12105:
[----:B------:R-:W-:Y:S05]  /*77e0*/  BSYNC B7 ;  /* 0x0000000000077941 */ /* 0x000fea0003800000 */
.L_x_12104:
        /* <DEDUP_REMOVED lines=15> */
[----:B------:R-:W-:Y:S01]  /*78e0*/  IMAD.U32 R2, RZ, RZ, UR4 ;  /* 0x00000004ff027e24 */ /* 0x000fe2000f8e00ff */
[----:B------:R-:W-:-:S03]  /*78f0*/  IADD3 R5, R15, R3, RZ ;  /* 0x000000030f057210 */ /* 0x000fc60007ffe0ff */
.L_x_12110:
        /* <DEDUP_REMOVED lines=14> */
.L_x_12108:
        /* <DEDUP_REMOVED lines=19> */
.L_x_12109:
[----:B------:R-:W-:Y:S05]  /*7b10*/  BSYNC B1 ;  /* 0x0000000000017941 */ /* 0x000fea0003800000 */
.L_x_12107:
        /* <DEDUP_REMOVED lines=22> */
.L_x_12106:
[CC--:B------:R-:W-:Y:S02]  /*7c80*/  IADD3 R2, P0, R19.reuse, R13.reuse, RZ ;  /* 0x0000000d13027210 */ /* 0x0c0fe40007f1e0ff */
[----:B------:R-:W-:Y:S02]  /*7c90*/  IADD3 R13, P1, R18, R13, RZ ;  /* 0x0000000d120d7210 */ /* 0x000fe40007f3e0ff */
[----:B------:R-:W-:Y:S02]  /*7ca0*/  IADD3 R0, P2, R2, 0x1, RZ ;  /* 0x0000000102007810 */ /* 0x000fe40007f5e0ff */
[----:B------:R-:W-:-:S02]  /*7cb0*/  LEA.HI.X.SX32 R3, R19, R12, 0x1, P0 ;  /* 0x0000000c13037211 */ /* 0x000fc400000f0eff */
[----:B------:R-:W-:Y:S02]  /*7cc0*/  ISETP.GE.U32.AND P0, PT, R0, R13, PT ;  /* 0x0000000d0000720c */ /* 0x000fe40003f06070 */
[----:B------:R-:W-:Y:S02]  /*7cd0*/  LEA.HI.X.SX32 R12, R18, R12, 0x1, P1 ;  /* 0x0000000c120c7211 */ /* 0x000fe400008f0eff */
[----:B------:R-:W-:Y:S02]  /*7ce0*/  IADD3.X R0, RZ, R3, RZ, P2, !PT ;  /* 0x00000003ff007210 */ /* 0x000fe400017fe4ff */
[----:B------:R-:W-:Y:S02]  /*7cf0*/  LEA R16, P1, R2, c[0x0][0x208], 0x2 ;  /* 0x0000820002107a11 */ /* 0x000fe400078210ff */
[----:B------:R-:W-:Y:S02]  /*7d00*/  ISETP.GE.AND.EX P0, PT, R0, R12, PT, P0 ;  /* 0x0000000c0000720c */ /* 0x000fe40003f06300 */
[----:B------:R-:W-:-:S02]  /*7d10*/  LEA R22, P2, R13, c[0x0][0x208], 0x2 ;  /* 0x000082000d167a11 */ /* 0x000fc400078410ff */
[----:B------:R-:W-:Y:S02]  /*7d20*/  ISETP.LE.OR P0, PT, R18, R19, P0 ;  /* 0x000000131200720c */ /* 0x000fe40000703670 */
[----:B------:R-:W-:Y:S02]  /*7d30*/  LEA.HI.X R2, R2, c[0x0][0x20c], R3, 0x2, P1 ;  /* 0x0000830002027a11 */ /* 0x000fe400008f1403 */
[----:B------:R-:W-:-:S09]  /*7d40*/  LEA.HI.X R18, R13, c[0x0][0x20c], R12, 0x2, P2 ;  /* 0x000083000d127a11 */ /* 0x000fd200010f140c */
[----:B------:R-:W-:Y:S05]  /*7d50*/  @P0 BRA `(.L_x_12099) ;  /* 0x0000022000000947 */ /* 0x000fea0003800000 */
[----:B------:R-:W-:-:S05]  /*7d60*/  IADD3 R16, P0, R16, 0x4, RZ ;  /* 0x0000000410107810 */ /* 0x000fca0007f1e0ff */
[----:B------:R-:W-:-:S05]  /*7d70*/  IMAD.X R17, RZ, RZ, R2, P0 ;  /* 0x000000ffff117224 */ /* 0x000fca00000e0602 */
.L_x_12113:
        /* <DEDUP_REMOVED lines=26> */
.L_x_12112:
[----:B------:R-:W-:Y:S05]  /*7f20*/  BSYNC B7 ;  /* 0x0000000000077941 */ /* 0x000fea0003800000 */
.L_x_12111:
[----:B------:R-:W-:-:S04]  /*7f30*/  IADD3 R16, P0, R16, 0x4, RZ ;  /* 0x0000000410107810 */ /* 0x000fc80007f1e0ff */
[----:B------:R-:W-:Y:S02]  /*7f40*/  IADD3.X R17, RZ, R17, RZ, P0, !PT ;  /* 0x00000011ff117210 */ /* 0x000fe400007fe4ff */
[----:B------:R-:W-:-:S04]  /*7f50*/  ISETP.GE.U32.AND P0, PT, R16, R22, PT ;  /* 0x000000161000720c */ /* 0x000fc80003f06070 */
[----:B------:R-:W-:-:S13]  /*7f60*/  ISETP.GE.U32.AND.EX P0, PT, R17, R18, PT, P0 ;  /* 0x000000121100720c */ /* 0x000fda0003f06100 */
[----:B------:R-:W-:Y:S05]  /*7f70*/  @!P0 BRA `(.L_x_12113) ;  /* 0xfffffe0000008947 */ /* 0x000fea000383ffff */
.L_x_12099:
[----:B0-----:R-:W-:Y:S05]  /*7f80*/  BSYNC B6 ;  /* 0x0000000000067941 */ /* 0x001fea0003800000 */
.L_x_12098:
        /* <DEDUP_REMOVED lines=29> */
.L_x_12117:
[----:B------:R-:W-:Y:S05]  /*8160*/  BSYNC B7 ;  /* 0x0000000000077941 */ /* 0x000fea0003800000 */
.L_x_12116:
        /* <DEDUP_REMOVED lines=24> */
.L_x_12119:
[----:B------:R-:W-:Y:S05]  /*82f0*/  BSYNC B7 ;  /* 0x0000000000077941 */ /* 0x000fea0003800000 */
.L_x_12118:
        /* <DEDUP_REMOVED lines=26> */
.L_x_12121:
[----:B------:R-:W-:Y:S05]  /*84a0*/  BSYNC B7 ;  /* 0x0000000000077941 */ /* 0x000fea0003800000 */
.L_x_12120:
        /* <DEDUP_REMOVED lines=16> */
[----:B------:R-:W-:-:S03]  /*85b0*/  IMAD.IADD R5, R15, 0x1, R3 ;  /* 0x000000010f057824 */ /* 0x000fc600078e0203 */
.L_x_12126:
[----:B------:R-:W-:-:S06]  /*85c0*/  LEA R10, R2, R1, 0x3 ;  /* 0x00000001020a7211 */ /* 0x000fcc00078e18ff */
        /* <DEDUP_REMOVED lines=13> */
.L_x_12124:
        /* <DEDUP_REMOVED lines=19> */
.L_x_12125:
[----:B------:R-:W-:Y:S05]  /*87d0*/  BSYNC B1 ;  /* 0x0000000000017941 */ /* 0x000fea0003800000 */
.L_x_12123:
[----:B------:R-:W-:-:S06]  /*87e0*/  LEA R8, R2, R1, 0x3 ;  /* 0x0000000102087211 */ /* 0x000fcc00078e18ff */
        /* <DEDUP_REMOVED lines=21> */
.L_x_12122:
[CC--:B------:R-:W-:Y:S02]  /*8940*/  IADD3 R2, P0, R25.reuse, R13.reuse, RZ ;  /* 0x0000000d19027210 */ /* 0x0c0fe40007f1e0ff */
        /* <DEDUP_REMOVED lines=13> */
[----:B------:R-:W-:-:S04]  /*8a20*/  IADD3 R16, P0, R16, 0x4, RZ ;  /* 0x0000000410107810 */ /* 0x000fc80007f1e0ff */
[----:B------:R-:W-:-:S05]  /*8a30*/  IADD3.X R17, RZ, R2, RZ, P0, !PT ;  /* 0x00000002ff117210 */ /* 0x000fca00007fe4ff */
.L_x_12129:
        /* <DEDUP_REMOVED lines=26> */
.L_x_12128:
[----:B------:R-:W-:Y:S05]  /*8be0*/  BSYNC B7 ;  /* 0x0000000000077941 */ /* 0x000fea0003800000 */
.L_x_12127:
[----:B------:R-:W-:-:S05]  /*8bf0*/  IADD3 R16, P0, R16, 0x4, RZ ;  /* 0x0000000410107810 */ /* 0x000fca0007f1e0ff */
[----:B------:R-:W-:Y:S01]  /*8c00*/  IMAD.X R17, RZ, RZ, R17, P0 ;  /* 0x000000ffff117224 */ /* 0x000fe200000e0611 */
[----:B------:R-:W-:-:S04]  /*8c10*/  ISETP.GE.U32.AND P0, PT, R16, R18, PT ;  /* 0x000000121000720c */ /* 0x000fc80003f06070 */
[----:B------:R-:W-:-:S13]  /*8c20*/  ISETP.GE.U32.AND.EX P0, PT, R17, R19, PT, P0 ;  /* 0x000000131100720c */ /* 0x000fda0003f06100 */
[----:B------:R-:W-:Y:S05]  /*8c30*/  @!P0 BRA `(.L_x_12129) ;  /* 0xfffffe0000008947 */ /* 0x000fea000383ffff */
.L_x_12115:
[----:B------:R-:W-:Y:S05]  /*8c40*/  BSYNC B6 ;  /* 0x0000000000067941 */ /* 0x000fea0003800000 */
.L_x_12114:
        /* <DEDUP_REMOVED lines=29> */
.L_x_12133:
[----:B------:R-:W-:Y:S05]  /*8e20*/  BSYNC B7 ;  /* 0x0000000000077941 */ /* 0x000fea0003800000 */
.L_x_12132:
        /* <DEDUP_REMOVED lines=24> */
.L_x_12135:
[----:B------:R-:W-:Y:S05]  /*8fb0*/  BSYNC B7 ;  /* 0x0000000000077941 */ /* 0x000fea0003800000 */
.L_x_12134:
        /* <DEDUP_REMOVED lines=26> */
.L_x_12137:
[----:B------:R-:W-:Y:S05]  /*9160*/  BSYNC B7 ;  /* 0x0000000000077941 */ /* 0x000fea0003800000 */
.L_x_12136:
        /* <DEDUP_REMOVED lines=17> */
.L_x_12142:
        /* <DEDUP_REMOVED lines=14> */
.L_x_12140:
        /* <DEDUP_REMOVED lines=19> */
.L_x_12141:
[----:B------:R-:W-:Y:S05]  /*9490*/  BSYNC B1 ;  /* 0x0000000000017941 */ /* 0x000fea0003800000 */
.L_x_12139:
        /* <DEDUP_REMOVED lines=22> */
.L_x_12138:
        /* <DEDUP_REMOVED lines=16> */
.L_x_12145:
        /* <DEDUP_REMOVED lines=26> */
.L_x_12144:
[----:B------:R-:W-:Y:S05]  /*98a0*/  BSYNC B7 ;  /* 0x0000000000077941 */ /* 0x000fea0003800000 */
.L_x_12143:
[----:B------:R-:W-:-:S05]  /*98b0*/  IADD3 R16, P0, R16, 0x4, RZ ;  /* 0x0000000410107810 */ /* 0x000fca0007f1e0ff */
[----:B------:R-:W-:Y:S01]  /*98c0*/  IMAD.X R17, RZ, RZ, R17, P0 ;  /* 0x000000ffff117224 */ /* 0x000fe200000e0611 */
[----:B------:R-:W-:-:S04]  /*98d0*/  ISETP.GE.U32.AND P0, PT, R16, R18, PT ;  /* 0x000000121000720c */ /* 0x000fc80003f06070 */
[----:B------:R-:W-:-:S13]  /*98e0*/  ISETP.GE.U32.AND.EX P0, PT, R17, R22, PT, P0 ;  /* 0x000000161100720c */ /* 0x000fda0003f06100 */
[----:B------:R-:W-:Y:S05]  /*98f0*/  @!P0 BRA `(.L_x_12145) ;  /* 0xfffffe0000008947 */ /* 0x000fea000383ffff */
.L_x_12131:
[----:B------:R-:W-:Y:S05]  /*9900*/  BSYNC B6 ;  /* 0x0000000000067941 */ /* 0x000fea0003800000 */
.L_x_12130:
        /* <DEDUP_REMOVED lines=29> */
.L_x_12149:
[----:B------:R-:W-:Y:S05]  /*9ae0*/  BSYNC B7 ;  /* 0x0000000000077941 */ /* 0x000fea0003800000 */
.L_x_12148:
        /* <DEDUP_REMOVED lines=24> */
.L_x_12151:
[----:B------:R-:W-:Y:S05]  /*9c70*/  BSYNC B7 ;  /* 0x0000000000077941 */ /* 0x000fea0003800000 */
.L_x_12150:
        /* <DEDUP_REMOVED lines=26> */
.L_x_12153:
[----:B------:R-:W-:Y:S05]  /*9e20*/  BSYNC B7 ;  /* 0x0000000000077941 */ /* 0x000fea0003800000 */
.L_x_12152:
        /* <DEDUP_REMOVED lines=18> */
.L_x_12158:
        /* <DEDUP_REMOVED lines=14> */
.L_x_12156:
        /* <DEDUP_REMOVED lines=20> */
.L_x_12157:
[----:B------:R-:W-:Y:S05]  /*a170*/  BSYNC B1 ;  /* 0x0000000000017941 */ /* 0x000fea0003800000 */
.L_x_12155:
        /* <DEDUP_REMOVED lines=21> */
.L_x_12154:
        /* <DEDUP_REMOVED lines=16> */
.L_x_12161:
        /* <DEDUP_REMOVED lines=26> */
.L_x_12160:
[----:B------:R-:W-:Y:S05]  /*a570*/  BSYNC B7 ;  /* 0x0000000000077941 */ /* 0x000fea0003800000 */
.L_x_12159:
[----:B------:R-:W-:-:S05]  /*a580*/  IADD3 R16, P0, R16, 0x4, RZ ;  /* 0x0000000410107810 */ /* 0x000fca0007f1e0ff */
[----:B------:R-:W-:Y:S01]  /*a590*/  IMAD.X R17, RZ, RZ, R17, P0 ;  /* 0x000000ffff117224 */ /* 0x000fe200000e0611 */
[----:B------:R-:W-:-:S04]  /*a5a0*/  ISETP.GE.U32.AND P0, PT, R16, R19, PT ;  /* 0x000000131000720c */ /* 0x000fc80003f06070 */
[----:B------:R-:W-:-:S13]  /*a5b0*/  ISETP.GE.U32.AND.EX P0, PT, R17, R18, PT, P0 ;  /* 0x000000121100720c */ /* 0x000fda0003f06100 */
[----:B------:R-:W-:Y:S05]  /*a5c0*/  @!P0 BRA `(.L_x_12161) ;  /* 0xfffffe0000008947 */ /* 0x000fea000383ffff */
.L_x_12147:
[----:B------:R-:W-:Y:S05]  /*a5d0*/  BSYNC B6 ;  /* 0x0000000000067941 */ /* 0x000fea0003800000 */
.L_x_12146:
        /* <DEDUP_REMOVED lines=29> */
.L_x_12165:
[----:B------:R-:W-:Y:S05]  /*a7b0*/  BSYNC B7 ;  /* 0x0000000000077941 */ /* 0x000fea0003800000 */
.L_x_12164:
        /* <DEDUP_REMOVED lines=24> */
.L_x_12167:
[----:B------:R-:W-:Y:S05]  /*a940*/  BSYNC B7 ;  /* 0x0000000000077941 */ /* 0x000fea0003800000 */
.L_x_12166:
        /* <DEDUP_REMOVED lines=26> */
.L_x_12169:
[----:B------:R-:W-:Y:S05]  /*aaf0*/  BSYNC B7 ;  /* 0x0000000000077941 */ /* 0x000fea0003800000 */
.L_x_12168:
        /* <DEDUP_REMOVED lines=18> */
.L_x_12174:
        /* <DEDUP_REMOVED lines=14> */
.L_x_12172:
        /* <DEDUP_REMOVED lines=20> */
.L_x_12173:
[----:B------:R-:W-:Y:S05]  /*ae40*/  BSYNC B1 ;  /* 0x0000000000017941 */ /* 0x000fea0003800000 */
.L_x_12171:
        /* <DEDUP_REMOVED lines=21> */
.L_x_12170:
        /* <DEDUP_REMOVED lines=16> */
.L_x_12177:
        /* <DEDUP_REMOVED lines=26> */
.L_x_12176:
[----:B------:R-:W-:Y:S05]  /*b240*/  BSYNC B7 ;  /* 0x0000000000077941 */ /* 0x000fea0003800000 */
.L_x_12175:
[----:B------:R-:W-:-:S05]  /*b250*/  IADD3 R16, P0, R16, 0x4, RZ ;  /* 0x0000000410107810 */ /* 0x000fca0007f1e0ff */
[----:B------:R-:W-:Y:S01]  /*b260*/  IMAD.X R17, RZ, RZ, R17, P0 ;  /* 0x000000ffff117224 */ /* 0x000fe200000e0611 */
[----:B------:R-:W-:-:S04]  /*b270*/  ISETP.GE.U32.AND P0, PT, R16, R19, PT ;  /* 0x000000131000720c */ /* 0x000fc80003f06070 */
[----:B------:R-:W-:-:S13]  /*b280*/  ISETP.GE.U32.AND.EX P0, PT, R17, R18, PT, P0 ;  /* 0x000000121100720c */ /* 0x000fda0003f06100 */
[----:B------:R-:W-:Y:S05]  /*b290*/  @!P0 BRA `(.L_x_12177) ;  /* 0xfffffe0000008947 */ /* 0x000fea000383ffff */
.L_x_12163:
[----:B------:R-:W-:Y:S05]  /*b2a0*/  BSYNC B6 ;  /* 0x0000000000067941 */ /* 0x000fea0003800000 */
.L_x_12162:
        /* <DEDUP_REMOVED lines=29> */
.L_x_12181:
[----:B------:R-:W-:Y:S05]  /*b480*/  BSYNC B7 ;  /* 0x0000000000077941 */ /* 0x000fea0003800000 */
.L_x_12180:
        /* <DEDUP_REMOVED lines=24> */
.L_x_12183:
[----:B------:R-:W-:Y:S05]  /*b610*/  BSYNC B7 ;  /* 0x0000000000077941 */ /* 0x000fea0003800000 */
.L_x_12182:
        /* <DEDUP_REMOVED lines=26> */
.L_x_12185:
[----:B------:R-:W-:Y:S05]  /*b7c0*/  BSYNC B7 ;  /* 0x0000000000077941 */ /* 0x000fea0003800000 */
.L_x_12184:
        /* <DEDUP_REMOVED lines=18> */
.L_x_12190:
        /* <DEDUP_REMOVED lines=14> */
.L_x_12188:
        /* <DEDUP_REMOVED lines=20> */
.L_x_12189:
[----:B------:R-:W-:Y:S05]  /*bb10*/  BSYNC B1 ;  /* 0x0000000000017941 */ /* 0x000fea0003800000 */
.L_x_12187:
        /* <DEDUP_REMOVED lines=21> */
.L_x_12186:
        /* <DEDUP_REMOVED lines=16> */
.L_x_12193:
        /* <DEDUP_REMOVED lines=26> */
.L_x_12192:
[----:B------:R-:W-:Y:S05]  /*bf10*/  BSYNC B7 ;  /* 0x0000000000077941 */ /* 0x000fea0003800000 */
.L_x_12191:
[----:B------:R-:W-:-:S05]  /*bf20*/  IADD3 R16, P0, R16, 0x4, RZ ;  /* 0x0000000410107810 */ /* 0x000fca0007f1e0ff */
[----:B------:R-:W-:Y:S01]  /*bf30*/  IMAD.X R17, RZ, RZ, R17, P0 ;  /* 0x000000ffff117224 */ /* 0x000fe200000e0611 */
[----:B------:R-:W-:-:S04]  /*bf40*/  ISETP.GE.U32.AND P0, PT, R16, R19, PT ;  /* 0x000000131000720c */ /* 0x000fc80003f06070 */
[----:B------:R-:W-:-:S13]  /*bf50*/  ISETP.GE.U32.AND.EX P0, PT, R17, R18, PT, P0 ;  /* 0x000000121100720c */ /* 0x000fda0003f06100 */
[----:B------:R-:W-:Y:S05]  /*bf60*/  @!P0 BRA `(.L_x_12193) ;  /* 0xfffffe0000008947 */ /* 0x000fea000383ffff */
.L_x_12179:
[----:B------:R-:W-:Y:S05]  /*bf70*/  BSYNC B6 ;  /* 0x0000000000067941 */ /* 0x000fea0003800000 */
.L_x_12178:
        /* <DEDUP_REMOVED lines=29> */
.L_x_12197:
[----:B------:R-:W-:Y:S05]  /*c150*/  BSYNC B7 ;  /* 0x0000000000077941 */ /* 0x000fea0003800000 */
.L_x_12196:
        /* <DEDUP_REMOVED lines=24> */
.L_x_12199:
[----:B------:R-:W-:Y:S05]  /*c2e0*/  BSYNC B7 ;  /* 0x0000000000077941 */ /* 0x000fea0003800000 */
.L_x_12198:
        /* <DEDUP_REMOVED lines=26> */
.L_x_12201:
[----:B------:R-:W-:Y:S05]  /*c490*/  BSYNC B7 ;  /* 0x0000000000077941 */ /* 0x000fea0003800000 */
.L_x_12200:
        /* <DEDUP_REMOVED lines=18> */
.L_x_12206:
        /* <DEDUP_REMOVED lines=14> */
.L_x_12204:
        /* <DEDUP_REMOVED lines=20> */
.L_x_12205:
[----:B------:R-:W-:Y:S05]  /*c7e0*/  BSYNC B1 ;  /* 0x0000000000017941 */ /* 0x000fea0003800000 */
.L_x_12203:
        /* <DEDUP_REMOVED lines=21> */
.L_x_12202:
        /* <DEDUP_REMOVED lines=16> */
.L_x_12209:
        /* <DEDUP_REMOVED lines=26> */
.L_x_12208:
[----:B------:R-:W-:Y:S05]  /*cbe0*/  BSYNC B7 ;  /* 0x0000000000077941 */ /* 0x000fea0003800000 */
.L_x_12207:
[----:B------:R-:W-:-:S05]  /*cbf0*/  IADD3 R16, P0, R16, 0x4, RZ ;  /* 0x0000000410107810 */ /* 0x000fca0007f1e0ff */
[----:B------:R-:W-:Y:S01]  /*cc00*/  IMAD.X R17, RZ, RZ, R17, P0 ;  /* 0x000000ffff117224 */ /* 0x000fe200000e0611 */
[----:B------:R-:W-:-:S04]  /*cc10*/  ISETP.GE.U32.AND P0, PT, R16, R19, PT ;  /* 0x000000131000720c */ /* 0x000fc80003f06070 */
[----:B------:R-:W-:-:S13]  /*cc20*/  ISETP.GE.U32.AND.EX P0, PT, R17, R18, PT, P0 ;  /* 0x000000121100720c */ /* 0x000fda0003f06100 */
[----:B------:R-:W-:Y:S05]  /*cc30*/  @!P0 BRA `(.L_x_12209) ;  /* 0xfffffe0000008947 */ /* 0x000fea000383ffff */
.L_x_12195:
[----:B------:R-:W-:Y:S05]  /*cc40*/  BSYNC B6 ;  /* 0x0000000000067941 */ /* 0x000fea0003800000 */
.L_x_12194:
        /* <DEDUP_REMOVED lines=29> */
.L_x_12213:
[----:B------:R-:W-:Y:S05]  /*ce20*/  BSYNC B7 ;  /* 0x0000000000077941 */ /* 0x000fea0003800000 */
.L_x_12212:
        /* <DEDUP_REMOVED lines=24> */
.L_x_12215:
[----:B------:R-:W-:Y:S05]  /*cfb0*/  BSYNC B7 ;  /* 0x0000000000077941 */ /* 0x000fea0003800000 */
.L_x_12214:
        /* <DEDUP_REMOVED lines=26> */
.L_x_12217:
[----:B------:R-:W-:Y:S05]  /*d160*/  BSYNC B7 ;  /* 0x0000000000077941 */ /* 0x000fea0003800000 */
.L_x_12216:
        /* <DEDUP_REMOVED lines=17> */
.L_x_12222:
        /* <DEDUP_REMOVED lines=14> */
.L_x_12220:
        /* <DEDUP_REMOVED lines=20> */
.L_x_12221:
[----:B------:R-:W-:Y:S05]  /*d4a0*/  BSYNC B1 ;  /* 0x0000000000017941 */ /* 0x000fea0003800000 */
.L_x_12219:
        /* <DEDUP_REMOVED lines=21> */
.L_x_12218:
        /* <DEDUP_REMOVED lines=16> */
.L_x_12225:
        /* <DEDUP_REMOVED lines=26> */
.L_x_12224:
[----:B------:R-:W-:Y:S05]  /*d8a0*/  BSYNC B7 ;  /* 0x0000000000077941 */ /* 0x000fea0003800000 */
.L_x_12223:
[----:B------:R-:W-:-:S05]  /*d8b0*/  IADD3 R16, P0, R16, 0x4, RZ ;  /* 0x0000000410107810 */ /* 0x000fca0007f1e0ff */
[----:B------:R-:W-:Y:S01]  /*d8c0*/  IMAD.X R17, RZ, RZ, R17, P0 ;  /* 0x000000ffff117224 */ /* 0x000fe200000e0611 */
[----:B------:R-:W-:-:S04]  /*d8d0*/  ISETP.GE.U32.AND P0, PT, R16, R19, PT ;  /* 0x000000131000720c */ /* 0x000fc80003f06070 */
[----:B------:R-:W-:-:S13]  /*d8e0*/  ISETP.GE.U32.AND.EX P0, PT, R17, R18, PT, P0 ;  /* 0x000000121100720c */ /* 0x000fda0003f06100 */
[----:B------:R-:W-:Y:S05]  /*d8f0*/  @!P0 BRA `(.L_x_12225) ;  /* 0xfffffe0000008947 */ /* 0x000fea000383ffff */
.L_x_12211:
[----:B------:R-:W-:Y:S05]  /*d900*/  BSYNC B6 ;  /* 0x0000000000067941 */ /* 0x000fea0003800000 */
.L_x_12210:
[----:B-----5:R-:W0:Y:S01]  /*d910*/  S2R R0, SR_TID.X ;  /* 0x0000000000007919 */ /* 0x020e220000002100 */
[----:B------:R-:W-:Y:S01]  /*d920*/  BSSY B0, `(.L_x_12226) ;  /* 0x0000033000007945 */ /* 0x000fe20003800000 */
[----:B------:R-:W-:Y:S01]  /*d930*/  BSSY B1, `(.L_x_12227) ;  /* 0x000002b000017945 */ /* 0x000fe20003800000 */
[----:B0-----:R-:W-:-:S13]  /*d940*/  ISETP.GE.AND P0, PT, R0, R46, PT ;  /* 0x0000002e0000720c */ /* 0x001fda0003f06270 */
[----:B------:R-:W-:Y:S01]  /*d950*/  @!P0 MOV R3, 0x4 ;  /* 0x0000000400038802 */ /* 0x000fe20000000f00 */
[----:B------:R-:W-:Y:S01]  /*d960*/  @!P0 IMAD.IADD R2, R61, 0x1, R0 ;  /* 0x000000013d028824 */ /* 0x000fe200078e0200 */
        /* <DEDUP_REMOVED lines=17> */
.L_x_12228:
[----:B0-----:R-:W-:-:S13]  /*da80*/  ISETP.GE.AND P0, PT, R0, R46, PT ;  /* 0x0000002e0000720c */ /* 0x001fda0003f06270 */
[----:B------:R-:W-:Y:S05]  /*da90*/  @P0 BRA `(.L_x_12230) ;  /* 0x000000c000000947 */ /* 0x000fea0003800000 */
[----:B------:R-:W-:Y:S01]  /*daa0*/  IMAD.IADD R2, R61, 0x1, R0 ;  /* 0x000000013d027824 */ /* 0x000fe200078e0200 */
[----:B------:R-:W-:Y:S01]  /*dab0*/  IADD3 R0, R0, 0x80, RZ ;  /* 0x0000008000007810 */ /* 0x000fe20007ffe0ff */
[----:B------:R-:W-:-:S04]  /*dac0*/  IMAD.MOV.U32 R3, RZ, RZ, 0x4 ;  /* 0x00000004ff037424 */ /* 0x000fc800078e00ff */
[----:B------:R-:W-:-:S05]  /*dad0*/  IMAD.WIDE.U32 R2, R2, R3, c[0x0][0x218] ;  /* 0x0000860002027625 */ /* 0x000fca00078e0003 */
[----:B------:R0:W-:Y:S02]  /*dae0*/  STG.E [R2.64], RZ ;  /* 0x000000ff02007986 */ /* 0x0001e4000c101924 */
.L_x_12229:
[----:B------:R-:W-:-:S13]  /*daf0*/  ISETP.GE.AND P0, PT, R0, R46, PT ;  /* 0x0000002e0000720c */ /* 0x000fda0003f06270 */
[----:B------:R-:W-:Y:S05]  /*db00*/  @P0 BRA `(.L_x_12231) ;  /* 0x000000d000000947 */ /* 0x000fea0003800000 */
[----:B0-----:R-:W-:Y:S01]  /*db10*/  IMAD.IADD R2, R61, 0x1, R0 ;  /* 0x000000013d027824 */ /* 0x001fe200078e0200 */
[----:B------:R-:W-:Y:S01]  /*db20*/  IADD3 R0, R0, 0x80, RZ ;  /* 0x0000008000007810 */ /* 0x000fe20007ffe0ff */
[----:B------:R-:W-:-:S04]  /*db30*/  IMAD.MOV.U32 R3, RZ, RZ, 0x4 ;  /* 0x00000004ff037424 */ /* 0x000fc800078e00ff */
[----:B------:R-:W-:-:S05]  /*db40*/  IMAD.WIDE.U32 R2, R2, R3, c[0x0][0x218] ;  /* 0x0000860002027625 */ /* 0x000fca00078e0003 */
[----:B------:R0:W-:Y:S02]  /*db50*/  STG.E [R2.64], RZ ;  /* 0x000000ff02007986 */ /* 0x0001e4000c101924 */
.L_x_12230:
        /* <DEDUP_REMOVED lines=8> */
.L_x_12231:
[----:B------:R-:W-:Y:S05]  /*dbe0*/  BSYNC B1 ;  /* 0x0000000000017941 */ /* 0x000fea0003800000 */
.L_x_12227:
[----:B------:R-:W-:-:S13]  /*dbf0*/  ISETP.GE.AND P0, PT, R0, R46, PT ;  /* 0x0000002e0000720c */ /* 0x000fda0003f06270 */
[----:B0-----:R-:W-:Y:S01]  /*dc00*/  @!P0 IADD3 R2, R61, R0, RZ ;  /* 0x000000003d028210 */ /* 0x001fe20007ffe0ff */
[----:B------:R-:W-:Y:S01]  /*dc10*/  @!P0 IMAD.MOV.U32 R3, RZ, RZ, 0x4 ;  /* 0x00000004ff038424 */ /* 0x000fe200078e00ff */
[----:B------:R-:W-:-:S03]  /*dc20*/  @!P0 IADD3 R0, R0, 0x80, RZ ;  /* 0x0000008000008810 */ /* 0x000fc60007ffe0ff */
[----:B------:R-:W-:-:S05]  /*dc30*/  @!P0 IMAD.WIDE.U32 R2, R2, R3, c[0x0][0x218] ;  /* 0x0000860002028625 */ /* 0x000fca00078e0003 */
[----:B------:R0:W-:Y:S02]  /*dc40*/  @!P0 STG.E [R2.64], RZ ;  /* 0x000000ff02008986 */ /* 0x0001e4000c101924 */
.L_x_12232:
[----:B------:R-:W-:Y:S05]  /*dc50*/  BSYNC B0 ;  /* 0x0000000000007941 */ /* 0x000fea0003800000 */
.L_x_12226:
[----:B------:R-:W-:-:S13]  /*dc60*/  ISETP.GE.AND P0, PT, R0, R46, PT ;  /* 0x0000002e0000720c */ /* 0x000fda0003f06270 */
[----:B------:R-:W-:Y:S05]  /*dc70*/  @P0 EXIT ;  /* 0x000000000000094d */ /* 0x000fea0003800000 */
[----:B0-----:R-:W-:Y:S02]  /*dc80*/  IMAD.IADD R2, R61, 0x1, R0 ;  /* 0x000000013d027824 */ /* 0x001fe400078e0200 */
[----:B------:R-:W-:-:S04]  /*dc90*/  IMAD.MOV.U32 R3, RZ, RZ, 0x4 ;  /* 0x00000004ff037424 */ /* 0x000fc800078e00ff */
[----:B------:R-:W-:-:S05]  /*dca0*/  IMAD.WIDE.U32 R2, R2, R3, c[0x0][0x218] ;  /* 0x0000860002027625 */ /* 0x000fca00078e0003 */
[----:B------:R-:W-:Y:S01]  /*dcb0*/  STG.E [R2.64], RZ ;  /* 0x000000ff02007986 */ /* 0x000fe2000c101924 */
[----:B------:R-:W-:Y:S05]  /*dcc0*/  EXIT ;  /* 0x000000000000794d */ /* 0x000fea0003800000 */
        .weak           $__internal_30_$__cuda_sm20_div_s64
        .type           $__internal_30_$__cuda_sm20_div_s64,@function
        .size           $__internal_30_$__cuda_sm20_div_s64,(.L_x_27306 - $__internal_30_$__cuda_sm20_div_s64)
$__internal_30_$__cuda_sm20_div_s64:
        /* <DEDUP_REMOVED lines=19> */
[----:B------:R-:W-:-:S04]  /*de00*/  IMAD.HI.U32 R6, R21, R7, RZ ;  /* 0x0000000715067227 */ /* 0x000fc800078e00ff */
        /* <DEDUP_REMOVED lines=12> */
[----:B------:R-:W-:-:S03]  /*ded0*/  HFMA2.MMA R21, -RZ, RZ, 0, 0 ;  /* 0x00000000ff157435 */ /* 0x000fc600000001ff */
[----:B------:R-:W-:-:S04]  /*dee0*/  IMAD.HI.U32 R7, R6, R8, RZ ;  /* 0x0000000806077227 */ /* 0x000fc800078e00ff */
[----:B------:R-:W-:Y:S02]  /*def0*/  IMAD R8, R6, R8, RZ ;  /* 0x0000000806087224 */ /* 0x000fe400078e02ff */
[----:B------:R-:W-:Y:S01]  /*df00*/  IMAD.X R22, R7, 0x1, R6, P1 ;  /* 0x0000000107167824 */ /* 0x000fe200008e0606 */
[-C--:B------:R-:W-:Y:S02]  /*df10*/  IADD3 R7, P3, RZ, -R9.reuse, RZ ;  /* 0x80000009ff077210 */ /* 0x080fe40007f7e0ff */
[----:B------:R-:W-:Y:S02]  /*df20*/  IADD3 R8, P1, R8, R20, RZ ;  /* 0x0000001408087210 */ /* 0x000fe40007f3e0ff */
[----:B------:R-:W-:Y:S01]  /*df30*/  SEL R7, R7, R9, !P2 ;  /* 0x0000000907077207 */ /* 0x000fe20005000000 */
[----:B------:R-:W-:Y:S01]  /*df40*/  IMAD.X R6, RZ, RZ, ~R5, P3 ;  /* 0x000000ffff067224 */ /* 0x000fe200018e0e05 */
[----:B------:R-:W-:-:S03]  /*df50*/  IADD3.X R9, RZ, RZ, R22, P1, P0 ;  /* 0x000000ffff097210 */ /* 0x000fc60000fe0416 */
[----:B------:R-:W-:Y:S01]  /*df60*/  IMAD.HI.U32 R20, R8, R7, RZ ;  /* 0x0000000708147227 */ /* 0x000fe200078e00ff */
[----:B------:R-:W-:-:S05]  /*df70*/  SEL R6, R6, R5, !P2 ;  /* 0x0000000506067207 */ /* 0x000fca0005000000 */
[----:B------:R-:W-:-:S04]  /*df80*/  IMAD.WIDE.U32 R20, R8, R6, R20 ;  /* 0x0000000608147225 */ /* 0x000fc800078e0014 */
[C---:B------:R-:W-:Y:S02]  /*df90*/  IMAD R8, R9.reuse, R6, RZ ;  /* 0x0000000609087224 */ /* 0x040fe400078e02ff */
[----:B------:R-:W-:-:S04]  /*dfa0*/  IMAD.HI.U32 R20, P0, R9, R7, R20 ;  /* 0x0000000709147227 */ /* 0x000fc80007800014 */
[----:B------:R-:W-:Y:S01]  /*dfb0*/  IMAD.HI.U32 R9, R9, R6, RZ ;  /* 0x0000000609097227 */ /* 0x000fe200078e00ff */
[----:B------:R-:W-:-:S03]  /*dfc0*/  IADD3 R8, P1, R8, R20, RZ ;  /* 0x0000001408087210 */ /* 0x000fc60007f3e0ff */
[----:B------:R-:W-:Y:S02]  /*dfd0*/  IMAD.X R9, RZ, RZ, R9, P0 ;  /* 0x000000ffff097224 */ /* 0x000fe400000e0609 */
        /* <DEDUP_REMOVED lines=20> */
[----:B------:R-:W-:Y:S01]  /*e120*/  LOP3.LUT R9, R3, R5, RZ, 0x3c, !PT ;  /* 0x0000000503097212 */ /* 0x000fe200078e3cff */
[----:B------:R-:W-:Y:S01]  /*e130*/  IMAD.X R8, RZ, RZ, R7, P2 ;  /* 0x000000ffff087224 */ /* 0x000fe200010e0607 */
[----:B------:R-:W-:-:S04]  /*e140*/  ISETP.NE.U32.AND P0, PT, R4, RZ, PT ;  /* 0x000000ff0400720c */ /* 0x000fc80003f05070 */
[----:B------:R-:W-:Y:S02]  /*e150*/  SEL R8, R8, R7, P1 ;  /* 0x0000000708087207 */ /* 0x000fe40000800000 */
[-C--:B------:R-:W-:Y:S02]  /*e160*/  IADD3 R7, P2, RZ, -R6.reuse, RZ ;  /* 0x80000006ff077210 */ /* 0x080fe40007f5e0ff */
[----:B------:R-:W-:Y:S02]  /*e170*/  ISETP.GE.AND P1, PT, R9, RZ, PT ;  /* 0x000000ff0900720c */ /* 0x000fe40003f26270 */
[----:B------:R-:W-:Y:S01]  /*e180*/  ISETP.NE.AND.EX P0, PT, R3, RZ, PT, P0 ;  /* 0x000000ff0300720c */ /* 0x000fe20003f05300 */
[----:B------:R-:W-:Y:S01]  /*e190*/  IMAD.X R4, RZ, RZ, ~R8, P2 ;  /* 0x000000ffff047224 */ /* 0x000fe200010e0e08 */
[----:B------:R-:W-:Y:S01]  /*e1a0*/  SEL R7, R7, R6, !P1 ;  /* 0x0000000607077207 */ /* 0x000fe20004800000 */
[----:B------:R-:W-:-:S03]  /*e1b0*/  IMAD.MOV.U32 R6, RZ, RZ, R0 ;  /* 0x000000ffff067224 */ /* 0x000fc600078e0000 */
[----:B------:R-:W-:Y:S02]  /*e1c0*/  SEL R3, R4, R8, !P1 ;  /* 0x0000000804037207 */ /* 0x000fe40004800000 */
[----:B------:R-:W-:Y:S01]  /*e1d0*/  SEL R4, R7, 0xffffffff, P0 ;  /* 0xffffffff07047807 */ /* 0x000fe20000000000 */
[----:B------:R-:W-:Y:S01]  /*e1e0*/  IMAD.MOV.U32 R7, RZ, RZ, 0x0 ;  /* 0x00000000ff077424 */ /* 0x000fe200078e00ff */
[----:B------:R-:W-:-:S03]  /*e1f0*/  SEL R3, R3, 0xffffffff, P0 ;  /* 0xffffffff03037807 */ /* 0x000fc60000000000 */
[----:B------:R-:W-:Y:S05]  /*e200*/  RET.REL.NODEC R6 `(_ZN2at6native29vectorized_elementwise_kernelILi2EZZZNS0_67_GLOBAL__N__bb565c37_34_ValidateCompressedIndicesKernel_cu_33a4b88b42_validate_compressed_sparse_indices_kernelILNS2_8CDimNameE1ENS2_18CUDAKernelLauncherENS2_14EmptyVecKernelENS2_8DummyVecELm8EEEvRKNS_6TensorESA_lllENKUlvE1_clEvENKUlvE_clEvEUliiiiiE_St5arrayIPcLm6EEEEviT0_T1_) ;  /* 0xffff1df006007950 */ /* 0x000fea0003c3ffff */
.L_x_12233:
        /* <DEDUP_REMOVED lines=15> */
.L_x_27306:


//--------------------- .text._ZN2at6native29vectorized_elementwise_kernelILi4EZZZNS0_67_GLOBAL__N__bb565c37_34_ValidateCompressedIndicesKernel_cu_33a4b88b42_validate_compressed_sparse_indices_kernelILNS2_8CDimNameE1ENS2_18CUDAKernelLauncherENS2_14EmptyVecKernelENS2_8DummyVecELm8EEEvRKNS_6TensorESA_lllENKUlvE1_clEvENKUlvE_clEvEUliiiiiE_St5arrayIPcLm6EEEEviT0_T1_ --------------------------
	.section	.text._ZN2at6native29vectorized_elementwise_kernelILi4EZZZNS0_67_GLOBAL__N__bb565c37_34_ValidateCompressedIndicesKernel_cu_33a4b88b42_validate_compressed_sparse_indices_kernelILNS2_8CDimNameE1ENS2_18CUDAKernelLauncherENS2_14EmptyVecKernelENS2_8DummyVecELm8EEEvRKNS_6TensorESA_lllENKUlvE1_clEvENKUlvE_clEvEUliiiiiE_St5arrayIPcLm6EEEEviT0_T1_,"ax",@progbits
	.sectioninfo	@"SHI_REGISTERS=70"
	.align	128
        .global         _ZN2at6native29vectorized_elementwise_kernelILi4EZZZNS0_67_GLOBAL__N__bb565c37_34_ValidateCompressedIndicesKernel_cu_33a4b88b42_validate_compressed_sparse_indices_kernelILNS2_8CDimNameE1ENS2_18CUDAKernelLauncherENS2_14EmptyVecKernelENS2_8DummyVecELm8EEEvRKNS_6TensorESA_lllENKUlvE1_clEvENKUlvE_clEvEUliiiiiE_St5arrayIPcLm6EEEEviT0_T1_
        .type           _ZN2at6native29vectorized_elementwise_kernelILi4EZZZNS0_67_GLOBAL__N__bb565c37_34_ValidateCompressedIndicesKernel_cu_33a4b88b42_validate_compressed_sparse_indices_kernelILNS2_8CDimNameE1ENS2_18CUDAKernelLauncherENS2_14EmptyVecKernelENS2_8DummyVecELm8EEEvRKNS_6TensorESA_lllENKUlvE1_clEvENKUlvE_clEvEUliiiiiE_St5arrayIPcLm6EEEEviT0_T1_,@function
        .size           _ZN2at6native29vectorized_elementwise_kernelILi4EZZZNS0_67_GLOBAL__N__bb565c37_34_ValidateCompressedIndicesKernel_cu_33a4b88b42_validate_compressed_sparse_indices_kernelILNS2_8CDimNameE1ENS2_18CUDAKernelLauncherENS2_14EmptyVecKernelENS2_8DummyVecELm8EEEvRKNS_6TensorESA_lllENKUlvE1_clEvENKUlvE_clEvEUliiiiiE_St5arrayIPcLm6EEEEviT0_T1_,(.L_x_27307 - _ZN2at6native29vectorized_elementwise_kernelILi4EZZZNS0_67_GLOBAL__N__bb565c37_34_ValidateCompressedIndicesKernel_cu_33a4b88b42_validate_compressed_sparse_indices_kernelILNS2_8CDimNameE1ENS2_18CUDAKernelLauncherENS2_14EmptyVecKernelENS2_8DummyVecELm8EEEvRKNS_6TensorESA_lllENKUlvE1_clEvENKUlvE_clEvEUliiiiiE_St5arrayIPcLm6EEEEviT0_T1_)
        .other          _ZN2at6native29vectorized_elementwise_kernelILi4EZZZNS0_67_GLOBAL__N__bb565c37_34_ValidateCompressedIndicesKernel_cu_33a4b88b42_validate_compressed_sparse_indices_kernelILNS2_8CDimNameE1ENS2_18CUDAKernelLauncherENS2_14EmptyVecKernelENS2_8DummyVecELm8EEEvRKNS_6TensorESA_lllENKUlvE1_clEvENKUlvE_clEvEUliiiiiE_St5arrayIPcLm6EEEEviT0_T1_,@"STO_CUDA_ENTRY STV_DEFAULT"
_ZN2at6native29vectorized_elementwise_kernelILi4EZZZNS0_67_GLOBAL__N__bb565c37_34_ValidateCompressedIndicesKernel_cu_33a4b88b42_validate_compressed_sparse_indices_kernelILNS2_8CDimNameE1ENS2_18CUDAKernelLauncherENS2_14EmptyVecKernelENS2_8DummyVecELm8EEEvRKNS_6TensorESA_lllENKUlvE1_clEvENKUlvE_clEvEUliiiiiE_St5arrayIPcLm6EEEEviT0_T1_:
.text._ZN2at6native29vectorized_elementwise_kernelILi4EZZZNS0_67_GLOBAL__N__bb565c37_34_ValidateCompressedIndicesKernel_cu_33a4b88b42_validate_compressed_sparse_indices_kernelILNS2_8CDimNameE1ENS2_18CUDAKernelLauncherENS2_14EmptyVecKernelENS2_8DummyVecELm8EEEvRKNS_6TensorESA_lllENKUlvE1_clEvENKUlvE_clEvEUliiiiiE_St5arrayIPcLm6EEEEviT0_T1_:
        /* <DEDUP_REMOVED lines=13> */
[----:B0-----:R-:W-:-:S04]  /*00d0*/  IMAD.WIDE.U32 R6, R19, 0x10, R2 ;  /* 0x0000001013067825 */ /* 0x001fc800078e0002 */
[CC--:B------:R-:W-:Y:S01]  /*00e0*/  IMAD.WIDE R2, R61.reuse, R16.reuse, c[0x0][0x228] ;  /* 0x00008a003d027625 */ /* 0x0c0fe200078e0210 */
[----:B------:R0:W2:Y:S03]  /*00f0*/  LDG.E.128 R56, [R6.64] ;  /* 0x0000002406387981 */ /* 0x0000a6000c1e1d00 */
[----:B------:R-:W-:Y:S01]  /*0100*/  IMAD.WIDE R16, R61, R16, c[0x0][0x240] ;  /* 0x000090003d107625 */ /* 0x000fe200078e0210 */
[----:B------:R0:W5:Y:S03]  /*0110*/  LDG.E.128 R64, [R6.64+0x800] ;  /* 0x0008002406407981 */ /* 0x000166000c1e1d00 */
[----:B------:R-:W-:-:S04]  /*0120*/  IMAD.WIDE.U32 R8, R19, 0x10, R2 ;  /* 0x0000001013087825 */ /* 0x000fc800078e0002 */
[C---:B------:R-:W-:Y:S01]  /*0130*/  IMAD.WIDE.U32 R10, R19.reuse, 0x10, R4 ;  /* 0x00000010130a7825 */ /* 0x040fe200078e0004 */
[----:B------:R1:W5:Y:S03]  /*0140*/  LDG.E.128 R52, [R8.64] ;  /* 0x0000002408347981 */ /* 0x000366000c1e1d00 */
[C---:B------:R-:W-:Y:S01]  /*0150*/  IMAD.WIDE.U32 R14, R19.reuse, 0x10, R12 ;  /* 0x00000010130e7825 */ /* 0x040fe200078e000c */
[----:B------:R1:W5:Y:S03]  /*0160*/  LDG.E.128 R60, [R8.64+0x800] ;  /* 0x00080024083c7981 */ /* 0x000366000c1e1d00 */
[----:B------:R-:W-:Y:S01]  /*0170*/  IMAD.WIDE.U32 R16, R19, 0x10, R16 ;  /* 0x0000001013107825 */ /* 0x000fe200078e0010 */
[----:B------:R3:W5:Y:S03]  /*0180*/  LDG.E.128 R28, [R10.64] ;  /* 0x000000240a1c7981 */ /* 0x000766000c1e1d00 */
[----:B------:R-:W-:Y:S01]  /*0190*/  IMAD.MOV.U32 R2, RZ, RZ, c[0x0][0x170] ;  /* 0x00005c00ff027624 */ /* 0x000fe200078e00ff */
[----:B------:R3:W5:Y:S01]  /*01a0*/  LDG.E.128 R40, [R10.64+0x800] ;  /* 0x000800240a287981 */ /* 0x000762000c1e1d00 */
[----:B------:R-:W-:-:S02]  /*01b0*/  IMAD.MOV.U32 R3, RZ, RZ, c[0x0][0x174] ;  /* 0x00005d00ff037624 */ /* 0x000fc400078e00ff */
[----:B------:R-:W-:Y:S01]  /*01c0*/  IMAD.MOV.U32 R4, RZ, RZ, c[0x0][0x178] ;  /* 0x00005e00ff047624 */ /* 0x000fe200078e00ff */
[----:B------:R4:W5:Y:S01]  /*01d0*/  LDG.E.128 R24, [R14.64] ;  /* 0x000000240e187981 */ /* 0x000962000c1e1d00 */
[----:B------:R-:W-:Y:S01]  /*01e0*/  IMAD.MOV.U32 R5, RZ, RZ, c[0x0][0x17c] ;  /* 0x00005f00ff057624 */ /* 0x000fe200078e00ff */
[----:B------:R-:W-:Y:S01]  /*01f0*/  MOV R18, c[0x0][0x1c0] ;  /* 0x0000700000127a02 */ /* 0x000fe20000000f00 */
[----:B0-----:R-:W-:Y:S01]  /*0200*/  IMAD.MOV.U32 R6, RZ, RZ, c[0x0][0x180] ;  /* 0x00006000ff067624 */ /* 0x001fe200078e00ff */
[----:B------:R4:W5:Y:S01]  /*0210*/  LDG.E.128 R36, [R14.64+0x800] ;  /* 0x000800240e247981 */ /* 0x000962000c1e1d00 */
[----:B------:R-:W-:Y:S01]  /*0220*/  IMAD.MOV.U32 R7, RZ, RZ, c[0x0][0x184] ;  /* 0x00006100ff077624 */ /* 0x000fe200078e00ff */
[----:B---3--:R-:W-:Y:S01]  /*0230*/  MOV R10, c[0x0][0x190] ;  /* 0x00006400000a7a02 */ /* 0x008fe20000000f00 */
[----:B-1----:R-:W-:Y:S01]  /*0240*/  IMAD.MOV.U32 R8, RZ, RZ, c[0x0][0x188] ;  /* 0x00006200ff087624 */ /* 0x002fe200078e00ff */
[----:B------:R0:W5:Y:S01]  /*0250*/  LDG.E.128 R32, [R16.64] ;  /* 0x0000002410207981 */ /* 0x000162000c1e1d00 */
[----:B------:R-:W-:-:S02]  /*0260*/  IMAD.MOV.U32 R9, RZ, RZ, c[0x0][0x18c] ;  /* 0x00006300ff097624 */ /* 0x000fc400078e00ff */
[----:B------:R-:W-:Y:S01]  /*0270*/  IMAD.MOV.U32 R11, RZ, RZ, c[0x0][0x194] ;  /* 0x00006500ff0b7624 */ /* 0x000fe200078e00ff */
[----:B------:R0:W5:Y:S01]  /*0280*/  LDG.E.128 R44, [R16.64+0x800] ;  /* 0x00080024102c7981 */ /* 0x000162000c1e1d00 */
[----:B------:R-:W-:Y:S02]  /*0290*/  IMAD.MOV.U32 R12, RZ, RZ, c[0x0][0x198] ;  /* 0x00006600ff0c7624 */ /* 0x000fe400078e00ff */
[----:B------:R-:W-:Y:S01]  /*02a0*/  IMAD.MOV.U32 R13, RZ, RZ, c[0x0][0x19c] ;  /* 0x00006700ff0d7624 */ /* 0x000fe200078e00ff */
[----:B------:R1:W-:Y:S01]  /*02b0*/  STL.64 [R1+0xb8], R2 ;  /* 0x0000b80201007387 */ /* 0x0003e20000100a00 */
[----:B----4-:R-:W-:Y:S02]  /*02c0*/  IMAD.MOV.U32 R14, RZ, RZ, c[0x0][0x1a0] ;  /* 0x00006800ff0e7624 */ /* 0x010fe400078e00ff */
[----:B------:R-:W-:Y:S01]  /*02d0*/  IMAD.MOV.U32 R15, RZ, RZ, c[0x0][0x1a4] ;  /* 0x00006900ff0f7624 */ /* 0x000fe200078e00ff */
[----:B------:R3:W-:Y:S01]  /*02e0*/  STL.64 [R1+0xc0], R4 ;  /* 0x0000c00401007387 */ /* 0x0007e20000100a00 */
[----:B------:R-:W-:-:S02]  /*02f0*/  IMAD.MOV.U32 R19, RZ, RZ, c[0x0][0x1c4] ;  /* 0x00007100ff137624 */ /* 0x000fc400078e00ff */
[----:B0-----:R-:W-:Y:S02]  /*0300*/  IMAD.MOV.U32 R16, RZ, RZ, c[0x0][0x1b8] ;  /* 0x00006e00ff107624 */ /* 0x001fe400078e00ff */
        /* <DEDUP_REMOVED lines=50> */
[----:B------:R-:W-:Y:S02]  /*0630*/  P2R R50, PR, RZ, 0x4 ;  /* 0x00000004ff327803 */ /* 0x000fe40000000000 */
[----:B--2---:R-:W-:-:S13]  /*0640*/  ISETP.EQ.AND P1, PT, R56, c[0x0][0x168], PT ;  /* 0x00005a0038007a0c */ /* 0x004fda0003f22270 */
        /* <DEDUP_REMOVED lines=20> */
.L_x_12236:
[----:B0-----:R-:W-:Y:S05]  /*0790*/  BSYNC B6 ;  /* 0x0000000000067941 */ /* 0x001fea0003800000 */
.L_x_12235:
        /* <DEDUP_REMOVED lines=25> */
.L_x_12238:
[----:B------:R-:W-:Y:S05]  /*0930*/  BSYNC B6 ;  /* 0x0000000000067941 */ /* 0x000fea0003800000 */
.L_x_12237:
        /* <DEDUP_REMOVED lines=26> */
.L_x_12240:
[----:B------:R-:W-:Y:S05]  /*0ae0*/  BSYNC B6 ;  /* 0x0000000000067941 */ /* 0x000fea0003800000 */
.L_x_12239:
        /* <DEDUP_REMOVED lines=18> */
.L_x_12245:
        /* <DEDUP_REMOVED lines=10> */
[----:B------:R-:W-:Y:S05]  /*0cb0*/  CALL.REL.NOINC `($__internal_31_$__cuda_sm20_div_s64) ;  /* 0x0000cf5000007944 */ /* 0x000fea0003c00000 */
[----:B------:R-:W-:Y:S02]  /*0cc0*/  IMAD.MOV.U32 R6, RZ, RZ, R4 ;  /* 0x000000ffff067224 */ /* 0x000fe400078e0004 */
[----:B------:R-:W-:Y:S01]  /*0cd0*/  IMAD.MOV.U32 R7, RZ, RZ, R3 ;  /* 0x000000ffff077224 */ /* 0x000fe200078e0003 */
[----:B------:R-:W-:Y:S05]  /*0ce0*/  BRA `(.L_x_12244) ;  /* 0x0000014000007947 */ /* 0x000fea0003800000 */
.L_x_12243:
        /* <DEDUP_REMOVED lines=20> */
.L_x_12244:
[----:B------:R-:W-:Y:S05]  /*0e30*/  BSYNC B1 ;  /* 0x0000000000017941 */ /* 0x000fea0003800000 */
.L_x_12242:
        /* <DEDUP_REMOVED lines=21> */
.L_x_12241:
        /* <DEDUP_REMOVED lines=17> */
.L_x_12250:
        /* <DEDUP_REMOVED lines=26> */
.L_x_12249:
[----:B------:R-:W-:Y:S05]  /*1240*/  BSYNC B7 ;  /* 0x0000000000077941 */ /* 0x000fea0003800000 */
.L_x_12248:
[----:B------:R-:W-:-:S05]  /*1250*/  IADD3 R16, P0, R16, 0x4, RZ ;  /* 0x0000000410107810 */ /* 0x000fca0007f1e0ff */
[----:B------:R-:W-:Y:S01]  /*1260*/  IMAD.X R17, RZ, RZ, R17, P0 ;  /* 0x000000ffff117224 */ /* 0x000fe200000e0611 */
[----:B------:R-:W-:-:S04]  /*1270*/  ISETP.GE.U32.AND P0, PT, R16, R22, PT ;  /* 0x000000161000720c */ /* 0x000fc80003f06070 */
[----:B------:R-:W-:-:S13]  /*1280*/  ISETP.GE.U32.AND.EX P0, PT, R17, R23, PT, P0 ;  /* 0x000000171100720c */ /* 0x000fda0003f06100 */
[----:B------:R-:W-:Y:S05]  /*1290*/  @!P0 BRA `(.L_x_12250) ;  /* 0xfffffe0000008947 */ /* 0x000fea000383ffff */
.L_x_12247:
[----:B------:R-:W-:Y:S05]  /*12a0*/  BSYNC B6 ;  /* 0x0000000000067941 */ /* 0x000fea0003800000 */
.L_x_12246:
        /* <DEDUP_REMOVED lines=23> */
.L_x_12252:
[----:B------:R-:W-:Y:S05]  /*1420*/  BSYNC B6 ;  /* 0x0000000000067941 */ /* 0x000fea0003800000 */
.L_x_12251:
        /* <DEDUP_REMOVED lines=23> */
.L_x_12254:
[----:B------:R-:W-:Y:S05]  /*15a0*/  BSYNC B6 ;  /* 0x0000000000067941 */ /* 0x000fea0003800000 */
.L_x_12253:
        /* <DEDUP_REMOVED lines=26> */
.L_x_12256:
[----:B------:R-:W-:Y:S05]  /*1750*/  BSYNC B6 ;  /* 0x0000000000067941 */ /* 0x000fea0003800000 */
.L_x_12255:
        /* <DEDUP_REMOVED lines=12> */
.L_x_12261:
        /* <DEDUP_REMOVED lines=14> */
.L_x_12259:
        /* <DEDUP_REMOVED lines=20> */
.L_x_12260:
[----:B------:R-:W-:Y:S05]  /*1a40*/  BSYNC B1 ;  /* 0x0000000000017941 */ /* 0x000fea0003800000 */
.L_x_12258:
        /* <DEDUP_REMOVED lines=21> */
.L_x_12257:
        /* <DEDUP_REMOVED lines=17> */
.L_x_12266:
        /* <DEDUP_REMOVED lines=26> */
.L_x_12265:
[----:B------:R-:W-:Y:S05]  /*1e50*/  BSYNC B7 ;  /* 0x0000000000077941 */ /* 0x000fea0003800000 */
.L_x_12264:
[----:B------:R-:W-:-:S05]  /*1e60*/  IADD3 R16, P0, R16, 0x4, RZ ;  /* 0x0000000410107810 */ /* 0x000fca0007f1e0ff */
[----:B------:R-:W-:Y:S01]  /*1e70*/  IMAD.X R17, RZ, RZ, R17, P0 ;  /* 0x000000ffff117224 */ /* 0x000fe200000e0611 */
[----:B------:R-:W-:-:S04]  /*1e80*/  ISETP.GE.U32.AND P0, PT, R16, R23, PT ;  /* 0x000000171000720c */ /* 0x000fc80003f06070 */
[----:B------:R-:W-:-:S13]  /*1e90*/  ISETP.GE.U32.AND.EX P0, PT, R17, R22, PT, P0 ;  /* 0x000000161100720c */ /* 0x000fda0003f06100 */
[----:B------:R-:W-:Y:S05]  /*1ea0*/  @!P0 BRA `(.L_x_12266) ;  /* 0xfffffe0000008947 */ /* 0x000fea000383ffff */
.L_x_12263:
[----:B------:R-:W-:Y:S05]  /*1eb0*/  BSYNC B6 ;  /* 0x0000000000067941 */ /* 0x000fea0003800000 */
.L_x_12262:
        /* <DEDUP_REMOVED lines=23> */
.L_x_12268:
[----:B------:R-:W-:Y:S05]  /*2030*/  BSYNC B6 ;  /* 0x0000000000067941 */ /* 0x000fea0003800000 */
.L_x_12267:
        /* <DEDUP_REMOVED lines=23> */
.L_x_12270:
[----:B------:R-:W-:Y:S05]  /*21b0*/  BSYNC B6 ;  /* 0x0000000000067941 */ /* 0x000fea0003800000 */
.L_x_12269:
        /* <DEDUP_REMOVED lines=26> */
.L_x_12272:
[----:B------:R-:W-:Y:S05]  /*2360*/  BSYNC B6 ;  /* 0x0000000000067941 */ /* 0x000fea0003800000 */
.L_x_12271:
        /* <DEDUP_REMOVED lines=10> */
.L_x_12277:
        /* <DEDUP_REMOVED lines=10> */
[----:B------:R-:W-:Y:S05]  /*24b0*/  CALL.REL.NOINC `($__internal_31_$__cuda_sm20_div_s64) ;  /* 0x0000b75000007944 */ /* 0x000fea0003c00000 */
[----:B------:R-:W-:Y:S02]  /*24c0*/  IMAD.MOV.U32 R6, RZ, RZ, R4 ;  /* 0x000000ffff067224 */ /* 0x000fe400078e0004 */
[----:B------:R-:W-:Y:S01]  /*24d0*/  IMAD.MOV.U32 R7, RZ, RZ, R3 ;  /* 0x000000ffff077224 */ /* 0x000fe200078e0003 */
[----:B------:R-:W-:Y:S05]  /*24e0*/  BRA `(.L_x_12276) ;  /* 0x0000013000007947 */ /* 0x000fea0003800000 */
.L_x_12275:
        /* <DEDUP_REMOVED lines=19> */
.L_x_12276:
[----:B------:R-:W-:Y:S05]  /*2620*/  BSYNC B1 ;  /* 0x0000000000017941 */ /* 0x000fea0003800000 */
.L_x_12274:
        /* <DEDUP_REMOVED lines=18> */
.L_x_12273:
        /* <DEDUP_REMOVED lines=17> */
.L_x_12282:
        /* <DEDUP_REMOVED lines=26> */
.L_x_12281:
[----:B------:R-:W-:Y:S05]  /*2a00*/  BSYNC B7 ;  /* 0x0000000000077941 */ /* 0x000fea0003800000 */
.L_x_12280:
[----:B------:R-:W-:-:S04]  /*2a10*/  IADD3 R16, P0, R16, 0x4, RZ ;  /* 0x0000000410107810 */ /* 0x000fc80007f1e0ff */
[----:B------:R-:W-:Y:S02]  /*2a20*/  IADD3.X R17, RZ, R17, RZ, P0, !PT ;  /* 0x00000011ff117210 */ /* 0x000fe400007fe4ff */
[----:B------:R-:W-:-:S04]  /*2a30*/  ISETP.GE.U32.AND P0, PT, R16, R22, PT ;  /* 0x000000161000720c */ /* 0x000fc80003f06070 */
[----:B------:R-:W-:-:S13]  /*2a40*/  ISETP.GE.U32.AND.EX P0, PT, R17, R24, PT, P0 ;  /* 0x000000181100720c */ /* 0x000fda0003f06100 */
[----:B------:R-:W-:Y:S05]  /*2a50*/  @!P0 BRA `(.L_x_12282) ;  /* 0xfffffe0000008947 */ /* 0x000fea000383ffff */
.L_x_12279:
[----:B------:R-:W-:Y:S05]  /*2a60*/  BSYNC B6 ;  /* 0x0000000000067941 */ /* 0x000fea0003800000 */
.L_x_12278:
        /* <DEDUP_REMOVED lines=23> */
.L_x_12284:
[----:B------:R-:W-:Y:S05]  /*2be0*/  BSYNC B6 ;  /* 0x0000000000067941 */ /* 0x000fea0003800000 */
.L_x_12283:
        /* <DEDUP_REMOVED lines=23> */
.L_x_12286:
[----:B------:R-:W-:Y:S05]  /*2d60*/  BSYNC B6 ;  /* 0x0000000000067941 */ /* 0x000fea0003800000 */
.L_x_12285:
        /* <DEDUP_REMOVED lines=26> */
.L_x_12288:
[----:B------:R-:W-:Y:S05]  /*2f10*/  BSYNC B6 ;  /* 0x0000000000067941 */ /* 0x000fea0003800000 */
.L_x_12287:
        /* <DEDUP_REMOVED lines=10> */
.L_x_12293:
        /* <DEDUP_REMOVED lines=14> */
.L_x_12291:
        /* <DEDUP_REMOVED lines=19> */
.L_x_12292:
[----:B------:R-:W-:Y:S05]  /*31d0*/  BSYNC B1 ;  /* 0x0000000000017941 */ /* 0x000fea0003800000 */
.L_x_12290:
        /* <DEDUP_REMOVED lines=18> */
.L_x_12289:
        /* <DEDUP_REMOVED lines=17> */
.L_x_12298:
        /* <DEDUP_REMOVED lines=26> */
.L_x_12297:
[----:B------:R-:W-:Y:S05]  /*35b0*/  BSYNC B7 ;  /* 0x0000000000077941 */ /* 0x000fea0003800000 */
.L_x_12296:
[----:B------:R-:W-:-:S05]  /*35c0*/  IADD3 R16, P0, R16, 0x4, RZ ;  /* 0x0000000410107810 */ /* 0x000fca0007f1e0ff */
[----:B------:R-:W-:Y:S01]  /*35d0*/  IMAD.X R17, RZ, RZ, R17, P0 ;  /* 0x000000ffff117224 */ /* 0x000fe200000e0611 */
[----:B------:R-:W-:-:S04]  /*35e0*/  ISETP.GE.U32.AND P0, PT, R16, R23, PT ;  /* 0x000000171000720c */ /* 0x000fc80003f06070 */
[----:B------:R-:W-:-:S13]  /*35f0*/  ISETP.GE.U32.AND.EX P0, PT, R17, R22, PT, P0 ;  /* 0x000000161100720c */ /* 0x000fda0003f06100 */
[----:B------:R-:W-:Y:S05]  /*3600*/  @!P0 BRA `(.L_x_12298) ;  /* 0xfffffe0000008947 */ /* 0x000fea000383ffff */
.L_x_12295:
[----:B------:R-:W-:Y:S05]  /*3610*/  BSYNC B6 ;  /* 0x0000000000067941 */ /* 0x000fea0003800000 */
.L_x_12294:
        /* <DEDUP_REMOVED lines=23> */
.L_x_12300:
[----:B------:R-:W-:Y:S05]  /*3790*/  BSYNC B6 ;  /* 0x0000000000067941 */ /* 0x000fea0003800000 */
.L_x_12299:
        /* <DEDUP_REMOVED lines=23> */
.L_x_12302:
[----:B------:R-:W-:Y:S05]  /*3910*/  BSYNC B6 ;  /* 0x0000000000067941 */ /* 0x000fea0003800000 */
.L_x_12301:
        /* <DEDUP_REMOVED lines=26> */
.L_x_12304:
[----:B------:R-:W-:Y:S05]  /*3ac0*/  BSYNC B6 ;  /* 0x0000000000067941 */ /* 0x000fea0003800000 */
.L_x_12303:
        /* <DEDUP_REMOVED lines=10> */
.L_x_12309:
        /* <DEDUP_REMOVED lines=14> */
.L_x_12307:
        /* <DEDUP_REMOVED lines=19> */
.L_x_12308:
[----:B------:R-:W-:Y:S05]  /*3d80*/  BSYNC B1 ;  /* 0x0000000000017941 */ /* 0x000fea0003800000 */
.L_x_12306:
        /* <DEDUP_REMOVED lines=18> */
.L_x_12305:
        /* <DEDUP_REMOVED lines=17> */
.L_x_12314:
        /* <DEDUP_REMOVED lines=26> */
.L_x_12313:
[----:B------:R-:W-:Y:S05]  /*4160*/  BSYNC B7 ;  /* 0x0000000000077941 */ /* 0x000fea0003800000 */
.L_x_12312:
[----:B------:R-:W-:-:S05]  /*4170*/  IADD3 R16, P0, R16, 0x4, RZ ;  /* 0x0000000410107810 */ /* 0x000fca0007f1e0ff */
[----:B------:R-:W-:Y:S01]  /*4180*/  IMAD.X R17, RZ, RZ, R17, P0 ;  /* 0x000000ffff117224 */ /* 0x000fe200000e0611 */
[----:B------:R-:W-:-:S04]  /*4190*/  ISETP.GE.U32.AND P0, PT, R16, R23, PT ;  /* 0x000000171000720c */ /* 0x000fc80003f06070 */
[----:B------:R-:W-:-:S13]  /*41a0*/  ISETP.GE.U32.AND.EX P0, PT, R17, R22, PT, P0 ;  /* 0x000000161100720c */ /* 0x000fda0003f06100 */
[----:B------:R-:W-:Y:S05]  /*41b0*/  @!P0 BRA `(.L_x_12314) ;  /* 0xfffffe0000008947 */ /* 0x000fea000383ffff */
.L_x_12311:
[----:B------:R-:W-:Y:S05]  /*41c0*/  BSYNC B6 ;  /* 0x0000000000067941 */ /* 0x000fea0003800000 */
.L_x_12310:
        /* <DEDUP_REMOVED lines=23> */
.L_x_12316:
[----:B------:R-:W-:Y:S05]  /*4340*/  BSYNC B6 ;  /* 0x0000000000067941 */ /* 0x000fea0003800000 */
.L_x_12315:
        /* <DEDUP_REMOVED lines=23> */
.L_x_12318:
[----:B------:R-:W-:Y:S05]  /*44c0*/  BSYNC B6 ;  /* 0x0000000000067941 */ /* 0x000fea0003800000 */
.L_x_12317:
        /* <DEDUP_REMOVED lines=26> */
.L_x_12320:
[----:B------:R-:W-:Y:S05]  /*4670*/  BSYNC B6 ;  /* 0x0000000000067941 */ /* 0x000fea0003800000 */
.L_x_12319:
        /* <DEDUP_REMOVED lines=10> */
.L_x_12325:
        /* <DEDUP_REMOVED lines=11> */
[----:B------:R-:W-:Y:S01]  /*47d0*/  IMAD.MOV.U32 R6, RZ, RZ, R4 ;  /* 0x000000ffff067224 */ /* 0x000fe200078e0004 */
[----:B------:R-:W-:Y:S01]  /*47e0*/  MOV R7, R3 ;  /* 0x0000000300077202 */ /* 0x000fe20000000f00 */
[----:B------:R-:W-:Y:S05]  /*47f0*/  BRA `(.L_x_12324) ;  /* 0x0000013000007947 */ /* 0x000fea0003800000 */
.L_x_12323:
        /* <DEDUP_REMOVED lines=19> */
.L_x_12324:
[----:B------:R-:W-:Y:S05]  /*4930*/  BSYNC B1 ;  /* 0x0000000000017941 */ /* 0x000fea0003800000 */
.L_x_12322:
        /* <DEDUP_REMOVED lines=18> */
.L_x_12321:
        /* <DEDUP_REMOVED lines=17> */
.L_x_12330:
        /* <DEDUP_REMOVED lines=26> */
.L_x_12329:
[----:B------:R-:W-:Y:S05]  /*4d10*/  BSYNC B7 ;  /* 0x0000000000077941 */ /* 0x000fea0003800000 */
.L_x_12328:
[----:B------:R-:W-:-:S05]  /*4d20*/  IADD3 R18, P0, R18, 0x4, RZ ;  /* 0x0000000412127810 */ /* 0x000fca0007f1e0ff */
[----:B------:R-:W-:Y:S01]  /*4d30*/  IMAD.X R19, RZ, RZ, R19, P0 ;  /* 0x000000ffff137224 */ /* 0x000fe200000e0613 */
[----:B------:R-:W-:-:S04]  /*4d40*/  ISETP.GE.U32.AND P0, PT, R18, R23, PT ;  /* 0x000000171200720c */ /* 0x000fc80003f06070 */
[----:B------:R-:W-:-:S13]  /*4d50*/  ISETP.GE.U32.AND.EX P0, PT, R19, R22, PT, P0 ;  /* 0x000000161300720c */ /* 0x000fda0003f06100 */
[----:B------:R-:W-:Y:S05]  /*4d60*/  @!P0 BRA `(.L_x_12330) ;  /* 0xfffffe0000008947 */ /* 0x000fea000383ffff */
.L_x_12327:
[----:B------:R-:W-:Y:S05]  /*4d70*/  BSYNC B6 ;  /* 0x0000000000067941 */ /* 0x000fea0003800000 */
.L_x_12326:
        /* <DEDUP_REMOVED lines=23> */
.L_x_12332:
[----:B------:R-:W-:Y:S05]  /*4ef0*/  BSYNC B6 ;  /* 0x0000000000067941 */ /* 0x000fea0003800000 */
.L_x_12331:
        /* <DEDUP_REMOVED lines=23> */
.L_x_12334:
[----:B------:R-:W-:Y:S05]  /*5070*/  BSYNC B6 ;  /* 0x0000000000067941 */ /* 0x000fea0003800000 */
.L_x_12333:
        /* <DEDUP_REMOVED lines=26> */
.L_x_12336:
[----:B------:R-:W-:Y:S05]  /*5220*/  BSYNC B6 ;  /* 0x0000000000067941 */ /* 0x000fea0003800000 */
.L_x_12335:
        /* <DEDUP_REMOVED lines=10> */
.L_x_12341:
        /* <DEDUP_REMOVED lines=10> */
[----:B------:R-:W-:Y:S05]  /*5370*/  CALL.REL.NOINC `($__internal_31_$__cuda_sm20_div_s64) ;  /* 0x0000889000007944 */ /* 0x000fea0003c00000 */
[----:B------:R-:W-:Y:S02]  /*5380*/  IMAD.MOV.U32 R6, RZ, RZ, R4 ;  /* 0x000000ffff067224 */ /* 0x000fe400078e0004 */
[----:B------:R-:W-:Y:S01]  /*5390*/  IMAD.MOV.U32 R7, RZ, RZ, R3 ;  /* 0x000000ffff077224 */ /* 0x000fe200078e0003 */
[----:B------:R-:W-:Y:S05]  /*53a0*/  BRA `(.L_x_12340) ;  /* 0x0000013000007947 */ /* 0x000fea0003800000 */
.L_x_12339:
        /* <DEDUP_REMOVED lines=19> */
.L_x_12340:
[----:B------:R-:W-:Y:S05]  /*54e0*/  BSYNC B1 ;  /* 0x0000000000017941 */ /* 0x000fea0003800000 */
.L_x_12338:
        /* <DEDUP_REMOVED lines=18> */
.L_x_12337:
        /* <DEDUP_REMOVED lines=17> */
.L_x_12346:
        /* <DEDUP_REMOVED lines=26> */
.L_x_12345:
[----:B------:R-:W-:Y:S05]  /*58c0*/  BSYNC B7 ;  /* 0x0000000000077941 */ /* 0x000fea0003800000 */
.L_x_12344:
[----:B------:R-:W-:-:S05]  /*58d0*/  IADD3 R18, P0, R18, 0x4, RZ ;  /* 0x0000000412127810 */ /* 0x000fca0007f1e0ff */
[----:B------:R-:W-:Y:S01]  /*58e0*/  IMAD.X R19, RZ, RZ, R19, P0 ;  /* 0x000000ffff137224 */ /* 0x000fe200000e0613 */
[----:B------:R-:W-:-:S04]  /*58f0*/  ISETP.GE.U32.AND P0, PT, R18, R23, PT ;  /* 0x000000171200720c */ /* 0x000fc80003f06070 */
[----:B------:R-:W-:-:S13]  /*5900*/  ISETP.GE.U32.AND.EX P0, PT, R19, R22, PT, P0 ;  /* 0x000000161300720c */ /* 0x000fda0003f06100 */
[----:B------:R-:W-:Y:S05]  /*5910*/  @!P0 BRA `(.L_x_12346) ;  /* 0xfffffe0000008947 */ /* 0x000fea000383ffff */
.L_x_12343:
[----:B------:R-:W-:Y:S05]  /*5920*/  BSYNC B6 ;  /* 0x0000000000067941 */ /* 0x000fea0003800000 */
.L_x_12342:
        /* <DEDUP_REMOVED lines=23> */
.L_x_12348:
[----:B------:R-:W-:Y:S05]  /*5aa0*/  BSYNC B6 ;  /* 0x0000000000067941 */ /* 0x000fea0003800000 */
.L_x_12347:
        /* <DEDUP_REMOVED lines=23> */
.L_x_12350:
[----:B------:R-:W-:Y:S05]  /*5c20*/  BSYNC B6 ;  /* 0x0000000000067941 */ /* 0x000fea0003800000 */
.L_x_12349:
        /* <DEDUP_REMOVED lines=26> */
.L_x_12352:
[----:B------:R-:W-:Y:S05]  /*5dd0*/  BSYNC B6 ;  /* 0x0000000000067941 */ /* 0x000fea0003800000 */
.L_x_12351:
        /* <DEDUP_REMOVED lines=10> */
.L_x_12357:
        /* <DEDUP_REMOVED lines=14> */
.L_x_12355:
        /* <DEDUP_REMOVED lines=20> */
.L_x_12356:
[----:B------:R-:W-:Y:S05]  /*60a0*/  BSYNC B1 ;  /* 0x0000000000017941 */ /* 0x000fea0003800000 */
.L_x_12354:
        /* <DEDUP_REMOVED lines=21> */
.L_x_12353:
        /* <DEDUP_REMOVED lines=17> */
.L_x_12362:
        /* <DEDUP_REMOVED lines=26> */
.L_x_12361:
[----:B------:R-:W-:Y:S05]  /*64b0*/  BSYNC B7 ;  /* 0x0000000000077941 */ /* 0x000fea0003800000 */
.L_x_12360:
[----:B------:R-:W-:-:S05]  /*64c0*/  IADD3 R16, P0, R16, 0x4, RZ ;  /* 0x0000000410107810 */ /* 0x000fca0007f1e0ff */
[----:B------:R-:W-:Y:S01]  /*64d0*/  IMAD.X R17, RZ, RZ, R17, P0 ;  /* 0x000000ffff117224 */ /* 0x000fe200000e0611 */
[----:B------:R-:W-:-:S04]  /*64e0*/  ISETP.GE.U32.AND P0, PT, R16, R19, PT ;  /* 0x000000131000720c */ /* 0x000fc80003f06070 */
[----:B------:R-:W-:-:S13]  /*64f0*/  ISETP.GE.U32.AND.EX P0, PT, R17, R18, PT, P0 ;  /* 0x000000121100720c */ /* 0x000fda0003f06100 */
[----:B------:R-:W-:Y:S05]  /*6500*/  @!P0 BRA `(.L_x_12362) ;  /* 0xfffffe0000008947 */ /* 0x000fea000383ffff */
.L_x_12359:
[----:B------:R-:W-:Y:S05]  /*6510*/  BSYNC B6 ;  /* 0x0000000000067941 */ /* 0x000fea0003800000 */
.L_x_12358:
        /* <DEDUP_REMOVED lines=9> */
.L_x_12234:
        /* <DEDUP_REMOVED lines=227> */
.L_x_12366:
[----:B------:R-:W-:Y:S05]  /*73e0*/  BSYNC B7 ;  /* 0x0000000000077941 */ /* 0x000fea0003800000 */
.L_x_12365:
        /* <DEDUP_REMOVED lines=24> */
.L_x_12368:
[----:B------:R-:W-:Y:S05]  /*7570*/  BSYNC B7 ;  /* 0x0000000000077941 */ /* 0x000fea0003800000 */
.L_x_12367:
        /* <DEDUP_REMOVED lines=26> */
.L_x_12370:
[----:B------:R-:W-:Y:S05]  /*7720*/  BSYNC B7 ;  /* 0x0000000000077941 */ /* 0x000fea0003800000 */
.L_x_12369:
        /* <DEDUP_REMOVED lines=17> */
.L_x_12375:
        /* <DEDUP_REMOVED lines=14> */
.L_x_12373:
        /* <DEDUP_REMOVED lines=19> */
.L_x_12374:
[----:B------:R-:W-:Y:S05]  /*7a50*/  BSYNC B1 ;  /* 0x0000000000017941 */ /* 0x000fea0003800000 */
.L_x_12372:
        /* <DEDUP_REMOVED lines=22> */
.L_x_12371:
        /* <DEDUP_REMOVED lines=16> */
.L_x_12378:
        /* <DEDUP_REMOVED lines=26> */
.L_x_12377:
[----:B------:R-:W-:Y:S05]  /*7e60*/  BSYNC B7 ;  /* 0x0000000000077941 */ /* 0x000fea0003800000 */
.L_x_12376:
[----:B------:R-:W-:-:S04]  /*7e70*/  IADD3 R16, P0, R16, 0x4, RZ ;  /* 0x0000000410107810 */ /* 0x000fc80007f1e0ff */
[----:B------:R-:W-:Y:S02]  /*7e80*/  IADD3.X R17, RZ, R17, RZ, P0, !PT ;  /* 0x00000011ff117210 */ /* 0x000fe400007fe4ff */
[----:B------:R-:W-:-:S04]  /*7e90*/  ISETP.GE.U32.AND P0, PT, R16, R22, PT ;  /* 0x000000161000720c */ /* 0x000fc80003f06070 */
[----:B------:R-:W-:-:S13]  /*7ea0*/  ISETP.GE.U32.AND.EX P0, PT, R17, R18, PT, P0 ;  /* 0x000000121100720c */ /* 0x000fda0003f06100 */
[----:B------:R-:W-:Y:S05]  /*7eb0*/  @!P0 BRA `(.L_x_12378) ;  /* 0xfffffe0000008947 */ /* 0x000fea000383ffff */
.L_x_12364:
[----:B0-----:R-:W-:Y:S05]  /*7ec0*/  BSYNC B6 ;  /* 0x0000000000067941 */ /* 0x001fea0003800000 */
.L_x_12363:
        /* <DEDUP_REMOVED lines=29> */
.L_x_12382:
[----:B------:R-:W-:Y:S05]  /*80a0*/  BSYNC B7 ;  /* 0x0000000000077941 */ /* 0x000fea0003800000 */
.L_x_12381:
        /* <DEDUP_REMOVED lines=24> */
.L_x_12384:
[----:B------:R-:W-:Y:S05]  /*8230*/  BSYNC B7 ;  /* 0x0000000000077941 */ /* 0x000fea0003800000 */
.L_x_12383:
        /* <DEDUP_REMOVED lines=26> */
.L_x_12386:
[----:B------:R-:W-:Y:S05]  /*83e0*/  BSYNC B7 ;  /* 0x0000000000077941 */ /* 0x000fea0003800000 */
.L_x_12385:
        /* <DEDUP_REMOVED lines=17> */
.L_x_12391:
        /* <DEDUP_REMOVED lines=14> */
.L_x_12389:
        /* <DEDUP_REMOVED lines=19> */
.L_x_12390:
[----:B------:R-:W-:Y:S05]  /*8710*/  BSYNC B1 ;  /* 0x0000000000017941 */ /* 0x000fea0003800000 */
.L_x_12388:
        /* <DEDUP_REMOVED lines=22> */
.L_x_12387:
        /* <DEDUP_REMOVED lines=16> */
.L_x_12394:
        /* <DEDUP_REMOVED lines=26> */
.L_x_12393:
[----:B------:R-:W-:Y:S05]  /*8b20*/  BSYNC B7 ;  /* 0x0000000000077941 */ /* 0x000fea0003800000 */
.L_x_12392:
[----:B------:R-:W-:-:S05]  /*8b30*/  IADD3 R16, P0, R16, 0x4, RZ ;  /* 0x0000000410107810 */ /* 0x000fca0007f1e0ff */
[----:B------:R-:W-:Y:S01]  /*8b40*/  IMAD.X R17, RZ, RZ, R17, P0 ;  /* 0x000000ffff117224 */ /* 0x000fe200000e0611 */
[----:B------:R-:W-:-:S04]  /*8b50*/  ISETP.GE.U32.AND P0, PT, R16, R18, PT ;  /* 0x000000121000720c */ /* 0x000fc80003f06070 */
[----:B------:R-:W-:-:S13]  /*8b60*/  ISETP.GE.U32.AND.EX P0, PT, R17, R19, PT, P0 ;  /* 0x000000131100720c */ /* 0x000fda0003f06100 */
[----:B------:R-:W-:Y:S05]  /*8b70*/  @!P0 BRA `(.L_x_12394) ;  /* 0xfffffe0000008947 */ /* 0x000fea000383ffff */
.L_x_12380:
[----:B------:R-:W-:Y:S05]  /*8b80*/  BSYNC B6 ;  /* 0x0000000000067941 */ /* 0x000fea0003800000 */
.L_x_12379:
        /* <DEDUP_REMOVED lines=29> */
.L_x_12398:
[----:B------:R-:W-:Y:S05]  /*8d60*/  BSYNC B7 ;  /* 0x0000000000077941 */ /* 0x000fea0003800000 */
.L_x_12397:
        /* <DEDUP_REMOVED lines=24> */
.L_x_12400:
[----:B------:R-:W-:Y:S05]  /*8ef0*/  BSYNC B7 ;  /* 0x0000000000077941 */ /* 0x000fea0003800000 */
.L_x_12399:
        /* <DEDUP_REMOVED lines=26> */
.L_x_12402:
[----:B------:R-:W-:Y:S05]  /*90a0*/  BSYNC B7 ;  /* 0x0000000000077941 */ /* 0x000fea0003800000 */
.L_x_12401:
        /* <DEDUP_REMOVED lines=17> */
.L_x_12407:
        /* <DEDUP_REMOVED lines=14> */
.L_x_12405:
        /* <DEDUP_REMOVED lines=19> */
.L_x_12406:
[----:B------:R-:W-:Y:S05]  /*93d0*/  BSYNC B1 ;  /* 0x0000000000017941 */ /* 0x000fea0003800000 */
.L_x_12404:
        /* <DEDUP_REMOVED lines=22> */
.L_x_12403:
        /* <DEDUP_REMOVED lines=16> */
.L_x_12410:
        /* <DEDUP_REMOVED lines=26> */
.L_x_12409:
[----:B------:R-:W-:Y:S05]  /*97e0*/  BSYNC B7 ;  /* 0x0000000000077941 */ /* 0x000fea0003800000 */
.L_x_12408:
[----:B------:R-:W-:-:S05]  /*97f0*/  IADD3 R16, P0, R16, 0x4, RZ ;  /* 0x0000000410107810 */ /* 0x000fca0007f1e0ff */
[----:B------:R-:W-:Y:S01]  /*9800*/  IMAD.X R17, RZ, RZ, R17, P0 ;  /* 0x000000ffff117224 */ /* 0x000fe200000e0611 */
[----:B------:R-:W-:-:S04]  /*9810*/  ISETP.GE.U32.AND P0, PT, R16, R18, PT ;  /* 0x000000121000720c */ /* 0x000fc80003f06070 */
[----:B------:R-:W-:-:S13]  /*9820*/  ISETP.GE.U32.AND.EX P0, PT, R17, R22, PT, P0 ;  /* 0x000000161100720c */ /* 0x000fda0003f06100 */
[----:B------:R-:W-:Y:S05]  /*9830*/  @!P0 BRA `(.L_x_12410) ;  /* 0xfffffe0000008947 */ /* 0x000fea000383ffff */
.L_x_12396:
[----:B------:R-:W-:Y:S05]  /*9840*/  BSYNC B6 ;  /* 0x0000000000067941 */ /* 0x000fea0003800000 */
.L_x_12395:
        /* <DEDUP_REMOVED lines=29> */
.L_x_12414:
[----:B------:R-:W-:Y:S05]  /*9a20*/  BSYNC B7 ;  /* 0x0000000000077941 */ /* 0x000fea0003800000 */
.L_x_12413:
        /* <DEDUP_REMOVED lines=24> */
.L_x_12416:
[----:B------:R-:W-:Y:S05]  /*9bb0*/  BSYNC B7 ;  /* 0x0000000000077941 */ /* 0x000fea0003800000 */
.L_x_12415:
        /* <DEDUP_REMOVED lines=26> */
.L_x_12418:
[----:B------:R-:W-:Y:S05]  /*9d60*/  BSYNC B7 ;  /* 0x0000000000077941 */ /* 0x000fea0003800000 */
.L_x_12417:
        /* <DEDUP_REMOVED lines=18> */
.L_x_12423:
        /* <DEDUP_REMOVED lines=14> */
.L_x_12421:
        /* <DEDUP_REMOVED lines=20> */
.L_x_12422:
[----:B------:R-:W-:Y:S05]  /*a0b0*/  BSYNC B1 ;  /* 0x0000000000017941 */ /* 0x000fea0003800000 */
.L_x_12420:
        /* <DEDUP_REMOVED lines=21> */
.L_x_12419:
        /* <DEDUP_REMOVED lines=16> */
.L_x_12426:
        /* <DEDUP_REMOVED lines=26> */
.L_x_12425:
[----:B------:R-:W-:Y:S05]  /*a4b0*/  BSYNC B7 ;  /* 0x0000000000077941 */ /* 0x000fea0003800000 */
.L_x_12424:
[----:B------:R-:W-:-:S05]  /*a4c0*/  IADD3 R16, P0, R16, 0x4, RZ ;  /* 0x0000000410107810 */ /* 0x000fca0007f1e0ff */
[----:B------:R-:W-:Y:S01]  /*a4d0*/  IMAD.X R17, RZ, RZ, R17, P0 ;  /* 0x000000ffff117224 */ /* 0x000fe200000e0611 */
[----:B------:R-:W-:-:S04]  /*a4e0*/  ISETP.GE.U32.AND P0, PT, R16, R19, PT ;  /* 0x000000131000720c */ /* 0x000fc80003f06070 */
[----:B------:R-:W-:-:S13]  /*a4f0*/  ISETP.GE.U32.AND.EX P0, PT, R17, R18, PT, P0 ;  /* 0x000000121100720c */ /* 0x000fda0003f06100 */
[----:B------:R-:W-:Y:S05]  /*a500*/  @!P0 BRA `(.L_x_12426) ;  /* 0xfffffe0000008947 */ /* 0x000fea000383ffff */
.L_x_12412:
[----:B------:R-:W-:Y:S05]  /*a510*/  BSYNC B6 ;  /* 0x0000000000067941 */ /* 0x000fea0003800000 */
.L_x_12411:
        /* <DEDUP_REMOVED lines=29> */
.L_x_12430:
[----:B------:R-:W-:Y:S05]  /*a6f0*/  BSYNC B7 ;  /* 0x0000000000077941 */ /* 0x000fea0003800000 */
.L_x_12429:
        /* <DEDUP_REMOVED lines=24> */
.L_x_12432:
[----:B------:R-:W-:Y:S05]  /*a880*/  BSYNC B7 ;  /* 0x0000000000077941 */ /* 0x000fea0003800000 */
.L_x_12431:
        /* <DEDUP_REMOVED lines=26> */
.L_x_12434:
[----:B------:R-:W-:Y:S05]  /*aa30*/  BSYNC B7 ;  /* 0x0000000000077941 */ /* 0x000fea0003800000 */
.L_x_12433:
        /* <DEDUP_REMOVED lines=18> */
.L_x_12439:
        /* <DEDUP_REMOVED lines=14> */
.L_x_12437:
        /* <DEDUP_REMOVED lines=20> */
.L_x_12438:
[----:B------:R-:W-:Y:S05]  /*ad80*/  BSYNC B1 ;  /* 0x0000000000017941 */ /* 0x000fea0003800000 */
.L_x_12436:
        /* <DEDUP_REMOVED lines=21> */
.L_x_12435:
        /* <DEDUP_REMOVED lines=16> */
.L_x_12442:
        /* <DEDUP_REMOVED lines=26> */
.L_x_12441:
[----:B------:R-:W-:Y:S05]  /*b180*/  BSYNC B7 ;  /* 0x0000000000077941 */ /* 0x000fea0003800000 */
.L_x_12440:
[----:B------:R-:W-:-:S05]  /*b190*/  IADD3 R16, P0, R16, 0x4, RZ ;  /* 0x0000000410107810 */ /* 0x000fca0007f1e0ff */
[----:B------:R-:W-:Y:S01]  /*b1a0*/  IMAD.X R17, RZ, RZ, R17, P0 ;  /* 0x000000ffff117224 */ /* 0x000fe200000e0611 */
[----:B------:R-:W-:-:S04]  /*b1b0*/  ISETP.GE.U32.AND P0, PT, R16, R19, PT ;  /* 0x000000131000720c */ /* 0x000fc80003f06070 */
[----:B------:R-:W-:-:S13]  /*b1c0*/  ISETP.GE.U32.AND.EX P0, PT, R17, R18, PT, P0 ;  /* 0x000000121100720c */ /* 0x000fda0003f06100 */
[----:B------:R-:W-:Y:S05]  /*b1d0*/  @!P0 BRA `(.L_x_12442) ;  /* 0xfffffe0000008947 */ /* 0x000fea000383ffff */
.L_x_12428:
[----:B------:R-:W-:Y:S05]  /*b1e0*/  BSYNC B6 ;  /* 0x0000000000067941 */ /* 0x000fea0003800000 */
.L_x_12427:
        /* <DEDUP_REMOVED lines=29> */
.L_x_12446:
[----:B------:R-:W-:Y:S05]  /*b3c0*/  BSYNC B7 ;  /* 0x0000000000077941 */ /* 0x000fea0003800000 */
.L_x_12445:
        /* <DEDUP_REMOVED lines=24> */
.L_x_12448:
[----:B------:R-:W-:Y:S05]  /*b550*/  BSYNC B7 ;  /* 0x0000000000077941 */ /* 0x000fea0003800000 */
.L_x_12447:
        /* <DEDUP_REMOVED lines=26> */
.L_x_12450:
[----:B------:R-:W-:Y:S05]  /*b700*/  BSYNC B7 ;  /* 0x0000000000077941 */ /* 0x000fea0003800000 */
.L_x_12449:
        /* <DEDUP_REMOVED lines=18> */
.L_x_12455:
        /* <DEDUP_REMOVED lines=14> */
.L_x_12453:
        /* <DEDUP_REMOVED lines=20> */
.L_x_12454:
[----:B------:R-:W-:Y:S05]  /*ba50*/  BSYNC B1 ;  /* 0x0000000000017941 */ /* 0x000fea0003800000 */
.L_x_12452:
        /* <DEDUP_REMOVED lines=21> */
.L_x_12451:
        /* <DEDUP_REMOVED lines=16> */
.L_x_12458:
        /* <DEDUP_REMOVED lines=26> */
.L_x_12457:
[----:B------:R-:W-:Y:S05]  /*be50*/  BSYNC B7 ;  /* 0x0000000000077941 */ /* 0x000fea0003800000 */
.L_x_12456:
[----:B------:R-:W-:-:S05]  /*be60*/  IADD3 R16, P0, R16, 0x4, RZ ;  /* 0x0000000410107810 */ /* 0x000fca0007f1e0ff */
[----:B------:R-:W-:Y:S01]  /*be70*/  IMAD.X R17, RZ, RZ, R17, P0 ;  /* 0x000000ffff117224 */ /* 0x000fe200000e0611 */
[----:B------:R-:W-:-:S04]  /*be80*/  ISETP.GE.U32.AND P0, PT, R16, R19, PT ;  /* 0x000000131000720c */ /* 0x000fc80003f06070 */
[----:B------:R-:W-:-:S13]  /*be90*/  ISETP.GE.U32.AND.EX P0, PT, R17, R18, PT, P0 ;  /* 0x000000121100720c */ /* 0x000fda0003f06100 */
[----:B------:R-:W-:Y:S05]  /*bea0*/  @!P0 BRA `(.L_x_12458) ;  /* 0xfffffe0000008947 */ /* 0x000fea000383ffff */
.L_x_12444:
[----:B------:R-:W-:Y:S05]  /*beb0*/  BSYNC B6 ;  /* 0x0000000000067941 */ /* 0x000fea0003800000 */
.L_x_12443:
        /* <DEDUP_REMOVED lines=29> */
.L_x_12462:
[----:B------:R-:W-:Y:S05]  /*c090*/  BSYNC B7 ;  /* 0x0000000000077941 */ /* 0x000fea0003800000 */
.L_x_12461:
        /* <DEDUP_REMOVED lines=24> */
.L_x_12464:
[----:B------:R-:W-:Y:S05]  /*c220*/  BSYNC B7 ;  /* 0x0000000000077941 */ /* 0x000fea0003800000 */
.L_x_12463:
        /* <DEDUP_REMOVED lines=26> */
.L_x_12466:
[----:B------:R-:W-:Y:S05]  /*c3d0*/  BSYNC B7 ;  /* 0x0000000000077941 */ /* 0x000fea0003800000 */
.L_x_12465:
        /* <DEDUP_REMOVED lines=18> */
.L_x_12471:
        /* <DEDUP_REMOVED lines=14> */
.L_x_12469:
        /* <DEDUP_REMOVED lines=20> */
.L_x_12470:
[----:B------:R-:W-:Y:S05]  /*c720*/  BSYNC B1 ;  /* 0x0000000000017941 */ /* 0x000fea0003800000 */
.L_x_12468:
        /* <DEDUP_REMOVED lines=21> */
.L_x_12467:
        /* <DEDUP_REMOVED lines=16> */
.L_x_12474:
        /* <DEDUP_REMOVED lines=26> */
.L_x_12473:
[----:B------:R-:W-:Y:S05]  /*cb20*/  BSYNC B7 ;  /* 0x0000000000077941 */ /* 0x000fea0003800000 */
.L_x_12472:
[----:B------:R-:W-:-:S05]  /*cb30*/  IADD3 R16, P0, R16, 0x4, RZ ;  /* 0x0000000410107810 */ /* 0x000fca0007f1e0ff */
[----:B------:R-:W-:Y:S01]  /*cb40*/  IMAD.X R17, RZ, RZ, R17, P0 ;  /* 0x000000ffff117224 */ /* 0x000fe200000e0611 */
[----:B------:R-:W-:-:S04]  /*cb50*/  ISETP.GE.U32.AND P0, PT, R16, R19, PT ;  /* 0x000000131000720c */ /* 0x000fc80003f06070 */
[----:B------:R-:W-:-:S13]  /*cb60*/  ISETP.GE.U32.AND.EX P0, PT, R17, R18, PT, P0 ;  /* 0x000000121100720c */ /* 0x000fda0003f06100 */
[----:B------:R-:W-:Y:S05]  /*cb70*/  @!P0 BRA `(.L_x_12474) ;  /* 0xfffffe0000008947 */ /* 0x000fea000383ffff */
.L_x_12460:
[----:B------:R-:W-:Y:S05]  /*cb80*/  BSYNC B6 ;  /* 0x0000000000067941 */ /* 0x000fea0003800000 */
.L_x_12459:
        /* <DEDUP_REMOVED lines=29> */
.L_x_12478:
[----:B------:R-:W-:Y:S05]  /*cd60*/  BSYNC B7 ;  /* 0x0000000000077941 */ /* 0x000fea0003800000 */
.L_x_12477:
        /* <DEDUP_REMOVED lines=24> */
.L_x_12480:
[----:B------:R-:W-:Y:S05]  /*cef0*/  BSYNC B7 ;  /* 0x0000000000077941 */ /* 0x000fea0003800000 */
.L_x_12479:
        /* <DEDUP_REMOVED lines=26> */
.L_x_12482:
[----:B------:R-:W-:Y:S05]  /*d0a0*/  BSYNC B7 ;  /* 0x0000000000077941 */ /* 0x000fea0003800000 */
.L_x_12481:
        /* <DEDUP_REMOVED lines=17> */
.L_x_12487:
        /* <DEDUP_REMOVED lines=14> */
.L_x_12485:
        /* <DEDUP_REMOVED lines=20> */
.L_x_12486:
[----:B------:R-:W-:Y:S05]  /*d3e0*/  BSYNC B1 ;  /* 0x0000000000017941 */ /* 0x000fea0003800000 */
.L_x_12484:
        /* <DEDUP_REMOVED lines=21> */
.L_x_12483:
        /* <DEDUP_REMOVED lines=16> */
.L_x_12490:
        /* <DEDUP_REMOVED lines=26> */
.L_x_12489:
[----:B------:R-:W-:Y:S05]  /*d7e0*/  BSYNC B7 ;  /* 0x0000000000077941 */ /* 0x000fea0003800000 */
.L_x_12488:
[----:B------:R-:W-:-:S05]  /*d7f0*/  IADD3 R16, P0, R16, 0x4, RZ ;  /* 0x0000000410107810 */ /* 0x000fca0007f1e0ff */
[----:B------:R-:W-:Y:S01]  /*d800*/  IMAD.X R17, RZ, RZ, R17, P0 ;  /* 0x000000ffff117224 */ /* 0x000fe200000e0611 */
[----:B------:R-:W-:-:S04]  /*d810*/  ISETP.GE.U32.AND P0, PT, R16, R19, PT ;  /* 0x000000131000720c */ /* 0x000fc80003f06070 */
[----:B------:R-:W-:-:S13]  /*d820*/  ISETP.GE.U32.AND.EX P0, PT, R17, R18, PT, P0 ;  /* 0x000000121100720c */ /* 0x000fda0003f06100 */
[----:B------:R-:W-:Y:S05]  /*d830*/  @!P0 BRA `(.L_x_12490) ;  /* 0xfffffe0000008947 */ /* 0x000fea000383ffff */
.L_x_12476:
[----:B------:R-:W-:Y:S05]  /*d840*/  BSYNC B6 ;  /* 0x0000000000067941 */ /* 0x000fea0003800000 */
.L_x_12475:
        /* <DEDUP_REMOVED lines=23> */
.L_x_12493:
[----:B0-----:R-:W-:-:S13]  /*d9c0*/  ISETP.GE.AND P0, PT, R0, R46, PT ;  /* 0x0000002e0000720c */ /* 0x001fda0003f06270 */
[----:B------:R-:W-:Y:S05]  /*d9d0*/  @P0 BRA `(.L_x_12495) ;  /* 0x000000c000000947 */ /* 0x000fea0003800000 */
[----:B------:R-:W-:Y:S01]  /*d9e0*/  IMAD.IADD R2, R61, 0x1, R0 ;  /* 0x000000013d027824 */ /* 0x000fe200078e0200 */
[----:B------:R-:W-:Y:S01]  /*d9f0*/  IADD3 R0, R0, 0x80, RZ ;  /* 0x0000008000007810 */ /* 0x000fe20007ffe0ff */
[----:B------:R-:W-:-:S04]  /*da00*/  IMAD.MOV.U32 R3, RZ, RZ, 0x4 ;  /* 0x00000004ff037424 */ /* 0x000fc800078e00ff */
[----:B------:R-:W-:-:S05]  /*da10*/  IMAD.WIDE.U32 R2, R2, R3, c[0x0][0x218] ;  /* 0x0000860002027625 */ /* 0x000fca00078e0003 */
[----:B------:R0:W-:Y:S02]  /*da20*/  STG.E [R2.64], RZ ;  /* 0x000000ff02007986 */ /* 0x0001e4000c101924 */
.L_x_12494:
[----:B------:R-:W-:-:S13]  /*da30*/  ISETP.GE.AND P0, PT, R0, R46, PT ;  /* 0x0000002e0000720c */ /* 0x000fda0003f06270 */
[----:B------:R-:W-:Y:S05]  /*da40*/  @P0 BRA `(.L_x_12496) ;  /* 0x000000d000000947 */ /* 0x000fea0003800000 */
[----:B0-----:R-:W-:Y:S01]  /*da50*/  IMAD.IADD R2, R61, 0x1, R0 ;  /* 0x000000013d027824 */ /* 0x001fe200078e0200 */
[----:B------:R-:W-:Y:S01]  /*da60*/  IADD3 R0, R0, 0x80, RZ ;  /* 0x0000008000007810 */ /* 0x000fe20007ffe0ff */
[----:B------:R-:W-:-:S04]  /*da70*/  IMAD.MOV.U32 R3, RZ, RZ, 0x4 ;  /* 0x00000004ff037424 */ /* 0x000fc800078e00ff */
[----:B------:R-:W-:-:S05]  /*da80*/  IMAD.WIDE.U32 R2, R2, R3, c[0x0][0x218] ;  /* 0x0000860002027625 */ /* 0x000fca00078e0003 */
[----:B------:R0:W-:Y:S02]  /*da90*/  STG.E [R2.64], RZ ;  /* 0x000000ff02007986 */ /* 0x0001e4000c101924 */
.L_x_12495:
        /* <DEDUP_REMOVED lines=8> */
.L_x_12496:
[----:B------:R-:W-:Y:S05]  /*db20*/  BSYNC B1 ;  /* 0x0000000000017941 */ /* 0x000fea0003800000 */
.L_x_12492:
[----:B------:R-:W-:-:S13]  /*db30*/  ISETP.GE.AND P0, PT, R0, R46, PT ;  /* 0x0000002e0000720c */ /* 0x000fda0003f06270 */
[----:B0-----:R-:W-:Y:S01]  /*db40*/  @!P0 IADD3 R2, R61, R0, RZ ;  /* 0x000000003d028210 */ /* 0x001fe20007ffe0ff */
[----:B------:R-:W-:Y:S01]  /*db50*/  @!P0 IMAD.MOV.U32 R3, RZ, RZ, 0x4 ;  /* 0x00000004ff038424 */ /* 0x000fe200078e00ff */
[----:B------:R-:W-:-:S03]  /*db60*/  @!P0 IADD3 R0, R0, 0x80, RZ ;  /* 0x0000008000008810 */ /* 0x000fc60007ffe0ff */
[----:B------:R-:W-:-:S05]  /*db70*/  @!P0 IMAD.WIDE.U32 R2, R2, R3, c[0x0][0x218] ;  /* 0x0000860002028625 */ /* 0x000fca00078e0003 */
[----:B------:R0:W-:Y:S02]  /*db80*/  @!P0 STG.E [R2.64], RZ ;  /* 0x000000ff02008986 */ /* 0x0001e4000c101924 */
.L_x_12497:
[----:B------:R-:W-:Y:S05]  /*db90*/  BSYNC B0 ;  /* 0x0000000000007941 */ /* 0x000fea0003800000 */
.L_x_12491:
[----:B------:R-:W-:-:S13]  /*dba0*/  ISETP.GE.AND P0, PT, R0, R46, PT ;  /* 0x0000002e0000720c */ /* 0x000fda0003f06270 */
[----:B------:R-:W-:Y:S05]  /*dbb0*/  @P0 EXIT ;  /* 0x000000000000094d */ /* 0x000fea0003800000 */
[----:B0-----:R-:W-:Y:S02]  /*dbc0*/  IMAD.IADD R2, R61, 0x1, R0 ;  /* 0x000000013d027824 */ /* 0x001fe400078e0200 */
[----:B------:R-:W-:-:S04]  /*dbd0*/  IMAD.MOV.U32 R3, RZ, RZ, 0x4 ;  /* 0x00000004ff037424 */ /* 0x000fc800078e00ff */
[----:B------:R-:W-:-:S05]  /*dbe0*/  IMAD.WIDE.U32 R2, R2, R3, c[0x0][0x218] ;  /* 0x0000860002027625 */ /* 0x000fca00078e0003 */
[----:B------:R-:W-:Y:S01]  /*dbf0*/  STG.E [R2.64], RZ ;  /* 0x000000ff02007986 */ /* 0x000fe2000c101924 */
[----:B------:R-:W-:Y:S05]  /*dc00*/  EXIT ;  /* 0x000000000000794d */ /* 0x000fea0003800000 */
        .weak           $__internal_31_$__cuda_sm20_div_s64
        .type           $__internal_31_$__cuda_sm20_div_s64,@function
        .size           $__internal_31_$__cuda_sm20_div_s64,(.L_x_27307 - $__internal_31_$__cuda_sm20_div_s64)
$__internal_31_$__cuda_sm20_div_s64:
        /* <DEDUP_REMOVED lines=35> */
[----:B------:R-:W-:Y:S01]  /*de40*/  IADD3 R8, P1, R7, R21, RZ ;  /* 0x0000001507087210 */ /* 0x000fe20007f3e0ff */
[----:B------:R-:W-:Y:S01]  /*de50*/  HFMA2.MMA R21, -RZ, RZ, 0, 0 ;  /* 0x00000000ff157435 */ /* 0x000fe200000001ff */
[----:B------:R-:W-:-:S04]  /*de60*/  IADD3 R7, P3, RZ, -R9, RZ ;  /* 0x80000009ff077210 */ /* 0x000fc80007f7e0ff */
        /* <DEDUP_REMOVED lines=42> */
[----:B------:R-:W-:Y:S02]  /*e110*/  SEL R4, R3, 0xffffffff, P0 ;  /* 0xffffffff03047807 */ /* 0x000fe40000000000 */
[----:B------:R-:W-:Y:S01]  /*e120*/  SEL R3, R7, 0xffffffff, P0 ;  /* 0xffffffff07037807 */ /* 0x000fe20000000000 */
[----:B------:R-:W-:-:S04]  /*e130*/  IMAD.MOV.U32 R7, RZ, RZ, 0x0 ;  /* 0x00000000ff077424 */ /* 0x000fc800078e00ff */
[----:B------:R-:W-:Y:S05]  /*e140*/  RET.REL.NODEC R6 `(_ZN2at6native29vectorized_elementwise_kernelILi4EZZZNS0_67_GLOBAL__N__bb565c37_34_ValidateCompressedIndicesKernel_cu_33a4b88b42_validate_compressed_sparse_indices_kernelILNS2_8CDimNameE1ENS2_18CUDAKernelLauncherENS2_14EmptyVecKernelENS2_8DummyVecELm8EEEvRKNS_6TensorESA_lllENKUlvE1_clEvENKUlvE_clEvEUliiiiiE_St5arrayIPcLm6EEEEviT0_T1_) ;  /* 0xffff1eb006007950 */ /* 0x000fea0003c3ffff */
.L_x_12498:
        /* <DEDUP_REMOVED lines=11> */
.L_x_27307:


//--------------------- .text._ZN2at6native29vectorized_elementwise_kernelILi8EZZZNS0_67_GLOBAL__N__bb565c37_34_ValidateCompressedIndicesKernel_cu_33a4b88b42_validate_compressed_sparse_indices_kernelILNS2_8CDimNameE1ENS2_18CUDAKernelLauncherENS2_14EmptyVecKernelENS2_8DummyVecELm8EEEvRKNS_6TensorESA_lllENKUlvE1_clEvENKUlvE_clEvEUliiiiiE_St5arrayIPcLm6EEEEviT0_T1_ --------------------------
	.section	.text._ZN2at6native29vectorized_elementwise_kernelILi8EZZZNS0_67_GLOBAL__N__bb565c37_34_ValidateCompressedIndicesKernel_cu_33a4b88b42_validate_compressed_sparse_indices_kernelILNS2_8CDimNameE1ENS2_18CUDAKernelLauncherENS2_14EmptyVecKernelENS2_8DummyVecELm8EEEvRKNS_6TensorESA_lllENKUlvE1_clEvENKUlvE_clEvEUliiiiiE_St5arrayIPcLm6EEEEviT0_T1_,"ax",@progbits
	.sectioninfo	@"SHI_REGISTERS=4"
	.align	128
        .global         _ZN2at6native29vectorized_elementwise_kernelILi8EZZZNS0_67_GLOBAL__N__bb565c37_34_ValidateCompressedIndicesKernel_cu_33a4b88b42_validate_compressed_sparse_indices_kernelILNS2_8CDimNameE1ENS2_18CUDAKernelLauncherENS2_14EmptyVecKernelENS2_8DummyVecELm8EEEvRKNS_6TensorESA_lllENKUlvE1_clEvENKUlvE_clEvEUliiiiiE_St5arrayIPcLm6EEEEviT0_T1_
        .type           _ZN2at6native29vectorized_elementwise_kernelILi8EZZZNS0_67_GLOBAL__N__bb565c37_34_ValidateCompressedIndicesKernel_cu_33a4b88b42_validate_compressed_sparse_indices_kernelILNS2_8CDimNameE1ENS2_18CUDAKernelLauncherENS2_14EmptyVecKernelENS2_8DummyVecELm8EEEvRKNS_6TensorESA_lllENKUlvE1_clEvENKUlvE_clEvEUliiiiiE_St5arrayIPcLm6EEEEviT0_T1_,@function
        .size           _ZN2at6native29vectorized_elementwise_kernelILi8EZZZNS0_67_GLOBAL__N__bb565c37_34_ValidateCompressedIndicesKernel_cu_33a4b88b42_validate_compressed_sparse_indices_kernelILNS2_8CDimNameE1ENS2_18CUDAKernelLauncherENS2_14EmptyVecKernelENS2_8DummyVecELm8EEEvRKNS_6TensorESA_lllENKUlvE1_clEvENKUlvE_clEvEUliiiiiE_St5arrayIPcLm6EEEEviT0_T1_,(.L_x_27381 - _ZN2at6native29vectorized_elementwise_kernelILi8EZZZNS0_67_GLOBAL__N__bb565c37_34_ValidateCompressedIndicesKernel_cu_33a4b88b42_validate_compressed_sparse_indices_kernelILNS2_8CDimNameE1ENS2_18CUDAKernelLauncherENS2_14EmptyVecKernelENS2_8DummyVecELm8EEEvRKNS_6TensorESA_lllENKUlvE1_clEvENKUlvE_clEvEUliiiiiE_St5arrayIPcLm6EEEEviT0_T1_)
        .other          _ZN2at6native29vectorized_elementwise_kernelILi8EZZZNS0_67_GLOBAL__N__bb565c37_34_ValidateCompressedIndicesKernel_cu_33a4b88b42_validate_compressed_sparse_indices_kernelILNS2_8CDimNameE1ENS2_18CUDAKernelLauncherENS2_14EmptyVecKernelENS2_8DummyVecELm8EEEvRKNS_6TensorESA_lllENKUlvE1_clEvENKUlvE_clEvEUliiiiiE_St5arrayIPcLm6EEEEviT0_T1_,@"STO_CUDA_ENTRY STV_DEFAULT"
_ZN2at6native29vectorized_elementwise_kernelILi8EZZZNS0_67_GLOBAL__N__bb565c37_34_ValidateCompressedIndicesKernel_cu_33a4b88b42_validate_compressed_sparse_indices_kernelILNS2_8CDimNameE1ENS2_18CUDAKernelLauncherENS2_14EmptyVecKernelENS2_8DummyVecELm8EEEvRKNS_6TensorESA_lllENKUlvE1_clEvENKUlvE_clEvEUliiiiiE_St5arrayIPcLm6EEEEviT0_T1_:
.text._ZN2at6native29vectorized_elementwise_kernelILi8EZZZNS0_67_GLOBAL__N__bb565c37_34_ValidateCompressedIndicesKernel_cu_33a4b88b42_validate_compressed_sparse_indices_kernelILNS2_8CDimNameE1ENS2_18CUDAKernelLauncherENS2_14EmptyVecKernelENS2_8DummyVecELm8EEEvRKNS_6TensorESA_lllENKUlvE1_clEvENKUlvE_clEvEUliiiiiE_St5arrayIPcLm6EEEEviT0_T1_:
[----:B------:R-:W-:Y:S02]  /*0000*/  MOV R1, c[0x0][0x28] ;  /* 0x00000a0000017a02 */ /* 0x000fe40000000f00 */
[----:B------:R-:W-:Y:S05]  /*0010*/  EXIT ;  /* 0x000000000000794d */ /* 0x000fea0003800000 */
.L_x_12499:
        /* <DEDUP_REMOVED lines=14> */
.L_x_27381:


//--------------------- .text._ZN2at6native18elementwise_kernelILi128ELi4EZNS0_15gpu_kernel_implIZZZNS0_67_GLOBAL__N__bb565c37_34_ValidateCompressedIndicesKernel_cu_33a4b88b42_validate_compressed_sparse_indices_kernelILNS3_8CDimNameE1ENS3_18CUDAKernelLauncherENS3_14EmptyVecKernelENS3_8DummyVecELm8EEEvRKNS_6TensorESB_lllENKUlvE0_clEvENKUlvE0_clEvEUllE_EEvRNS_18TensorIteratorBaseERKT_EUliE_EEviT1_ --------------------------
	.section	.text._ZN2at6native18elementwise_kernelILi128ELi4EZNS0_15gpu_kernel_implIZZZNS0_67_GLOBAL__N__bb565c37_34_ValidateCompressedIndicesKernel_cu_33a4b88b42_validate_compressed_sparse_indices_kernelILNS3_8CDimNameE1ENS3_18CUDAKernelLauncherENS3_14EmptyVecKernelENS3_8DummyVecELm8EEEvRKNS_6TensorESB_lllENKUlvE0_clEvENKUlvE0_clEvEUllE_EEvRNS_18TensorIteratorBaseERKT_EUliE_EEviT1_,"ax",@progbits
	.sectioninfo	@"SHI_REGISTERS=26"
	.align	128
        .global         _ZN2at6native18elementwise_kernelILi128ELi4EZNS0_15gpu_kernel_implIZZZNS0_67_GLOBAL__N__bb565c37_34_ValidateCompressedIndicesKernel_cu_33a4b88b42_validate_compressed_sparse_indices_kernelILNS3_8CDimNameE1ENS3_18CUDAKernelLauncherENS3_14EmptyVecKernelENS3_8DummyVecELm8EEEvRKNS_6TensorESB_lllENKUlvE0_clEvENKUlvE0_clEvEUllE_EEvRNS_18TensorIteratorBaseERKT_EUliE_EEviT1_
        .type           _ZN2at6native18elementwise_kernelILi128ELi4EZNS0_15gpu_kernel_implIZZZNS0_67_GLOBAL__N__bb565c37_34_ValidateCompressedIndicesKernel_cu_33a4b88b42_validate_compressed_sparse_indices_kernelILNS3_8CDimNameE1ENS3_18CUDAKernelLauncherENS3_14EmptyVecKernelENS3_8DummyVecELm8EEEvRKNS_6TensorESB_lllENKUlvE0_clEvENKUlvE0_clEvEUllE_EEvRNS_18TensorIteratorBaseERKT_EUliE_EEviT1_,@function
        .size           _ZN2at6native18elementwise_kernelILi128ELi4EZNS0_15gpu_kernel_implIZZZNS0_67_GLOBAL__N__bb565c37_34_ValidateCompressedIndicesKernel_cu_33a4b88b42_validate_compressed_sparse_indices_kernelILNS3_8CDimNameE1ENS3_18CUDAKernelLauncherENS3_14EmptyVecKernelENS3_8DummyVecELm8EEEvRKNS_6TensorESB_lllENKUlvE0_clEvENKUlvE0_clEvEUllE_EEvRNS_18TensorIteratorBaseERKT_EUliE_EEviT1_,(.L_x_27382 - _ZN2at6native18elementwise_kernelILi128ELi4EZNS0_15gpu_kernel_implIZZZNS0_67_GLOBAL__N__bb565c37_34_ValidateCompressedIndicesKernel_cu_33a4b88b42_validate_compressed_sparse_indices_kernelILNS3_8CDimNameE1ENS3_18CUDAKernelLauncherENS3_14EmptyVecKernelENS3_8DummyVecELm8EEEvRKNS_6TensorESB_lllENKUlvE0_clEvENKUlvE0_clEvEUllE_EEvRNS_18TensorIteratorBaseERKT_EUliE_EEviT1_)
        .other          _ZN2at6native18elementwise_kernelILi128ELi4EZNS0_15gpu_kernel_implIZZZNS0_67_GLOBAL__N__bb565c37_34_ValidateCompressedIndicesKernel_cu_33a4b88b42_validate_compressed_sparse_indices_kernelILNS3_8CDimNameE1ENS3_18CUDAKernelLauncherENS3_14EmptyVecKernelENS3_8DummyVecELm8EEEvRKNS_6TensorESB_lllENKUlvE0_clEvENKUlvE0_clEvEUllE_EEvRNS_18TensorIteratorBaseERKT_EUliE_EEviT1_,@"STO_CUDA_ENTRY STV_DEFAULT"
_ZN2at6native18elementwise_kernelILi128ELi4EZNS0_15gpu_kernel_implIZZZNS0_67_GLOBAL__N__bb565c37_34_ValidateCompressedIndicesKernel_cu_33a4b88b42_validate_compressed_sparse_indices_kernelILNS3_8CDimNameE1ENS3_18CUDAKernelLauncherENS3_14EmptyVecKernelENS3_8DummyVecELm8EEEvRKNS_6TensorESB_lllENKUlvE0_clEvENKUlvE0_clEvEUllE_EEvRNS_18TensorIteratorBaseERKT_EUliE_EEviT1_:
.text._ZN2at6native18elementwise_kernelILi128ELi4EZNS0_15gpu_kernel_implIZZZNS0_67_GLOBAL__N__bb565c37_34_ValidateCompressedIndicesKernel_cu_33a4b88b42_validate_compressed_sparse_indices_kernelILNS3_8CDimNameE1ENS3_18CUDAKernelLauncherENS3_14EmptyVecKernelENS3_8DummyVecELm8EEEvRKNS_6TensorESB_lllENKUlvE0_clEvENKUlvE0_clEvEUllE_EEvRNS_18TensorIteratorBaseERKT_EUliE_EEviT1_:
        /* <DEDUP_REMOVED lines=236> */
.L_x_12502:
        /* <DEDUP_REMOVED lines=19> */
.L_x_12506:
[----:B------:R0:W5:Y:S01]  /*0ff0*/  LDG.E.U8 R2, [R4.64] ;  /* 0x0000002404027981 */ /* 0x000162000c1e1100 */
[----:B------:R-:W-:Y:S01]  /*1000*/  IMAD.MOV.U32 R3, RZ, RZ, RZ ;  /* 0x000000ffff037224 */ /* 0x000fe200078e00ff */
[----:B------:R-:W-:Y:S05]  /*1010*/  BRA `(.L_x_12508) ;  /* 0x00000d5000007947 */ /* 0x000fea0003800000 */
.L_x_12505:
        /* <DEDUP_REMOVED lines=8> */
.L_x_12510:
[----:B------:R-:W2:Y:S02]  /*10a0*/  LDG.E R2, [R4.64] ;  /* 0x0000002404027981 */ /* 0x000ea4000c1e1900 */
[----:B--2---:R-:W-:Y:S01]  /*10b0*/  SHF.R.S32.HI R3, RZ, 0x1f, R2 ;  /* 0x0000001fff037819 */ /* 0x004fe20000011402 */
[----:B------:R-:W-:Y:S05]  /*10c0*/  BRA `(.L_x_12508) ;  /* 0x00000ca000007947 */ /* 0x000fea0003800000 */
.L_x_12509:
[----:B------:R-:W2:Y:S02]  /*10d0*/  LDG.E.S16 R2, [R4.64] ;  /* 0x0000002404027981 */ /* 0x000ea4000c1e1700 */
[----:B--2---:R-:W-:Y:S01]  /*10e0*/  SHF.R.S32.HI R3, RZ, 0x1f, R2 ;  /* 0x0000001fff037819 */ /* 0x004fe20000011402 */
[----:B------:R-:W-:Y:S05]  /*10f0*/  BRA `(.L_x_12508) ;  /* 0x00000c7000007947 */ /* 0x000fea0003800000 */
.L_x_12504:
        /* <DEDUP_REMOVED lines=9> */
.L_x_12512:
[----:B------:R-:W2:Y:S02]  /*1190*/  LDG.E.U16 R4, [R4.64] ;  /* 0x0000002404047981 */ /* 0x000ea4000c1e1500 */
[----:B--2---:R-:W-:-:S06]  /*11a0*/  HADD2.F32 R2, -RZ, R4.H0_H0 ;  /* 0x20000004ff027230 */ /* 0x004fcc0000004100 */
[----:B------:R-:W0:Y:S01]  /*11b0*/  F2I.S64.TRUNC R2, R2 ;  /* 0x0000000200027311 */ /* 0x000e22000020d900 */
[----:B------:R-:W-:Y:S05]  /*11c0*/  BRA `(.L_x_12508) ;  /* 0x00000ba000007947 */ /* 0x000fea0003800000 */
.L_x_12511:
        /* <DEDUP_REMOVED lines=9> */
.L_x_12514:
[----:B------:R-:W2:Y:S02]  /*1260*/  LDG.E.U16 R4, [R4.64] ;  /* 0x0000002404047981 */ /* 0x000ea4000c1e1500 */
[----:B--2---:R-:W-:-:S06]  /*1270*/  HADD2.F32 R2, -RZ, R4.H0_H0 ;  /* 0x20000004ff027230 */ /* 0x004fcc0000004100 */
[----:B------:R-:W0:Y:S01]  /*1280*/  F2I.S64.TRUNC R2, R2 ;  /* 0x0000000200027311 */ /* 0x000e22000020d900 */
[----:B------:R-:W-:Y:S05]  /*1290*/  BRA `(.L_x_12508) ;  /* 0x00000ad000007947 */ /* 0x000fea0003800000 */
.L_x_12513:
[----:B------:R-:W2:Y:S02]  /*12a0*/  LDG.E.64 R2, [R4.64] ;  /* 0x0000002404027981 */ /* 0x000ea4000c1e1b00 */
[----:B--2---:R-:W0:Y:S01]  /*12b0*/  F2I.S64.F64.TRUNC R2, R2 ;  /* 0x0000000200027311 */ /* 0x004e22000030d900 */
[----:B------:R-:W-:Y:S05]  /*12c0*/  BRA `(.L_x_12508) ;  /* 0x00000aa000007947 */ /* 0x000fea0003800000 */
.L_x_12503:
        /* <DEDUP_REMOVED lines=13> */
.L_x_12517:
[----:B------:R-:W2:Y:S02]  /*13a0*/  LDG.E.64 R2, [R4.64] ;  /* 0x0000002404027981 */ /* 0x000ea4000c1e1b00 */
[----:B--2---:R-:W0:Y:S01]  /*13b0*/  F2I.S64.F64.TRUNC R2, R2 ;  /* 0x0000000200027311 */ /* 0x004e22000030d900 */
[----:B------:R-:W-:Y:S05]  /*13c0*/  BRA `(.L_x_12508) ;  /* 0x000009a000007947 */ /* 0x000fea0003800000 */
.L_x_12516:
        /* <DEDUP_REMOVED lines=27> */
.L_x_12519:
        /* <DEDUP_REMOVED lines=14> */
.L_x_12518:
[----:B------:R-:W2:Y:S02]  /*1660*/  LDG.E.U16 R2, [R4.64] ;  /* 0x0000002404027981 */ /* 0x000ea4000c1e1500 */
[----:B--2---:R-:W-:-:S06]  /*1670*/  PRMT R2, RZ, 0x5410, R2 ;  /* 0x00005410ff027816 */ /* 0x004fcc0000000002 */
[----:B------:R-:W0:Y:S01]  /*1680*/  F2I.S64.TRUNC R2, R2 ;  /* 0x0000000200027311 */ /* 0x000e22000020d900 */
[----:B------:R-:W-:Y:S05]  /*1690*/  BRA `(.L_x_12508) ;  /* 0x000006d000007947 */ /* 0x000fea0003800000 */
.L_x_12515:
        /* <DEDUP_REMOVED lines=11> */
.L_x_12522:
        /* <DEDUP_REMOVED lines=21> */
.L_x_12526:
[----:B------:R-:W-:Y:S05]  /*18a0*/  BSYNC B1 ;  /* 0x0000000000017941 */ /* 0x000fea0003800000 */
.L_x_12525:
[----:B------:R-:W-:Y:S01]  /*18b0*/  IMAD.SHL.U32 R2, R2, 0x100000, RZ ;  /* 0x0010000002027824 */ /* 0x000fe200078e00ff */
[----:B------:R-:W-:-:S04]  /*18c0*/  LEA R3, R0, 0x3b800000, 0x17 ;  /* 0x3b80000000037811 */ /* 0x000fc800078eb8ff */
[----:B------:R-:W-:Y:S02]  /*18d0*/  LOP3.LUT R2, R3, R2, R4, 0xfe, !PT ;  /* 0x0000000203027212 */ /* 0x000fe400078efe04 */
.L_x_12524:
[----:B------:R-:W-:Y:S05]  /*18e0*/  BSYNC B0 ;  /* 0x0000000000007941 */ /* 0x000fea0003800000 */
.L_x_12523:
[----:B------:R-:W0:Y:S01]  /*18f0*/  F2I.S64.TRUNC R2, R2 ;  /* 0x0000000200027311 */ /* 0x000e22000020d900 */
[----:B------:R-:W-:Y:S05]  /*1900*/  BRA `(.L_x_12508) ;  /* 0x0000046000007947 */ /* 0x000fea0003800000 */
.L_x_12521:
        /* <DEDUP_REMOVED lines=21> */
.L_x_12530:
[----:B------:R-:W-:Y:S05]  /*1a60*/  BSYNC B1 ;  /* 0x0000000000017941 */ /* 0x000fea0003800000 */
.L_x_12529:
[----:B------:R-:W-:Y:S01]  /*1a70*/  IMAD.SHL.U32 R2, R2, 0x200000, RZ ;  /* 0x0020000002027824 */ /* 0x000fe200078e00ff */
[----:B------:R-:W-:-:S04]  /*1a80*/  LEA R3, R0, 0x37800000, 0x17 ;  /* 0x3780000000037811 */ /* 0x000fc800078eb8ff */
[----:B------:R-:W-:Y:S02]  /*1a90*/  LOP3.LUT R2, R3, R2, R4, 0xfe, !PT ;  /* 0x0000000203027212 */ /* 0x000fe400078efe04 */
.L_x_12528:
[----:B------:R-:W-:Y:S05]  /*1aa0*/  BSYNC B0 ;  /* 0x0000000000007941 */ /* 0x000fea0003800000 */
.L_x_12527:
[----:B------:R-:W0:Y:S01]  /*1ab0*/  F2I.S64.TRUNC R2, R2 ;  /* 0x0000000200027311 */ /* 0x000e22000020d900 */
[----:B------:R-:W-:Y:S05]  /*1ac0*/  BRA `(.L_x_12508) ;  /* 0x000002a000007947 */ /* 0x000fea0003800000 */
.L_x_12520:
        /* <DEDUP_REMOVED lines=14> */
.L_x_12534:
[----:B------:R-:W-:Y:S05]  /*1bb0*/  BSYNC B0 ;  /* 0x0000000000007941 */ /* 0x000fea0003800000 */
.L_x_12533:
[----:B------:R-:W0:Y:S01]  /*1bc0*/  F2I.S64.TRUNC R2, R2 ;  /* 0x0000000200027311 */ /* 0x000e22000020d900 */
[----:B------:R-:W-:Y:S05]  /*1bd0*/  BRA `(.L_x_12508) ;  /* 0x0000019000007947 */ /* 0x000fea0003800000 */
.L_x_12507:
        /* <DEDUP_REMOVED lines=21> */
.L_x_12532:
[----:B------:R0:W5:Y:S01]  /*1d30*/  LDG.E.64 R2, [R4.64] ;  /* 0x0000002404027981 */ /* 0x000162000c1e1b00 */
[----:B------:R-:W-:Y:S05]  /*1d40*/  BRA `(.L_x_12508) ;  /* 0x0000002000007947 */ /* 0x000fea0003800000 */
.L_x_12531:
[----:B------:R0:W5:Y:S01]  /*1d50*/  LDG.E R2, [R4.64] ;  /* 0x0000002404027981 */ /* 0x000162000c1e1900 */
[----:B------:R-:W-:-:S03]  /*1d60*/  IMAD.MOV.U32 R3, RZ, RZ, RZ ;  /* 0x000000ffff037224 */ /* 0x000fc600078e00ff */
.L_x_12508:
        /* <DEDUP_REMOVED lines=27> */
.L_x_12536:
[----:B------:R-:W-:Y:S05]  /*1f20*/  BSYNC B6 ;  /* 0x0000000000067941 */ /* 0x000fea0003800000 */
.L_x_12535:
        /* <DEDUP_REMOVED lines=14> */
.L_x_12540:
[----:B------:R0:W-:Y:S01]  /*2010*/  STG.E.U8 [R16.64], RZ ;  /* 0x000000ff10007986 */ /* 0x0001e2000c101124 */
[----:B------:R-:W-:Y:S05]  /*2020*/  BRA `(.L_x_12542) ;  /* 0x0000066000007947 */ /* 0x000fea0003800000 */
.L_x_12539:
        /* <DEDUP_REMOVED lines=8> */
.L_x_12544:
[----:B------:R0:W-:Y:S01]  /*20b0*/  STG.E [R16.64], RZ ;  /* 0x000000ff10007986 */ /* 0x0001e2000c101924 */
[----:B------:R-:W-:Y:S05]  /*20c0*/  BRA `(.L_x_12542) ;  /* 0x000005c000007947 */ /* 0x000fea0003800000 */
.L_x_12543:
[----:B------:R0:W-:Y:S01]  /*20d0*/  STG.E.U16 [R16.64], RZ ;  /* 0x000000ff10007986 */ /* 0x0001e2000c101524 */
[----:B------:R-:W-:Y:S05]  /*20e0*/  BRA `(.L_x_12542) ;  /* 0x000005a000007947 */ /* 0x000fea0003800000 */
.L_x_12538:
        /* <DEDUP_REMOVED lines=8> */
.L_x_12546:
[----:B------:R0:W-:Y:S01]  /*2170*/  STG.E.U16 [R16.64], RZ ;  /* 0x000000ff10007986 */ /* 0x0001e2000c101524 */
[----:B------:R-:W-:Y:S05]  /*2180*/  BRA `(.L_x_12542) ;  /* 0x0000050000007947 */ /* 0x000fea0003800000 */
.L_x_12545:
        /* <DEDUP_REMOVED lines=8> */
.L_x_12548:
[----:B------:R0:W-:Y:S01]  /*2210*/  STG.E [R16.64], RZ ;  /* 0x000000ff10007986 */ /* 0x0001e2000c101924 */
[----:B------:R-:W-:Y:S05]  /*2220*/  BRA `(.L_x_12542) ;  /* 0x0000046000007947 */ /* 0x000fea0003800000 */
.L_x_12547:
[----:B------:R0:W-:Y:S01]  /*2230*/  STG.E.64 [R16.64], RZ ;  /* 0x000000ff10007986 */ /* 0x0001e2000c101b24 */
[----:B------:R-:W-:Y:S05]  /*2240*/  BRA `(.L_x_12542) ;  /* 0x0000044000007947 */ /* 0x000fea0003800000 */
.L_x_12537:
        /* <DEDUP_REMOVED lines=10> */
.L_x_12551:
[----:B------:R0:W-:Y:S01]  /*22f0*/  STG.E.128 [R16.64], RZ ;  /* 0x000000ff10007986 */ /* 0x0001e2000c101d24 */
[----:B------:R-:W-:Y:S05]  /*2300*/  BRA `(.L_x_12542) ;  /* 0x0000038000007947 */ /* 0x000fea0003800000 */
.L_x_12550:
        /* <DEDUP_REMOVED lines=8> */
.L_x_12553:
[----:B------:R0:W-:Y:S01]  /*2390*/  STG.E.U8 [R16.64], RZ ;  /* 0x000000ff10007986 */ /* 0x0001e2000c101124 */
[----:B------:R-:W-:Y:S05]  /*23a0*/  BRA `(.L_x_12542) ;  /* 0x000002e000007947 */ /* 0x000fea0003800000 */
.L_x_12552:
[----:B------:R0:W-:Y:S01]  /*23b0*/  STG.E.U16 [R16.64], RZ ;  /* 0x000000ff10007986 */ /* 0x0001e2000c101524 */
[----:B------:R-:W-:Y:S05]  /*23c0*/  BRA `(.L_x_12542) ;  /* 0x000002c000007947 */ /* 0x000fea0003800000 */
.L_x_12549:
        /* <DEDUP_REMOVED lines=10> */
.L_x_12556:
[----:B------:R0:W-:Y:S01]  /*2470*/  STG.E.U8 [R16.64], RZ ;  /* 0x000000ff10007986 */ /* 0x0001e2000c101124 */
[----:B------:R-:W-:Y:S05]  /*2480*/  BRA `(.L_x_12542) ;  /* 0x0000020000007947 */ /* 0x000fea0003800000 */
.L_x_12555:
[----:B------:R0:W-:Y:S01]  /*2490*/  STG.E.U8 [R16.64], RZ ;  /* 0x000000ff10007986 */ /* 0x0001e2000c101124 */
[----:B------:R-:W-:Y:S05]  /*24a0*/  BRA `(.L_x_12542) ;  /* 0x000001e000007947 */ /* 0x000fea0003800000 */
.L_x_12554:
[----:B------:R-:W-:-:S13]  /*24b0*/  ISETP.NE.AND P0, PT, R0, 0x1c, PT ;  /* 0x0000001c0000780c */ /* 0x000fda0003f05270 */
[----:B------:R-:W-:Y:S05]  /*24c0*/  @!P0 BRA `(.L_x_12557) ;  /* 0x000001b000008947 */ /* 0x000fea0003800000 */
[----:B------:R-:W-:-:S13]  /*24d0*/  ISETP.NE.AND P0, PT, R0, 0x1d, PT ;  /* 0x0000001d0000780c */ /* 0x000fda0003f05270 */
[----:B------:R-:W-:Y:S05]  /*24e0*/  @!P0 BRA `(.L_x_12558) ;  /* 0x0000017000008947 */ /* 0x000fea0003800000 */
[----:B------:R-:W-:-:S13]  /*24f0*/  ISETP.NE.AND P0, PT, R0, 0x2c, PT ;  /* 0x0000002c0000780c */ /* 0x000fda0003f05270 */
[----:B------:R0:W-:Y:S01]  /*2500*/  @!P0 STG.E.U8 [R16.64], RZ ;  /* 0x000000ff10008986 */ /* 0x0001e2000c101124 */
[----:B------:R-:W-:Y:S05]  /*2510*/  @!P0 BRA `(.L_x_12542) ;  /* 0x0000017000008947 */ /* 0x000fea0003800000 */
.L_x_12541:
        /* <DEDUP_REMOVED lines=20> */
.L_x_12558:
[----:B------:R0:W-:Y:S01]  /*2660*/  STG.E.64 [R16.64], RZ ;  /* 0x000000ff10007986 */ /* 0x0001e2000c101b24 */
[----:B------:R-:W-:Y:S05]  /*2670*/  BRA `(.L_x_12542) ;  /* 0x0000001000007947 */ /* 0x000fea0003800000 */
.L_x_12557:
[----:B------:R0:W-:Y:S02]  /*2680*/  STG.E [R16.64], RZ ;  /* 0x000000ff10007986 */ /* 0x0001e4000c101924 */
.L_x_12542:
[----:B------:R-:W-:-:S05]  /*2690*/  IMAD R18, R19, 0x200, R18 ;  /* 0x0000020013127824 */ /* 0x000fca00078e0212 */
[----:B------:R-:W-:Y:S02]  /*26a0*/  IADD3 R23, R18, 0x80, RZ ;  /* 0x0000008012177810 */ /* 0x000fe40007ffe0ff */
.L_x_12501:
[----:B------:R-:W-:Y:S05]  /*26b0*/  BSYNC B7 ;  /* 0x0000000000077941 */ /* 0x000fea0003800000 */
.L_x_12500:
        /* <DEDUP_REMOVED lines=231> */
.L_x_12561:
        /* <DEDUP_REMOVED lines=19> */
.L_x_12565:
[----:B------:R0:W5:Y:S01]  /*3660*/  LDG.E.U8 R2, [R4.64] ;  /* 0x0000002404027981 */ /* 0x000162000c1e1100 */
[----:B------:R-:W-:Y:S01]  /*3670*/  IMAD.MOV.U32 R3, RZ, RZ, RZ ;  /* 0x000000ffff037224 */ /* 0x000fe200078e00ff */
[----:B------:R-:W-:Y:S05]  /*3680*/  BRA `(.L_x_12567) ;  /* 0x00000d5000007947 */ /* 0x000fea0003800000 */
.L_x_12564:
        /* <DEDUP_REMOVED lines=8> */
.L_x_12569:
[----:B------:R-:W2:Y:S02]  /*3710*/  LDG.E R2, [R4.64] ;  /* 0x0000002404027981 */ /* 0x000ea4000c1e1900 */
[----:B--2---:R-:W-:Y:S01]  /*3720*/  SHF.R.S32.HI R3, RZ, 0x1f, R2 ;  /* 0x0000001fff037819 */ /* 0x004fe20000011402 */
[----:B------:R-:W-:Y:S05]  /*3730*/  BRA `(.L_x_12567) ;  /* 0x00000ca000007947 */ /* 0x000fea0003800000 */
.L_x_12568:
[----:B------:R-:W2:Y:S02]  /*3740*/  LDG.E.S16 R2, [R4.64] ;  /* 0x0000002404027981 */ /* 0x000ea4000c1e1700 */
[----:B--2---:R-:W-:Y:S01]  /*3750*/  SHF.R.S32.HI R3, RZ, 0x1f, R2 ;  /* 0x0000001fff037819 */ /* 0x004fe20000011402 */
[----:B------:R-:W-:Y:S05]  /*3760*/  BRA `(.L_x_12567) ;  /* 0x00000c7000007947 */ /* 0x000fea0003800000 */
.L_x_12563:
        /* <DEDUP_REMOVED lines=9> */
.L_x_12571:
[----:B------:R-:W2:Y:S02]  /*3800*/  LDG.E.U16 R4, [R4.64] ;  /* 0x0000002404047981 */ /* 0x000ea4000c1e1500 */
[----:B--2---:R-:W-:-:S06]  /*3810*/  HADD2.F32 R2, -RZ, R4.H0_H0 ;  /* 0x20000004ff027230 */ /* 0x004fcc0000004100 */
[----:B------:R-:W0:Y:S01]  /*3820*/  F2I.S64.TRUNC R2, R2 ;  /* 0x0000000200027311 */ /* 0x000e22000020d900 */
[----:B------:R-:W-:Y:S05]  /*3830*/  BRA `(.L_x_12567) ;  /* 0x00000ba000007947 */ /* 0x000fea0003800000 */
.L_x_12570:
        /* <DEDUP_REMOVED lines=9> */
.L_x_12573:
[----:B------:R-:W2:Y:S02]  /*38d0*/  LDG.E.U16 R4, [R4.64] ;  /* 0x0000002404047981 */ /* 0x000ea4000c1e1500 */
[----:B--2---:R-:W-:-:S06]  /*38e0*/  HADD2.F32 R2, -RZ, R4.H0_H0 ;  /* 0x20000004ff027230 */ /* 0x004fcc0000004100 */
[----:B------:R-:W0:Y:S01]  /*38f0*/  F2I.S64.TRUNC R2, R2 ;  /* 0x0000000200027311 */ /* 0x000e22000020d900 */
[----:B------:R-:W-:Y:S05]  /*3900*/  BRA `(.L_x_12567) ;  /* 0x00000ad000007947 */ /* 0x000fea0003800000 */
.L_x_12572:
[----:B------:R-:W2:Y:S02]  /*3910*/  LDG.E.64 R2, [R4.64] ;  /* 0x0000002404027981 */ /* 0x000ea4000c1e1b00 */
[----:B--2---:R-:W0:Y:S01]  /*3920*/  F2I.S64.F64.TRUNC R2, R2 ;  /* 0x0000000200027311 */ /* 0x004e22000030d900 */
[----:B------:R-:W-:Y:S05]  /*3930*/  BRA `(.L_x_12567) ;  /* 0x00000aa000007947 */ /* 0x000fea0003800000 */
.L_x_12562:
        /* <DEDUP_REMOVED lines=13> */
.L_x_12576:
[----:B------:R-:W2:Y:S02]  /*3a10*/  LDG.E.64 R2, [R4.64] ;  /* 0x0000002404027981 */ /* 0x000ea4000c1e1b00 */
[----:B--2---:R-:W0:Y:S01]  /*3a20*/  F2I.S64.F64.TRUNC R2, R2 ;  /* 0x0000000200027311 */ /* 0x004e22000030d900 */
[----:B------:R-:W-:Y:S05]  /*3a30*/  BRA `(.L_x_12567) ;  /* 0x000009a000007947 */ /* 0x000fea0003800000 */
.L_x_12575:
        /* <DEDUP_REMOVED lines=27> */
.L_x_12578:
        /* <DEDUP_REMOVED lines=14> */
.L_x_12577:
[----:B------:R-:W2:Y:S02]  /*3cd0*/  LDG.E.U16 R2, [R4.64] ;  /* 0x0000002404027981 */ /* 0x000ea4000c1e1500 */
[----:B--2---:R-:W-:-:S06]  /*3ce0*/  PRMT R2, RZ, 0x5410, R2 ;  /* 0x00005410ff027816 */ /* 0x004fcc0000000002 */
[----:B------:R-:W0:Y:S01]  /*3cf0*/  F2I.S64.TRUNC R2, R2 ;  /* 0x0000000200027311 */ /* 0x000e22000020d900 */
[----:B------:R-:W-:Y:S05]  /*3d00*/  BRA `(.L_x_12567) ;  /* 0x000006d000007947 */ /* 0x000fea0003800000 */
.L_x_12574:
        /* <DEDUP_REMOVED lines=11> */
.L_x_12581:
        /* <DEDUP_REMOVED lines=21> */
.L_x_12585:
[----:B------:R-:W-:Y:S05]  /*3f10*/  BSYNC B1 ;  /* 0x0000000000017941 */ /* 0x000fea0003800000 */
.L_x_12584:
[----:B------:R-:W-:Y:S01]  /*3f20*/  IMAD.SHL.U32 R2, R2, 0x100000, RZ ;  /* 0x0010000002027824 */ /* 0x000fe200078e00ff */
[----:B------:R-:W-:-:S04]  /*3f30*/  LEA R3, R0, 0x3b800000, 0x17 ;  /* 0x3b80000000037811 */ /* 0x000fc800078eb8ff */
[----:B------:R-:W-:Y:S02]  /*3f40*/  LOP3.LUT R2, R3, R2, R4, 0xfe, !PT ;  /* 0x0000000203027212 */ /* 0x000fe400078efe04 */
.L_x_12583:
[----:B------:R-:W-:Y:S05]  /*3f50*/  BSYNC B0 ;  /* 0x0000000000007941 */ /* 0x000fea0003800000 */
.L_x_12582:
[----:B------:R-:W0:Y:S01]  /*3f60*/  F2I.S64.TRUNC R2, R2 ;  /* 0x0000000200027311 */ /* 0x000e22000020d900 */
[----:B------:R-:W-:Y:S05]  /*3f70*/  BRA `(.L_x_12567) ;  /* 0x0000046000007947 */ /* 0x000fea0003800000 */
.L_x_12580:
        /* <DEDUP_REMOVED lines=21> */
.L_x_12589:
[----:B------:R-:W-:Y:S05]  /*40d0*/  BSYNC B1 ;  /* 0x0000000000017941 */ /* 0x000fea0003800000 */
.L_x_12588:
[----:B------:R-:W-:Y:S01]  /*40e0*/  IMAD.SHL.U32 R2, R2, 0x200000, RZ ;  /* 0x0020000002027824 */ /* 0x000fe200078e00ff */
[----:B------:R-:W-:-:S04]  /*40f0*/  LEA R3, R0, 0x37800000, 0x17 ;  /* 0x3780000000037811 */ /* 0x000fc800078eb8ff */
[----:B------:R-:W-:Y:S02]  /*4100*/  LOP3.LUT R2, R3, R2, R4, 0xfe, !PT ;  /* 0x0000000203027212 */ /* 0x000fe400078efe04 */
.L_x_12587:
[----:B------:R-:W-:Y:S05]  /*4110*/  BSYNC B0 ;  /* 0x0000000000007941 */ /* 0x000fea0003800000 */
.L_x_12586:
[----:B------:R-:W0:Y:S01]  /*4120*/  F2I.S64.TRUNC R2, R2 ;  /* 0x0000000200027311 */ /* 0x000e22000020d900 */
[----:B------:R-:W-:Y:S05]  /*4130*/  BRA `(.L_x_12567) ;  /* 0x000002a000007947 */ /* 0x000fea0003800000 */
.L_x_12579:
        /* <DEDUP_REMOVED lines=14> */
.L_x_12593:
[----:B------:R-:W-:Y:S05]  /*4220*/  BSYNC B0 ;  /* 0x0000000000007941 */ /* 0x000fea0003800000 */
.L_x_12592:
[----:B------:R-:W0:Y:S01]  /*4230*/  F2I.S64.TRUNC R2, R2 ;  /* 0x0000000200027311 */ /* 0x000e22000020d900 */
[----:B------:R-:W-:Y:S05]  /*4240*/  BRA `(.L_x_12567) ;  /* 0x0000019000007947 */ /* 0x000fea0003800000 */
.L_x_12566:
        /* <DEDUP_REMOVED lines=21> */
.L_x_12591:
[----:B------:R0:W5:Y:S01]  /*43a0*/  LDG.E.64 R2, [R4.64] ;  /* 0x0000002404027981 */ /* 0x000162000c1e1b00 */
[----:B------:R-:W-:Y:S05]  /*43b0*/  BRA `(.L_x_12567) ;  /* 0x0000002000007947 */ /* 0x000fea0003800000 */
.L_x_12590:
[----:B------:R0:W5:Y:S01]  /*43c0*/  LDG.E R2, [R4.64] ;  /* 0x0000002404027981 */ /* 0x000162000c1e1900 */
[----:B------:R-:W-:-:S04]  /*43d0*/  HFMA2.MMA R3, -RZ, RZ, 0, 0 ;  /* 0x00000000ff037435 */ /* 0x000fc800000001ff */
.L_x_12567:
        /* <DEDUP_REMOVED lines=27> */
.L_x_12595:
[----:B------:R-:W-:Y:S05]  /*4590*/  BSYNC B6 ;  /* 0x0000000000067941 */ /* 0x000fea0003800000 */
.L_x_12594:
        /* <DEDUP_REMOVED lines=14> */
.L_x_12599:
[----:B------:R0:W-:Y:S01]  /*4680*/  STG.E.U8 [R16.64], RZ ;  /* 0x000000ff10007986 */ /* 0x0001e2000c101124 */
[----:B------:R-:W-:Y:S05]  /*4690*/  BRA `(.L_x_12601) ;  /* 0x0000066000007947 */ /* 0x000fea0003800000 */
.L_x_12598:
        /* <DEDUP_REMOVED lines=8> */
.L_x_12603:
[----:B------:R0:W-:Y:S01]  /*4720*/  STG.E [R16.64], RZ ;  /* 0x000000ff10007986 */ /* 0x0001e2000c101924 */
[----:B------:R-:W-:Y:S05]  /*4730*/  BRA `(.L_x_12601) ;  /* 0x000005c000007947 */ /* 0x000fea0003800000 */
.L_x_12602:
[----:B------:R0:W-:Y:S01]  /*4740*/  STG.E.U16 [R16.64], RZ ;  /* 0x000000ff10007986 */ /* 0x0001e2000c101524 */
[----:B------:R-:W-:Y:S05]  /*4750*/  BRA `(.L_x_12601) ;  /* 0x000005a000007947 */ /* 0x000fea0003800000 */
.L_x_12597:
        /* <DEDUP_REMOVED lines=8> */
.L_x_12605:
[----:B------:R0:W-:Y:S01]  /*47e0*/  STG.E.U16 [R16.64], RZ ;  /* 0x000000ff10007986 */ /* 0x0001e2000c101524 */
[----:B------:R-:W-:Y:S05]  /*47f0*/  BRA `(.L_x_12601) ;  /* 0x0000050000007947 */ /* 0x000fea0003800000 */
.L_x_12604:
        /* <DEDUP_REMOVED lines=8> */
.L_x_12607:
[----:B------:R0:W-:Y:S01]  /*4880*/  STG.E [R16.64], RZ ;  /* 0x000000ff10007986 */ /* 0x0001e2000c101924 */
[----:B------:R-:W-:Y:S05]  /*4890*/  BRA `(.L_x_12601) ;  /* 0x0000046000007947 */ /* 0x000fea0003800000 */
.L_x_12606:
[----:B------:R0:W-:Y:S01]  /*48a0*/  STG.E.64 [R16.64], RZ ;  /* 0x000000ff10007986 */ /* 0x0001e2000c101b24 */
[----:B------:R-:W-:Y:S05]  /*48b0*/  BRA `(.L_x_12601) ;  /* 0x0000044000007947 */ /* 0x000fea0003800000 */
.L_x_12596:
        /* <DEDUP_REMOVED lines=10> */
.L_x_12610:
[----:B------:R0:W-:Y:S01]  /*4960*/  STG.E.128 [R16.64], RZ ;  /* 0x000000ff10007986 */ /* 0x0001e2000c101d24 */
[----:B------:R-:W-:Y:S05]  /*4970*/  BRA `(.L_x_12601) ;  /* 0x0000038000007947 */ /* 0x000fea0003800000 */
.L_x_12609:
        /* <DEDUP_REMOVED lines=8> */
.L_x_12612:
[----:B------:R0:W-:Y:S01]  /*4a00*/  STG.E.U8 [R16.64], RZ ;  /* 0x000000ff10007986 */ /* 0x0001e2000c101124 */
[----:B------:R-:W-:Y:S05]  /*4a10*/  BRA `(.L_x_12601) ;  /* 0x000002e000007947 */ /* 0x000fea0003800000 */
.L_x_12611:
[----:B------:R0:W-:Y:S01]  /*4a20*/  STG.E.U16 [R16.64], RZ ;  /* 0x000000ff10007986 */ /* 0x0001e2000c101524 */
[----:B------:R-:W-:Y:S05]  /*4a30*/  BRA `(.L_x_12601) ;  /* 0x000002c000007947 */ /* 0x000fea0003800000 */
.L_x_12608:
        /* <DEDUP_REMOVED lines=10> */
.L_x_12615:
[----:B------:R0:W-:Y:S01]  /*4ae0*/  STG.E.U8 [R16.64], RZ ;  /* 0x000000ff10007986 */ /* 0x0001e2000c101124 */
[----:B------:R-:W-:Y:S05]  /*4af0*/  BRA `(.L_x_12601) ;  /* 0x0000020000007947 */ /* 0x000fea0003800000 */
.L_x_12614:
[----:B------:R0:W-:Y:S01]  /*4b00*/  STG.E.U8 [R16.64], RZ ;  /* 0x000000ff10007986 */ /* 0x0001e2000c101124 */
[----:B------:R-:W-:Y:S05]  /*4b10*/  BRA `(.L_x_12601) ;  /* 0x000001e000007947 */ /* 0x000fea0003800000 */
.L_x_12613:
[----:B------:R-:W-:-:S13]  /*4b20*/  ISETP.NE.AND P0, PT, R0, 0x1c, PT ;  /* 0x0000001c0000780c */ /* 0x000fda0003f05270 */
[----:B------:R-:W-:Y:S05]  /*4b30*/  @!P0 BRA `(.L_x_12616) ;  /* 0x000001b000008947 */ /* 0x000fea0003800000 */
[----:B------:R-:W-:-:S13]  /*4b40*/  ISETP.NE.AND P0, PT, R0, 0x1d, PT ;  /* 0x0000001d0000780c */ /* 0x000fda0003f05270 */
[----:B------:R-:W-:Y:S05]  /*4b50*/  @!P0 BRA `(.L_x_12617) ;  /* 0x0000017000008947 */ /* 0x000fea0003800000 */
[----:B------:R-:W-:-:S13]  /*4b60*/  ISETP.NE.AND P0, PT, R0, 0x2c, PT ;  /* 0x0000002c0000780c */ /* 0x000fda0003f05270 */
[----:B------:R0:W-:Y:S01]  /*4b70*/  @!P0 STG.E.U8 [R16.64], RZ ;  /* 0x000000ff10008986 */ /* 0x0001e2000c101124 */
[----:B------:R-:W-:Y:S05]  /*4b80*/  @!P0 BRA `(.L_x_12601) ;  /* 0x0000017000008947 */ /* 0x000fea0003800000 */
.L_x_12600:
        /* <DEDUP_REMOVED lines=20> */
.L_x_12617:
[----:B------:R0:W-:Y:S01]  /*4cd0*/  STG.E.64 [R16.64], RZ ;  /* 0x000000ff10007986 */ /* 0x0001e2000c101b24 */
[----:B------:R-:W-:Y:S05]  /*4ce0*/  BRA `(.L_x_12601) ;  /* 0x0000001000007947 */ /* 0x000fea0003800000 */
.L_x_12616:
[----:B------:R0:W-:Y:S02]  /*4cf0*/  STG.E [R16.64], RZ ;  /* 0x000000ff10007986 */ /* 0x0001e4000c101924 */
.L_x_12601:
        /* <DEDUP_REMOVED lines=231> */
.L_x_12618:
        /* <DEDUP_REMOVED lines=19> */
.L_x_12622:
[----:B------:R0:W5:Y:S01]  /*5ca0*/  LDG.E.U8 R2, [R4.64] ;  /* 0x0000002404027981 */ /* 0x000162000c1e1100 */
[----:B------:R-:W-:Y:S01]  /*5cb0*/  IMAD.MOV.U32 R3, RZ, RZ, RZ ;  /* 0x000000ffff037224 */ /* 0x000fe200078e00ff */
[----:B------:R-:W-:Y:S05]  /*5cc0*/  BRA `(.L_x_12624) ;  /* 0x00000d5000007947 */ /* 0x000fea0003800000 */
.L_x_12621:
        /* <DEDUP_REMOVED lines=8> */
.L_x_12626:
[----:B------:R-:W2:Y:S02]  /*5d50*/  LDG.E R2, [R4.64] ;  /* 0x0000002404027981 */ /* 0x000ea4000c1e1900 */
[----:B--2---:R-:W-:Y:S01]  /*5d60*/  SHF.R.S32.HI R3, RZ, 0x1f, R2 ;  /* 0x0000001fff037819 */ /* 0x004fe20000011402 */
[----:B------:R-:W-:Y:S05]  /*5d70*/  BRA `(.L_x_12624) ;  /* 0x00000ca000007947 */ /* 0x000fea0003800000 */
.L_x_12625:
[----:B------:R-:W2:Y:S02]  /*5d80*/  LDG.E.S16 R2, [R4.64] ;  /* 0x0000002404027981 */ /* 0x000ea4000c1e1700 */
[----:B--2---:R-:W-:Y:S01]  /*5d90*/  SHF.R.S32.HI R3, RZ, 0x1f, R2 ;  /* 0x0000001fff037819 */ /* 0x004fe20000011402 */
[----:B------:R-:W-:Y:S05]  /*5da0*/  BRA `(.L_x_12624) ;  /* 0x00000c7000007947 */ /* 0x000fea0003800000 */
.L_x_12620:
        /* <DEDUP_REMOVED lines=9> */
.L_x_12628:
[----:B------:R-:W2:Y:S02]  /*5e40*/  LDG.E.U16 R4, [R4.64] ;  /* 0x0000002404047981 */ /* 0x000ea4000c1e1500 */
[----:B--2---:R-:W-:-:S06]  /*5e50*/  HADD2.F32 R2, -RZ, R4.H0_H0 ;  /* 0x20000004ff027230 */ /* 0x004fcc0000004100 */
[----:B------:R-:W0:Y:S01]  /*5e60*/  F2I.S64.TRUNC R2, R2 ;  /* 0x0000000200027311 */ /* 0x000e22000020d900 */
[----:B------:R-:W-:Y:S05]  /*5e70*/  BRA `(.L_x_12624) ;  /* 0x00000ba000007947 */ /* 0x000fea0003800000 */
.L_x_12627:
        /* <DEDUP_REMOVED lines=9> */
.L_x_12630:
[----:B------:R-:W2:Y:S02]  /*5f10*/  LDG.E.U16 R4, [R4.64] ;  /* 0x0000002404047981 */ /* 0x000ea4000c1e1500 */
[----:B--2---:R-:W-:-:S06]  /*5f20*/  HADD2.F32 R2, -RZ, R4.H0_H0 ;  /* 0x20000004ff027230 */ /* 0x004fcc0000004100 */
[----:B------:R-:W0:Y:S01]  /*5f30*/  F2I.S64.TRUNC R2, R2 ;  /* 0x0000000200027311 */ /* 0x000e22000020d900 */
[----:B------:R-:W-:Y:S05]  /*5f40*/  BRA `(.L_x_12624) ;  /* 0x00000ad000007947 */ /* 0x000fea0003800000 */
.L_x_12629:
[----:B------:R-:W2:Y:S02]  /*5f50*/  LDG.E.64 R2, [R4.64] ;  /* 0x0000002404027981 */ /* 0x000ea4000c1e1b00 */
[----:B--2---:R-:W0:Y:S01]  /*5f60*/  F2I.S64.F64.TRUNC R2, R2 ;  /* 0x0000000200027311 */ /* 0x004e22000030d900 */
[----:B------:R-:W-:Y:S05]  /*5f70*/  BRA `(.L_x_12624) ;  /* 0x00000aa000007947 */ /* 0x000fea0003800000 */
.L_x_12619:
        /* <DEDUP_REMOVED lines=13> */
.L_x_12633:
[----:B------:R-:W2:Y:S02]  /*6050*/  LDG.E.64 R2, [R4.64] ;  /* 0x0000002404027981 */ /* 0x000ea4000c1e1b00 */
[----:B--2---:R-:W0:Y:S01]  /*6060*/  F2I.S64.F64.TRUNC R2, R2 ;  /* 0x0000000200027311 */ /* 0x004e22000030d900 */
[----:B------:R-:W-:Y:S05]  /*6070*/  BRA `(.L_x_12624) ;  /* 0x000009a000007947 */ /* 0x000fea0003800000 */
.L_x_12632:
        /* <DEDUP_REMOVED lines=27> */
.L_x_12635:
        /* <DEDUP_REMOVED lines=14> */
.L_x_12634:
[----:B------:R-:W2:Y:S02]  /*6310*/  LDG.E.U16 R2, [R4.64] ;  /* 0x0000002404027981 */ /* 0x000ea4000c1e1500 */
[----:B--2---:R-:W-:-:S06]  /*6320*/  PRMT R2, RZ, 0x5410, R2 ;  /* 0x00005410ff027816 */ /* 0x004fcc0000000002 */
[----:B------:R-:W0:Y:S01]  /*6330*/  F2I.S64.TRUNC R2, R2 ;  /* 0x0000000200027311 */ /* 0x000e22000020d900 */
[----:B------:R-:W-:Y:S05]  /*6340*/  BRA `(.L_x_12624) ;  /* 0x000006d000007947 */ /* 0x000fea0003800000 */
.L_x_12631:
        /* <DEDUP_REMOVED lines=11> */
.L_x_12638:
        /* <DEDUP_REMOVED lines=21> */
.L_x_12642:
[----:B------:R-:W-:Y:S05]  /*6550*/  BSYNC B1 ;  /* 0x0000000000017941 */ /* 0x000fea0003800000 */
.L_x_12641:
[----:B------:R-:W-:Y:S01]  /*6560*/  IMAD.SHL.U32 R2, R2, 0x100000, RZ ;  /* 0x0010000002027824 */ /* 0x000fe200078e00ff */
[----:B------:R-:W-:-:S04]  /*6570*/  LEA R3, R0, 0x3b800000, 0x17 ;  /* 0x3b80000000037811 */ /* 0x000fc800078eb8ff */
[----:B------:R-:W-:Y:S02]  /*6580*/  LOP3.LUT R2, R3, R2, R4, 0xfe, !PT ;  /* 0x0000000203027212 */ /* 0x000fe400078efe04 */
.L_x_12640:
[----:B------:R-:W-:Y:S05]  /*6590*/  BSYNC B0 ;  /* 0x0000000000007941 */ /* 0x000fea0003800000 */
.L_x_12639:
[----:B------:R-:W0:Y:S01]  /*65a0*/  F2I.S64.TRUNC R2, R2 ;  /* 0x0000000200027311 */ /* 0x000e22000020d900 */
[----:B------:R-:W-:Y:S05]  /*65b0*/  BRA `(.L_x_12624) ;  /* 0x0000046000007947 */ /* 0x000fea0003800000 */
.L_x_12637:
        /* <DEDUP_REMOVED lines=21> */
.L_x_12646:
[----:B------:R-:W-:Y:S05]  /*6710*/  BSYNC B1 ;  /* 0x0000000000017941 */ /* 0x000fea0003800000 */
.L_x_12645:
[----:B------:R-:W-:Y:S01]  /*6720*/  IMAD.SHL.U32 R2, R2, 0x200000, RZ ;  /* 0x0020000002027824 */ /* 0x000fe200078e00ff */
[----:B------:R-:W-:-:S04]  /*6730*/  LEA R3, R0, 0x37800000, 0x17 ;  /* 0x3780000000037811 */ /* 0x000fc800078eb8ff */
[----:B------:R-:W-:Y:S02]  /*6740*/  LOP3.LUT R2, R3, R2, R4, 0xfe, !PT ;  /* 0x0000000203027212 */ /* 0x000fe400078efe04 */
.L_x_12644:
[----:B------:R-:W-:Y:S05]  /*6750*/  BSYNC B0 ;  /* 0x0000000000007941 */ /* 0x000fea0003800000 */
.L_x_12643:
[----:B------:R-:W0:Y:S01]  /*6760*/  F2I.S64.TRUNC R2, R2 ;  /* 0x0000000200027311 */ /* 0x000e22000020d900 */
[----:B------:R-:W-:Y:S05]  /*6770*/  BRA `(.L_x_12624) ;  /* 0x000002a000007947 */ /* 0x000fea0003800000 */
.L_x_12636:
        /* <DEDUP_REMOVED lines=14> */
.L_x_12650:
[----:B------:R-:W-:Y:S05]  /*6860*/  BSYNC B0 ;  /* 0x0000000000007941 */ /* 0x000fea0003800000 */
.L_x_12649:
[----:B------:R-:W0:Y:S01]  /*6870*/  F2I.S64.TRUNC R2, R2 ;  /* 0x0000000200027311 */ /* 0x000e22000020d900 */
[----:B------:R-:W-:Y:S05]  /*6880*/  BRA `(.L_x_12624) ;  /* 0x0000019000007947 */ /* 0x000fea0003800000 */
.L_x_12623:
        /* <DEDUP_REMOVED lines=21> */
.L_x_12648:
[----:B------:R0:W5:Y:S01]  /*69e0*/  LDG.E.64 R2, [R4.64] ;  /* 0x0000002404027981 */ /* 0x000162000c1e1b00 */
[----:B------:R-:W-:Y:S05]  /*69f0*/  BRA `(.L_x_12624) ;  /* 0x0000002000007947 */ /* 0x000fea0003800000 */
.L_x_12647:
[----:B------:R0:W5:Y:S01]  /*6a00*/  LDG.E R2, [R4.64] ;  /* 0x0000002404027981 */ /* 0x000162000c1e1900 */
[----:B------:R-:W-:-:S03]  /*6a10*/  IMAD.MOV.U32 R3, RZ, RZ, RZ ;  /* 0x000000ffff037224 */ /* 0x000fc600078e00ff */
.L_x_12624:
        /* <DEDUP_REMOVED lines=27> */
.L_x_12652:
[----:B------:R-:W-:Y:S05]  /*6bd0*/  BSYNC B6 ;  /* 0x0000000000067941 */ /* 0x000fea0003800000 */
.L_x_12651:
        /* <DEDUP_REMOVED lines=14> */
.L_x_12656:
[----:B------:R0:W-:Y:S01]  /*6cc0*/  STG.E.U8 [R16.64], RZ ;  /* 0x000000ff10007986 */ /* 0x0001e2000c101124 */
[----:B------:R-:W-:Y:S05]  /*6cd0*/  BRA `(.L_x_12658) ;  /* 0x0000066000007947 */ /* 0x000fea0003800000 */
.L_x_12655:
        /* <DEDUP_REMOVED lines=8> */
.L_x_12660:
[----:B------:R0:W-:Y:S01]  /*6d60*/  STG.E [R16.64], RZ ;  /* 0x000000ff10007986 */ /* 0x0001e2000c101924 */
[----:B------:R-:W-:Y:S05]  /*6d70*/  BRA `(.L_x_12658) ;  /* 0x000005c000007947 */ /* 0x000fea0003800000 */
.L_x_12659:
[----:B------:R0:W-:Y:S01]  /*6d80*/  STG.E.U16 [R16.64], RZ ;  /* 0x000000ff10007986 */ /* 0x0001e2000c101524 */
[----:B------:R-:W-:Y:S05]  /*6d90*/  BRA `(.L_x_12658) ;  /* 0x000005a000007947 */ /* 0x000fea0003800000 */
.L_x_12654:
        /* <DEDUP_REMOVED lines=8> */
.L_x_12662:
[----:B------:R0:W-:Y:S01]  /*6e20*/  STG.E.U16 [R16.64], RZ ;  /* 0x000000ff10007986 */ /* 0x0001e2000c101524 */
[----:B------:R-:W-:Y:S05]  /*6e30*/  BRA `(.L_x_12658) ;  /* 0x0000050000007947 */ /* 0x000fea0003800000 */
.L_x_12661:
        /* <DEDUP_REMOVED lines=8> */
.L_x_12664:
[----:B------:R0:W-:Y:S01]  /*6ec0*/  STG.E [R16.64], RZ ;  /* 0x000000ff10007986 */ /* 0x0001e2000c101924 */
[----:B------:R-:W-:Y:S05]  /*6ed0*/  BRA `(.L_x_12658) ;  /* 0x0000046000007947 */ /* 0x000fea0003800000 */
.L_x_12663:
[----:B------:R0:W-:Y:S01]  /*6ee0*/  STG.E.64 [R16.64], RZ ;  /* 0x000000ff10007986 */ /* 0x0001e2000c101b24 */
[----:B------:R-:W-:Y:S05]  /*6ef0*/  BRA `(.L_x_12658) ;  /* 0x0000044000007947 */ /* 0x000fea0003800000 */
.L_x_12653:
        /* <DEDUP_REMOVED lines=10> */
.L_x_12667:
[----:B------:R0:W-:Y:S01]  /*6fa0*/  STG.E.128 [R16.64], RZ ;  /* 0x000000ff10007986 */ /* 0x0001e2000c101d24 */
[----:B------:R-:W-:Y:S05]  /*6fb0*/  BRA `(.L_x_12658) ;  /* 0x0000038000007947 */ /* 0x000fea0003800000 */
.L_x_12666:
        /* <DEDUP_REMOVED lines=8> */
.L_x_12669:
[----:B------:R0:W-:Y:S01]  /*7040*/  STG.E.U8 [R16.64], RZ ;  /* 0x000000ff10007986 */ /* 0x0001e2000c101124 */
[----:B------:R-:W-:Y:S05]  /*7050*/  BRA `(.L_x_12658) ;  /* 0x000002e000007947 */ /* 0x000fea0003800000 */
.L_x_12668:
[----:B------:R0:W-:Y:S01]  /*7060*/  STG.E.U16 [R16.64], RZ ;  /* 0x000000ff10007986 */ /* 0x0001e2000c101524 */
[----:B------:R-:W-:Y:S05]  /*7070*/  BRA `(.L_x_12658) ;  /* 0x000002c000007947 */ /* 0x000fea0003800000 */
.L_x_12665:
        /* <DEDUP_REMOVED lines=10> */
.L_x_12672:
[----:B------:R0:W-:Y:S01]  /*7120*/  STG.E.U8 [R16.64], RZ ;  /* 0x000000ff10007986 */ /* 0x0001e2000c101124 */
[----:B------:R-:W-:Y:S05]  /*7130*/  BRA `(.L_x_12658) ;  /* 0x0000020000007947 */ /* 0x000fea0003800000 */
.L_x_12671:
[----:B------:R0:W-:Y:S01]  /*7140*/  STG.E.U8 [R16.64], RZ ;  /* 0x000000ff10007986 */ /* 0x0001e2000c101124 */
[----:B------:R-:W-:Y:S05]  /*7150*/  BRA `(.L_x_12658) ;  /* 0x000001e000007947 */ /* 0x000fea0003800000 */
.L_x_12670:
[----:B------:R-:W-:-:S13]  /*7160*/  ISETP.NE.AND P0, PT, R0, 0x1c, PT ;  /* 0x0000001c0000780c */ /* 0x000fda0003f05270 */
[----:B------:R-:W-:Y:S05]  /*7170*/  @!P0 BRA `(.L_x_12673) ;  /* 0x000001b000008947 */ /* 0x000fea0003800000 */
[----:B------:R-:W-:-:S13]  /*7180*/  ISETP.NE.AND P0, PT, R0, 0x1d, PT ;  /* 0x0000001d0000780c */ /* 0x000fda0003f05270 */
[----:B------:R-:W-:Y:S05]  /*7190*/  @!P0 BRA `(.L_x_12674) ;  /* 0x0000017000008947 */ /* 0x000fea0003800000 */
[----:B------:R-:W-:-:S13]  /*71a0*/  ISETP.NE.AND P0, PT, R0, 0x2c, PT ;  /* 0x0000002c0000780c */ /* 0x000fda0003f05270 */
[----:B------:R0:W-:Y:S01]  /*71b0*/  @!P0 STG.E.U8 [R16.64], RZ ;  /* 0x000000ff10008986 */ /* 0x0001e2000c101124 */
[----:B------:R-:W-:Y:S05]  /*71c0*/  @!P0 BRA `(.L_x_12658) ;  /* 0x0000017000008947 */ /* 0x000fea0003800000 */
.L_x_12657:
        /* <DEDUP_REMOVED lines=20> */
.L_x_12674:
[----:B------:R0:W-:Y:S01]  /*7310*/  STG.E.64 [R16.64], RZ ;  /* 0x000000ff10007986 */ /* 0x0001e2000c101b24 */
[----:B------:R-:W-:Y:S05]  /*7320*/  BRA `(.L_x_12658) ;  /* 0x0000001000007947 */ /* 0x000fea0003800000 */
.L_x_12673:
[----:B------:R0:W-:Y:S02]  /*7330*/  STG.E [R16.64], RZ ;  /* 0x000000ff10007986 */ /* 0x0001e4000c101924 */
.L_x_12658:
[----:B------:R-:W-:Y:S02]  /*7340*/  IADD3 R23, R23, 0x80, RZ ;  /* 0x0000008017177810 */ /* 0x000fe40007ffe0ff */
.L_x_12560:
[----:B------:R-:W-:Y:S05]  /*7350*/  BSYNC B7 ;  /* 0x0000000000077941 */ /* 0x000fea0003800000 */
.L_x_12559:
        /* <DEDUP_REMOVED lines=230> */
.L_x_12675:
        /* <DEDUP_REMOVED lines=19> */
.L_x_12679:
[----:B------:R0:W5:Y:S01]  /*82f0*/  LDG.E.U8 R2, [R4.64] ;  /* 0x0000002404027981 */ /* 0x000162000c1e1100 */
[----:B------:R-:W-:Y:S01]  /*8300*/  IMAD.MOV.U32 R3, RZ, RZ, RZ ;  /* 0x000000ffff037224 */ /* 0x000fe200078e00ff */
[----:B------:R-:W-:Y:S05]  /*8310*/  BRA `(.L_x_12681) ;  /* 0x00000d5000007947 */ /* 0x000fea0003800000 */
.L_x_12678:
        /* <DEDUP_REMOVED lines=8> */
.L_x_12683:
[----:B------:R-:W2:Y:S02]  /*83a0*/  LDG.E R2, [R4.64] ;  /* 0x0000002404027981 */ /* 0x000ea4000c1e1900 */
[----:B--2---:R-:W-:Y:S01]  /*83b0*/  SHF.R.S32.HI R3, RZ, 0x1f, R2 ;  /* 0x0000001fff037819 */ /* 0x004fe20000011402 */
[----:B------:R-:W-:Y:S05]  /*83c0*/  BRA `(.L_x_12681) ;  /* 0x00000ca000007947 */ /* 0x000fea0003800000 */
.L_x_12682:
[----:B------:R-:W2:Y:S02]  /*83d0*/  LDG.E.S16 R2, [R4.64] ;  /* 0x0000002404027981 */ /* 0x000ea4000c1e1700 */
[----:B--2---:R-:W-:Y:S01]  /*83e0*/  SHF.R.S32.HI R3, RZ, 0x1f, R2 ;  /* 0x0000001fff037819 */ /* 0x004fe20000011402 */
[----:B------:R-:W-:Y:S05]  /*83f0*/  BRA `(.L_x_12681) ;  /* 0x00000c7000007947 */ /* 0x000fea0003800000 */
.L_x_12677:
        /* <DEDUP_REMOVED lines=9> */
.L_x_12685:
[----:B------:R-:W2:Y:S02]  /*8490*/  LDG.E.U16 R4, [R4.64] ;  /* 0x0000002404047981 */ /* 0x000ea4000c1e1500 */
[----:B--2---:R-:W-:-:S06]  /*84a0*/  HADD2.F32 R2, -RZ, R4.H0_H0 ;  /* 0x20000004ff027230 */ /* 0x004fcc0000004100 */
[----:B------:R-:W0:Y:S01]  /*84b0*/  F2I.S64.TRUNC R2, R2 ;  /* 0x0000000200027311 */ /* 0x000e22000020d900 */
[----:B------:R-:W-:Y:S05]  /*84c0*/  BRA `(.L_x_12681) ;  /* 0x00000ba000007947 */ /* 0x000fea0003800000 */
.L_x_12684:
        /* <DEDUP_REMOVED lines=9> */
.L_x_12687:
[----:B------:R-:W2:Y:S02]  /*8560*/  LDG.E.U16 R4, [R4.64] ;  /* 0x0000002404047981 */ /* 0x000ea4000c1e1500 */
[----:B--2---:R-:W-:-:S06]  /*8570*/  HADD2.F32 R2, -RZ, R4.H0_H0 ;  /* 0x20000004ff027230 */ /* 0x004fcc0000004100 */
[----:B------:R-:W0:Y:S01]  /*8580*/  F2I.S64.TRUNC R2, R2 ;  /* 0x0000000200027311 */ /* 0x000e22000020d900 */
[----:B------:R-:W-:Y:S05]  /*8590*/  BRA `(.L_x_12681) ;  /* 0x00000ad000007947 */ /* 0x000fea0003800000 */
.L_x_12686:
[----:B------:R-:W2:Y:S02]  /*85a0*/  LDG.E.64 R2, [R4.64] ;  /* 0x0000002404027981 */ /* 0x000ea4000c1e1b00 */
[----:B--2---:R-:W0:Y:S01]  /*85b0*/  F2I.S64.F64.TRUNC R2, R2 ;  /* 0x0000000200027311 */ /* 0x004e22000030d900 */
[----:B------:R-:W-:Y:S05]  /*85c0*/  BRA `(.L_x_12681) ;  /* 0x00000aa000007947 */ /* 0x000fea0003800000 */
.L_x_12676:
        /* <DEDUP_REMOVED lines=13> */
.L_x_12690:
[----:B------:R-:W2:Y:S02]  /*86a0*/  LDG.E.64 R2, [R4.64] ;  /* 0x0000002404027981 */ /* 0x000ea4000c1e1b00 */
[----:B--2---:R-:W0:Y:S01]  /*86b0*/  F2I.S64.F64.TRUNC R2, R2 ;  /* 0x0000000200027311 */ /* 0x004e22000030d900 */
[----:B------:R-:W-:Y:S05]  /*86c0*/  BRA `(.L_x_12681) ;  /* 0x000009a000007947 */ /* 0x000fea0003800000 */
.L_x_12689:
        /* <DEDUP_REMOVED lines=27> */
.L_x_12692:
        /* <DEDUP_REMOVED lines=14> */
.L_x_12691:
[----:B------:R-:W2:Y:S02]  /*8960*/  LDG.E.U16 R2, [R4.64] ;  /* 0x0000002404027981 */ /* 0x000ea4000c1e1500 */
[----:B--2---:R-:W-:-:S06]  /*8970*/  PRMT R2, RZ, 0x5410, R2 ;  /* 0x00005410ff027816 */ /* 0x004fcc0000000002 */
[----:B------:R-:W0:Y:S01]  /*8980*/  F2I.S64.TRUNC R2, R2 ;  /* 0x0000000200027311 */ /* 0x000e22000020d900 */
[----:B------:R-:W-:Y:S05]  /*8990*/  BRA `(.L_x_12681) ;  /* 0x000006d000007947 */ /* 0x000fea0003800000 */
.L_x_12688:
        /* <DEDUP_REMOVED lines=11> */
.L_x_12695:
        /* <DEDUP_REMOVED lines=21> */
.L_x_12699:
[----:B------:R-:W-:Y:S05]  /*8ba0*/  BSYNC B1 ;  /* 0x0000000000017941 */ /* 0x000fea0003800000 */
.L_x_12698:
[----:B------:R-:W-:Y:S01]  /*8bb0*/  IMAD.SHL.U32 R2, R2, 0x100000, RZ ;  /* 0x0010000002027824 */ /* 0x000fe200078e00ff */
[----:B------:R-:W-:-:S04]  /*8bc0*/  LEA R3, R0, 0x3b800000, 0x17 ;  /* 0x3b80000000037811 */ /* 0x000fc800078eb8ff */
[----:B------:R-:W-:Y:S02]  /*8bd0*/  LOP3.LUT R2, R3, R2, R4, 0xfe, !PT ;  /* 0x0000000203027212 */ /* 0x000fe400078efe04 */
.L_x_12697:
[----:B------:R-:W-:Y:S05]  /*8be0*/  BSYNC B0 ;  /* 0x0000000000007941 */ /* 0x000fea0003800000 */
.L_x_12696:
[----:B------:R-:W0:Y:S01]  /*8bf0*/  F2I.S64.TRUNC R2, R2 ;  /* 0x0000000200027311 */ /* 0x000e22000020d900 */
[----:B------:R-:W-:Y:S05]  /*8c00*/  BRA `(.L_x_12681) ;  /* 0x0000046000007947 */ /* 0x000fea0003800000 */
.L_x_12694:
        /* <DEDUP_REMOVED lines=21> */
.L_x_12703:
[----:B------:R-:W-:Y:S05]  /*8d60*/  BSYNC B1 ;  /* 0x0000000000017941 */ /* 0x000fea0003800000 */
.L_x_12702:
[----:B------:R-:W-:Y:S01]  /*8d70*/  IMAD.SHL.U32 R2, R2, 0x200000, RZ ;  /* 0x0020000002027824 */ /* 0x000fe200078e00ff */
[----:B------:R-:W-:-:S04]  /*8d80*/  LEA R3, R0, 0x37800000, 0x17 ;  /* 0x3780000000037811 */ /* 0x000fc800078eb8ff */
[----:B------:R-:W-:Y:S02]  /*8d90*/  LOP3.LUT R2, R3, R2, R4, 0xfe, !PT ;  /* 0x0000000203027212 */ /* 0x000fe400078efe04 */
.L_x_12701:
[----:B------:R-:W-:Y:S05]  /*8da0*/  BSYNC B0 ;  /* 0x0000000000007941 */ /* 0x000fea0003800000 */
.L_x_12700:
[----:B------:R-:W0:Y:S01]  /*8db0*/  F2I.S64.TRUNC R2, R2 ;  /* 0x0000000200027311 */ /* 0x000e22000020d900 */
[----:B------:R-:W-:Y:S05]  /*8dc0*/  BRA `(.L_x_12681) ;  /* 0x000002a000007947 */ /* 0x000fea0003800000 */
.L_x_12693:
        /* <DEDUP_REMOVED lines=14> */
.L_x_12707:
[----:B------:R-:W-:Y:S05]  /*8eb0*/  BSYNC B0 ;  /* 0x0000000000007941 */ /* 0x000fea0003800000 */
.L_x_12706:
[----:B------:R-:W0:Y:S01]  /*8ec0*/  F2I.S64.TRUNC R2, R2 ;  /* 0x0000000200027311 */ /* 0x000e22000020d900 */
[----:B------:R-:W-:Y:S05]  /*8ed0*/  BRA `(.L_x_12681) ;  /* 0x0000019000007947 */ /* 0x000fea0003800000 */
.L_x_12680:
        /* <DEDUP_REMOVED lines=21> */
.L_x_12705:
[----:B------:R0:W5:Y:S01]  /*9030*/  LDG.E.64 R2, [R4.64] ;  /* 0x0000002404027981 */ /* 0x000162000c1e1b00 */
[----:B------:R-:W-:Y:S05]  /*9040*/  BRA `(.L_x_12681) ;  /* 0x0000002000007947 */ /* 0x000fea0003800000 */
.L_x_12704:
[----:B------:R0:W5:Y:S01]  /*9050*/  LDG.E R2, [R4.64] ;  /* 0x0000002404027981 */ /* 0x000162000c1e1900 */
[----:B------:R-:W-:-:S03]  /*9060*/  IMAD.MOV.U32 R3, RZ, RZ, RZ ;  /* 0x000000ffff037224 */ /* 0x000fc600078e00ff */
.L_x_12681:
        /* <DEDUP_REMOVED lines=27> */
.L_x_12709:
[----:B------:R-:W-:Y:S05]  /*9220*/  BSYNC B6 ;  /* 0x0000000000067941 */ /* 0x000fea0003800000 */
.L_x_12708:
        /* <DEDUP_REMOVED lines=14> */
.L_x_12713:
[----:B------:R-:W-:Y:S01]  /*9310*/  STG.E.U8 [R16.64], RZ ;  /* 0x000000ff10007986 */ /* 0x000fe2000c101124 */
[----:B------:R-:W-:Y:S05]  /*9320*/  EXIT ;  /* 0x000000000000794d */ /* 0x000fea0003800000 */
.L_x_12712:
        /* <DEDUP_REMOVED lines=8> */
.L_x_12716:
[----:B------:R-:W-:Y:S01]  /*93b0*/  STG.E [R16.64], RZ ;  /* 0x000000ff10007986 */ /* 0x000fe2000c101924 */
[----:B------:R-:W-:Y:S05]  /*93c0*/  EXIT ;  /* 0x000000000000794d */ /* 0x000fea0003800000 */
.L_x_12715:
[----:B------:R-:W-:Y:S01]  /*93d0*/  STG.E.U16 [R16.64], RZ ;  /* 0x000000ff10007986 */ /* 0x000fe2000c101524 */
[----:B------:R-:W-:Y:S05]  /*93e0*/  EXIT ;  /* 0x000000000000794d */ /* 0x000fea0003800000 */
.L_x_12711:
        /* <DEDUP_REMOVED lines=8> */
.L_x_12718:
[----:B------:R-:W-:Y:S01]  /*9470*/  STG.E.U16 [R16.64], RZ ;  /* 0x000000ff10007986 */ /* 0x000fe2000c101524 */
[----:B------:R-:W-:Y:S05]  /*9480*/  EXIT ;  /* 0x000000000000794d */ /* 0x000fea0003800000 */
.L_x_12717:
        /* <DEDUP_REMOVED lines=8> */
.L_x_12720:
[----:B------:R-:W-:Y:S01]  /*9510*/  STG.E [R16.64], RZ ;  /* 0x000000ff10007986 */ /* 0x000fe2000c101924 */
[----:B------:R-:W-:Y:S05]  /*9520*/  EXIT ;  /* 0x000000000000794d */ /* 0x000fea0003800000 */
.L_x_12719:
[----:B------:R-:W-:Y:S01]  /*9530*/  STG.E.64 [R16.64], RZ ;  /* 0x000000ff10007986 */ /* 0x000fe2000c101b24 */
[----:B------:R-:W-:Y:S05]  /*9540*/  EXIT ;  /* 0x000000000000794d */ /* 0x000fea0003800000 */
.L_x_12710:
        /* <DEDUP_REMOVED lines=10> */
.L_x_12723:
[----:B------:R-:W-:Y:S01]  /*95f0*/  STG.E.128 [R16.64], RZ ;  /* 0x000000ff10007986 */ /* 0x000fe2000c101d24 */
[----:B------:R-:W-:Y:S05]  /*9600*/  EXIT ;  /* 0x000000000000794d */ /* 0x000fea0003800000 */
.L_x_12722:
        /* <DEDUP_REMOVED lines=8> */
.L_x_12725:
[----:B------:R-:W-:Y:S01]  /*9690*/  STG.E.U8 [R16.64], RZ ;  /* 0x000000ff10007986 */ /* 0x000fe2000c101124 */
[----:B------:R-:W-:Y:S05]  /*96a0*/  EXIT ;  /* 0x000000000000794d */ /* 0x000fea0003800000 */
.L_x_12724:
[----:B------:R-:W-:Y:S01]  /*96b0*/  STG.E.U16 [R16.64], RZ ;  /* 0x000000ff10007986 */ /* 0x000fe2000c101524 */
[----:B------:R-:W-:Y:S05]  /*96c0*/  EXIT ;  /* 0x000000000000794d */ /* 0x000fea0003800000 */
.L_x_12721:
        /* <DEDUP_REMOVED lines=10> */
.L_x_12728:
[----:B------:R-:W-:Y:S01]  /*9770*/  STG.E.U8 [R16.64], RZ ;  /* 0x000000ff10007986 */ /* 0x000fe2000c101124 */
[----:B------:R-:W-:Y:S05]  /*9780*/  EXIT ;  /* 0x000000000000794d */ /* 0x000fea0003800000 */
.L_x_12727:
[----:B------:R-:W-:Y:S01]  /*9790*/  STG.E.U8 [R16.64], RZ ;  /* 0x000000ff10007986 */ /* 0x000fe2000c101124 */
[----:B------:R-:W-:Y:S05]  /*97a0*/  EXIT ;  /* 0x000000000000794d */ /* 0x000fea0003800000 */
.L_x_12726:
[----:B------:R-:W-:-:S13]  /*97b0*/  ISETP.NE.AND P0, PT, R0, 0x1c, PT ;  /* 0x0000001c0000780c */ /* 0x000fda0003f05270 */
[----:B------:R-:W-:Y:S05]  /*97c0*/  @!P0 BRA `(.L_x_12729) ;  /* 0x000001b000008947 */ /* 0x000fea0003800000 */
[----:B------:R-:W-:-:S13]  /*97d0*/  ISETP.NE.AND P0, PT, R0, 0x1d, PT ;  /* 0x0000001d0000780c */ /* 0x000fda0003f05270 */
[----:B------:R-:W-:Y:S05]  /*97e0*/  @!P0 BRA `(.L_x_12730) ;  /* 0x0000017000008947 */ /* 0x000fea0003800000 */
[----:B------:R-:W-:-:S13]  /*97f0*/  ISETP.NE.AND P0, PT, R0, 0x2c, PT ;  /* 0x0000002c0000780c */ /* 0x000fda0003f05270 */
[----:B------:R0:W-:Y:S01]  /*9800*/  @!P0 STG.E.U8 [R16.64], RZ ;  /* 0x000000ff10008986 */ /* 0x0001e2000c101124 */
[----:B------:R-:W-:Y:S05]  /*9810*/  @!P0 EXIT ;  /* 0x000000000000894d */ /* 0x000fea0003800000 */
.L_x_12714:
        /* <DEDUP_REMOVED lines=20> */
.L_x_12730:
[----:B------:R-:W-:Y:S01]  /*9960*/  STG.E.64 [R16.64], RZ ;  /* 0x000000ff10007986 */ /* 0x000fe2000c101b24 */
[----:B------:R-:W-:Y:S05]  /*9970*/  EXIT ;  /* 0x000000000000794d */ /* 0x000fea0003800000 */
.L_x_12729:
[----:B------:R-:W-:Y:S01]  /*9980*/  STG.E [R16.64], RZ ;  /* 0x000000ff10007986 */ /* 0x000fe2000c101924 */
[----:B------:R-:W-:Y:S05]  /*9990*/  EXIT ;  /* 0x000000000000794d */ /* 0x000fea0003800000 */
.L_x_12731:
        /* <DEDUP_REMOVED lines=14> */
.L_x_27382:


//--------------------- .text._ZN2at6native27unrolled_elementwise_kernelIZZZNS0_67_GLOBAL__N__bb565c37_34_ValidateCompressedIndicesKernel_cu_33a4b88b42_validate_compressed_sparse_indices_kernelILNS2_8CDimNameE1ENS2_18CUDAKernelLauncherENS2_14EmptyVecKernelENS2_8DummyVecELm8EEEvRKNS_6TensorESA_lllENKUlvE0_clEvENKUlvE0_clEvEUllE_St5arrayIPcLm2EELi4E23TrivialOffsetCalculatorILi1EjESI_NS0_6memory12LoadWithCastILi1EEENSJ_13StoreWithCastILi1EEEEEviT_T0_T2_T3_T4_T5_ --------------------------
	.section	.text._ZN2at6native27unrolled_elementwise_kernelIZZZNS0_67_GLOBAL__N__bb565c37_34_ValidateCompressedIndicesKernel_cu_33a4b88b42_validate_compressed_sparse_indices_kernelILNS2_8CDimNameE1ENS2_18CUDAKernelLauncherENS2_14EmptyVecKernelENS2_8DummyVecELm8EEEvRKNS_6TensorESA_lllENKUlvE0_clEvENKUlvE0_clEvEUllE_St5arrayIPcLm2EELi4E23TrivialOffsetCalculatorILi1EjESI_NS0_6memory12LoadWithCastILi1EEENSJ_13StoreWithCastILi1EEEEEviT_T0_T2_T3_T4_T5_,"ax",@progbits
	.sectioninfo	@"SHI_REGISTERS=31"
	.align	128
        .global         _ZN2at6native27unrolled_elementwise_kernelIZZZNS0_67_GLOBAL__N__bb565c37_34_ValidateCompressedIndicesKernel_cu_33a4b88b42_validate_compressed_sparse_indices_kernelILNS2_8CDimNameE1ENS2_18CUDAKernelLauncherENS2_14EmptyVecKernelENS2_8DummyVecELm8EEEvRKNS_6TensorESA_lllENKUlvE0_clEvENKUlvE0_clEvEUllE_St5arrayIPcLm2EELi4E23TrivialOffsetCalculatorILi1EjESI_NS0_6memory12LoadWithCastILi1EEENSJ_13StoreWithCastILi1EEEEEviT_T0_T2_T3_T4_T5_
        .type           _ZN2at6native27unrolled_elementwise_kernelIZZZNS0_67_GLOBAL__N__bb565c37_34_ValidateCompressedIndicesKernel_cu_33a4b88b42_validate_compressed_sparse_indices_kernelILNS2_8CDimNameE1ENS2_18CUDAKernelLauncherENS2_14EmptyVecKernelENS2_8DummyVecELm8EEEvRKNS_6TensorESA_lllENKUlvE0_clEvENKUlvE0_clEvEUllE_St5arrayIPcLm2EELi4E23TrivialOffsetCalculatorILi1EjESI_NS0_6memory12LoadWithCastILi1EEENSJ_13StoreWithCastILi1EEEEEviT_T0_T2_T3_T4_T5_,@function
        .size           _ZN2at6native27unrolled_elementwise_kernelIZZZNS0_67_GLOBAL__N__bb565c37_34_ValidateCompressedIndicesKernel_cu_33a4b88b42_validate_compressed_sparse_indices_kernelILNS2_8CDimNameE1ENS2_18CUDAKernelLauncherENS2_14EmptyVecKernelENS2_8DummyVecELm8EEEvRKNS_6TensorESA_lllENKUlvE0_clEvENKUlvE0_clEvEUllE_St5arrayIPcLm2EELi4E23TrivialOffsetCalculatorILi1EjESI_NS0_6memory12LoadWithCastILi1EEENSJ_13StoreWithCastILi1EEEEEviT_T0_T2_T3_T4_T5_,(.L_x_27383 - _ZN2at6native27unrolled_elementwise_kernelIZZZNS0_67_GLOBAL__N__bb565c37_34_ValidateCompressedIndicesKernel_cu_33a4b88b42_validate_compressed_sparse_indices_kernelILNS2_8CDimNameE1ENS2_18CUDAKernelLauncherENS2_14EmptyVecKernelENS2_8DummyVecELm8EEEvRKNS_6TensorESA_lllENKUlvE0_clEvENKUlvE0_clEvEUllE_St5arrayIPcLm2EELi4E23TrivialOffsetCalculatorILi1EjESI_NS0_6memory12LoadWithCastILi1EEENSJ_13StoreWithCastILi1EEEEEviT_T0_T2_T3_T4_T5_)
        .other          _ZN2at6native27unrolled_elementwise_kernelIZZZNS0_67_GLOBAL__N__bb565c37_34_ValidateCompressedIndicesKernel_cu_33a4b88b42_validate_compressed_sparse_indices_kernelILNS2_8CDimNameE1ENS2_18CUDAKernelLauncherENS2_14EmptyVecKernelENS2_8DummyVecELm8EEEvRKNS_6TensorESA_lllENKUlvE0_clEvENKUlvE0_clEvEUllE_St5arrayIPcLm2EELi4E23TrivialOffsetCalculatorILi1EjESI_NS0_6memory12LoadWithCastILi1EEENSJ_13StoreWithCastILi1EEEEEviT_T0_T2_T3_T4_T5_,@"STO_CUDA_ENTRY STV_DEFAULT"
_ZN2at6native27unrolled_elementwise_kernelIZZZNS0_67_GLOBAL__N__bb565c37_34_ValidateCompressedIndicesKernel_cu_33a4b88b42_validate_compressed_sparse_indices_kernelILNS2_8CDimNameE1ENS2_18CUDAKernelLauncherENS2_14EmptyVecKernelENS2_8DummyVecELm8EEEvRKNS_6TensorESA_lllENKUlvE0_clEvENKUlvE0_clEvEUllE_St5arrayIPcLm2EELi4E23TrivialOffsetCalculatorILi1EjESI_NS0_6memory12LoadWithCastILi1EEENSJ_13StoreWithCastILi1EEEEEviT_T0_T2_T3_T4_T5_:
.text._ZN2at6native27unrolled_elementwise_kernelIZZZNS0_67_GLOBAL__N__bb565c37_34_ValidateCompressedIndicesKernel_cu_33a4b88b42_validate_compressed_sparse_indices_kernelILNS2_8CDimNameE1ENS2_18CUDAKernelLauncherENS2_14EmptyVecKernelENS2_8DummyVecELm8EEEvRKNS_6TensorESA_lllENKUlvE0_clEvENKUlvE0_clEvEUllE_St5arrayIPcLm2EELi4E23TrivialOffsetCalculatorILi1EjESI_NS0_6memory12LoadWithCastILi1EEENSJ_13StoreWithCastILi1EEEEEviT_T0_T2_T3_T4_T5_:
        /* <DEDUP_REMOVED lines=30> */
.L_x_12737:
[----:B------:R0:W5:Y:S01]  /*01e0*/  LDG.E.U8 R22, [R4.64] ;  /* 0x0000002404167981 */ /* 0x000162000c1e1100 */
[----:B------:R-:W-:Y:S01]  /*01f0*/  IMAD.MOV.U32 R23, RZ, RZ, RZ ;  /* 0x000000ffff177224 */ /* 0x000fe200078e00ff */
[----:B------:R-:W-:Y:S05]  /*0200*/  BRA `(.L_x_12739) ;  /* 0x00000d6000007947 */ /* 0x000fea0003800000 */
.L_x_12736:
        /* <DEDUP_REMOVED lines=8> */
.L_x_12741:
[----:B------:R-:W2:Y:S02]  /*0290*/  LDG.E R22, [R4.64] ;  /* 0x0000002404167981 */ /* 0x000ea4000c1e1900 */
[----:B--2---:R-:W-:Y:S01]  /*02a0*/  SHF.R.S32.HI R23, RZ, 0x1f, R22 ;  /* 0x0000001fff177819 */ /* 0x004fe20000011416 */
[----:B------:R-:W-:Y:S05]  /*02b0*/  BRA `(.L_x_12739) ;  /* 0x00000cb000007947 */ /* 0x000fea0003800000 */
.L_x_12740:
[----:B------:R-:W2:Y:S02]  /*02c0*/  LDG.E.S16 R22, [R4.64] ;  /* 0x0000002404167981 */ /* 0x000ea4000c1e1700 */
[----:B--2---:R-:W-:Y:S01]  /*02d0*/  SHF.R.S32.HI R23, RZ, 0x1f, R22 ;  /* 0x0000001fff177819 */ /* 0x004fe20000011416 */
[----:B------:R-:W-:Y:S05]  /*02e0*/  BRA `(.L_x_12739) ;  /* 0x00000c8000007947 */ /* 0x000fea0003800000 */
.L_x_12735:
        /* <DEDUP_REMOVED lines=9> */
.L_x_12743:
[----:B------:R-:W2:Y:S02]  /*0380*/  LDG.E.U16 R4, [R4.64] ;  /* 0x0000002404047981 */ /* 0x000ea4000c1e1500 */
[----:B--2---:R-:W-:-:S06]  /*0390*/  HADD2.F32 R22, -RZ, R4.H0_H0 ;  /* 0x20000004ff167230 */ /* 0x004fcc0000004100 */
[----:B------:R-:W0:Y:S01]  /*03a0*/  F2I.S64.TRUNC R22, R22 ;  /* 0x0000001600167311 */ /* 0x000e22000020d900 */
[----:B------:R-:W-:Y:S05]  /*03b0*/  BRA `(.L_x_12739) ;  /* 0x00000bb000007947 */ /* 0x000fea0003800000 */
.L_x_12742:
        /* <DEDUP_REMOVED lines=9> */
.L_x_12745:
[----:B------:R-:W2:Y:S02]  /*0450*/  LDG.E.U16 R4, [R4.64] ;  /* 0x0000002404047981 */ /* 0x000ea4000c1e1500 */
[----:B--2---:R-:W-:-:S06]  /*0460*/  HADD2.F32 R22, -RZ, R4.H0_H0 ;  /* 0x20000004ff167230 */ /* 0x004fcc0000004100 */
[----:B------:R-:W0:Y:S01]  /*0470*/  F2I.S64.TRUNC R22, R22 ;  /* 0x0000001600167311 */ /* 0x000e22000020d900 */
[----:B------:R-:W-:Y:S05]  /*0480*/  BRA `(.L_x_12739) ;  /* 0x00000ae000007947 */ /* 0x000fea0003800000 */
.L_x_12744:
[----:B------:R-:W2:Y:S02]  /*0490*/  LDG.E.64 R4, [R4.64] ;  /* 0x0000002404047981 */ /* 0x000ea4000c1e1b00 */
[----:B--2---:R0:W1:Y:S01]  /*04a0*/  F2I.S64.F64.TRUNC R22, R4 ;  /* 0x0000000400167311 */ /* 0x004062000030d900 */
[----:B------:R-:W-:Y:S05]  /*04b0*/  BRA `(.L_x_12739) ;  /* 0x00000ab000007947 */ /* 0x000fea0003800000 */
.L_x_12734:
        /* <DEDUP_REMOVED lines=13> */
.L_x_12748:
[----:B------:R-:W2:Y:S02]  /*0590*/  LDG.E.64 R4, [R4.64] ;  /* 0x0000002404047981 */ /* 0x000ea4000c1e1b00 */
[----:B--2---:R0:W1:Y:S01]  /*05a0*/  F2I.S64.F64.TRUNC R22, R4 ;  /* 0x0000000400167311 */ /* 0x004062000030d900 */
[----:B------:R-:W-:Y:S05]  /*05b0*/  BRA `(.L_x_12739) ;  /* 0x000009b000007947 */ /* 0x000fea0003800000 */
.L_x_12747:
        /* <DEDUP_REMOVED lines=27> */
.L_x_12750:
        /* <DEDUP_REMOVED lines=15> */
.L_x_12749:
[----:B------:R-:W2:Y:S02]  /*0860*/  LDG.E.U16 R22, [R4.64] ;  /* 0x0000002404167981 */ /* 0x000ea4000c1e1500 */
[----:B--2---:R-:W-:-:S06]  /*0870*/  PRMT R22, RZ, 0x5410, R22 ;  /* 0x00005410ff167816 */ /* 0x004fcc0000000016 */
[----:B------:R-:W0:Y:S01]  /*0880*/  F2I.S64.TRUNC R22, R22 ;  /* 0x0000001600167311 */ /* 0x000e22000020d900 */
[----:B------:R-:W-:Y:S05]  /*0890*/  BRA `(.L_x_12739) ;  /* 0x000006d000007947 */ /* 0x000fea0003800000 */
.L_x_12746:
        /* <DEDUP_REMOVED lines=11> */
.L_x_12753:
        /* <DEDUP_REMOVED lines=21> */
.L_x_12757:
[----:B------:R-:W-:Y:S05]  /*0aa0*/  BSYNC B1 ;  /* 0x0000000000017941 */ /* 0x000fea0003800000 */
.L_x_12756:
[----:B------:R-:W-:Y:S01]  /*0ab0*/  IMAD.SHL.U32 R3, R3, 0x100000, RZ ;  /* 0x0010000003037824 */ /* 0x000fe200078e00ff */
[----:B------:R-:W-:-:S04]  /*0ac0*/  LEA R5, R0, 0x3b800000, 0x17 ;  /* 0x3b80000000057811 */ /* 0x000fc800078eb8ff */
[----:B------:R-:W-:Y:S02]  /*0ad0*/  LOP3.LUT R22, R5, R3, R22, 0xfe, !PT ;  /* 0x0000000305167212 */ /* 0x000fe400078efe16 */
.L_x_12755:
[----:B------:R-:W-:Y:S05]  /*0ae0*/  BSYNC B0 ;  /* 0x0000000000007941 */ /* 0x000fea0003800000 */
.L_x_12754:
[----:B------:R-:W0:Y:S01]  /*0af0*/  F2I.S64.TRUNC R22, R22 ;  /* 0x0000001600167311 */ /* 0x000e22000020d900 */
[----:B------:R-:W-:Y:S05]  /*0b00*/  BRA `(.L_x_12739) ;  /* 0x0000046000007947 */ /* 0x000fea0003800000 */
.L_x_12752:
        /* <DEDUP_REMOVED lines=21> */
.L_x_12761:
[----:B------:R-:W-:Y:S05]  /*0c60*/  BSYNC B1 ;  /* 0x0000000000017941 */ /* 0x000fea0003800000 */
.L_x_12760:
[----:B------:R-:W-:Y:S01]  /*0c70*/  IMAD.SHL.U32 R3, R3, 0x200000, RZ ;  /* 0x0020000003037824 */ /* 0x000fe200078e00ff */
[----:B------:R-:W-:-:S04]  /*0c80*/  LEA R5, R0, 0x37800000, 0x17 ;  /* 0x3780000000057811 */ /* 0x000fc800078eb8ff */
[----:B------:R-:W-:Y:S02]  /*0c90*/  LOP3.LUT R22, R5, R3, R22, 0xfe, !PT ;  /* 0x0000000305167212 */ /* 0x000fe400078efe16 */
.L_x_12759:
[----:B------:R-:W-:Y:S05]  /*0ca0*/  BSYNC B0 ;  /* 0x0000000000007941 */ /* 0x000fea0003800000 */
.L_x_12758:
[----:B------:R-:W0:Y:S01]  /*0cb0*/  F2I.S64.TRUNC R22, R22 ;  /* 0x0000001600167311 */ /* 0x000e22000020d900 */
[----:B------:R-:W-:Y:S05]  /*0cc0*/  BRA `(.L_x_12739) ;  /* 0x000002a000007947 */ /* 0x000fea0003800000 */
.L_x_12751:
        /* <DEDUP_REMOVED lines=14> */
.L_x_12765:
[----:B------:R-:W-:Y:S05]  /*0db0*/  BSYNC B0 ;  /* 0x0000000000007941 */ /* 0x000fea0003800000 */
.L_x_12764:
[----:B------:R-:W0:Y:S01]  /*0dc0*/  F2I.S64.TRUNC R22, R22 ;  /* 0x0000001600167311 */ /* 0x000e22000020d900 */
[----:B------:R-:W-:Y:S05]  /*0dd0*/  BRA `(.L_x_12739) ;  /* 0x0000019000007947 */ /* 0x000fea0003800000 */
.L_x_12738:
        /* <DEDUP_REMOVED lines=21> */
.L_x_12763:
[----:B------:R0:W5:Y:S01]  /*0f30*/  LDG.E.64 R22, [R4.64] ;  /* 0x0000002404167981 */ /* 0x000162000c1e1b00 */
[----:B------:R-:W-:Y:S05]  /*0f40*/  BRA `(.L_x_12739) ;  /* 0x0000002000007947 */ /* 0x000fea0003800000 */
.L_x_12762:
[----:B------:R0:W5:Y:S01]  /*0f50*/  LDG.E R22, [R4.64] ;  /* 0x0000002404167981 */ /* 0x000162000c1e1900 */
[----:B------:R-:W-:-:S03]  /*0f60*/  IMAD.MOV.U32 R23, RZ, RZ, RZ ;  /* 0x000000ffff177224 */ /* 0x000fc600078e00ff */
.L_x_12739:
[----:B------:R-:W2:Y:S02]  /*0f70*/  S2R R27, SR_TID.X ;  /* 0x00000000001b7919 */ /* 0x000ea40000002100 */
[----:B--2---:R-:W-:Y:S02]  /*0f80*/  IADD3 R27, R27, 0x80, RZ ;  /* 0x000000801b1b7810 */ /* 0x004fe40007ffe0ff */
.L_x_12733:
[----:B-1----:R-:W-:Y:S05]  /*0f90*/  BSYNC B6 ;  /* 0x0000000000067941 */ /* 0x002fea0003800000 */
.L_x_12732:
        /* <DEDUP_REMOVED lines=22> */
.L_x_12771:
[----:B------:R0:W5:Y:S01]  /*1100*/  LDG.E.U8 R24, [R4.64] ;  /* 0x0000002404187981 */ /* 0x000162000c1e1100 */
[----:B------:R-:W-:Y:S01]  /*1110*/  IMAD.MOV.U32 R25, RZ, RZ, RZ ;  /* 0x000000ffff197224 */ /* 0x000fe200078e00ff */
[----:B------:R-:W-:Y:S05]  /*1120*/  BRA `(.L_x_12773) ;  /* 0x00000d5000007947 */ /* 0x000fea0003800000 */
.L_x_12770:
        /* <DEDUP_REMOVED lines=8> */
.L_x_12775:
[----:B------:R-:W2:Y:S02]  /*11b0*/  LDG.E R24, [R4.64] ;  /* 0x0000002404187981 */ /* 0x000ea4000c1e1900 */
[----:B--2---:R-:W-:Y:S01]  /*11c0*/  SHF.R.S32.HI R25, RZ, 0x1f, R24 ;  /* 0x0000001fff197819 */ /* 0x004fe20000011418 */
[----:B------:R-:W-:Y:S05]  /*11d0*/  BRA `(.L_x_12773) ;  /* 0x00000ca000007947 */ /* 0x000fea0003800000 */
.L_x_12774:
[----:B------:R-:W2:Y:S02]  /*11e0*/  LDG.E.S16 R24, [R4.64] ;  /* 0x0000002404187981 */ /* 0x000ea4000c1e1700 */
[----:B--2---:R-:W-:Y:S01]  /*11f0*/  SHF.R.S32.HI R25, RZ, 0x1f, R24 ;  /* 0x0000001fff197819 */ /* 0x004fe20000011418 */
[----:B------:R-:W-:Y:S05]  /*1200*/  BRA `(.L_x_12773) ;  /* 0x00000c7000007947 */ /* 0x000fea0003800000 */
.L_x_12769:
        /* <DEDUP_REMOVED lines=9> */
.L_x_12777:
[----:B------:R-:W2:Y:S02]  /*12a0*/  LDG.E.U16 R4, [R4.64] ;  /* 0x0000002404047981 */ /* 0x000ea4000c1e1500 */
[----:B--2---:R-:W-:-:S06]  /*12b0*/  HADD2.F32 R24, -RZ, R4.H0_H0 ;  /* 0x20000004ff187230 */ /* 0x004fcc0000004100 */
[----:B------:R-:W0:Y:S01]  /*12c0*/  F2I.S64.TRUNC R24, R24 ;  /* 0x0000001800187311 */ /* 0x000e22000020d900 */
[----:B------:R-:W-:Y:S05]  /*12d0*/  BRA `(.L_x_12773) ;  /* 0x00000ba000007947 */ /* 0x000fea0003800000 */
.L_x_12776:
        /* <DEDUP_REMOVED lines=9> */
.L_x_12779:
[----:B------:R-:W2:Y:S02]  /*1370*/  LDG.E.U16 R4, [R4.64] ;  /* 0x0000002404047981 */ /* 0x000ea4000c1e1500 */
[----:B--2---:R-:W-:-:S06]  /*1380*/  HADD2.F32 R24, -RZ, R4.H0_H0 ;  /* 0x20000004ff187230 */ /* 0x004fcc0000004100 */
[----:B------:R-:W0:Y:S01]  /*1390*/  F2I.S64.TRUNC R24, R24 ;  /* 0x0000001800187311 */ /* 0x000e22000020d900 */
[----:B------:R-:W-:Y:S05]  /*13a0*/  BRA `(.L_x_12773) ;  /* 0x00000ad000007947 */ /* 0x000fea0003800000 */
.L_x_12778:
[----:B------:R-:W2:Y:S02]  /*13b0*/  LDG.E.64 R4, [R4.64] ;  /* 0x0000002404047981 */ /* 0x000ea4000c1e1b00 */
[----:B--2---:R0:W1:Y:S01]  /*13c0*/  F2I.S64.F64.TRUNC R24, R4 ;  /* 0x0000000400187311 */ /* 0x004062000030d900 */
[----:B------:R-:W-:Y:S05]  /*13d0*/  BRA `(.L_x_12773) ;  /* 0x00000aa000007947 */ /* 0x000fea0003800000 */
.L_x_12768:
        /* <DEDUP_REMOVED lines=13> */
.L_x_12782:
[----:B------:R-:W2:Y:S02]  /*14b0*/  LDG.E.64 R4, [R4.64] ;  /* 0x0000002404047981 */ /* 0x000ea4000c1e1b00 */
[----:B--2---:R0:W1:Y:S01]  /*14c0*/  F2I.S64.F64.TRUNC R24, R4 ;  /* 0x0000000400187311 */ /* 0x004062000030d900 */
[----:B------:R-:W-:Y:S05]  /*14d0*/  BRA `(.L_x_12773) ;  /* 0x000009a000007947 */ /* 0x000fea0003800000 */
.L_x_12781:
        /* <DEDUP_REMOVED lines=27> */
.L_x_12784:
        /* <DEDUP_REMOVED lines=14> */
.L_x_12783:
[----:B------:R-:W2:Y:S02]  /*1770*/  LDG.E.U16 R24, [R4.64] ;  /* 0x0000002404187981 */ /* 0x000ea4000c1e1500 */
[----:B--2---:R-:W-:-:S06]  /*1780*/  PRMT R24, RZ, 0x5410, R24 ;  /* 0x00005410ff187816 */ /* 0x004fcc0000000018 */
[----:B------:R-:W0:Y:S01]  /*1790*/  F2I.S64.TRUNC R24, R24 ;  /* 0x0000001800187311 */ /* 0x000e22000020d900 */
[----:B------:R-:W-:Y:S05]  /*17a0*/  BRA `(.L_x_12773) ;  /* 0x000006d000007947 */ /* 0x000fea0003800000 */
.L_x_12780:
        /* <DEDUP_REMOVED lines=11> */
.L_x_12787:
        /* <DEDUP_REMOVED lines=21> */
.L_x_12791:
[----:B------:R-:W-:Y:S05]  /*19b0*/  BSYNC B1 ;  /* 0x0000000000017941 */ /* 0x000fea0003800000 */
.L_x_12790:
[----:B------:R-:W-:Y:S01]  /*19c0*/  IMAD.SHL.U32 R3, R3, 0x100000, RZ ;  /* 0x0010000003037824 */ /* 0x000fe200078e00ff */
[----:B------:R-:W-:-:S04]  /*19d0*/  LEA R5, R0, 0x3b800000, 0x17 ;  /* 0x3b80000000057811 */ /* 0x000fc800078eb8ff */
[----:B------:R-:W-:Y:S02]  /*19e0*/  LOP3.LUT R24, R5, R3, R24, 0xfe, !PT ;  /* 0x0000000305187212 */ /* 0x000fe400078efe18 */
.L_x_12789:
[----:B------:R-:W-:Y:S05]  /*19f0*/  BSYNC B0 ;  /* 0x0000000000007941 */ /* 0x000fea0003800000 */
.L_x_12788:
[----:B------:R-:W0:Y:S01]  /*1a00*/  F2I.S64.TRUNC R24, R24 ;  /* 0x0000001800187311 */ /* 0x000e22000020d900 */
[----:B------:R-:W-:Y:S05]  /*1a10*/  BRA `(.L_x_12773) ;  /* 0x0000046000007947 */ /* 0x000fea0003800000 */
.L_x_12786:
        /* <DEDUP_REMOVED lines=21> */
.L_x_12795:
[----:B------:R-:W-:Y:S05]  /*1b70*/  BSYNC B1 ;  /* 0x0000000000017941 */ /* 0x000fea0003800000 */
.L_x_12794:
[----:B------:R-:W-:Y:S01]  /*1b80*/  IMAD.SHL.U32 R3, R3, 0x200000, RZ ;  /* 0x0020000003037824 */ /* 0x000fe200078e00ff */
[----:B------:R-:W-:-:S04]  /*1b90*/  LEA R5, R0, 0x37800000, 0x17 ;  /* 0x3780000000057811 */ /* 0x000fc800078eb8ff */
[----:B------:R-:W-:Y:S02]  /*1ba0*/  LOP3.LUT R24, R5, R3, R24, 0xfe, !PT ;  /* 0x0000000305187212 */ /* 0x000fe400078efe18 */
.L_x_12793:
[----:B------:R-:W-:Y:S05]  /*1bb0*/  BSYNC B0 ;  /* 0x0000000000007941 */ /* 0x000fea0003800000 */
.L_x_12792:
[----:B------:R-:W0:Y:S01]  /*1bc0*/  F2I.S64.TRUNC R24, R24 ;  /* 0x0000001800187311 */ /* 0x000e22000020d900 */
[----:B------:R-:W-:Y:S05]  /*1bd0*/  BRA `(.L_x_12773) ;  /* 0x000002a000007947 */ /* 0x000fea0003800000 */
.L_x_12785:
        /* <DEDUP_REMOVED lines=14> */
.L_x_12799:
[----:B------:R-:W-:Y:S05]  /*1cc0*/  BSYNC B0 ;  /* 0x0000000000007941 */ /* 0x000fea0003800000 */
.L_x_12798:
[----:B------:R-:W0:Y:S01]  /*1cd0*/  F2I.S64.TRUNC R24, R24 ;  /* 0x0000001800187311 */ /* 0x000e22000020d900 */
[----:B------:R-:W-:Y:S05]  /*1ce0*/  BRA `(.L_x_12773) ;  /* 0x0000019000007947 */ /* 0x000fea0003800000 */
.L_x_12772:
        /* <DEDUP_REMOVED lines=21> */
.L_x_12797:
[----:B------:R0:W5:Y:S01]  /*1e40*/  LDG.E.64 R24, [R4.64] ;  /* 0x0000002404187981 */ /* 0x000162000c1e1b00 */
[----:B------:R-:W-:Y:S05]  /*1e50*/  BRA `(.L_x_12773) ;  /* 0x0000002000007947 */ /* 0x000fea0003800000 */
.L_x_12796:
[----:B------:R0:W5:Y:S01]  /*1e60*/  LDG.E R24, [R4.64] ;  /* 0x0000002404187981 */ /* 0x000162000c1e1900 */
[----:B------:R-:W-:-:S03]  /*1e70*/  IMAD.MOV.U32 R25, RZ, RZ, RZ ;  /* 0x000000ffff197224 */ /* 0x000fc600078e00ff */
.L_x_12773:
[----:B------:R-:W-:-:S04]  /*1e80*/  IADD3 R27, R27, 0x80, RZ ;  /* 0x000000801b1b7810 */ /* 0x000fc80007ffe0ff */
.L_x_12767:
[----:B------:R-:W-:Y:S05]  /*1e90*/  BSYNC B6 ;  /* 0x0000000000067941 */ /* 0x000fea0003800000 */
.L_x_12766:
        /* <DEDUP_REMOVED lines=24> */
.L_x_12805:
[----:B------:R0:W5:Y:S01]  /*2020*/  LDG.E.U8 R16, [R4.64] ;  /* 0x0000002404107981 */ /* 0x000162000c1e1100 */
[----:B------:R-:W-:Y:S01]  /*2030*/  IMAD.MOV.U32 R17, RZ, RZ, RZ ;  /* 0x000000ffff117224 */ /* 0x000fe200078e00ff */
[----:B------:R-:W-:Y:S05]  /*2040*/  BRA `(.L_x_12807) ;  /* 0x00000d5000007947 */ /* 0x000fea0003800000 */
.L_x_12804:
        /* <DEDUP_REMOVED lines=8> */
.L_x_12809:
[----:B------:R-:W2:Y:S02]  /*20d0*/  LDG.E R16, [R4.64] ;  /* 0x0000002404107981 */ /* 0x000ea4000c1e1900 */
[----:B--2---:R-:W-:Y:S01]  /*20e0*/  SHF.R.S32.HI R17, RZ, 0x1f, R16 ;  /* 0x0000001fff117819 */ /* 0x004fe20000011410 */
[----:B------:R-:W-:Y:S05]  /*20f0*/  BRA `(.L_x_12807) ;  /* 0x00000ca000007947 */ /* 0x000fea0003800000 */
.L_x_12808:
[----:B------:R-:W2:Y:S02]  /*2100*/  LDG.E.S16 R16, [R4.64] ;  /* 0x0000002404107981 */ /* 0x000ea4000c1e1700 */
[----:B--2---:R-:W-:Y:S01]  /*2110*/  SHF.R.S32.HI R17, RZ, 0x1f, R16 ;  /* 0x0000001fff117819 */ /* 0x004fe20000011410 */
[----:B------:R-:W-:Y:S05]  /*2120*/  BRA `(.L_x_12807) ;  /* 0x00000c7000007947 */ /* 0x000fea0003800000 */
.L_x_12803:
        /* <DEDUP_REMOVED lines=9> */
.L_x_12811:
[----:B------:R-:W2:Y:S02]  /*21c0*/  LDG.E.U16 R4, [R4.64] ;  /* 0x0000002404047981 */ /* 0x000ea4000c1e1500 */
[----:B--2---:R-:W-:-:S06]  /*21d0*/  HADD2.F32 R16, -RZ, R4.H0_H0 ;  /* 0x20000004ff107230 */ /* 0x004fcc0000004100 */
[----:B------:R-:W0:Y:S01]  /*21e0*/  F2I.S64.TRUNC R16, R16 ;  /* 0x0000001000107311 */ /* 0x000e22000020d900 */
[----:B------:R-:W-:Y:S05]  /*21f0*/  BRA `(.L_x_12807) ;  /* 0x00000ba000007947 */ /* 0x000fea0003800000 */
.L_x_12810:
        /* <DEDUP_REMOVED lines=9> */
.L_x_12813:
[----:B------:R-:W2:Y:S02]  /*2290*/  LDG.E.U16 R4, [R4.64] ;  /* 0x0000002404047981 */ /* 0x000ea4000c1e1500 */
[----:B--2---:R-:W-:-:S06]  /*22a0*/  HADD2.F32 R16, -RZ, R4.H0_H0 ;  /* 0x20000004ff107230 */ /* 0x004fcc0000004100 */
[----:B------:R-:W0:Y:S01]  /*22b0*/  F2I.S64.TRUNC R16, R16 ;  /* 0x0000001000107311 */ /* 0x000e22000020d900 */
[----:B------:R-:W-:Y:S05]  /*22c0*/  BRA `(.L_x_12807) ;  /* 0x00000ad000007947 */ /* 0x000fea0003800000 */
.L_x_12812:
[----:B------:R-:W2:Y:S02]  /*22d0*/  LDG.E.64 R4, [R4.64] ;  /* 0x0000002404047981 */ /* 0x000ea4000c1e1b00 */
[----:B--2---:R0:W2:Y:S01]  /*22e0*/  F2I.S64.F64.TRUNC R16, R4 ;  /* 0x0000000400107311 */ /* 0x0040a2000030d900 */
[----:B------:R-:W-:Y:S05]  /*22f0*/  BRA `(.L_x_12807) ;  /* 0x00000aa000007947 */ /* 0x000fea0003800000 */
.L_x_12802:
        /* <DEDUP_REMOVED lines=13> */
.L_x_12816:
[----:B------:R-:W2:Y:S02]  /*23d0*/  LDG.E.64 R4, [R4.64] ;  /* 0x0000002404047981 */ /* 0x000ea4000c1e1b00 */
[----:B--2---:R0:W2:Y:S01]  /*23e0*/  F2I.S64.F64.TRUNC R16, R4 ;  /* 0x0000000400107311 */ /* 0x0040a2000030d900 */
[----:B------:R-:W-:Y:S05]  /*23f0*/  BRA `(.L_x_12807) ;  /* 0x000009a000007947 */ /* 0x000fea0003800000 */
.L_x_12815:
        /* <DEDUP_REMOVED lines=27> */
.L_x_12818:
        /* <DEDUP_REMOVED lines=14> */
.L_x_12817:
[----:B------:R-:W2:Y:S02]  /*2690*/  LDG.E.U16 R16, [R4.64] ;  /* 0x0000002404107981 */ /* 0x000ea4000c1e1500 */
[----:B--2---:R-:W-:-:S06]  /*26a0*/  PRMT R16, RZ, 0x5410, R16 ;  /* 0x00005410ff107816 */ /* 0x004fcc0000000010 */
[----:B------:R-:W0:Y:S01]  /*26b0*/  F2I.S64.TRUNC R16, R16 ;  /* 0x0000001000107311 */ /* 0x000e22000020d900 */
[----:B------:R-:W-:Y:S05]  /*26c0*/  BRA `(.L_x_12807) ;  /* 0x000006d000007947 */ /* 0x000fea0003800000 */
.L_x_12814:
        /* <DEDUP_REMOVED lines=11> */
.L_x_12821:
        /* <DEDUP_REMOVED lines=21> */
.L_x_12825:
[----:B------:R-:W-:Y:S05]  /*28d0*/  BSYNC B1 ;  /* 0x0000000000017941 */ /* 0x000fea0003800000 */
.L_x_12824:
[----:B------:R-:W-:Y:S01]  /*28e0*/  IMAD.SHL.U32 R3, R3, 0x100000, RZ ;  /* 0x0010000003037824 */ /* 0x000fe200078e00ff */
[----:B------:R-:W-:-:S04]  /*28f0*/  LEA R5, R0, 0x3b800000, 0x17 ;  /* 0x3b80000000057811 */ /* 0x000fc800078eb8ff */
[----:B------:R-:W-:Y:S02]  /*2900*/  LOP3.LUT R16, R5, R3, R16, 0xfe, !PT ;  /* 0x0000000305107212 */ /* 0x000fe400078efe10 */
.L_x_12823:
[----:B------:R-:W-:Y:S05]  /*2910*/  BSYNC B0 ;  /* 0x0000000000007941 */ /* 0x000fea0003800000 */
.L_x_12822:
[----:B------:R-:W0:Y:S01]  /*2920*/  F2I.S64.TRUNC R16, R16 ;  /* 0x0000001000107311 */ /* 0x000e22000020d900 */
[----:B------:R-:W-:Y:S05]  /*2930*/  BRA `(.L_x_12807) ;  /* 0x0000046000007947 */ /* 0x000fea0003800000 */
.L_x_12820:
        /* <DEDUP_REMOVED lines=21> */
.L_x_12829:
[----:B------:R-:W-:Y:S05]  /*2a90*/  BSYNC B1 ;  /* 0x0000000000017941 */ /* 0x000fea0003800000 */
.L_x_12828:
[----:B------:R-:W-:Y:S01]  /*2aa0*/  IMAD.SHL.U32 R3, R3, 0x200000, RZ ;  /* 0x0020000003037824 */ /* 0x000fe200078e00ff */
[----:B------:R-:W-:-:S04]  /*2ab0*/  LEA R5, R0, 0x37800000, 0x17 ;  /* 0x3780000000057811 */ /* 0x000fc800078eb8ff */
[----:B------:R-:W-:Y:S02]  /*2ac0*/  LOP3.LUT R16, R5, R3, R16, 0xfe, !PT ;  /* 0x0000000305107212 */ /* 0x000fe400078efe10 */
.L_x_12827:
[----:B------:R-:W-:Y:S05]  /*2ad0*/  BSYNC B0 ;  /* 0x0000000000007941 */ /* 0x000fea0003800000 */
.L_x_12826:
[----:B------:R-:W0:Y:S01]  /*2ae0*/  F2I.S64.TRUNC R16, R16 ;  /* 0x0000001000107311 */ /* 0x000e22000020d900 */
[----:B------:R-:W-:Y:S05]  /*2af0*/  BRA `(.L_x_12807) ;  /* 0x000002a000007947 */ /* 0x000fea0003800000 */
.L_x_12819:
        /* <DEDUP_REMOVED lines=14> */
.L_x_12833:
[----:B------:R-:W-:Y:S05]  /*2be0*/  BSYNC B0 ;  /* 0x0000000000007941 */ /* 0x000fea0003800000 */
.L_x_12832:
[----:B------:R-:W0:Y:S01]  /*2bf0*/  F2I.S64.TRUNC R16, R16 ;  /* 0x0000001000107311 */ /* 0x000e22000020d900 */
[----:B------:R-:W-:Y:S05]  /*2c00*/  BRA `(.L_x_12807) ;  /* 0x0000019000007947 */ /* 0x000fea0003800000 */
.L_x_12806:
        /* <DEDUP_REMOVED lines=21> */
.L_x_12831:
[----:B------:R0:W5:Y:S01]  /*2d60*/  LDG.E.64 R16, [R4.64] ;  /* 0x0000002404107981 */ /* 0x000162000c1e1b00 */
[----:B------:R-:W-:Y:S05]  /*2d70*/  BRA `(.L_x_12807) ;  /* 0x0000002000007947 */ /* 0x000fea0003800000 */
.L_x_12830:
[----:B------:R0:W5:Y:S01]  /*2d80*/  LDG.E R16, [R4.64] ;  /* 0x0000002404107981 */ /* 0x000162000c1e1900 */
[----:B------:R-:W-:-:S03]  /*2d90*/  IMAD.MOV.U32 R17, RZ, RZ, RZ ;  /* 0x000000ffff117224 */ /* 0x000fc600078e00ff */
.L_x_12807:
[----:B------:R-:W-:-:S04]  /*2da0*/  IADD3 R27, R27, 0x80, RZ ;  /* 0x000000801b1b7810 */ /* 0x000fc80007ffe0ff */
.L_x_12801:
[----:B------:R-:W-:Y:S05]  /*2db0*/  BSYNC B6 ;  /* 0x0000000000067941 */ /* 0x000fea0003800000 */
.L_x_12800:
        /* <DEDUP_REMOVED lines=21> */
.L_x_12839:
[----:B------:R0:W5:Y:S01]  /*2f10*/  LDG.E.U8 R18, [R4.64] ;  /* 0x0000002404127981 */ /* 0x000162000c1e1100 */
[----:B------:R-:W-:Y:S01]  /*2f20*/  IMAD.MOV.U32 R19, RZ, RZ, RZ ;  /* 0x000000ffff137224 */ /* 0x000fe200078e00ff */
[----:B------:R-:W-:Y:S05]  /*2f30*/  BRA `(.L_x_12835) ;  /* 0x00000d4000007947 */ /* 0x000fea0003800000 */
.L_x_12838:
        /* <DEDUP_REMOVED lines=8> */
.L_x_12842:
[----:B------:R-:W3:Y:S02]  /*2fc0*/  LDG.E R18, [R4.64] ;  /* 0x0000002404127981 */ /* 0x000ee4000c1e1900 */
[----:B---3--:R-:W-:Y:S01]  /*2fd0*/  SHF.R.S32.HI R19, RZ, 0x1f, R18 ;  /* 0x0000001fff137819 */ /* 0x008fe20000011412 */
[----:B------:R-:W-:Y:S05]  /*2fe0*/  BRA `(.L_x_12835) ;  /* 0x00000c9000007947 */ /* 0x000fea0003800000 */
.L_x_12841:
[----:B------:R-:W3:Y:S02]  /*2ff0*/  LDG.E.S16 R18, [R4.64] ;  /* 0x0000002404127981 */ /* 0x000ee4000c1e1700 */
[----:B---3--:R-:W-:Y:S01]  /*3000*/  SHF.R.S32.HI R19, RZ, 0x1f, R18 ;  /* 0x0000001fff137819 */ /* 0x008fe20000011412 */
[----:B------:R-:W-:Y:S05]  /*3010*/  BRA `(.L_x_12835) ;  /* 0x00000c6000007947 */ /* 0x000fea0003800000 */
.L_x_12837:
        /* <DEDUP_REMOVED lines=9> */
.L_x_12844:
[----:B------:R-:W3:Y:S02]  /*30b0*/  LDG.E.U16 R4, [R4.64] ;  /* 0x0000002404047981 */ /* 0x000ee4000c1e1500 */
[----:B---3--:R-:W-:-:S06]  /*30c0*/  HADD2.F32 R18, -RZ, R4.H0_H0 ;  /* 0x20000004ff127230 */ /* 0x008fcc0000004100 */
[----:B------:R-:W0:Y:S01]  /*30d0*/  F2I.S64.TRUNC R18, R18 ;  /* 0x0000001200127311 */ /* 0x000e22000020d900 */
[----:B------:R-:W-:Y:S05]  /*30e0*/  BRA `(.L_x_12835) ;  /* 0x00000b9000007947 */ /* 0x000fea0003800000 */
.L_x_12843:
        /* <DEDUP_REMOVED lines=9> */
.L_x_12846:
[----:B------:R-:W3:Y:S02]  /*3180*/  LDG.E.U16 R4, [R4.64] ;  /* 0x0000002404047981 */ /* 0x000ee4000c1e1500 */
[----:B---3--:R-:W-:-:S06]  /*3190*/  HADD2.F32 R18, -RZ, R4.H0_H0 ;  /* 0x20000004ff127230 */ /* 0x008fcc0000004100 */
[----:B------:R-:W0:Y:S01]  /*31a0*/  F2I.S64.TRUNC R18, R18 ;  /* 0x0000001200127311 */ /* 0x000e22000020d900 */
[----:B------:R-:W-:Y:S05]  /*31b0*/  BRA `(.L_x_12835) ;  /* 0x00000ac000007947 */ /* 0x000fea0003800000 */
.L_x_12845:
[----:B------:R-:W3:Y:S02]  /*31c0*/  LDG.E.64 R4, [R4.64] ;  /* 0x0000002404047981 */ /* 0x000ee4000c1e1b00 */
[----:B---3--:R0:W3:Y:S01]  /*31d0*/  F2I.S64.F64.TRUNC R18, R4 ;  /* 0x0000000400127311 */ /* 0x0080e2000030d900 */
[----:B------:R-:W-:Y:S05]  /*31e0*/  BRA `(.L_x_12835) ;  /* 0x00000a9000007947 */ /* 0x000fea0003800000 */
.L_x_12836:
        /* <DEDUP_REMOVED lines=13> */
.L_x_12849:
[----:B------:R-:W3:Y:S02]  /*32c0*/  LDG.E.64 R4, [R4.64] ;  /* 0x0000002404047981 */ /* 0x000ee4000c1e1b00 */
[----:B---3--:R0:W3:Y:S01]  /*32d0*/  F2I.S64.F64.TRUNC R18, R4 ;  /* 0x0000000400127311 */ /* 0x0080e2000030d900 */
[----:B------:R-:W-:Y:S05]  /*32e0*/  BRA `(.L_x_12835) ;  /* 0x0000099000007947 */ /* 0x000fea0003800000 */
.L_x_12848:
        /* <DEDUP_REMOVED lines=27> */
.L_x_12851:
        /* <DEDUP_REMOVED lines=14> */
.L_x_12850:
[----:B------:R-:W3:Y:S02]  /*3580*/  LDG.E.U16 R18, [R4.64] ;  /* 0x0000002404127981 */ /* 0x000ee4000c1e1500 */
[----:B---3--:R-:W-:-:S06]  /*3590*/  PRMT R18, RZ, 0x5410, R18 ;  /* 0x00005410ff127816 */ /* 0x008fcc0000000012 */
[----:B------:R-:W0:Y:S01]  /*35a0*/  F2I.S64.TRUNC R18, R18 ;  /* 0x0000001200127311 */ /* 0x000e22000020d900 */
[----:B------:R-:W-:Y:S05]  /*35b0*/  BRA `(.L_x_12835) ;  /* 0x000006c000007947 */ /* 0x000fea0003800000 */
.L_x_12847:
        /* <DEDUP_REMOVED lines=11> */
.L_x_12854:
        /* <DEDUP_REMOVED lines=21> */
.L_x_12858:
[----:B------:R-:W-:Y:S05]  /*37c0*/  BSYNC B1 ;  /* 0x0000000000017941 */ /* 0x000fea0003800000 */
.L_x_12857:
[----:B------:R-:W-:Y:S01]  /*37d0*/  IMAD.SHL.U32 R3, R3, 0x100000, RZ ;  /* 0x0010000003037824 */ /* 0x000fe200078e00ff */
[----:B------:R-:W-:-:S04]  /*37e0*/  LEA R5, R0, 0x3b800000, 0x17 ;  /* 0x3b80000000057811 */ /* 0x000fc800078eb8ff */
[----:B------:R-:W-:Y:S02]  /*37f0*/  LOP3.LUT R18, R5, R3, R18, 0xfe, !PT ;  /* 0x0000000305127212 */ /* 0x000fe400078efe12 */
.L_x_12856:
[----:B------:R-:W-:Y:S05]  /*3800*/  BSYNC B0 ;  /* 0x0000000000007941 */ /* 0x000fea0003800000 */
.L_x_12855:
[----:B------:R-:W0:Y:S01]  /*3810*/  F2I.S64.TRUNC R18, R18 ;  /* 0x0000001200127311 */ /* 0x000e22000020d900 */
[----:B------:R-:W-:Y:S05]  /*3820*/  BRA `(.L_x_12835) ;  /* 0x0000045000007947 */ /* 0x000fea0003800000 */
.L_x_12853:
        /* <DEDUP_REMOVED lines=21> */
.L_x_12862:
[----:B------:R-:W-:Y:S05]  /*3980*/  BSYNC B1 ;  /* 0x0000000000017941 */ /* 0x000fea0003800000 */
.L_x_12861:
[----:B------:R-:W-:Y:S01]  /*3990*/  IMAD.SHL.U32 R3, R3, 0x200000, RZ ;  /* 0x0020000003037824 */ /* 0x000fe200078e00ff */
[----:B------:R-:W-:-:S04]  /*39a0*/  LEA R5, R0, 0x37800000, 0x17 ;  /* 0x3780000000057811 */ /* 0x000fc800078eb8ff */
[----:B------:R-:W-:Y:S02]  /*39b0*/  LOP3.LUT R18, R5, R3, R18, 0xfe, !PT ;  /* 0x0000000305127212 */ /* 0x000fe400078efe12 */
.L_x_12860:
[----:B------:R-:W-:Y:S05]  /*39c0*/  BSYNC B0 ;  /* 0x0000000000007941 */ /* 0x000fea0003800000 */
.L_x_12859:
[----:B------:R-:W0:Y:S01]  /*39d0*/  F2I.S64.TRUNC R18, R18 ;  /* 0x0000001200127311 */ /* 0x000e22000020d900 */
[----:B------:R-:W-:Y:S05]  /*39e0*/  BRA `(.L_x_12835) ;  /* 0x0000029000007947 */ /* 0x000fea0003800000 */
.L_x_12852:
        /* <DEDUP_REMOVED lines=14> */
.L_x_12866:
[----:B------:R-:W-:Y:S05]  /*3ad0*/  BSYNC B0 ;  /* 0x0000000000007941 */ /* 0x000fea0003800000 */
.L_x_12865:
[----:B------:R-:W0:Y:S01]  /*3ae0*/  F2I.S64.TRUNC R18, R18 ;  /* 0x0000001200127311 */ /* 0x000e22000020d900 */
[----:B------:R-:W-:Y:S05]  /*3af0*/  BRA `(.L_x_12835) ;  /* 0x0000018000007947 */ /* 0x000fea0003800000 */
.L_x_12840:
        /* <DEDUP_REMOVED lines=20> */
.L_x_12864:
[----:B------:R0:W5:Y:S01]  /*3c40*/  LDG.E.64 R18, [R4.64] ;  /* 0x0000002404127981 */ /* 0x000162000c1e1b00 */
[----:B------:R-:W-:Y:S05]  /*3c50*/  BRA `(.L_x_12835) ;  /* 0x0000002000007947 */ /* 0x000fea0003800000 */
.L_x_12863:
[----:B------:R0:W5:Y:S01]  /*3c60*/  LDG.E R18, [R4.64] ;  /* 0x0000002404127981 */ /* 0x000162000c1e1900 */
[----:B------:R-:W-:-:S03]  /*3c70*/  IMAD.MOV.U32 R19, RZ, RZ, RZ ;  /* 0x000000ffff137224 */ /* 0x000fc600078e00ff */
.L_x_12835:
[----:B------:R-:W-:Y:S05]  /*3c80*/  BSYNC B6 ;  /* 0x0000000000067941 */ /* 0x000fea0003800000 */
.L_x_12834:
        /* <DEDUP_REMOVED lines=31> */
.L_x_12868:
[----:B------:R-:W-:Y:S05]  /*3e80*/  BSYNC B6 ;  /* 0x0000000000067941 */ /* 0x000fea0003800000 */
.L_x_12867:
        /* <DEDUP_REMOVED lines=29> */
.L_x_12870:
[----:B------:R-:W-:Y:S05]  /*4060*/  BSYNC B6 ;  /* 0x0000000000067941 */ /* 0x000fea0003800000 */
.L_x_12869:
        /* <DEDUP_REMOVED lines=29> */
.L_x_12872:
[----:B------:R-:W-:Y:S05]  /*4240*/  BSYNC B6 ;  /* 0x0000000000067941 */ /* 0x000fea0003800000 */
.L_x_12871:
        /* <DEDUP_REMOVED lines=29> */
.L_x_12874:
[----:B------:R-:W-:Y:S05]  /*4420*/  BSYNC B6 ;  /* 0x0000000000067941 */ /* 0x000fea0003800000 */
.L_x_12873:
        /* <DEDUP_REMOVED lines=24> */
.L_x_12880:
[----:B------:R0:W-:Y:S01]  /*45b0*/  STG.E.U8 [R4.64], RZ ;  /* 0x000000ff04007986 */ /* 0x0001e2000c101124 */
[----:B------:R-:W-:Y:S01]  /*45c0*/  IMAD.MOV.U32 R27, RZ, RZ, R23 ;  /* 0x000000ffff1b7224 */ /* 0x000fe200078e0017 */
[----:B------:R-:W-:Y:S05]  /*45d0*/  BRA `(.L_x_12876) ;  /* 0x000007a000007947 */ /* 0x000fea0003800000 */
.L_x_12879:
        /* <DEDUP_REMOVED lines=9> */
.L_x_12883:
[----:B------:R0:W-:Y:S01]  /*4670*/  STG.E [R4.64], RZ ;  /* 0x000000ff04007986 */ /* 0x0001e2000c101924 */
[----:B------:R-:W-:Y:S01]  /*4680*/  IMAD.MOV.U32 R27, RZ, RZ, R23 ;  /* 0x000000ffff1b7224 */ /* 0x000fe200078e0017 */
[----:B------:R-:W-:Y:S05]  /*4690*/  BRA `(.L_x_12876) ;  /* 0x000006e000007947 */ /* 0x000fea0003800000 */
.L_x_12882:
[----:B------:R0:W-:Y:S01]  /*46a0*/  STG.E.U16 [R4.64], RZ ;  /* 0x000000ff04007986 */ /* 0x0001e2000c101524 */
[----:B------:R-:W-:Y:S01]  /*46b0*/  IMAD.MOV.U32 R27, RZ, RZ, R23 ;  /* 0x000000ffff1b7224 */ /* 0x000fe200078e0017 */
[----:B------:R-:W-:Y:S05]  /*46c0*/  BRA `(.L_x_12876) ;  /* 0x000006b000007947 */ /* 0x000fea0003800000 */
.L_x_12878:
        /* <DEDUP_REMOVED lines=9> */
.L_x_12885:
[----:B------:R0:W-:Y:S01]  /*4760*/  STG.E.U16 [R4.64], RZ ;  /* 0x000000ff04007986 */ /* 0x0001e2000c101524 */
[----:B------:R-:W-:Y:S01]  /*4770*/  IMAD.MOV.U32 R27, RZ, RZ, R23 ;  /* 0x000000ffff1b7224 */ /* 0x000fe200078e0017 */
[----:B------:R-:W-:Y:S05]  /*4780*/  BRA `(.L_x_12876) ;  /* 0x000005f000007947 */ /* 0x000fea0003800000 */
.L_x_12884:
        /* <DEDUP_REMOVED lines=9> */
.L_x_12887:
[----:B------:R0:W-:Y:S01]  /*4820*/  STG.E [R4.64], RZ ;  /* 0x000000ff04007986 */ /* 0x0001e2000c101924 */
[----:B------:R-:W-:Y:S01]  /*4830*/  IMAD.MOV.U32 R27, RZ, RZ, R23 ;  /* 0x000000ffff1b7224 */ /* 0x000fe200078e0017 */
[----:B------:R-:W-:Y:S05]  /*4840*/  BRA `(.L_x_12876) ;  /* 0x0000053000007947 */ /* 0x000fea0003800000 */
.L_x_12886:
[----:B------:R0:W-:Y:S01]  /*4850*/  STG.E.64 [R4.64], RZ ;  /* 0x000000ff04007986 */ /* 0x0001e2000c101b24 */
[----:B------:R-:W-:Y:S01]  /*4860*/  IMAD.MOV.U32 R27, RZ, RZ, R23 ;  /* 0x000000ffff1b7224 */ /* 0x000fe200078e0017 */
[----:B------:R-:W-:Y:S05]  /*4870*/  BRA `(.L_x_12876) ;  /* 0x0000050000007947 */ /* 0x000fea0003800000 */
.L_x_12877:
        /* <DEDUP_REMOVED lines=11> */
.L_x_12890:
[----:B------:R0:W-:Y:S01]  /*4930*/  STG.E.128 [R4.64], RZ ;  /* 0x000000ff04007986 */ /* 0x0001e2000c101d24 */
[----:B------:R-:W-:Y:S01]  /*4940*/  IMAD.MOV.U32 R27, RZ, RZ, R23 ;  /* 0x000000ffff1b7224 */ /* 0x000fe200078e0017 */
[----:B------:R-:W-:Y:S05]  /*4950*/  BRA `(.L_x_12876) ;  /* 0x0000042000007947 */ /* 0x000fea0003800000 */
.L_x_12889:
        /* <DEDUP_REMOVED lines=9> */
.L_x_12892:
[----:B------:R0:W-:Y:S01]  /*49f0*/  STG.E.U8 [R4.64], RZ ;  /* 0x000000ff04007986 */ /* 0x0001e2000c101124 */
[----:B------:R-:W-:Y:S01]  /*4a00*/  IMAD.MOV.U32 R27, RZ, RZ, R23 ;  /* 0x000000ffff1b7224 */ /* 0x000fe200078e0017 */
[----:B------:R-:W-:Y:S05]  /*4a10*/  BRA `(.L_x_12876) ;  /* 0x0000036000007947 */ /* 0x000fea0003800000 */
.L_x_12891:
[----:B------:R0:W-:Y:S01]  /*4a20*/  STG.E.U16 [R4.64], RZ ;  /* 0x000000ff04007986 */ /* 0x0001e2000c101524 */
[----:B------:R-:W-:Y:S01]  /*4a30*/  IMAD.MOV.U32 R27, RZ, RZ, R23 ;  /* 0x000000ffff1b7224 */ /* 0x000fe200078e0017 */
[----:B------:R-:W-:Y:S05]  /*4a40*/  BRA `(.L_x_12876) ;  /* 0x0000033000007947 */ /* 0x000fea0003800000 */
.L_x_12888:
        /* <DEDUP_REMOVED lines=11> */
.L_x_12895:
[----:B------:R0:W-:Y:S01]  /*4b00*/  STG.E.U8 [R4.64], RZ ;  /* 0x000000ff04007986 */ /* 0x0001e2000c101124 */
[----:B------:R-:W-:Y:S01]  /*4b10*/  IMAD.MOV.U32 R27, RZ, RZ, R23 ;  /* 0x000000ffff1b7224 */ /* 0x000fe200078e0017 */
[----:B------:R-:W-:Y:S05]  /*4b20*/  BRA `(.L_x_12876) ;  /* 0x0000025000007947 */ /* 0x000fea0003800000 */
.L_x_12894:
[----:B------:R0:W-:Y:S01]  /*4b30*/  STG.E.U8 [R4.64], RZ ;  /* 0x000000ff04007986 */ /* 0x0001e2000c101124 */
[----:B------:R-:W-:Y:S01]  /*4b40*/  IMAD.MOV.U32 R27, RZ, RZ, R23 ;  /* 0x000000ffff1b7224 */ /* 0x000fe200078e0017 */
[----:B------:R-:W-:Y:S05]  /*4b50*/  BRA `(.L_x_12876) ;  /* 0x0000022000007947 */ /* 0x000fea0003800000 */
.L_x_12893:
        /* <DEDUP_REMOVED lines=8> */
.L_x_12881:
        /* <DEDUP_REMOVED lines=21> */
.L_x_12897:
[----:B------:R0:W-:Y:S01]  /*4d30*/  STG.E.64 [R4.64], RZ ;  /* 0x000000ff04007986 */ /* 0x0001e2000c101b24 */
[----:B------:R-:W-:Y:S01]  /*4d40*/  IMAD.MOV.U32 R27, RZ, RZ, R23 ;  /* 0x000000ffff1b7224 */ /* 0x000fe200078e0017 */
[----:B------:R-:W-:Y:S05]  /*4d50*/  BRA `(.L_x_12876) ;  /* 0x0000002000007947 */ /* 0x000fea0003800000 */
.L_x_12896:
[----:B------:R0:W-:Y:S01]  /*4d60*/  STG.E [R4.64], RZ ;  /* 0x000000ff04007986 */ /* 0x0001e2000c101924 */
[----:B------:R-:W-:-:S03]  /*4d70*/  IMAD.MOV.U32 R27, RZ, RZ, R23 ;  /* 0x000000ffff1b7224 */ /* 0x000fc600078e0017 */
.L_x_12876:
[----:B------:R-:W-:Y:S05]  /*4d80*/  BSYNC B6 ;  /* 0x0000000000067941 */ /* 0x000fea0003800000 */
.L_x_12875:
        /* <DEDUP_REMOVED lines=21> */
.L_x_12903:
[----:B------:R0:W-:Y:S01]  /*4ee0*/  STG.E.U8 [R4.64], RZ ;  /* 0x000000ff04007986 */ /* 0x0001e2000c101124 */
[----:B------:R-:W-:Y:S05]  /*4ef0*/  BRA `(.L_x_12905) ;  /* 0x0000066000007947 */ /* 0x000fea0003800000 */
.L_x_12902:
        /* <DEDUP_REMOVED lines=8> */
.L_x_12907:
[----:B------:R0:W-:Y:S01]  /*4f80*/  STG.E [R4.64], RZ ;  /* 0x000000ff04007986 */ /* 0x0001e2000c101924 */
[----:B------:R-:W-:Y:S05]  /*4f90*/  BRA `(.L_x_12905) ;  /* 0x000005c000007947 */ /* 0x000fea0003800000 */
.L_x_12906:
[----:B------:R0:W-:Y:S01]  /*4fa0*/  STG.E.U16 [R4.64], RZ ;  /* 0x000000ff04007986 */ /* 0x0001e2000c101524 */
[----:B------:R-:W-:Y:S05]  /*4fb0*/  BRA `(.L_x_12905) ;  /* 0x000005a000007947 */ /* 0x000fea0003800000 */
.L_x_12901:
        /* <DEDUP_REMOVED lines=8> */
.L_x_12909:
[----:B------:R0:W-:Y:S01]  /*5040*/  STG.E.U16 [R4.64], RZ ;  /* 0x000000ff04007986 */ /* 0x0001e2000c101524 */
[----:B------:R-:W-:Y:S05]  /*5050*/  BRA `(.L_x_12905) ;  /* 0x0000050000007947 */ /* 0x000fea0003800000 */
.L_x_12908:
        /* <DEDUP_REMOVED lines=8> */
.L_x_12911:
[----:B------:R0:W-:Y:S01]  /*50e0*/  STG.E [R4.64], RZ ;  /* 0x000000ff04007986 */ /* 0x0001e2000c101924 */
[----:B------:R-:W-:Y:S05]  /*50f0*/  BRA `(.L_x_12905) ;  /* 0x0000046000007947 */ /* 0x000fea0003800000 */
.L_x_12910:
[----:B------:R0:W-:Y:S01]  /*5100*/  STG.E.64 [R4.64], RZ ;  /* 0x000000ff04007986 */ /* 0x0001e2000c101b24 */
[----:B------:R-:W-:Y:S05]  /*5110*/  BRA `(.L_x_12905) ;  /* 0x0000044000007947 */ /* 0x000fea0003800000 */
.L_x_12900:
        /* <DEDUP_REMOVED lines=10> */
.L_x_12914:
[----:B------:R0:W-:Y:S01]  /*51c0*/  STG.E.128 [R4.64], RZ ;  /* 0x000000ff04007986 */ /* 0x0001e2000c101d24 */
[----:B------:R-:W-:Y:S05]  /*51d0*/  BRA `(.L_x_12905) ;  /* 0x0000038000007947 */ /* 0x000fea0003800000 */
.L_x_12913:
        /* <DEDUP_REMOVED lines=8> */
.L_x_12916:
[----:B------:R0:W-:Y:S01]  /*5260*/  STG.E.U8 [R4.64], RZ ;  /* 0x000000ff04007986 */ /* 0x0001e2000c101124 */
[----:B------:R-:W-:Y:S05]  /*5270*/  BRA `(.L_x_12905) ;  /* 0x000002e000007947 */ /* 0x000fea0003800000 */
.L_x_12915:
[----:B------:R0:W-:Y:S01]  /*5280*/  STG.E.U16 [R4.64], RZ ;  /* 0x000000ff04007986 */ /* 0x0001e2000c101524 */
[----:B------:R-:W-:Y:S05]  /*5290*/  BRA `(.L_x_12905) ;  /* 0x000002c000007947 */ /* 0x000fea0003800000 */
.L_x_12912:
        /* <DEDUP_REMOVED lines=10> */
.L_x_12919:
[----:B------:R0:W-:Y:S01]  /*5340*/  STG.E.U8 [R4.64], RZ ;  /* 0x000000ff04007986 */ /* 0x0001e2000c101124 */
[----:B------:R-:W-:Y:S05]  /*5350*/  BRA `(.L_x_12905) ;  /* 0x0000020000007947 */ /* 0x000fea0003800000 */
.L_x_12918:
[----:B------:R0:W-:Y:S01]  /*5360*/  STG.E.U8 [R4.64], RZ ;  /* 0x000000ff04007986 */ /* 0x0001e2000c101124 */
[----:B------:R-:W-:Y:S05]  /*5370*/  BRA `(.L_x_12905) ;  /* 0x000001e000007947 */ /* 0x000fea0003800000 */
.L_x_12917:
[----:B------:R-:W-:-:S13]  /*5380*/  ISETP.NE.AND P0, PT, R0, 0x1c, PT ;  /* 0x0000001c0000780c */ /* 0x000fda0003f05270 */
[----:B------:R-:W-:Y:S05]  /*5390*/  @!P0 BRA `(.L_x_12920) ;  /* 0x000001b000008947 */ /* 0x000fea0003800000 */
[----:B------:R-:W-:-:S13]  /*53a0*/  ISETP.NE.AND P0, PT, R0, 0x1d, PT ;  /* 0x0000001d0000780c */ /* 0x000fda0003f05270 */
[----:B------:R-:W-:Y:S05]  /*53b0*/  @!P0 BRA `(.L_x_12921) ;  /* 0x0000017000008947 */ /* 0x000fea0003800000 */
[----:B------:R-:W-:-:S13]  /*53c0*/  ISETP.NE.AND P0, PT, R0, 0x2c, PT ;  /* 0x0000002c0000780c */ /* 0x000fda0003f05270 */
[----:B------:R0:W-:Y:S01]  /*53d0*/  @!P0 STG.E.U8 [R4.64], RZ ;  /* 0x000000ff04008986 */ /* 0x0001e2000c101124 */
[----:B------:R-:W-:Y:S05]  /*53e0*/  @!P0 BRA `(.L_x_12905) ;  /* 0x0000017000008947 */ /* 0x000fea0003800000 */
.L_x_12904:
        /* <DEDUP_REMOVED lines=20> */
.L_x_12921:
[----:B------:R0:W-:Y:S01]  /*5530*/  STG.E.64 [R4.64], RZ ;  /* 0x000000ff04007986 */ /* 0x0001e2000c101b24 */
[----:B------:R-:W-:Y:S05]  /*5540*/  BRA `(.L_x_12905) ;  /* 0x0000001000007947 */ /* 0x000fea0003800000 */
.L_x_12920:
[----:B------:R0:W-:Y:S02]  /*5550*/  STG.E [R4.64], RZ ;  /* 0x000000ff04007986 */ /* 0x0001e4000c101924 */
.L_x_12905:
        /* <DEDUP_REMOVED lines=21> */
.L_x_12925:
[----:B------:R0:W-:Y:S01]  /*56b0*/  STG.E.U8 [R4.64], RZ ;  /* 0x000000ff04007986 */ /* 0x0001e2000c101124 */
[----:B------:R-:W-:Y:S05]  /*56c0*/  BRA `(.L_x_12927) ;  /* 0x0000066000007947 */ /* 0x000fea0003800000 */
.L_x_12924:
        /* <DEDUP_REMOVED lines=8> */
.L_x_12929:
[----:B------:R0:W-:Y:S01]  /*5750*/  STG.E [R4.64], RZ ;  /* 0x000000ff04007986 */ /* 0x0001e2000c101924 */
[----:B------:R-:W-:Y:S05]  /*5760*/  BRA `(.L_x_12927) ;  /* 0x000005c000007947 */ /* 0x000fea0003800000 */
.L_x_12928:
[----:B------:R0:W-:Y:S01]  /*5770*/  STG.E.U16 [R4.64], RZ ;  /* 0x000000ff04007986 */ /* 0x0001e2000c101524 */
[----:B------:R-:W-:Y:S05]  /*5780*/  BRA `(.L_x_12927) ;  /* 0x000005a000007947 */ /* 0x000fea0003800000 */
.L_x_12923:
        /* <DEDUP_REMOVED lines=8> */
.L_x_12931:
[----:B------:R0:W-:Y:S01]  /*5810*/  STG.E.U16 [R4.64], RZ ;  /* 0x000000ff04007986 */ /* 0x0001e2000c101524 */
[----:B------:R-:W-:Y:S05]  /*5820*/  BRA `(.L_x_12927) ;  /* 0x0000050000007947 */ /* 0x000fea0003800000 */
.L_x_12930:
        /* <DEDUP_REMOVED lines=8> */
.L_x_12933:
[----:B------:R0:W-:Y:S01]  /*58b0*/  STG.E [R4.64], RZ ;  /* 0x000000ff04007986 */ /* 0x0001e2000c101924 */
[----:B------:R-:W-:Y:S05]  /*58c0*/  BRA `(.L_x_12927) ;  /* 0x0000046000007947 */ /* 0x000fea0003800000 */
.L_x_12932:
[----:B------:R0:W-:Y:S01]  /*58d0*/  STG.E.64 [R4.64], RZ ;  /* 0x000000ff04007986 */ /* 0x0001e2000c101b24 */
[----:B------:R-:W-:Y:S05]  /*58e0*/  BRA `(.L_x_12927) ;  /* 0x0000044000007947 */ /* 0x000fea0003800000 */
.L_x_12922:
        /* <DEDUP_REMOVED lines=10> */
.L_x_12936:
[----:B------:R0:W-:Y:S01]  /*5990*/  STG.E.128 [R4.64], RZ ;  /* 0x000000ff04007986 */ /* 0x0001e2000c101d24 */
[----:B------:R-:W-:Y:S05]  /*59a0*/  BRA `(.L_x_12927) ;  /* 0x0000038000007947 */ /* 0x000fea0003800000 */
.L_x_12935:
        /* <DEDUP_REMOVED lines=8> */
.L_x_12938:
[----:B------:R0:W-:Y:S01]  /*5a30*/  STG.E.U8 [R4.64], RZ ;  /* 0x000000ff04007986 */ /* 0x0001e2000c101124 */
[----:B------:R-:W-:Y:S05]  /*5a40*/  BRA `(.L_x_12927) ;  /* 0x000002e000007947 */ /* 0x000fea0003800000 */
.L_x_12937:
[----:B------:R0:W-:Y:S01]  /*5a50*/  STG.E.U16 [R4.64], RZ ;  /* 0x000000ff04007986 */ /* 0x0001e2000c101524 */
[----:B------:R-:W-:Y:S05]  /*5a60*/  BRA `(.L_x_12927) ;  /* 0x000002c000007947 */ /* 0x000fea0003800000 */
.L_x_12934:
        /* <DEDUP_REMOVED lines=10> */
.L_x_12941:
[----:B------:R0:W-:Y:S01]  /*5b10*/  STG.E.U8 [R4.64], RZ ;  /* 0x000000ff04007986 */ /* 0x0001e2000c101124 */
[----:B------:R-:W-:Y:S05]  /*5b20*/  BRA `(.L_x_12927) ;  /* 0x0000020000007947 */ /* 0x000fea0003800000 */
.L_x_12940:
[----:B------:R0:W-:Y:S01]  /*5b30*/  STG.E.U8 [R4.64], RZ ;  /* 0x000000ff04007986 */ /* 0x0001e2000c101124 */
[----:B------:R-:W-:Y:S05]  /*5b40*/  BRA `(.L_x_12927) ;  /* 0x000001e000007947 */ /* 0x000fea0003800000 */
.L_x_12939:
[----:B------:R-:W-:-:S13]  /*5b50*/  ISETP.NE.AND P0, PT, R0, 0x1c, PT ;  /* 0x0000001c0000780c */ /* 0x000fda0003f05270 */
[----:B------:R-:W-:Y:S05]  /*5b60*/  @!P0 BRA `(.L_x_12942) ;  /* 0x000001b000008947 */ /* 0x000fea0003800000 */
[----:B------:R-:W-:-:S13]  /*5b70*/  ISETP.NE.AND P0, PT, R0, 0x1d, PT ;  /* 0x0000001d0000780c */ /* 0x000fda0003f05270 */
[----:B------:R-:W-:Y:S05]  /*5b80*/  @!P0 BRA `(.L_x_12943) ;  /* 0x0000017000008947 */ /* 0x000fea0003800000 */
[----:B------:R-:W-:-:S13]  /*5b90*/  ISETP.NE.AND P0, PT, R0, 0x2c, PT ;  /* 0x0000002c0000780c */ /* 0x000fda0003f05270 */
[----:B------:R0:W-:Y:S01]  /*5ba0*/  @!P0 STG.E.U8 [R4.64], RZ ;  /* 0x000000ff04008986 */ /* 0x0001e2000c101124 */
[----:B------:R-:W-:Y:S05]  /*5bb0*/  @!P0 BRA `(.L_x_12927) ;  /* 0x0000017000008947 */ /* 0x000fea0003800000 */
.L_x_12926:
        /* <DEDUP_REMOVED lines=20> */
.L_x_12943:
[----:B------:R0:W-:Y:S01]  /*5d00*/  STG.E.64 [R4.64], RZ ;  /* 0x000000ff04007986 */ /* 0x0001e2000c101b24 */
[----:B------:R-:W-:Y:S05]  /*5d10*/  BRA `(.L_x_12927) ;  /* 0x0000001000007947 */ /* 0x000fea0003800000 */
.L_x_12942:
[----:B------:R0:W-:Y:S02]  /*5d20*/  STG.E [R4.64], RZ ;  /* 0x000000ff04007986 */ /* 0x0001e4000c101924 */
.L_x_12927:
[----:B------:R-:W-:Y:S02]  /*5d30*/  IADD3 R27, R27, 0x80, RZ ;  /* 0x000000801b1b7810 */ /* 0x000fe40007ffe0ff */
.L_x_12899:
[----:B------:R-:W-:Y:S05]  /*5d40*/  BSYNC B6 ;  /* 0x0000000000067941 */ /* 0x000fea0003800000 */
.L_x_12898:
        /* <DEDUP_REMOVED lines=19> */
.L_x_12947:
[----:B------:R-:W-:Y:S01]  /*5e80*/  STG.E.U8 [R2.64], RZ ;  /* 0x000000ff02007986 */ /* 0x000fe2000c101124 */
[----:B------:R-:W-:Y:S05]  /*5e90*/  EXIT ;  /* 0x000000000000794d */ /* 0x000fea0003800000 */
.L_x_12946:
        /* <DEDUP_REMOVED lines=8> */
.L_x_12950:
[----:B------:R-:W-:Y:S01]  /*5f20*/  STG.E [R2.64], RZ ;  /* 0x000000ff02007986 */ /* 0x000fe2000c101924 */
[----:B------:R-:W-:Y:S05]  /*5f30*/  EXIT ;  /* 0x000000000000794d */ /* 0x000fea0003800000 */
.L_x_12949:
[----:B------:R-:W-:Y:S01]  /*5f40*/  STG.E.U16 [R2.64], RZ ;  /* 0x000000ff02007986 */ /* 0x000fe2000c101524 */
[----:B------:R-:W-:Y:S05]  /*5f50*/  EXIT ;  /* 0x000000000000794d */ /* 0x000fea0003800000 */
.L_x_12945:
        /* <DEDUP_REMOVED lines=8> */
.L_x_12952:
[----:B------:R-:W-:Y:S01]  /*5fe0*/  STG.E.U16 [R2.64], RZ ;  /* 0x000000ff02007986 */ /* 0x000fe2000c101524 */
[----:B------:R-:W-:Y:S05]  /*5ff0*/  EXIT ;  /* 0x000000000000794d */ /* 0x000fea0003800000 */
.L_x_12951:
        /* <DEDUP_REMOVED lines=8> */
.L_x_12954:
[----:B------:R-:W-:Y:S01]  /*6080*/  STG.E [R2.64], RZ ;  /* 0x000000ff02007986 */ /* 0x000fe2000c101924 */
[----:B------:R-:W-:Y:S05]  /*6090*/  EXIT ;  /* 0x000000000000794d */ /* 0x000fea0003800000 */
.L_x_12953:
[----:B------:R-:W-:Y:S01]  /*60a0*/  STG.E.64 [R2.64], RZ ;  /* 0x000000ff02007986 */ /* 0x000fe2000c101b24 */
[----:B------:R-:W-:Y:S05]  /*60b0*/  EXIT ;  /* 0x000000000000794d */ /* 0x000fea0003800000 */
.L_x_12944:
        /* <DEDUP_REMOVED lines=10> */
.L_x_12957:
[----:B------:R-:W-:Y:S01]  /*6160*/  STG.E.128 [R2.64], RZ ;  /* 0x000000ff02007986 */ /* 0x000fe2000c101d24 */
[----:B------:R-:W-:Y:S05]  /*6170*/  EXIT ;  /* 0x000000000000794d */ /* 0x000fea0003800000 */
.L_x_12956:
        /* <DEDUP_REMOVED lines=8> */
.L_x_12959:
[----:B------:R-:W-:Y:S01]  /*6200*/  STG.E.U8 [R2.64], RZ ;  /* 0x000000ff02007986 */ /* 0x000fe2000c101124 */
[----:B------:R-:W-:Y:S05]  /*6210*/  EXIT ;  /* 0x000000000000794d */ /* 0x000fea0003800000 */
.L_x_12958:
[----:B------:R-:W-:Y:S01]  /*6220*/  STG.E.U16 [R2.64], RZ ;  /* 0x000000ff02007986 */ /* 0x000fe2000c101524 */
[----:B------:R-:W-:Y:S05]  /*6230*/  EXIT ;  /* 0x000000000000794d */ /* 0x000fea0003800000 */
.L_x_12955:
        /* <DEDUP_REMOVED lines=10> */
.L_x_12962:
[----:B------:R-:W-:Y:S01]  /*62e0*/  STG.E.U8 [R2.64], RZ ;  /* 0x000000ff02007986 */ /* 0x000fe2000c101124 */
[----:B------:R-:W-:Y:S05]  /*62f0*/  EXIT ;  /* 0x000000000000794d */ /* 0x000fea0003800000 */
.L_x_12961:
[----:B------:R-:W-:Y:S01]  /*6300*/  STG.E.U8 [R2.64], RZ ;  /* 0x000000ff02007986 */ /* 0x000fe2000c101124 */
[----:B------:R-:W-:Y:S05]  /*6310*/  EXIT ;  /* 0x000000000000794d */ /* 0x000fea0003800000 */
.L_x_12960:
[----:B------:R-:W-:-:S13]  /*6320*/  ISETP.NE.AND P0, PT, R0, 0x1c, PT ;  /* 0x0000001c0000780c */ /* 0x000fda0003f05270 */
[----:B------:R-:W-:Y:S05]  /*6330*/  @!P0 BRA `(.L_x_12963) ;  /* 0x000001b000008947 */ /* 0x000fea0003800000 */
[----:B------:R-:W-:-:S13]  /*6340*/  ISETP.NE.AND P0, PT, R0, 0x1d, PT ;  /* 0x0000001d0000780c */ /* 0x000fda0003f05270 */
[----:B------:R-:W-:Y:S05]  /*6350*/  @!P0 BRA `(.L_x_12964) ;  /* 0x0000017000008947 */ /* 0x000fea0003800000 */
[----:B------:R-:W-:-:S13]  /*6360*/  ISETP.NE.AND P0, PT, R0, 0x2c, PT ;  /* 0x0000002c0000780c */ /* 0x000fda0003f05270 */
[----:B------:R0:W-:Y:S01]  /*6370*/  @!P0 STG.E.U8 [R2.64], RZ ;  /* 0x000000ff02008986 */ /* 0x0001e2000c101124 */
[----:B------:R-:W-:Y:S05]  /*6380*/  @!P0 EXIT ;  /* 0x000000000000894d */ /* 0x000fea0003800000 */
.L_x_12948:
        /* <DEDUP_REMOVED lines=20> */
.L_x_12964:
[----:B------:R-:W-:Y:S01]  /*64d0*/  STG.E.64 [R2.64], RZ ;  /* 0x000000ff02007986 */ /* 0x000fe2000c101b24 */
[----:B------:R-:W-:Y:S05]  /*64e0*/  EXIT ;  /* 0x000000000000794d */ /* 0x000fea0003800000 */
.L_x_12963:
[----:B------:R-:W-:Y:S01]  /*64f0*/  STG.E [R2.64], RZ ;  /* 0x000000ff02007986 */ /* 0x000fe2000c101924 */
[----:B------:R-:W-:Y:S05]  /*6500*/  EXIT ;  /* 0x000000000000794d */ /* 0x000fea0003800000 */
.L_x_12965:
        /* <DEDUP_REMOVED lines=15> */
.L_x_27383:


//--------------------- .text._ZN2at6native18elementwise_kernelILi128ELi2EZNS0_22gpu_kernel_impl_nocastIZZZNS0_67_GLOBAL__N__bb565c37_34_ValidateCompressedIndicesKernel_cu_33a4b88b42_validate_compressed_sparse_indices_kernelILNS3_8CDimNameE1ENS3_18CUDAKernelLauncherENS3_14EmptyVecKernelENS3_8DummyVecELm8EEEvRKNS_6TensorESB_lllENKUlvE0_clEvENKUlvE0_clEvEUllE_EEvRNS_18TensorIteratorBaseERKT_EUliE_EEviT1_ --------------------------
	.section	.text._ZN2at6native18elementwise_kernelILi128ELi2EZNS0_22gpu_kernel_impl_nocastIZZZNS0_67_GLOBAL__N__bb565c37_34_ValidateCompressedIndicesKernel_cu_33a4b88b42_validate_compressed_sparse_indices_kernelILNS3_8CDimNameE1ENS3_18CUDAKernelLauncherENS3_14EmptyVecKernelENS3_8DummyVecELm8EEEvRKNS_6TensorESB_lllENKUlvE0_clEvENKUlvE0_clEvEUllE_EEvRNS_18TensorIteratorBaseERKT_EUliE_EEviT1_,"ax",@progbits
	.sectioninfo	@"SHI_REGISTERS=24"
	.align	128
        .global         _ZN2at6native18elementwise_kernelILi128ELi2EZNS0_22gpu_kernel_impl_nocastIZZZNS0_67_GLOBAL__N__bb565c37_34_ValidateCompressedIndicesKernel_cu_33a4b88b42_validate_compressed_sparse_indices_kernelILNS3_8CDimNameE1ENS3_18CUDAKernelLauncherENS3_14EmptyVecKernelENS3_8DummyVecELm8EEEvRKNS_6TensorESB_lllENKUlvE0_clEvENKUlvE0_clEvEUllE_EEvRNS_18TensorIteratorBaseERKT_EUliE_EEviT1_
        .type           _ZN2at6native18elementwise_kernelILi128ELi2EZNS0_22gpu_kernel_impl_nocastIZZZNS0_67_GLOBAL__N__bb565c37_34_ValidateCompressedIndicesKernel_cu_33a4b88b42_validate_compressed_sparse_indices_kernelILNS3_8CDimNameE1ENS3_18CUDAKernelLauncherENS3_14EmptyVecKernelENS3_8DummyVecELm8EEEvRKNS_6TensorESB_lllENKUlvE0_clEvENKUlvE0_clEvEUllE_EEvRNS_18TensorIteratorBaseERKT_EUliE_EEviT1_,@function
        .size           _ZN2at6native18elementwise_kernelILi128ELi2EZNS0_22gpu_kernel_impl_nocastIZZZNS0_67_GLOBAL__N__bb565c37_34_ValidateCompressedIndicesKernel_cu_33a4b88b42_validate_compressed_sparse_indices_kernelILNS3_8CDimNameE1ENS3_18CUDAKernelLauncherENS3_14EmptyVecKernelENS3_8DummyVecELm8EEEvRKNS_6TensorESB_lllENKUlvE0_clEvENKUlvE0_clEvEUllE_EEvRNS_18TensorIteratorBaseERKT_EUliE_EEviT1_,(.L_x_27384 - _ZN2at6native18elementwise_kernelILi128ELi2EZNS0_22gpu_kernel_impl_nocastIZZZNS0_67_GLOBAL__N__bb565c37_34_ValidateCompressedIndicesKernel_cu_33a4b88b42_validate_compressed_sparse_indices_kernelILNS3_8CDimNameE1ENS3_18CUDAKernelLauncherENS3_14EmptyVecKernelENS3_8DummyVecELm8EEEvRKNS_6TensorESB_lllENKUlvE0_clEvENKUlvE0_clEvEUllE_EEvRNS_18TensorIteratorBaseERKT_EUliE_EEviT1_)
        .other          _ZN2at6native18elementwise_kernelILi128ELi2EZNS0_22gpu_kernel_impl_nocastIZZZNS0_67_GLOBAL__N__bb565c37_34_ValidateCompressedIndicesKernel_cu_33a4b88b42_validate_compressed_sparse_indices_kernelILNS3_8CDimNameE1ENS3_18CUDAKernelLauncherENS3_14EmptyVecKernelENS3_8DummyVecELm8EEEvRKNS_6TensorESB_lllENKUlvE0_clEvENKUlvE0_clEvEUllE_EEvRNS_18TensorIteratorBaseERKT_EUliE_EEviT1_,@"STO_CUDA_ENTRY STV_DEFAULT"
_ZN2at6native18elementwise_kernelILi128ELi2EZNS0_22gpu_kernel_impl_nocastIZZZNS0_67_GLOBAL__N__bb565c37_34_ValidateCompressedIndicesKernel_cu_33a4b88b42_validate_compressed_sparse_indices_kernelILNS3_8CDimNameE1ENS3_18CUDAKernelLauncherENS3_14EmptyVecKernelENS3_8DummyVecELm8EEEvRKNS_6TensorESB_lllENKUlvE0_clEvENKUlvE0_clEvEUllE_EEvRNS_18TensorIteratorBaseERKT_EUliE_EEviT1_:
.text._ZN2at6native18elementwise_kernelILi128ELi2EZNS0_22gpu_kernel_impl_nocastIZZZNS0_67_GLOBAL__N__bb565c37_34_ValidateCompressedIndicesKernel_cu_33a4b88b42_validate_compressed_sparse_indices_kernelILNS3_8CDimNameE1ENS3_18CUDAKernelLauncherENS3_14EmptyVecKernelENS3_8DummyVecELm8EEEvRKNS_6TensorESB_lllENKUlvE0_clEvENKUlvE0_clEvEUllE_EEvRNS_18TensorIteratorBaseERKT_EUliE_EEviT1_:
        /* <DEDUP_REMOVED lines=236> */
.L_x_12968:
        /* <DEDUP_REMOVED lines=32> */
.L_x_12970:
[----:B------:R-:W-:Y:S05]  /*10c0*/  BSYNC B6 ;  /* 0x0000000000067941 */ /* 0x000fea0003800000 */
.L_x_12969:
[----:B------:R0:W-:Y:S01]  /*10d0*/  STG.E.64 [R16.64], RZ ;  /* 0x000000ff10007986 */ /* 0x0001e2000c101b24 */
[----:B------:R-:W-:-:S04]  /*10e0*/  LEA R5, R19, R18, 0x8 ;  /* 0x0000001213057211 */ /* 0x000fc800078e40ff */
[----:B------:R-:W-:Y:S02]  /*10f0*/  IADD3 R5, R5, 0x80, RZ ;  /* 0x0000008005057810 */ /* 0x000fe40007ffe0ff */
.L_x_12967:
[----:B------:R-:W-:Y:S05]  /*1100*/  BSYNC B7 ;  /* 0x0000000000077941 */ /* 0x000fea0003800000 */
.L_x_12966:
        /* <DEDUP_REMOVED lines=231> */
.L_x_12971:
        /* <DEDUP_REMOVED lines=32> */
.L_x_12973:
[----:B------:R-:W-:Y:S05]  /*2180*/  BSYNC B6 ;  /* 0x0000000000067941 */ /* 0x000fea0003800000 */
.L_x_12972:
[----:B------:R-:W-:Y:S01]  /*2190*/  STG.E.64 [R16.64], RZ ;  /* 0x000000ff10007986 */ /* 0x000fe2000c101b24 */
[----:B------:R-:W-:Y:S05]  /*21a0*/  EXIT ;  /* 0x000000000000794d */ /* 0x000fea0003800000 */
.L_x_12974:
        /* <DEDUP_REMOVED lines=13> */
.L_x_27384:


//--------------------- .text._ZN2at6native27unrolled_elementwise_kernelIZZZNS0_67_GLOBAL__N__bb565c37_34_ValidateCompressedIndicesKernel_cu_33a4b88b42_validate_compressed_sparse_indices_kernelILNS2_8CDimNameE1ENS2_18CUDAKernelLauncherENS2_14EmptyVecKernelENS2_8DummyVecELm8EEEvRKNS_6TensorESA_lllENKUlvE0_clEvENKUlvE0_clEvEUllE_St5arrayIPcLm2EELi4E23TrivialOffsetCalculatorILi1EjESI_NS0_6memory15LoadWithoutCastENSJ_16StoreWithoutCastEEEviT_T0_T2_T3_T4_T5_ --------------------------
	.section	.text._ZN2at6native27unrolled_elementwise_kernelIZZZNS0_67_GLOBAL__N__bb565c37_34_ValidateCompressedIndicesKernel_cu_33a4b88b42_validate_compressed_sparse_indices_kernelILNS2_8CDimNameE1ENS2_18CUDAKernelLauncherENS2_14EmptyVecKernelENS2_8DummyVecELm8EEEvRKNS_6TensorESA_lllENKUlvE0_clEvENKUlvE0_clEvEUllE_St5arrayIPcLm2EELi4E23TrivialOffsetCalculatorILi1EjESI_NS0_6memory15LoadWithoutCastENSJ_16StoreWithoutCastEEEviT_T0_T2_T3_T4_T5_,"ax",@progbits
	.sectioninfo	@"SHI_REGISTERS=29"
	.align	128
        .global         _ZN2at6native27unrolled_elementwise_kernelIZZZNS0_67_GLOBAL__N__bb565c37_34_ValidateCompressedIndicesKernel_cu_33a4b88b42_validate_compressed_sparse_indices_kernelILNS2_8CDimNameE1ENS2_18CUDAKernelLauncherENS2_14EmptyVecKernelENS2_8DummyVecELm8EEEvRKNS_6TensorESA_lllENKUlvE0_clEvENKUlvE0_clEvEUllE_St5arrayIPcLm2EELi4E23TrivialOffsetCalculatorILi1EjESI_NS0_6memory15LoadWithoutCastENSJ_16StoreWithoutCastEEEviT_T0_T2_T3_T4_T5_
        .type           _ZN2at6native27unrolled_elementwise_kernelIZZZNS0_67_GLOBAL__N__bb565c37_34_ValidateCompressedIndicesKernel_cu_33a4b88b42_validate_compressed_sparse_indices_kernelILNS2_8CDimNameE1ENS2_18CUDAKernelLauncherENS2_14EmptyVecKernelENS2_8DummyVecELm8EEEvRKNS_6TensorESA_lllENKUlvE0_clEvENKUlvE0_clEvEUllE_St5arrayIPcLm2EELi4E23TrivialOffsetCalculatorILi1EjESI_NS0_6memory15LoadWithoutCastENSJ_16StoreWithoutCastEEEviT_T0_T2_T3_T4_T5_,@function
        .size           _ZN2at6native27unrolled_elementwise_kernelIZZZNS0_67_GLOBAL__N__bb565c37_34_ValidateCompressedIndicesKernel_cu_33a4b88b42_validate_compressed_sparse_indices_kernelILNS2_8CDimNameE1ENS2_18CUDAKernelLauncherENS2_14EmptyVecKernelENS2_8DummyVecELm8EEEvRKNS_6TensorESA_lllENKUlvE0_clEvENKUlvE0_clEvEUllE_St5arrayIPcLm2EELi4E23TrivialOffsetCalculatorILi1EjESI_NS0_6memory15LoadWithoutCastENSJ_16StoreWithoutCastEEEviT_T0_T2_T3_T4_T5_,(.L_x_27385 - _ZN2at6native27unrolled_elementwise_kernelIZZZNS0_67_GLOBAL__N__bb565c37_34_ValidateCompressedIndicesKernel_cu_33a4b88b42_validate_compressed_sparse_indices_kernelILNS2_8CDimNameE1ENS2_18CUDAKernelLauncherENS2_14EmptyVecKernelENS2_8DummyVecELm8EEEvRKNS_6TensorESA_lllENKUlvE0_clEvENKUlvE0_clEvEUllE_St5arrayIPcLm2EELi4E23TrivialOffsetCalculatorILi1EjESI_NS0_6memory15LoadWithoutCastENSJ_16StoreWithoutCastEEEviT_T0_T2_T3_T4_T5_)
        .other          _ZN2at6native27unrolled_elementwise_kernelIZZZNS0_67_GLOBAL__N__bb565c37_34_ValidateCompressedIndicesKernel_cu_33a4b88b42_validate_compressed_sparse_indices_kernelILNS2_8CDimNameE1ENS2_18CUDAKernelLauncherENS2_14EmptyVecKernelENS2_8DummyVecELm8EEEvRKNS_6TensorESA_lllENKUlvE0_clEvENKUlvE0_clEvEUllE_St5arrayIPcLm2EELi4E23TrivialOffsetCalculatorILi1EjESI_NS0_6memory15LoadWithoutCastENSJ_16StoreWithoutCastEEEviT_T0_T2_T3_T4_T5_,@"STO_CUDA_ENTRY STV_DEFAULT"
_ZN2at6native27unrolled_elementwise_kernelIZZZNS0_67_GLOBAL__N__bb565c37_34_ValidateCompressedIndicesKernel_cu_33a4b88b42_validate_compressed_sparse_indices_kernelILNS2_8CDimNameE1ENS2_18CUDAKernelLauncherENS2_14EmptyVecKernelENS2_8DummyVecELm8EEEvRKNS_6TensorESA_lllENKUlvE0_clEvENKUlvE0_clEvEUllE_St5arrayIPcLm2EELi4E23TrivialOffsetCalculatorILi1EjESI_NS0_6memory15LoadWithoutCastENSJ_16StoreWithoutCastEEEviT_T0_T2_T3_T4_T5_:
.text._ZN2at6native27unrolled_elementwise_kernelIZZZNS0_67_GLOBAL__N__bb565c37_34_ValidateCompressedIndicesKernel_cu_33a4b88b42_validate_compressed_sparse_indices_kernelILNS2_8CDimNameE1ENS2_18CUDAKernelLauncherENS2_14EmptyVecKernelENS2_8DummyVecELm8EEEvRKNS_6TensorESA_lllENKUlvE0_clEvENKUlvE0_clEvEUllE_St5arrayIPcLm2EELi4E23TrivialOffsetCalculatorILi1EjESI_NS0_6memory15LoadWithoutCastENSJ_16StoreWithoutCastEEEviT_T0_T2_T3_T4_T5_:
        /* <DEDUP_REMOVED lines=63> */
.L_x_12976:
[----:B-1----:R-:W-:Y:S05]  /*03f0*/  BSYNC B6 ;  /* 0x0000000000067941 */ /* 0x002fea0003800000 */
.L_x_12975:
        /* <DEDUP_REMOVED lines=29> */
.L_x_12978:
[----:B------:R-:W-:Y:S05]  /*05d0*/  BSYNC B6 ;  /* 0x0000000000067941 */ /* 0x000fea0003800000 */
.L_x_12977:
        /* <DEDUP_REMOVED lines=29> */
.L_x_12980:
[----:B------:R-:W-:Y:S05]  /*07b0*/  BSYNC B6 ;  /* 0x0000000000067941 */ /* 0x000fea0003800000 */
.L_x_12979:
        /* <DEDUP_REMOVED lines=29> */
.L_x_12982:
[----:B------:R-:W-:Y:S05]  /*0990*/  BSYNC B6 ;  /* 0x0000000000067941 */ /* 0x000fea0003800000 */
.L_x_12981:
        /* <DEDUP_REMOVED lines=20> */
.L_x_12984:
[----:B------:R-:W-:Y:S05]  /*0ae0*/  BSYNC B0 ;  /* 0x0000000000007941 */ /* 0x000fea0003800000 */
.L_x_12983:
[----:B------:R-:W-:-:S13]  /*0af0*/  ISETP.GE.AND P0, PT, R26, R24, PT ;  /* 0x000000181a00720c */ /* 0x000fda0003f06270 */
[----:B------:R-:W-:Y:S05]  /*0b00*/  @P0 EXIT ;  /* 0x000000000000094d */ /* 0x000fea0003800000 */
[----:B0-----:R-:W-:Y:S02]  /*0b10*/  IMAD R2, R25, 0x200, R26 ;  /* 0x0000020019027824 */ /* 0x001fe400078e021a */
[----:B------:R-:W-:-:S04]  /*0b20*/  IMAD.MOV.U32 R3, RZ, RZ, 0x8 ;  /* 0x00000008ff037424 */ /* 0x000fc800078e00ff */
[----:B------:R-:W-:-:S05]  /*0b30*/  IMAD.WIDE.U32 R2, R2, R3, c[0x0][0x180] ;  /* 0x0000600002027625 */ /* 0x000fca00078e0003 */
[----:B------:R-:W-:Y:S01]  /*0b40*/  STG.E.64 [R2.64], RZ ;  /* 0x000000ff02007986 */ /* 0x000fe2000c101b24 */
[----:B------:R-:W-:Y:S05]  /*0b50*/  EXIT ;  /* 0x000000000000794d */ /* 0x000fea0003800000 */
.L_x_12985:
        /* <DEDUP_REMOVED lines=10> */
.L_x_27385:


//--------------------- .text._ZN2at6native29vectorized_elementwise_kernelILi2EZZZNS0_67_GLOBAL__N__bb565c37_34_ValidateCompressedIndicesKernel_cu_33a4b88b42_validate_compressed_sparse_indices_kernelILNS2_8CDimNameE1ENS2_18CUDAKernelLauncherENS2_14EmptyVecKernelENS2_8DummyVecELm8EEEvRKNS_6TensorESA_lllENKUlvE0_clEvENKUlvE0_clEvEUllE_St5arrayIPcLm2EEEEviT0_T1_ --------------------------
	.section	.text._ZN2at6native29vectorized_elementwise_kernelILi2EZZZNS0_67_GLOBAL__N__bb565c37_34_ValidateCompressedIndicesKernel_cu_33a4b88b42_validate_compressed_sparse_indices_kernelILNS2_8CDimNameE1ENS2_18CUDAKernelLauncherENS2_14EmptyVecKernelENS2_8DummyVecELm8EEEvRKNS_6TensorESA_lllENKUlvE0_clEvENKUlvE0_clEvEUllE_St5arrayIPcLm2EEEEviT0_T1_,"ax",@progbits
	.sectioninfo	@"SHI_REGISTERS=37"
	.align	128
        .global         _ZN2at6native29vectorized_elementwise_kernelILi2EZZZNS0_67_GLOBAL__N__bb565c37_34_ValidateCompressedIndicesKernel_cu_33a4b88b42_validate_compressed_sparse_indices_kernelILNS2_8CDimNameE1ENS2_18CUDAKernelLauncherENS2_14EmptyVecKernelENS2_8DummyVecELm8EEEvRKNS_6TensorESA_lllENKUlvE0_clEvENKUlvE0_clEvEUllE_St5arrayIPcLm2EEEEviT0_T1_
        .type           _ZN2at6native29vectorized_elementwise_kernelILi2EZZZNS0_67_GLOBAL__N__bb565c37_34_ValidateCompressedIndicesKernel_cu_33a4b88b42_validate_compressed_sparse_indices_kernelILNS2_8CDimNameE1ENS2_18CUDAKernelLauncherENS2_14EmptyVecKernelENS2_8DummyVecELm8EEEvRKNS_6TensorESA_lllENKUlvE0_clEvENKUlvE0_clEvEUllE_St5arrayIPcLm2EEEEviT0_T1_,@function
        .size           _ZN2at6native29vectorized_elementwise_kernelILi2EZZZNS0_67_GLOBAL__N__bb565c37_34_ValidateCompressedIndicesKernel_cu_33a4b88b42_validate_compressed_sparse_indices_kernelILNS2_8CDimNameE1ENS2_18CUDAKernelLauncherENS2_14EmptyVecKernelENS2_8DummyVecELm8EEEvRKNS_6TensorESA_lllENKUlvE0_clEvENKUlvE0_clEvEUllE_St5arrayIPcLm2EEEEviT0_T1_,(.L_x_27386 - _ZN2at6native29vectorized_elementwise_kernelILi2EZZZNS0_67_GLOBAL__N__bb565c37_34_ValidateCompressedIndicesKernel_cu_33a4b88b42_validate_compressed_sparse_indices_kernelILNS2_8CDimNameE1ENS2_18CUDAKernelLauncherENS2_14EmptyVecKernelENS2_8DummyVecELm8EEEvRKNS_6TensorESA_lllENKUlvE0_clEvENKUlvE0_clEvEUllE_St5arrayIPcLm2EEEEviT0_T1_)
        .other          _ZN2at6native29vectorized_elementwise_kernelILi2EZZZNS0_67_GLOBAL__N__bb565c37_34_ValidateCompressedIndicesKernel_cu_33a4b88b42_validate_compressed_sparse_indices_kernelILNS2_8CDimNameE1ENS2_18CUDAKernelLauncherENS2_14EmptyVecKernelENS2_8DummyVecELm8EEEvRKNS_6TensorESA_lllENKUlvE0_clEvENKUlvE0_clEvEUllE_St5arrayIPcLm2EEEEviT0_T1_,@"STO_CUDA_ENTRY STV_DEFAULT"
_ZN2at6native29vectorized_elementwise_kernelILi2EZZZNS0_67_GLOBAL__N__bb565c37_34_ValidateCompressedIndicesKernel_cu_33a4b88b42_validate_compressed_sparse_indices_kernelILNS2_8CDimNameE1ENS2_18CUDAKernelLauncherENS2_14EmptyVecKernelENS2_8DummyVecELm8EEEvRKNS_6TensorESA_lllENKUlvE0_clEvENKUlvE0_clEvEUllE_St5arrayIPcLm2EEEEviT0_T1_:
.text._ZN2at6native29vectorized_elementwise_kernelILi2EZZZNS0_67_GLOBAL__N__bb565c37_34_ValidateCompressedIndicesKernel_cu_33a4b88b42_validate_compressed_sparse_indices_kernelILNS2_8CDimNameE1ENS2_18CUDAKernelLauncherENS2_14EmptyVecKernelENS2_8DummyVecELm8EEEvRKNS_6TensorESA_lllENKUlvE0_clEvENKUlvE0_clEvEUllE_St5arrayIPcLm2EEEEviT0_T1_:
        /* <DEDUP_REMOVED lines=42> */
.L_x_12988:
[----:B0-----:R-:W-:Y:S05]  /*02a0*/  BSYNC B6 ;  /* 0x0000000000067941 */ /* 0x001fea0003800000 */
.L_x_12987:
        /* <DEDUP_REMOVED lines=27> */
.L_x_12990:
[----:B------:R-:W-:Y:S05]  /*0460*/  BSYNC B6 ;  /* 0x0000000000067941 */ /* 0x000fea0003800000 */
.L_x_12989:
        /* <DEDUP_REMOVED lines=27> */
.L_x_12992:
[----:B------:R-:W-:Y:S05]  /*0620*/  BSYNC B6 ;  /* 0x0000000000067941 */ /* 0x000fea0003800000 */
.L_x_12991:
        /* <DEDUP_REMOVED lines=27> */
.L_x_12994:
[----:B------:R-:W-:Y:S05]  /*07e0*/  BSYNC B6 ;  /* 0x0000000000067941 */ /* 0x000fea0003800000 */
.L_x_12993:
        /* <DEDUP_REMOVED lines=27> */
.L_x_12996:
[----:B------:R-:W-:Y:S05]  /*09a0*/  BSYNC B6 ;  /* 0x0000000000067941 */ /* 0x000fea0003800000 */
.L_x_12995:
        /* <DEDUP_REMOVED lines=27> */
.L_x_12998:
[----:B------:R-:W-:Y:S05]  /*0b60*/  BSYNC B6 ;  /* 0x0000000000067941 */ /* 0x000fea0003800000 */
.L_x_12997:
        /* <DEDUP_REMOVED lines=27> */
.L_x_13000:
[----:B------:R-:W-:Y:S05]  /*0d20*/  BSYNC B6 ;  /* 0x0000000000067941 */ /* 0x000fea0003800000 */
.L_x_12999:
        /* <DEDUP_REMOVED lines=27> */
.L_x_13002:
[----:B------:R-:W-:Y:S05]  /*0ee0*/  BSYNC B6 ;  /* 0x0000000000067941 */ /* 0x000fea0003800000 */
.L_x_13001:
        /* <DEDUP_REMOVED lines=8> */
.L_x_12986:
        /* <DEDUP_REMOVED lines=86> */
.L_x_13004:
[----:B0-----:R-:W-:Y:S05]  /*14d0*/  BSYNC B6 ;  /* 0x0000000000067941 */ /* 0x001fea0003800000 */
.L_x_13003:
        /* <DEDUP_REMOVED lines=29> */
.L_x_13006:
[----:B------:R-:W-:Y:S05]  /*16b0*/  BSYNC B6 ;  /* 0x0000000000067941 */ /* 0x000fea0003800000 */
.L_x_13005:
        /* <DEDUP_REMOVED lines=29> */
.L_x_13008:
[----:B------:R-:W-:Y:S05]  /*1890*/  BSYNC B6 ;  /* 0x0000000000067941 */ /* 0x000fea0003800000 */
.L_x_13007:
        /* <DEDUP_REMOVED lines=29> */
.L_x_13010:
[----:B------:R-:W-:Y:S05]  /*1a70*/  BSYNC B6 ;  /* 0x0000000000067941 */ /* 0x000fea0003800000 */
.L_x_13009:
        /* <DEDUP_REMOVED lines=29> */
.L_x_13012:
[----:B------:R-:W-:Y:S05]  /*1c50*/  BSYNC B6 ;  /* 0x0000000000067941 */ /* 0x000fea0003800000 */
.L_x_13011:
        /* <DEDUP_REMOVED lines=29> */
.L_x_13014:
[----:B------:R-:W-:Y:S05]  /*1e30*/  BSYNC B6 ;  /* 0x0000000000067941 */ /* 0x000fea0003800000 */
.L_x_13013:
        /* <DEDUP_REMOVED lines=29> */
.L_x_13016:
[----:B------:R-:W-:Y:S05]  /*2010*/  BSYNC B6 ;  /* 0x0000000000067941 */ /* 0x000fea0003800000 */
.L_x_13015:
        /* <DEDUP_REMOVED lines=29> */
.L_x_13018:
[----:B------:R-:W-:Y:S05]  /*21f0*/  BSYNC B6 ;  /* 0x0000000000067941 */ /* 0x000fea0003800000 */
.L_x_13017:
        /* <DEDUP_REMOVED lines=23> */
.L_x_13021:
[----:B------:R-:W-:-:S13]  /*2370*/  ISETP.GE.AND P0, PT, R33, R32, PT ;  /* 0x000000202100720c */ /* 0x000fda0003f06270 */
[----:B------:R-:W-:Y:S05]  /*2380*/  @P0 BRA `(.L_x_13023) ;  /* 0x000000c000000947 */ /* 0x000fea0003800000 */
[----:B0-----:R-:W-:Y:S01]  /*2390*/  IMAD.IADD R4, R2, 0x1, R33 ;  /* 0x0000000102047824 */ /* 0x001fe200078e0221 */
[----:B------:R-:W-:Y:S01]  /*23a0*/  IADD3 R33, R33, 0x80, RZ ;  /* 0x0000008021217810 */ /* 0x000fe20007ffe0ff */
[----:B------:R-:W-:-:S04]  /*23b0*/  IMAD.MOV.U32 R5, RZ, RZ, 0x8 ;  /* 0x00000008ff057424 */ /* 0x000fc800078e00ff */
[----:B------:R-:W-:-:S05]  /*23c0*/  IMAD.WIDE.U32 R4, R4, R5, c[0x0][0x180] ;  /* 0x0000600004047625 */ /* 0x000fca00078e0005 */
[----:B------:R0:W-:Y:S02]  /*23d0*/  STG.E.64 [R4.64], RZ ;  /* 0x000000ff04007986 */ /* 0x0001e4000c101b24 */
.L_x_13022:
[----:B------:R-:W-:-:S13]  /*23e0*/  ISETP.GE.AND P0, PT, R33, R32, PT ;  /* 0x000000202100720c */ /* 0x000fda0003f06270 */
[----:B------:R-:W-:Y:S05]  /*23f0*/  @P0 BRA `(.L_x_13024) ;  /* 0x000000d000000947 */ /* 0x000fea0003800000 */
[----:B0-----:R-:W-:Y:S01]  /*2400*/  IMAD.IADD R4, R2, 0x1, R33 ;  /* 0x0000000102047824 */ /* 0x001fe200078e0221 */
[----:B------:R-:W-:Y:S01]  /*2410*/  IADD3 R33, R33, 0x80, RZ ;  /* 0x0000008021217810 */ /* 0x000fe20007ffe0ff */
[----:B------:R-:W-:-:S04]  /*2420*/  IMAD.MOV.U32 R5, RZ, RZ, 0x8 ;  /* 0x00000008ff057424 */ /* 0x000fc800078e00ff */
[----:B------:R-:W-:-:S05]  /*2430*/  IMAD.WIDE.U32 R4, R4, R5, c[0x0][0x180] ;  /* 0x0000600004047625 */ /* 0x000fca00078e0005 */
[----:B------:R0:W-:Y:S02]  /*2440*/  STG.E.64 [R4.64], RZ ;  /* 0x000000ff04007986 */ /* 0x0001e4000c101b24 */
.L_x_13023:
        /* <DEDUP_REMOVED lines=8> */
.L_x_13024:
[----:B------:R-:W-:Y:S05]  /*24d0*/  BSYNC B1 ;  /* 0x0000000000017941 */ /* 0x000fea0003800000 */
.L_x_13020:
[----:B------:R-:W-:-:S13]  /*24e0*/  ISETP.GE.AND P0, PT, R33, R32, PT ;  /* 0x000000202100720c */ /* 0x000fda0003f06270 */
[----:B0-----:R-:W-:Y:S01]  /*24f0*/  @!P0 IMAD.IADD R4, R2, 0x1, R33 ;  /* 0x0000000102048824 */ /* 0x001fe200078e0221 */
[----:B------:R-:W-:Y:S01]  /*2500*/  @!P0 IADD3 R33, R33, 0x80, RZ ;  /* 0x0000008021218810 */ /* 0x000fe20007ffe0ff */
[----:B------:R-:W-:-:S04]  /*2510*/  @!P0 IMAD.MOV.U32 R5, RZ, RZ, 0x8 ;  /* 0x00000008ff058424 */ /* 0x000fc800078e00ff */
[----:B------:R-:W-:-:S05]  /*2520*/  @!P0 IMAD.WIDE.U32 R4, R4, R5, c[0x0][0x180] ;  /* 0x0000600004048625 */ /* 0x000fca00078e0005 */
[----:B------:R0:W-:Y:S02]  /*2530*/  @!P0 STG.E.64 [R4.64], RZ ;  /* 0x000000ff04008986 */ /* 0x0001e4000c101b24 */
.L_x_13025:
[----:B------:R-:W-:Y:S05]  /*2540*/  BSYNC B0 ;  /* 0x0000000000007941 */ /* 0x000fea0003800000 */
.L_x_13019:
[----:B------:R-:W-:-:S13]  /*2550*/  ISETP.GE.AND P0, PT, R33, R32, PT ;  /* 0x000000202100720c */ /* 0x000fda0003f06270 */
[----:B------:R-:W-:Y:S05]  /*2560*/  @P0 EXIT ;  /* 0x000000000000094d */ /* 0x000fea0003800000 */
[----:B------:R-:W-:Y:S02]  /*2570*/  IMAD.IADD R2, R2, 0x1, R33 ;  /* 0x0000000102027824 */ /* 0x000fe400078e0221 */
[----:B------:R-:W-:-:S04]  /*2580*/  IMAD.MOV.U32 R3, RZ, RZ, 0x8 ;  /* 0x00000008ff037424 */ /* 0x000fc800078e00ff */
[----:B------:R-:W-:-:S05]  /*2590*/  IMAD.WIDE.U32 R2, R2, R3, c[0x0][0x180] ;  /* 0x0000600002027625 */ /* 0x000fca00078e0003 */
[----:B------:R-:W-:Y:S01]  /*25a0*/  STG.E.64 [R2.64], RZ ;  /* 0x000000ff02007986 */ /* 0x000fe2000c101b24 */
[----:B------:R-:W-:Y:S05]  /*25b0*/  EXIT ;  /* 0x000000000000794d */ /* 0x000fea0003800000 */
.L_x_13026:
        /* <DEDUP_REMOVED lines=12> */
.L_x_27386:


//--------------------- .text._ZN2at6native29vectorized_elementwise_kernelILi4EZZZNS0_67_GLOBAL__N__bb565c37_34_ValidateCompressedIndicesKernel_cu_33a4b88b42_validate_compressed_sparse_indices_kernelILNS2_8CDimNameE1ENS2_18CUDAKernelLauncherENS2_14EmptyVecKernelENS2_8DummyVecELm8EEEvRKNS_6TensorESA_lllENKUlvE0_clEvENKUlvE0_clEvEUllE_St5arrayIPcLm2EEEEviT0_T1_ --------------------------
	.section	.text._ZN2at6native29vectorized_elementwise_kernelILi4EZZZNS0_67_GLOBAL__N__bb565c37_34_ValidateCompressedIndicesKernel_cu_33a4b88b42_validate_compressed_sparse_indices_kernelILNS2_8CDimNameE1ENS2_18CUDAKernelLauncherENS2_14EmptyVecKernelENS2_8DummyVecELm8EEEvRKNS_6TensorESA_lllENKUlvE0_clEvENKUlvE0_clEvEUllE_St5arrayIPcLm2EEEEviT0_T1_,"ax",@progbits
	.sectioninfo	@"SHI_REGISTERS=37"
	.align	128
        .global         _ZN2at6native29vectorized_elementwise_kernelILi4EZZZNS0_67_GLOBAL__N__bb565c37_34_ValidateCompressedIndicesKernel_cu_33a4b88b42_validate_compressed_sparse_indices_kernelILNS2_8CDimNameE1ENS2_18CUDAKernelLauncherENS2_14EmptyVecKernelENS2_8DummyVecELm8EEEvRKNS_6TensorESA_lllENKUlvE0_clEvENKUlvE0_clEvEUllE_St5arrayIPcLm2EEEEviT0_T1_
        .type           _ZN2at6native29vectorized_elementwise_kernelILi4EZZZNS0_67_GLOBAL__N__bb565c37_34_ValidateCompressedIndicesKernel_cu_33a4b88b42_validate_compressed_sparse_indices_kernelILNS2_8CDimNameE1ENS2_18CUDAKernelLauncherENS2_14EmptyVecKernelENS2_8DummyVecELm8EEEvRKNS_6TensorESA_lllENKUlvE0_clEvENKUlvE0_clEvEUllE_St5arrayIPcLm2EEEEviT0_T1_,@function
        .size           _ZN2at6native29vectorized_elementwise_kernelILi4EZZZNS0_67_GLOBAL__N__bb565c37_34_ValidateCompressedIndicesKernel_cu_33a4b88b42_validate_compressed_sparse_indices_kernelILNS2_8CDimNameE1ENS2_18CUDAKernelLauncherENS2_14EmptyVecKernelENS2_8DummyVecELm8EEEvRKNS_6TensorESA_lllENKUlvE0_clEvENKUlvE0_clEvEUllE_St5arrayIPcLm2EEEEviT0_T1_,(.L_x_27387 - _ZN2at6native29vectorized_elementwise_kernelILi4EZZZNS0_67_GLOBAL__N__bb565c37_34_ValidateCompressedIndicesKernel_cu_33a4b88b42_validate_compressed_sparse_indices_kernelILNS2_8CDimNameE1ENS2_18CUDAKernelLauncherENS2_14EmptyVecKernelENS2_8DummyVecELm8EEEvRKNS_6TensorESA_lllENKUlvE0_clEvENKUlvE0_clEvEUllE_St5arrayIPcLm2EEEEviT0_T1_)
        .other          _ZN2at6native29vectorized_elementwise_kernelILi4EZZZNS0_67_GLOBAL__N__bb565c37_34_ValidateCompressedIndicesKernel_cu_33a4b88b42_validate_compressed_sparse_indices_kernelILNS2_8CDimNameE1ENS2_18CUDAKernelLauncherENS2_14EmptyVecKernelENS2_8DummyVecELm8EEEvRKNS_6TensorESA_lllENKUlvE0_clEvENKUlvE0_clEvEUllE_St5arrayIPcLm2EEEEviT0_T1_,@"STO_CUDA_ENTRY STV_DEFAULT"
_ZN2at6native29vectorized_elementwise_kernelILi4EZZZNS0_67_GLOBAL__N__bb565c37_34_ValidateCompressedIndicesKernel_cu_33a4b88b42_validate_compressed_sparse_indices_kernelILNS2_8CDimNameE1ENS2_18CUDAKernelLauncherENS2_14EmptyVecKernelENS2_8DummyVecELm8EEEvRKNS_6TensorESA_lllENKUlvE0_clEvENKUlvE0_clEvEUllE_St5arrayIPcLm2EEEEviT0_T1_:
.text._ZN2at6native29vectorized_elementwise_kernelILi4EZZZNS0_67_GLOBAL__N__bb565c37_34_ValidateCompressedIndicesKernel_cu_33a4b88b42_validate_compressed_sparse_indices_kernelILNS2_8CDimNameE1ENS2_18CUDAKernelLauncherENS2_14EmptyVecKernelENS2_8DummyVecELm8EEEvRKNS_6TensorESA_lllENKUlvE0_clEvENKUlvE0_clEvEUllE_St5arrayIPcLm2EEEEviT0_T1_:
        /* <DEDUP_REMOVED lines=42> */
.L_x_13029:
[----:B0-----:R-:W-:Y:S05]  /*02a0*/  BSYNC B6 ;  /* 0x0000000000067941 */ /* 0x001fea0003800000 */
.L_x_13028:
        /* <DEDUP_REMOVED lines=27> */
.L_x_13031:
[----:B------:R-:W-:Y:S05]  /*0460*/  BSYNC B6 ;  /* 0x0000000000067941 */ /* 0x000fea0003800000 */
.L_x_13030:
        /* <DEDUP_REMOVED lines=27> */
.L_x_13033:
[----:B------:R-:W-:Y:S05]  /*0620*/  BSYNC B6 ;  /* 0x0000000000067941 */ /* 0x000fea0003800000 */
.L_x_13032:
        /* <DEDUP_REMOVED lines=27> */
.L_x_13035:
[----:B------:R-:W-:Y:S05]  /*07e0*/  BSYNC B6 ;  /* 0x0000000000067941 */ /* 0x000fea0003800000 */
.L_x_13034:
        /* <DEDUP_REMOVED lines=27> */
.L_x_13037:
[----:B------:R-:W-:Y:S05]  /*09a0*/  BSYNC B6 ;  /* 0x0000000000067941 */ /* 0x000fea0003800000 */
.L_x_13036:
        /* <DEDUP_REMOVED lines=27> */
.L_x_13039:
[----:B------:R-:W-:Y:S05]  /*0b60*/  BSYNC B6 ;  /* 0x0000000000067941 */ /* 0x000fea0003800000 */
.L_x_13038:
        /* <DEDUP_REMOVED lines=27> */
.L_x_13041:
[----:B------:R-:W-:Y:S05]  /*0d20*/  BSYNC B6 ;  /* 0x0000000000067941 */ /* 0x000fea0003800000 */
.L_x_13040:
        /* <DEDUP_REMOVED lines=27> */
.L_x_13043:
[----:B------:R-:W-:Y:S05]  /*0ee0*/  BSYNC B6 ;  /* 0x0000000000067941 */ /* 0x000fea0003800000 */
.L_x_13042:
        /* <DEDUP_REMOVED lines=8> */
.L_x_13027:
        /* <DEDUP_REMOVED lines=86> */
.L_x_13045:
[----:B0-----:R-:W-:Y:S05]  /*14d0*/  BSYNC B6 ;  /* 0x0000000000067941 */ /* 0x001fea0003800000 */
.L_x_13044:
        /* <DEDUP_REMOVED lines=29> */
.L_x_13047:
[----:B------:R-:W-:Y:S05]  /*16b0*/  BSYNC B6 ;  /* 0x0000000000067941 */ /* 0x000fea0003800000 */
.L_x_13046:
        /* <DEDUP_REMOVED lines=29> */
.L_x_13049:
[----:B------:R-:W-:Y:S05]  /*1890*/  BSYNC B6 ;  /* 0x0000000000067941 */ /* 0x000fea0003800000 */
.L_x_13048:
        /* <DEDUP_REMOVED lines=29> */
.L_x_13051:
[----:B------:R-:W-:Y:S05]  /*1a70*/  BSYNC B6 ;  /* 0x0000000000067941 */ /* 0x000fea0003800000 */
.L_x_13050:
        /* <DEDUP_REMOVED lines=29> */
.L_x_13053:
[----:B------:R-:W-:Y:S05]  /*1c50*/  BSYNC B6 ;  /* 0x0000000000067941 */ /* 0x000fea0003800000 */
.L_x_13052:
        /* <DEDUP_REMOVED lines=29> */
.L_x_13055:
[----:B------:R-:W-:Y:S05]  /*1e30*/  BSYNC B6 ;  /* 0x0000000000067941 */ /* 0x000fea0003800000 */
.L_x_13054:
        /* <DEDUP_REMOVED lines=29> */
.L_x_13057:
[----:B------:R-:W-:Y:S05]  /*2010*/  BSYNC B6 ;  /* 0x0000000000067941 */ /* 0x000fea0003800000 */
.L_x_13056:
        /* <DEDUP_REMOVED lines=29> */
.L_x_13059:
[----:B------:R-:W-:Y:S05]  /*21f0*/  BSYNC B6 ;  /* 0x0000000000067941 */ /* 0x000fea0003800000 */
.L_x_13058:
        /* <DEDUP_REMOVED lines=23> */
.L_x_13062:
[----:B------:R-:W-:-:S13]  /*2370*/  ISETP.GE.AND P0, PT, R33, R32, PT ;  /* 0x000000202100720c */ /* 0x000fda0003f06270 */
[----:B------:R-:W-:Y:S05]  /*2380*/  @P0 BRA `(.L_x_13064) ;  /* 0x000000c000000947 */ /* 0x000fea0003800000 */
[----:B0-----:R-:W-:Y:S01]  /*2390*/  IMAD.IADD R4, R2, 0x1, R33 ;  /* 0x0000000102047824 */ /* 0x001fe200078e0221 */
[----:B------:R-:W-:Y:S01]  /*23a0*/  IADD3 R33, R33, 0x80, RZ ;  /* 0x0000008021217810 */ /* 0x000fe20007ffe0ff */
[----:B------:R-:W-:-:S04]  /*23b0*/  IMAD.MOV.U32 R5, RZ, RZ, 0x8 ;  /* 0x00000008ff057424 */ /* 0x000fc800078e00ff */
[----:B------:R-:W-:-:S05]  /*23c0*/  IMAD.WIDE.U32 R4, R4, R5, c[0x0][0x180] ;  /* 0x0000600004047625 */ /* 0x000fca00078e0005 */
[----:B------:R0:W-:Y:S02]  /*23d0*/  STG.E.64 [R4.64], RZ ;  /* 0x000000ff04007986 */ /* 0x0001e4000c101b24 */
.L_x_13063:
[----:B------:R-:W-:-:S13]  /*23e0*/  ISETP.GE.AND P0, PT, R33, R32, PT ;  /* 0x000000202100720c */ /* 0x000fda0003f06270 */
[----:B------:R-:W-:Y:S05]  /*23f0*/  @P0 BRA `(.L_x_13065) ;  /* 0x000000d000000947 */ /* 0x000fea0003800000 */
[----:B0-----:R-:W-:Y:S01]  /*2400*/  IMAD.IADD R4, R2, 0x1, R33 ;  /* 0x0000000102047824 */ /* 0x001fe200078e0221 */
[----:B------:R-:W-:Y:S01]  /*2410*/  IADD3 R33, R33, 0x80, RZ ;  /* 0x0000008021217810 */ /* 0x000fe20007ffe0ff */
[----:B------:R-:W-:-:S04]  /*2420*/  IMAD.MOV.U32 R5, RZ, RZ, 0x8 ;  /* 0x00000008ff057424 */ /* 0x000fc800078e00ff */
[----:B------:R-:W-:-:S05]  /*2430*/  IMAD.WIDE.U32 R4, R4, R5, c[0x0][0x180] ;  /* 0x0000600004047625 */ /* 0x000fca00078e0005 */
[----:B------:R0:W-:Y:S02]  /*2440*/  STG.E.64 [R4.64], RZ ;  /* 0x000000ff04007986 */ /* 0x0001e4000c101b24 */
.L_x_13064:
        /* <DEDUP_REMOVED lines=8> */
.L_x_13065:
[----:B------:R-:W-:Y:S05]  /*24d0*/  BSYNC B1 ;  /* 0x0000000000017941 */ /* 0x000fea0003800000 */
.L_x_13061:
[----:B------:R-:W-:-:S13]  /*24e0*/  ISETP.GE.AND P0, PT, R33, R32, PT ;  /* 0x000000202100720c */ /* 0x000fda0003f06270 */
[----:B0-----:R-:W-:Y:S01]  /*24f0*/  @!P0 IMAD.IADD R4, R2, 0x1, R33 ;  /* 0x0000000102048824 */ /* 0x001fe200078e0221 */
[----:B------:R-:W-:Y:S01]  /*2500*/  @!P0 IADD3 R33, R33, 0x80, RZ ;  /* 0x0000008021218810 */ /* 0x000fe20007ffe0ff */
[----:B------:R-:W-:-:S04]  /*2510*/  @!P0 IMAD.MOV.U32 R5, RZ, RZ, 0x8 ;  /* 0x00000008ff058424 */ /* 0x000fc800078e00ff */
[----:B------:R-:W-:-:S05]  /*2520*/  @!P0 IMAD.WIDE.U32 R4, R4, R5, c[0x0][0x180] ;  /* 0x0000600004048625 */ /* 0x000fca00078e0005 */
[----:B------:R0:W-:Y:S02]  /*2530*/  @!P0 STG.E.64 [R4.64], RZ ;  /* 0x000000ff04008986 */ /* 0x0001e4000c101b24 */
.L_x_13066:
[----:B------:R-:W-:Y:S05]  /*2540*/  BSYNC B0 ;  /* 0x0000000000007941 */ /* 0x000fea0003800000 */
.L_x_13060:
[----:B------:R-:W-:-:S13]  /*2550*/  ISETP.GE.AND P0, PT, R33, R32, PT ;  /* 0x000000202100720c */ /* 0x000fda0003f06270 */
[----:B------:R-:W-:Y:S05]  /*2560*/  @P0 EXIT ;  /* 0x000000000000094d */ /* 0x000fea0003800000 */
[----:B------:R-:W-:Y:S02]  /*2570*/  IMAD.IADD R2, R2, 0x1, R33 ;  /* 0x0000000102027824 */ /* 0x000fe400078e0221 */
[----:B------:R-:W-:-:S04]  /*2580*/  IMAD.MOV.U32 R3, RZ, RZ, 0x8 ;  /* 0x00000008ff037424 */ /* 0x000fc800078e00ff */
[----:B------:R-:W-:-:S05]  /*2590*/  IMAD.WIDE.U32 R2, R2, R3, c[0x0][0x180] ;  /* 0x0000600002027625 */ /* 0x000fca00078e0003 */
[----:B------:R-:W-:Y:S01]  /*25a0*/  STG.E.64 [R2.64], RZ ;  /* 0x000000ff02007986 */ /* 0x000fe2000c101b24 */
[----:B------:R-:W-:Y:S05]  /*25b0*/  EXIT ;  /* 0x000000000000794d */ /* 0x000fea0003800000 */
.L_x_13067:
        /* <DEDUP_REMOVED lines=12> */
.L_x_27387:


//--------------------- .text._ZN2at6native29vectorized_elementwise_kernelILi8EZZZNS0_67_GLOBAL__N__bb565c37_34_ValidateCompressedIndicesKernel_cu_33a4b88b42_validate_compressed_sparse_indices_kernelILNS2_8CDimNameE1ENS2_18CUDAKernelLauncherENS2_14EmptyVecKernelENS2_8DummyVecELm8EEEvRKNS_6TensorESA_lllENKUlvE0_clEvENKUlvE0_clEvEUllE_St5arrayIPcLm2EEEEviT0_T1_ --------------------------
	.section	.text._ZN2at6native29vectorized_elementwise_kernelILi8EZZZNS0_67_GLOBAL__N__bb565c37_34_ValidateCompressedIndicesKernel_cu_33a4b88b42_validate_compressed_sparse_indices_kernelILNS2_8CDimNameE1ENS2_18CUDAKernelLauncherENS2_14EmptyVecKernelENS2_8DummyVecELm8EEEvRKNS_6TensorESA_lllENKUlvE0_clEvENKUlvE0_clEvEUllE_St5arrayIPcLm2EEEEviT0_T1_,"ax",@progbits
	.sectioninfo	@"SHI_REGISTERS=4"
	.align	128
        .global         _ZN2at6native29vectorized_elementwise_kernelILi8EZZZNS0_67_GLOBAL__N__bb565c37_34_ValidateCompressedIndicesKernel_cu_33a4b88b42_validate_compressed_sparse_indices_kernelILNS2_8CDimNameE1ENS2_18CUDAKernelLauncherENS2_14EmptyVecKernelENS2_8DummyVecELm8EEEvRKNS_6TensorESA_lllENKUlvE0_clEvENKUlvE0_clEvEUllE_St5arrayIPcLm2EEEEviT0_T1_
        .type           _ZN2at6native29vectorized_elementwise_kernelILi8EZZZNS0_67_GLOBAL__N__bb565c37_34_ValidateCompressedIndicesKernel_cu_33a4b88b42_validate_compressed_sparse_indices_kernelILNS2_8CDimNameE1ENS2_18CUDAKernelLauncherENS2_14EmptyVecKernelENS2_8DummyVecELm8EEEvRKNS_6TensorESA_lllENKUlvE0_clEvENKUlvE0_clEvEUllE_St5arrayIPcLm2EEEEviT0_T1_,@function
        .size           _ZN2at6native29vectorized_elementwise_kernelILi8EZZZNS0_67_GLOBAL__N__bb565c37_34_ValidateCompressedIndicesKernel_cu_33a4b88b42_validate_compressed_sparse_indices_kernelILNS2_8CDimNameE1ENS2_18CUDAKernelLauncherENS2_14EmptyVecKernelENS2_8DummyVecELm8EEEvRKNS_6TensorESA_lllENKUlvE0_clEvENKUlvE0_clEvEUllE_St5arrayIPcLm2EEEEviT0_T1_,(.L_x_27388 - _ZN2at6native29vectorized_elementwise_kernelILi8EZZZNS0_67_GLOBAL__N__bb565c37_34_ValidateCompressedIndicesKernel_cu_33a4b88b42_validate_compressed_sparse_indices_kernelILNS2_8CDimNameE1ENS2_18CUDAKernelLauncherENS2_14EmptyVecKernelENS2_8DummyVecELm8EEEvRKNS_6TensorESA_lllENKUlvE0_clEvENKUlvE0_clEvEUllE_St5arrayIPcLm2EEEEviT0_T1_)
        .other          _ZN2at6native29vectorized_elementwise_kernelILi8EZZZNS0_67_GLOBAL__N__bb565c37_34_ValidateCompressedIndicesKernel_cu_33a4b88b42_validate_compressed_sparse_indices_kernelILNS2_8CDimNameE1ENS2_18CUDAKernelLauncherENS2_14EmptyVecKernelENS2_8DummyVecELm8EEEvRKNS_6TensorESA_lllENKUlvE0_clEvENKUlvE0_clEvEUllE_St5arrayIPcLm2EEEEviT0_T1_,@"STO_CUDA_ENTRY STV_DEFAULT"
_ZN2at6native29vectorized_elementwise_kernelILi8EZZZNS0_67_GLOBAL__N__bb565c37_34_ValidateCompressedIndicesKernel_cu_33a4b88b42_validate_compressed_sparse_indices_kernelILNS2_8CDimNameE1ENS2_18CUDAKernelLauncherENS2_14EmptyVecKernelENS2_8DummyVecELm8EEEvRKNS_6TensorESA_lllENKUlvE0_clEvENKUlvE0_clEvEUllE_St5arrayIPcLm2EEEEviT0_T1_:
.text._ZN2at6native29vectorized_elementwise_kernelILi8EZZZNS0_67_GLOBAL__N__bb565c37_34_ValidateCompressedIndicesKernel_cu_33a4b88b42_validate_compressed_sparse_indices_kernelILNS2_8CDimNameE1ENS2_18CUDAKernelLauncherENS2_14EmptyVecKernelENS2_8DummyVecELm8EEEvRKNS_6TensorESA_lllENKUlvE0_clEvENKUlvE0_clEvEUllE_St5arrayIPcLm2EEEEviT0_T1_:
[----:B------:R-:W-:Y:S02]  /*0000*/  MOV R1, c[0x0][0x28] ;  /* 0x00000a0000017a02 */ /* 0x000fe40000000f00 */
[----:B------:R-:W-:Y:S05]  /*0010*/  EXIT ;  /* 0x000000000000794d */ /* 0x000fea0003800000 */
.L_x_13068:
        /* <DEDUP_REMOVED lines=14> */
.L_x_27388:


//--------------------- .text._ZN2at6native18elementwise_kernelILi128ELi4EZNS0_15gpu_kernel_implIZZZNS0_67_GLOBAL__N__bb565c37_34_ValidateCompressedIndicesKernel_cu_33a4b88b42_validate_compressed_sparse_indices_kernelILNS3_8CDimNameE1ENS3_18CUDAKernelLauncherENS3_14EmptyVecKernelENS3_8DummyVecELm8EEEvRKNS_6TensorESB_lllENKUlvE0_clEvENKUlvE_clEvEUliE_EEvRNS_18TensorIteratorBaseERKT_EUliE_EEviT1_ --------------------------
	.section	.text._ZN2at6native18elementwise_kernelILi128ELi4EZNS0_15gpu_kernel_implIZZZNS0_67_GLOBAL__N__bb565c37_34_ValidateCompressedIndicesKernel_cu_33a4b88b42_validate_compressed_sparse_indices_kernelILNS3_8CDimNameE1ENS3_18CUDAKernelLauncherENS3_14EmptyVecKernelENS3_8DummyVecELm8EEEvRKNS_6TensorESB_lllENKUlvE0_clEvENKUlvE_clEvEUliE_EEvRNS_18TensorIteratorBaseERKT_EUliE_EEviT1_,"ax",@progbits
	.sectioninfo	@"SHI_REGISTERS=26"
	.align	128
        .global         _ZN2at6native18elementwise_kernelILi128ELi4EZNS0_15gpu_kernel_implIZZZNS0_67_GLOBAL__N__bb565c37_34_ValidateCompressedIndicesKernel_cu_33a4b88b42_validate_compressed_sparse_indices_kernelILNS3_8CDimNameE1ENS3_18CUDAKernelLauncherENS3_14EmptyVecKernelENS3_8DummyVecELm8EEEvRKNS_6TensorESB_lllENKUlvE0_clEvENKUlvE_clEvEUliE_EEvRNS_18TensorIteratorBaseERKT_EUliE_EEviT1_
        .type           _ZN2at6native18elementwise_kernelILi128ELi4EZNS0_15gpu_kernel_implIZZZNS0_67_GLOBAL__N__bb565c37_34_ValidateCompressedIndicesKernel_cu_33a4b88b42_validate_compressed_sparse_indices_kernelILNS3_8CDimNameE1ENS3_18CUDAKernelLauncherENS3_14EmptyVecKernelENS3_8DummyVecELm8EEEvRKNS_6TensorESB_lllENKUlvE0_clEvENKUlvE_clEvEUliE_EEvRNS_18TensorIteratorBaseERKT_EUliE_EEviT1_,@function
        .size           _ZN2at6native18elementwise_kernelILi128ELi4EZNS0_15gpu_kernel_implIZZZNS0_67_GLOBAL__N__bb565c37_34_ValidateCompressedIndicesKernel_cu_33a4b88b42_validate_compressed_sparse_indices_kernelILNS3_8CDimNameE1ENS3_18CUDAKernelLauncherENS3_14EmptyVecKernelENS3_8DummyVecELm8EEEvRKNS_6TensorESB_lllENKUlvE0_clEvENKUlvE_clEvEUliE_EEvRNS_18TensorIteratorBaseERKT_EUliE_EEviT1_,(.L_x_27389 - _ZN2at6native18elementwise_kernelILi128ELi4EZNS0_15gpu_kernel_implIZZZNS0_67_GLOBAL__N__bb565c37_34_ValidateCompressedIndicesKernel_cu_33a4b88b42_validate_compressed_sparse_indices_kernelILNS3_8CDimNameE1ENS3_18CUDAKernelLauncherENS3_14EmptyVecKernelENS3_8DummyVecELm8EEEvRKNS_6TensorESB_lllENKUlvE0_clEvENKUlvE_clEvEUliE_EEvRNS_18TensorIteratorBaseERKT_EUliE_EEviT1_)
        .other          _ZN2at6native18elementwise_kernelILi128ELi4EZNS0_15gpu_kernel_implIZZZNS0_67_GLOBAL__N__bb565c37_34_ValidateCompressedIndicesKernel_cu_33a4b88b42_validate_compressed_sparse_indices_kernelILNS3_8CDimNameE1ENS3_18CUDAKernelLauncherENS3_14EmptyVecKernelENS3_8DummyVecELm8EEEvRKNS_6TensorESB_lllENKUlvE0_clEvENKUlvE_clEvEUliE_EEvRNS_18TensorIteratorBaseERKT_EUliE_EEviT1_,@"STO_CUDA_ENTRY STV_DEFAULT"
_ZN2at6native18elementwise_kernelILi128ELi4EZNS0_15gpu_kernel_implIZZZNS0_67_GLOBAL__N__bb565c37_34_ValidateCompressedIndicesKernel_cu_33a4b88b42_validate_compressed_sparse_indices_kernelILNS3_8CDimNameE1ENS3_18CUDAKernelLauncherENS3_14EmptyVecKernelENS3_8DummyVecELm8EEEvRKNS_6TensorESB_lllENKUlvE0_clEvENKUlvE_clEvEUliE_EEvRNS_18TensorIteratorBaseERKT_EUliE_EEviT1_:
.text._ZN2at6native18elementwise_kernelILi128ELi4EZNS0_15gpu_kernel_implIZZZNS0_67_GLOBAL__N__bb565c37_34_ValidateCompressedIndicesKernel_cu_33a4b88b42_validate_compressed_sparse_indices_kernelILNS3_8CDimNameE1ENS3_18CUDAKernelLauncherENS3_14EmptyVecKernelENS3_8DummyVecELm8EEEvRKNS_6TensorESB_lllENKUlvE0_clEvENKUlvE_clEvEUliE_EEvRNS_18TensorIteratorBaseERKT_EUliE_EEviT1_:
        /* <DEDUP_REMOVED lines=236> */
.L_x_13071:
        /* <DEDUP_REMOVED lines=18> */
.L_x_13075:
[----:B------:R0:W5:Y:S01]  /*0fe0*/  LDG.E.U8 R22, [R2.64] ;  /* 0x0000002402167981 */ /* 0x000162000c1e1100 */
[----:B------:R-:W-:Y:S05]  /*0ff0*/  BRA `(.L_x_13077) ;  /* 0x00000d0000007947 */ /* 0x000fea0003800000 */
.L_x_13074:
        /* <DEDUP_REMOVED lines=8> */
.L_x_13079:
[----:B------:R0:W5:Y:S01]  /*1080*/  LDG.E R22, [R2.64] ;  /* 0x0000002402167981 */ /* 0x000162000c1e1900 */
[----:B------:R-:W-:Y:S05]  /*1090*/  BRA `(.L_x_13077) ;  /* 0x00000c6000007947 */ /* 0x000fea0003800000 */
.L_x_13078:
[----:B------:R0:W5:Y:S01]  /*10a0*/  LDG.E.S16 R22, [R2.64] ;  /* 0x0000002402167981 */ /* 0x000162000c1e1700 */
[----:B------:R-:W-:Y:S05]  /*10b0*/  BRA `(.L_x_13077) ;  /* 0x00000c4000007947 */ /* 0x000fea0003800000 */
.L_x_13073:
        /* <DEDUP_REMOVED lines=9> */
.L_x_13081:
[----:B------:R-:W2:Y:S02]  /*1150*/  LDG.E.U16 R2, [R2.64] ;  /* 0x0000002402027981 */ /* 0x000ea4000c1e1500 */
[----:B--2---:R-:W-:-:S06]  /*1160*/  HADD2.F32 R22, -RZ, R2.H0_H0 ;  /* 0x20000002ff167230 */ /* 0x004fcc0000004100 */
[----:B------:R-:W0:Y:S01]  /*1170*/  F2I.FTZ.TRUNC.NTZ R22, R22 ;  /* 0x0000001600167305 */ /* 0x000e22000021f100 */
[----:B------:R-:W-:Y:S05]  /*1180*/  BRA `(.L_x_13077) ;  /* 0x00000b7000007947 */ /* 0x000fea0003800000 */
.L_x_13080:
        /* <DEDUP_REMOVED lines=9> */
.L_x_13083:
[----:B------:R-:W2:Y:S02]  /*1220*/  LDG.E.U16 R2, [R2.64] ;  /* 0x0000002402027981 */ /* 0x000ea4000c1e1500 */
[----:B--2---:R-:W-:-:S06]  /*1230*/  HADD2.F32 R22, -RZ, R2.H0_H0 ;  /* 0x20000002ff167230 */ /* 0x004fcc0000004100 */
[----:B------:R-:W0:Y:S01]  /*1240*/  F2I.FTZ.TRUNC.NTZ R22, R22 ;  /* 0x0000001600167305 */ /* 0x000e22000021f100 */
[----:B------:R-:W-:Y:S05]  /*1250*/  BRA `(.L_x_13077) ;  /* 0x00000aa000007947 */ /* 0x000fea0003800000 */
.L_x_13082:
[----:B------:R-:W2:Y:S02]  /*1260*/  LDG.E.64 R2, [R2.64] ;  /* 0x0000002402027981 */ /* 0x000ea4000c1e1b00 */
[----:B--2---:R0:W1:Y:S01]  /*1270*/  F2I.F64.TRUNC R22, R2 ;  /* 0x0000000200167311 */ /* 0x004062000030d100 */
[----:B------:R-:W-:Y:S05]  /*1280*/  BRA `(.L_x_13077) ;  /* 0x00000a7000007947 */ /* 0x000fea0003800000 */
.L_x_13072:
        /* <DEDUP_REMOVED lines=12> */
.L_x_13086:
[----:B------:R-:W2:Y:S02]  /*1350*/  LDG.E.64 R2, [R2.64] ;  /* 0x0000002402027981 */ /* 0x000ea4000c1e1b00 */
[----:B--2---:R0:W1:Y:S01]  /*1360*/  F2I.F64.TRUNC R22, R2 ;  /* 0x0000000200167311 */ /* 0x004062000030d100 */
[----:B------:R-:W-:Y:S05]  /*1370*/  BRA `(.L_x_13077) ;  /* 0x0000098000007947 */ /* 0x000fea0003800000 */
.L_x_13085:
        /* <DEDUP_REMOVED lines=27> */
.L_x_13088:
        /* <DEDUP_REMOVED lines=14> */
.L_x_13087:
[----:B------:R-:W2:Y:S02]  /*1610*/  LDG.E.U16 R22, [R2.64] ;  /* 0x0000002402167981 */ /* 0x000ea4000c1e1500 */
[----:B--2---:R-:W-:-:S06]  /*1620*/  PRMT R22, RZ, 0x5410, R22 ;  /* 0x00005410ff167816 */ /* 0x004fcc0000000016 */
[----:B------:R-:W0:Y:S01]  /*1630*/  F2I.FTZ.TRUNC.NTZ R22, R22 ;  /* 0x0000001600167305 */ /* 0x000e22000021f100 */
[----:B------:R-:W-:Y:S05]  /*1640*/  BRA `(.L_x_13077) ;  /* 0x000006b000007947 */ /* 0x000fea0003800000 */
.L_x_13084:
        /* <DEDUP_REMOVED lines=10> */
.L_x_13091:
        /* <DEDUP_REMOVED lines=21> */
.L_x_13095:
[----:B------:R-:W-:Y:S05]  /*1840*/  BSYNC B1 ;  /* 0x0000000000017941 */ /* 0x000fea0003800000 */
.L_x_13094:
[----:B------:R-:W-:Y:S01]  /*1850*/  IMAD.SHL.U32 R2, R2, 0x100000, RZ ;  /* 0x0010000002027824 */ /* 0x000fe200078e00ff */
[----:B------:R-:W-:-:S04]  /*1860*/  LEA R3, R0, 0x3b800000, 0x17 ;  /* 0x3b80000000037811 */ /* 0x000fc800078eb8ff */
[----:B------:R-:W-:Y:S02]  /*1870*/  LOP3.LUT R22, R3, R2, R22, 0xfe, !PT ;  /* 0x0000000203167212 */ /* 0x000fe400078efe16 */
.L_x_13093:
[----:B------:R-:W-:Y:S05]  /*1880*/  BSYNC B0 ;  /* 0x0000000000007941 */ /* 0x000fea0003800000 */
.L_x_13092:
[----:B------:R-:W0:Y:S01]  /*1890*/  F2I.FTZ.TRUNC.NTZ R22, R22 ;  /* 0x0000001600167305 */ /* 0x000e22000021f100 */
[----:B------:R-:W-:Y:S05]  /*18a0*/  BRA `(.L_x_13077) ;  /* 0x0000045000007947 */ /* 0x000fea0003800000 */
.L_x_13090:
        /* <DEDUP_REMOVED lines=21> */
.L_x_13099:
[----:B------:R-:W-:Y:S05]  /*1a00*/  BSYNC B1 ;  /* 0x0000000000017941 */ /* 0x000fea0003800000 */
.L_x_13098:
[----:B------:R-:W-:Y:S01]  /*1a10*/  IMAD.SHL.U32 R2, R2, 0x200000, RZ ;  /* 0x0020000002027824 */ /* 0x000fe200078e00ff */
[----:B------:R-:W-:-:S04]  /*1a20*/  LEA R3, R0, 0x37800000, 0x17 ;  /* 0x3780000000037811 */ /* 0x000fc800078eb8ff */
[----:B------:R-:W-:Y:S02]  /*1a30*/  LOP3.LUT R22, R3, R2, R22, 0xfe, !PT ;  /* 0x0000000203167212 */ /* 0x000fe400078efe16 */
.L_x_13097:
[----:B------:R-:W-:Y:S05]  /*1a40*/  BSYNC B0 ;  /* 0x0000000000007941 */ /* 0x000fea0003800000 */
.L_x_13096:
[----:B------:R-:W0:Y:S01]  /*1a50*/  F2I.FTZ.TRUNC.NTZ R22, R22 ;  /* 0x0000001600167305 */ /* 0x000e22000021f100 */
[----:B------:R-:W-:Y:S05]  /*1a60*/  BRA `(.L_x_13077) ;  /* 0x0000029000007947 */ /* 0x000fea0003800000 */
.L_x_13089:
        /* <DEDUP_REMOVED lines=14> */
.L_x_13103:
[----:B------:R-:W-:Y:S05]  /*1b50*/  BSYNC B0 ;  /* 0x0000000000007941 */ /* 0x000fea0003800000 */
.L_x_13102:
[----:B------:R-:W0:Y:S01]  /*1b60*/  F2I.FTZ.TRUNC.NTZ R22, R22 ;  /* 0x0000001600167305 */ /* 0x000e22000021f100 */
[----:B------:R-:W-:Y:S05]  /*1b70*/  BRA `(.L_x_13077) ;  /* 0x0000018000007947 */ /* 0x000fea0003800000 */
.L_x_13076:
        /* <DEDUP_REMOVED lines=21> */
.L_x_13101:
[----:B------:R0:W5:Y:S01]  /*1cd0*/  LDG.E R22, [R2.64] ;  /* 0x0000002402167981 */ /* 0x000162000c1e1900 */
[----:B------:R-:W-:Y:S05]  /*1ce0*/  BRA `(.L_x_13077) ;  /* 0x0000001000007947 */ /* 0x000fea0003800000 */
.L_x_13100:
[----:B------:R0:W5:Y:S02]  /*1cf0*/  LDG.E R22, [R2.64] ;  /* 0x0000002402167981 */ /* 0x000164000c1e1900 */
.L_x_13077:
        /* <DEDUP_REMOVED lines=25> */
.L_x_13105:
[----:B------:R-:W-:Y:S05]  /*1e90*/  BSYNC B6 ;  /* 0x0000000000067941 */ /* 0x000fea0003800000 */
.L_x_13104:
        /* <DEDUP_REMOVED lines=14> */
.L_x_13109:
[----:B------:R0:W-:Y:S01]  /*1f80*/  STG.E.U8 [R16.64], RZ ;  /* 0x000000ff10007986 */ /* 0x0001e2000c101124 */
[----:B------:R-:W-:Y:S05]  /*1f90*/  BRA `(.L_x_13111) ;  /* 0x0000066000007947 */ /* 0x000fea0003800000 */
.L_x_13108:
        /* <DEDUP_REMOVED lines=8> */
.L_x_13113:
[----:B------:R0:W-:Y:S01]  /*2020*/  STG.E [R16.64], RZ ;  /* 0x000000ff10007986 */ /* 0x0001e2000c101924 */
[----:B------:R-:W-:Y:S05]  /*2030*/  BRA `(.L_x_13111) ;  /* 0x000005c000007947 */ /* 0x000fea0003800000 */
.L_x_13112:
[----:B------:R0:W-:Y:S01]  /*2040*/  STG.E.U16 [R16.64], RZ ;  /* 0x000000ff10007986 */ /* 0x0001e2000c101524 */
[----:B------:R-:W-:Y:S05]  /*2050*/  BRA `(.L_x_13111) ;  /* 0x000005a000007947 */ /* 0x000fea0003800000 */
.L_x_13107:
        /* <DEDUP_REMOVED lines=8> */
.L_x_13115:
[----:B------:R0:W-:Y:S01]  /*20e0*/  STG.E.U16 [R16.64], RZ ;  /* 0x000000ff10007986 */ /* 0x0001e2000c101524 */
[----:B------:R-:W-:Y:S05]  /*20f0*/  BRA `(.L_x_13111) ;  /* 0x0000050000007947 */ /* 0x000fea0003800000 */
.L_x_13114:
        /* <DEDUP_REMOVED lines=8> */
.L_x_13117:
[----:B------:R0:W-:Y:S01]  /*2180*/  STG.E [R16.64], RZ ;  /* 0x000000ff10007986 */ /* 0x0001e2000c101924 */
[----:B------:R-:W-:Y:S05]  /*2190*/  BRA `(.L_x_13111) ;  /* 0x0000046000007947 */ /* 0x000fea0003800000 */
.L_x_13116:
[----:B------:R0:W-:Y:S01]  /*21a0*/  STG.E.64 [R16.64], RZ ;  /* 0x000000ff10007986 */ /* 0x0001e2000c101b24 */
[----:B------:R-:W-:Y:S05]  /*21b0*/  BRA `(.L_x_13111) ;  /* 0x0000044000007947 */ /* 0x000fea0003800000 */
.L_x_13106:
        /* <DEDUP_REMOVED lines=10> */
.L_x_13120:
[----:B------:R0:W-:Y:S01]  /*2260*/  STG.E.128 [R16.64], RZ ;  /* 0x000000ff10007986 */ /* 0x0001e2000c101d24 */
[----:B------:R-:W-:Y:S05]  /*2270*/  BRA `(.L_x_13111) ;  /* 0x0000038000007947 */ /* 0x000fea0003800000 */
.L_x_13119:
        /* <DEDUP_REMOVED lines=8> */
.L_x_13122:
[----:B------:R0:W-:Y:S01]  /*2300*/  STG.E.U8 [R16.64], RZ ;  /* 0x000000ff10007986 */ /* 0x0001e2000c101124 */
[----:B------:R-:W-:Y:S05]  /*2310*/  BRA `(.L_x_13111) ;  /* 0x000002e000007947 */ /* 0x000fea0003800000 */
.L_x_13121:
[----:B------:R0:W-:Y:S01]  /*2320*/  STG.E.U16 [R16.64], RZ ;  /* 0x000000ff10007986 */ /* 0x0001e2000c101524 */
[----:B------:R-:W-:Y:S05]  /*2330*/  BRA `(.L_x_13111) ;  /* 0x000002c000007947 */ /* 0x000fea0003800000 */
.L_x_13118:
        /* <DEDUP_REMOVED lines=10> */
.L_x_13125:
[----:B------:R0:W-:Y:S01]  /*23e0*/  STG.E.U8 [R16.64], RZ ;  /* 0x000000ff10007986 */ /* 0x0001e2000c101124 */
[----:B------:R-:W-:Y:S05]  /*23f0*/  BRA `(.L_x_13111) ;  /* 0x0000020000007947 */ /* 0x000fea0003800000 */
.L_x_13124:
[----:B------:R0:W-:Y:S01]  /*2400*/  STG.E.U8 [R16.64], RZ ;  /* 0x000000ff10007986 */ /* 0x0001e2000c101124 */
[----:B------:R-:W-:Y:S05]  /*2410*/  BRA `(.L_x_13111) ;  /* 0x000001e000007947 */ /* 0x000fea0003800000 */
.L_x_13123:
[----:B------:R-:W-:-:S13]  /*2420*/  ISETP.NE.AND P0, PT, R0, 0x1c, PT ;  /* 0x0000001c0000780c */ /* 0x000fda0003f05270 */
[----:B------:R-:W-:Y:S05]  /*2430*/  @!P0 BRA `(.L_x_13126) ;  /* 0x000001b000008947 */ /* 0x000fea0003800000 */
[----:B------:R-:W-:-:S13]  /*2440*/  ISETP.NE.AND P0, PT, R0, 0x1d, PT ;  /* 0x0000001d0000780c */ /* 0x000fda0003f05270 */
[----:B------:R-:W-:Y:S05]  /*2450*/  @!P0 BRA `(.L_x_13127) ;  /* 0x0000017000008947 */ /* 0x000fea0003800000 */
[----:B------:R-:W-:-:S13]  /*2460*/  ISETP.NE.AND P0, PT, R0, 0x2c, PT ;  /* 0x0000002c0000780c */ /* 0x000fda0003f05270 */
[----:B------:R0:W-:Y:S01]  /*2470*/  @!P0 STG.E.U8 [R16.64], RZ ;  /* 0x000000ff10008986 */ /* 0x0001e2000c101124 */
[----:B------:R-:W-:Y:S05]  /*2480*/  @!P0 BRA `(.L_x_13111) ;  /* 0x0000017000008947 */ /* 0x000fea0003800000 */
.L_x_13110:
        /* <DEDUP_REMOVED lines=20> */
.L_x_13127:
[----:B------:R0:W-:Y:S01]  /*25d0*/  STG.E.64 [R16.64], RZ ;  /* 0x000000ff10007986 */ /* 0x0001e2000c101b24 */
[----:B------:R-:W-:Y:S05]  /*25e0*/  BRA `(.L_x_13111) ;  /* 0x0000001000007947 */ /* 0x000fea0003800000 */
.L_x_13126:
[----:B------:R0:W-:Y:S02]  /*25f0*/  STG.E [R16.64], RZ ;  /* 0x000000ff10007986 */ /* 0x0001e4000c101924 */
.L_x_13111:
[----:B------:R-:W-:-:S05]  /*2600*/  IMAD R18, R19, 0x200, R18 ;  /* 0x0000020013127824 */ /* 0x000fca00078e0212 */
[----:B------:R-:W-:Y:S02]  /*2610*/  IADD3 R23, R18, 0x80, RZ ;  /* 0x0000008012177810 */ /* 0x000fe40007ffe0ff */
.L_x_13070:
[----:B------:R-:W-:Y:S05]  /*2620*/  BSYNC B7 ;  /* 0x0000000000077941 */ /* 0x000fea0003800000 */
.L_x_13069:
        /* <DEDUP_REMOVED lines=231> */
.L_x_13130:
        /* <DEDUP_REMOVED lines=18> */
.L_x_13134:
[----:B------:R0:W5:Y:S01]  /*35c0*/  LDG.E.U8 R18, [R2.64] ;  /* 0x0000002402127981 */ /* 0x000162000c1e1100 */
[----:B------:R-:W-:Y:S05]  /*35d0*/  BRA `(.L_x_13136) ;  /* 0x00000d0000007947 */ /* 0x000fea0003800000 */
.L_x_13133:
        /* <DEDUP_REMOVED lines=8> */
.L_x_13138:
[----:B------:R0:W5:Y:S01]  /*3660*/  LDG.E R18, [R2.64] ;  /* 0x0000002402127981 */ /* 0x000162000c1e1900 */
[----:B------:R-:W-:Y:S05]  /*3670*/  BRA `(.L_x_13136) ;  /* 0x00000c6000007947 */ /* 0x000fea0003800000 */
.L_x_13137:
[----:B------:R0:W5:Y:S01]  /*3680*/  LDG.E.S16 R18, [R2.64] ;  /* 0x0000002402127981 */ /* 0x000162000c1e1700 */
[----:B------:R-:W-:Y:S05]  /*3690*/  BRA `(.L_x_13136) ;  /* 0x00000c4000007947 */ /* 0x000fea0003800000 */
.L_x_13132:
        /* <DEDUP_REMOVED lines=9> */
.L_x_13140:
[----:B------:R-:W2:Y:S02]  /*3730*/  LDG.E.U16 R2, [R2.64] ;  /* 0x0000002402027981 */ /* 0x000ea4000c1e1500 */
[----:B--2---:R-:W-:-:S06]  /*3740*/  HADD2.F32 R18, -RZ, R2.H0_H0 ;  /* 0x20000002ff127230 */ /* 0x004fcc0000004100 */
[----:B------:R-:W0:Y:S01]  /*3750*/  F2I.FTZ.TRUNC.NTZ R18, R18 ;  /* 0x0000001200127305 */ /* 0x000e22000021f100 */
[----:B------:R-:W-:Y:S05]  /*3760*/  BRA `(.L_x_13136) ;  /* 0x00000b7000007947 */ /* 0x000fea0003800000 */
.L_x_13139:
        /* <DEDUP_REMOVED lines=9> */
.L_x_13142:
[----:B------:R-:W2:Y:S02]  /*3800*/  LDG.E.U16 R2, [R2.64] ;  /* 0x0000002402027981 */ /* 0x000ea4000c1e1500 */
[----:B--2---:R-:W-:-:S06]  /*3810*/  HADD2.F32 R18, -RZ, R2.H0_H0 ;  /* 0x20000002ff127230 */ /* 0x004fcc0000004100 */
[----:B------:R-:W0:Y:S01]  /*3820*/  F2I.FTZ.TRUNC.NTZ R18, R18 ;  /* 0x0000001200127305 */ /* 0x000e22000021f100 */
[----:B------:R-:W-:Y:S05]  /*3830*/  BRA `(.L_x_13136) ;  /* 0x00000aa000007947 */ /* 0x000fea0003800000 */
.L_x_13141:
[----:B------:R-:W2:Y:S02]  /*3840*/  LDG.E.64 R2, [R2.64] ;  /* 0x0000002402027981 */ /* 0x000ea4000c1e1b00 */
[----:B--2---:R0:W1:Y:S01]  /*3850*/  F2I.F64.TRUNC R18, R2 ;  /* 0x0000000200127311 */ /* 0x004062000030d100 */
[----:B------:R-:W-:Y:S05]  /*3860*/  BRA `(.L_x_13136) ;  /* 0x00000a7000007947 */ /* 0x000fea0003800000 */
.L_x_13131:
        /* <DEDUP_REMOVED lines=12> */
.L_x_13145:
[----:B------:R-:W2:Y:S02]  /*3930*/  LDG.E.64 R2, [R2.64] ;  /* 0x0000002402027981 */ /* 0x000ea4000c1e1b00 */
[----:B--2---:R0:W1:Y:S01]  /*3940*/  F2I.F64.TRUNC R18, R2 ;  /* 0x0000000200127311 */ /* 0x004062000030d100 */
[----:B------:R-:W-:Y:S05]  /*3950*/  BRA `(.L_x_13136) ;  /* 0x0000098000007947 */ /* 0x000fea0003800000 */
.L_x_13144:
        /* <DEDUP_REMOVED lines=27> */
.L_x_13147:
        /* <DEDUP_REMOVED lines=14> */
.L_x_13146:
[----:B------:R-:W2:Y:S02]  /*3bf0*/  LDG.E.U16 R18, [R2.64] ;  /* 0x0000002402127981 */ /* 0x000ea4000c1e1500 */
[----:B--2---:R-:W-:-:S06]  /*3c00*/  PRMT R18, RZ, 0x5410, R18 ;  /* 0x00005410ff127816 */ /* 0x004fcc0000000012 */
[----:B------:R-:W0:Y:S01]  /*3c10*/  F2I.FTZ.TRUNC.NTZ R18, R18 ;  /* 0x0000001200127305 */ /* 0x000e22000021f100 */
[----:B------:R-:W-:Y:S05]  /*3c20*/  BRA `(.L_x_13136) ;  /* 0x000006b000007947 */ /* 0x000fea0003800000 */
.L_x_13143:
        /* <DEDUP_REMOVED lines=10> */
.L_x_13150:
        /* <DEDUP_REMOVED lines=21> */
.L_x_13154:
[----:B------:R-:W-:Y:S05]  /*3e20*/  BSYNC B1 ;  /* 0x0000000000017941 */ /* 0x000fea0003800000 */
.L_x_13153:
[----:B------:R-:W-:Y:S01]  /*3e30*/  IMAD.SHL.U32 R2, R2, 0x100000, RZ ;  /* 0x0010000002027824 */ /* 0x000fe200078e00ff */
[----:B------:R-:W-:-:S04]  /*3e40*/  LEA R3, R0, 0x3b800000, 0x17 ;  /* 0x3b80000000037811 */ /* 0x000fc800078eb8ff */
[----:B------:R-:W-:Y:S02]  /*3e50*/  LOP3.LUT R18, R3, R2, R18, 0xfe, !PT ;  /* 0x0000000203127212 */ /* 0x000fe400078efe12 */
.L_x_13152:
[----:B------:R-:W-:Y:S05]  /*3e60*/  BSYNC B0 ;  /* 0x0000000000007941 */ /* 0x000fea0003800000 */
.L_x_13151:
[----:B------:R-:W0:Y:S01]  /*3e70*/  F2I.FTZ.TRUNC.NTZ R18, R18 ;  /* 0x0000001200127305 */ /* 0x000e22000021f100 */
[----:B------:R-:W-:Y:S05]  /*3e80*/  BRA `(.L_x_13136) ;  /* 0x0000045000007947 */ /* 0x000fea0003800000 */
.L_x_13149:
        /* <DEDUP_REMOVED lines=21> */
.L_x_13158:
[----:B------:R-:W-:Y:S05]  /*3fe0*/  BSYNC B1 ;  /* 0x0000000000017941 */ /* 0x000fea0003800000 */
.L_x_13157:
[----:B------:R-:W-:Y:S01]  /*3ff0*/  IMAD.SHL.U32 R2, R2, 0x200000, RZ ;  /* 0x0020000002027824 */ /* 0x000fe200078e00ff */
[----:B------:R-:W-:-:S04]  /*4000*/  LEA R3, R0, 0x37800000, 0x17 ;  /* 0x3780000000037811 */ /* 0x000fc800078eb8ff */
[----:B------:R-:W-:Y:S02]  /*4010*/  LOP3.LUT R18, R3, R2, R18, 0xfe, !PT ;  /* 0x0000000203127212 */ /* 0x000fe400078efe12 */
.L_x_13156:
[----:B------:R-:W-:Y:S05]  /*4020*/  BSYNC B0 ;  /* 0x0000000000007941 */ /* 0x000fea0003800000 */
.L_x_13155:
[----:B------:R-:W0:Y:S01]  /*4030*/  F2I.FTZ.TRUNC.NTZ R18, R18 ;  /* 0x0000001200127305 */ /* 0x000e22000021f100 */
[----:B------:R-:W-:Y:S05]  /*4040*/  BRA `(.L_x_13136) ;  /* 0x0000029000007947 */ /* 0x000fea0003800000 */
.L_x_13148:
        /* <DEDUP_REMOVED lines=14> */
.L_x_13162:
[----:B------:R-:W-:Y:S05]  /*4130*/  BSYNC B0 ;  /* 0x0000000000007941 */ /* 0x000fea0003800000 */
.L_x_13161:
[----:B------:R-:W0:Y:S01]  /*4140*/  F2I.FTZ.TRUNC.NTZ R18, R18 ;  /* 0x0000001200127305 */ /* 0x000e22000021f100 */
[----:B------:R-:W-:Y:S05]  /*4150*/  BRA `(.L_x_13136) ;  /* 0x0000018000007947 */ /* 0x000fea0003800000 */
.L_x_13135:
        /* <DEDUP_REMOVED lines=21> */
.L_x_13160:
[----:B------:R0:W5:Y:S01]  /*42b0*/  LDG.E R18, [R2.64] ;  /* 0x0000002402127981 */ /* 0x000162000c1e1900 */
[----:B------:R-:W-:Y:S05]  /*42c0*/  BRA `(.L_x_13136) ;  /* 0x0000001000007947 */ /* 0x000fea0003800000 */
.L_x_13159:
[----:B------:R0:W5:Y:S02]  /*42d0*/  LDG.E R18, [R2.64] ;  /* 0x0000002402127981 */ /* 0x000164000c1e1900 */
.L_x_13136:
        /* <DEDUP_REMOVED lines=25> */
.L_x_13164:
[----:B------:R-:W-:Y:S05]  /*4470*/  BSYNC B6 ;  /* 0x0000000000067941 */ /* 0x000fea0003800000 */
.L_x_13163:
        /* <DEDUP_REMOVED lines=14> */
.L_x_13168:
[----:B------:R0:W-:Y:S01]  /*4560*/  STG.E.U8 [R16.64], RZ ;  /* 0x000000ff10007986 */ /* 0x0001e2000c101124 */
[----:B------:R-:W-:Y:S05]  /*4570*/  BRA `(.L_x_13170) ;  /* 0x0000066000007947 */ /* 0x000fea0003800000 */
.L_x_13167:
        /* <DEDUP_REMOVED lines=8> */
.L_x_13172:
[----:B------:R0:W-:Y:S01]  /*4600*/  STG.E [R16.64], RZ ;  /* 0x000000ff10007986 */ /* 0x0001e2000c101924 */
[----:B------:R-:W-:Y:S05]  /*4610*/  BRA `(.L_x_13170) ;  /* 0x000005c000007947 */ /* 0x000fea0003800000 */
.L_x_13171:
[----:B------:R0:W-:Y:S01]  /*4620*/  STG.E.U16 [R16.64], RZ ;  /* 0x000000ff10007986 */ /* 0x0001e2000c101524 */
[----:B------:R-:W-:Y:S05]  /*4630*/  BRA `(.L_x_13170) ;  /* 0x000005a000007947 */ /* 0x000fea0003800000 */
.L_x_13166:
        /* <DEDUP_REMOVED lines=8> */
.L_x_13174:
[----:B------:R0:W-:Y:S01]  /*46c0*/  STG.E.U16 [R16.64], RZ ;  /* 0x000000ff10007986 */ /* 0x0001e2000c101524 */
[----:B------:R-:W-:Y:S05]  /*46d0*/  BRA `(.L_x_13170) ;  /* 0x0000050000007947 */ /* 0x000fea0003800000 */
.L_x_13173:
        /* <DEDUP_REMOVED lines=8> */
.L_x_13176:
[----:B------:R0:W-:Y:S01]  /*4760*/  STG.E [R16.64], RZ ;  /* 0x000000ff10007986 */ /* 0x0001e2000c101924 */
[----:B------:R-:W-:Y:S05]  /*4770*/  BRA `(.L_x_13170) ;  /* 0x0000046000007947 */ /* 0x000fea0003800000 */
.L_x_13175:
[----:B------:R0:W-:Y:S01]  /*4780*/  STG.E.64 [R16.64], RZ ;  /* 0x000000ff10007986 */ /* 0x0001e2000c101b24 */
[----:B------:R-:W-:Y:S05]  /*4790*/  BRA `(.L_x_13170) ;  /* 0x0000044000007947 */ /* 0x000fea0003800000 */
.L_x_13165:
        /* <DEDUP_REMOVED lines=10> */
.L_x_13179:
[----:B------:R0:W-:Y:S01]  /*4840*/  STG.E.128 [R16.64], RZ ;  /* 0x000000ff10007986 */ /* 0x0001e2000c101d24 */
[----:B------:R-:W-:Y:S05]  /*4850*/  BRA `(.L_x_13170) ;  /* 0x0000038000007947 */ /* 0x000fea0003800000 */
.L_x_13178:
        /* <DEDUP_REMOVED lines=8> */
.L_x_13181:
[----:B------:R0:W-:Y:S01]  /*48e0*/  STG.E.U8 [R16.64], RZ ;  /* 0x000000ff10007986 */ /* 0x0001e2000c101124 */
[----:B------:R-:W-:Y:S05]  /*48f0*/  BRA `(.L_x_13170) ;  /* 0x000002e000007947 */ /* 0x000fea0003800000 */
.L_x_13180:
[----:B------:R0:W-:Y:S01]  /*4900*/  STG.E.U16 [R16.64], RZ ;  /* 0x000000ff10007986 */ /* 0x0001e2000c101524 */
[----:B------:R-:W-:Y:S05]  /*4910*/  BRA `(.L_x_13170) ;  /* 0x000002c000007947 */ /* 0x000fea0003800000 */
.L_x_13177:
        /* <DEDUP_REMOVED lines=10> */
.L_x_13184:
[----:B------:R0:W-:Y:S01]  /*49c0*/  STG.E.U8 [R16.64], RZ ;  /* 0x000000ff10007986 */ /* 0x0001e2000c101124 */
[----:B------:R-:W-:Y:S05]  /*49d0*/  BRA `(.L_x_13170) ;  /* 0x0000020000007947 */ /* 0x000fea0003800000 */
.L_x_13183:
[----:B------:R0:W-:Y:S01]  /*49e0*/  STG.E.U8 [R16.64], RZ ;  /* 0x000000ff10007986 */ /* 0x0001e2000c101124 */
[----:B------:R-:W-:Y:S05]  /*49f0*/  BRA `(.L_x_13170) ;  /* 0x000001e000007947 */ /* 0x000fea0003800000 */
.L_x_13182:
[----:B------:R-:W-:-:S13]  /*4a00*/  ISETP.NE.AND P0, PT, R0, 0x1c, PT ;  /* 0x0000001c0000780c */ /* 0x000fda0003f05270 */
[----:B------:R-:W-:Y:S05]  /*4a10*/  @!P0 BRA `(.L_x_13185) ;  /* 0x000001b000008947 */ /* 0x000fea0003800000 */
[----:B------:R-:W-:-:S13]  /*4a20*/  ISETP.NE.AND P0, PT, R0, 0x1d, PT ;  /* 0x0000001d0000780c */ /* 0x000fda0003f05270 */
[----:B------:R-:W-:Y:S05]  /*4a30*/  @!P0 BRA `(.L_x_13186) ;  /* 0x0000017000008947 */ /* 0x000fea0003800000 */
[----:B------:R-:W-:-:S13]  /*4a40*/  ISETP.NE.AND P0, PT, R0, 0x2c, PT ;  /* 0x0000002c0000780c */ /* 0x000fda0003f05270 */
[----:B------:R0:W-:Y:S01]  /*4a50*/  @!P0 STG.E.U8 [R16.64], RZ ;  /* 0x000000ff10008986 */ /* 0x0001e2000c101124 */
[----:B------:R-:W-:Y:S05]  /*4a60*/  @!P0 BRA `(.L_x_13170) ;  /* 0x0000017000008947 */ /* 0x000fea0003800000 */
.L_x_13169:
        /* <DEDUP_REMOVED lines=20> */
.L_x_13186:
[----:B------:R0:W-:Y:S01]  /*4bb0*/  STG.E.64 [R16.64], RZ ;  /* 0x000000ff10007986 */ /* 0x0001e2000c101b24 */
[----:B------:R-:W-:Y:S05]  /*4bc0*/  BRA `(.L_x_13170) ;  /* 0x0000001000007947 */ /* 0x000fea0003800000 */
.L_x_13185:
[----:B------:R0:W-:Y:S02]  /*4bd0*/  STG.E [R16.64], RZ ;  /* 0x000000ff10007986 */ /* 0x0001e4000c101924 */
.L_x_13170:
        /* <DEDUP_REMOVED lines=231> */
.L_x_13187:
        /* <DEDUP_REMOVED lines=18> */
.L_x_13191:
[----:B------:R0:W5:Y:S01]  /*5b70*/  LDG.E.U8 R18, [R2.64] ;  /* 0x0000002402127981 */ /* 0x000162000c1e1100 */
[----:B------:R-:W-:Y:S05]  /*5b80*/  BRA `(.L_x_13193) ;  /* 0x00000d0000007947 */ /* 0x000fea0003800000 */
.L_x_13190:
        /* <DEDUP_REMOVED lines=8> */
.L_x_13195:
[----:B------:R0:W5:Y:S01]  /*5c10*/  LDG.E R18, [R2.64] ;  /* 0x0000002402127981 */ /* 0x000162000c1e1900 */
[----:B------:R-:W-:Y:S05]  /*5c20*/  BRA `(.L_x_13193) ;  /* 0x00000c6000007947 */ /* 0x000fea0003800000 */
.L_x_13194:
[----:B------:R0:W5:Y:S01]  /*5c30*/  LDG.E.S16 R18, [R2.64] ;  /* 0x0000002402127981 */ /* 0x000162000c1e1700 */
[----:B------:R-:W-:Y:S05]  /*5c40*/  BRA `(.L_x_13193) ;  /* 0x00000c4000007947 */ /* 0x000fea0003800000 */
.L_x_13189:
        /* <DEDUP_REMOVED lines=9> */
.L_x_13197:
[----:B------:R-:W2:Y:S02]  /*5ce0*/  LDG.E.U16 R2, [R2.64] ;  /* 0x0000002402027981 */ /* 0x000ea4000c1e1500 */
[----:B--2---:R-:W-:-:S06]  /*5cf0*/  HADD2.F32 R18, -RZ, R2.H0_H0 ;  /* 0x20000002ff127230 */ /* 0x004fcc0000004100 */
[----:B------:R-:W0:Y:S01]  /*5d00*/  F2I.FTZ.TRUNC.NTZ R18, R18 ;  /* 0x0000001200127305 */ /* 0x000e22000021f100 */
[----:B------:R-:W-:Y:S05]  /*5d10*/  BRA `(.L_x_13193) ;  /* 0x00000b7000007947 */ /* 0x000fea0003800000 */
.L_x_13196:
        /* <DEDUP_REMOVED lines=9> */
.L_x_13199:
[----:B------:R-:W2:Y:S02]  /*5db0*/  LDG.E.U16 R2, [R2.64] ;  /* 0x0000002402027981 */ /* 0x000ea4000c1e1500 */
[----:B--2---:R-:W-:-:S06]  /*5dc0*/  HADD2.F32 R18, -RZ, R2.H0_H0 ;  /* 0x20000002ff127230 */ /* 0x004fcc0000004100 */
[----:B------:R-:W0:Y:S01]  /*5dd0*/  F2I.FTZ.TRUNC.NTZ R18, R18 ;  /* 0x0000001200127305 */ /* 0x000e22000021f100 */
[----:B------:R-:W-:Y:S05]  /*5de0*/  BRA `(.L_x_13193) ;  /* 0x00000aa000007947 */ /* 0x000fea0003800000 */
.L_x_13198:
[----:B------:R-:W2:Y:S02]  /*5df0*/  LDG.E.64 R2, [R2.64] ;  /* 0x0000002402027981 */ /* 0x000ea4000c1e1b00 */
[----:B--2---:R0:W1:Y:S01]  /*5e00*/  F2I.F64.TRUNC R18, R2 ;  /* 0x0000000200127311 */ /* 0x004062000030d100 */
[----:B------:R-:W-:Y:S05]  /*5e10*/  BRA `(.L_x_13193) ;  /* 0x00000a7000007947 */ /* 0x000fea0003800000 */
.L_x_13188:
        /* <DEDUP_REMOVED lines=12> */
.L_x_13202:
[----:B------:R-:W2:Y:S02]  /*5ee0*/  LDG.E.64 R2, [R2.64] ;  /* 0x0000002402027981 */ /* 0x000ea4000c1e1b00 */
[----:B--2---:R0:W1:Y:S01]  /*5ef0*/  F2I.F64.TRUNC R18, R2 ;  /* 0x0000000200127311 */ /* 0x004062000030d100 */
[----:B------:R-:W-:Y:S05]  /*5f00*/  BRA `(.L_x_13193) ;  /* 0x0000098000007947 */ /* 0x000fea0003800000 */
.L_x_13201:
        /* <DEDUP_REMOVED lines=27> */
.L_x_13204:
        /* <DEDUP_REMOVED lines=14> */
.L_x_13203:
[----:B------:R-:W2:Y:S02]  /*61a0*/  LDG.E.U16 R18, [R2.64] ;  /* 0x0000002402127981 */ /* 0x000ea4000c1e1500 */
[----:B--2---:R-:W-:-:S06]  /*61b0*/  PRMT R18, RZ, 0x5410, R18 ;  /* 0x00005410ff127816 */ /* 0x004fcc0000000012 */
[----:B------:R-:W0:Y:S01]  /*61c0*/  F2I.FTZ.TRUNC.NTZ R18, R18 ;  /* 0x0000001200127305 */ /* 0x000e22000021f100 */
[----:B------:R-:W-:Y:S05]  /*61d0*/  BRA `(.L_x_13193) ;  /* 0x000006b000007947 */ /* 0x000fea0003800000 */
.L_x_13200:
        /* <DEDUP_REMOVED lines=10> */
.L_x_13207:
        /* <DEDUP_REMOVED lines=21> */
.L_x_13211:
[----:B------:R-:W-:Y:S05]  /*63d0*/  BSYNC B1 ;  /* 0x0000000000017941 */ /* 0x000fea0003800000 */
.L_x_13210:
[----:B------:R-:W-:Y:S01]  /*63e0*/  IMAD.SHL.U32 R2, R2, 0x100000, RZ ;  /* 0x0010000002027824 */ /* 0x000fe200078e00ff */
[----:B------:R-:W-:-:S04]  /*63f0*/  LEA R3, R0, 0x3b800000, 0x17 ;  /* 0x3b80000000037811 */ /* 0x000fc800078eb8ff */
[----:B------:R-:W-:Y:S02]  /*6400*/  LOP3.LUT R18, R3, R2, R18, 0xfe, !PT ;  /* 0x0000000203127212 */ /* 0x000fe400078efe12 */
.L_x_13209:
[----:B------:R-:W-:Y:S05]  /*6410*/  BSYNC B0 ;  /* 0x0000000000007941 */ /* 0x000fea0003800000 */
.L_x_13208:
[----:B------:R-:W0:Y:S01]  /*6420*/  F2I.FTZ.TRUNC.NTZ R18, R18 ;  /* 0x0000001200127305 */ /* 0x000e22000021f100 */
[----:B------:R-:W-:Y:S05]  /*6430*/  BRA `(.L_x_13193) ;  /* 0x0000045000007947 */ /* 0x000fea0003800000 */
.L_x_13206:
        /* <DEDUP_REMOVED lines=21> */
.L_x_13215:
[----:B------:R-:W-:Y:S05]  /*6590*/  BSYNC B1 ;  /* 0x0000000000017941 */ /* 0x000fea0003800000 */
.L_x_13214:
[----:B------:R-:W-:Y:S01]  /*65a0*/  IMAD.SHL.U32 R2, R2, 0x200000, RZ ;  /* 0x0020000002027824 */ /* 0x000fe200078e00ff */
[----:B------:R-:W-:-:S04]  /*65b0*/  LEA R3, R0, 0x37800000, 0x17 ;  /* 0x3780000000037811 */ /* 0x000fc800078eb8ff */
[----:B------:R-:W-:Y:S02]  /*65c0*/  LOP3.LUT R18, R3, R2, R18, 0xfe, !PT ;  /* 0x0000000203127212 */ /* 0x000fe400078efe12 */
.L_x_13213:
[----:B------:R-:W-:Y:S05]  /*65d0*/  BSYNC B0 ;  /* 0x0000000000007941 */ /* 0x000fea0003800000 */
.L_x_13212:
[----:B------:R-:W0:Y:S01]  /*65e0*/  F2I.FTZ.TRUNC.NTZ R18, R18 ;  /* 0x0000001200127305 */ /* 0x000e22000021f100 */
[----:B------:R-:W-:Y:S05]  /*65f0*/  BRA `(.L_x_13193) ;  /* 0x0000029000007947 */ /* 0x000fea0003800000 */
.L_x_13205:
        /* <DEDUP_REMOVED lines=14> */
.L_x_13219:
[----:B------:R-:W-:Y:S05]  /*66e0*/  BSYNC B0 ;  /* 0x0000000000007941 */ /* 0x000fea0003800000 */
.L_x_13218:
[----:B------:R-:W0:Y:S01]  /*66f0*/  F2I.FTZ.TRUNC.NTZ R18, R18 ;  /* 0x0000001200127305 */ /* 0x000e22000021f100 */
[----:B------:R-:W-:Y:S05]  /*6700*/  BRA `(.L_x_13193) ;  /* 0x0000018000007947 */ /* 0x000fea0003800000 */
.L_x_13192:
        /* <DEDUP_REMOVED lines=21> */
.L_x_13217:
[----:B------:R0:W5:Y:S01]  /*6860*/  LDG.E R18, [R2.64] ;  /* 0x0000002402127981 */ /* 0x000162000c1e1900 */
[----:B------:R-:W-:Y:S05]  /*6870*/  BRA `(.L_x_13193) ;  /* 0x0000001000007947 */ /* 0x000fea0003800000 */
.L_x_13216:
[----:B------:R0:W5:Y:S02]  /*6880*/  LDG.E R18, [R2.64] ;  /* 0x0000002402127981 */ /* 0x000164000c1e1900 */
.L_x_13193:
        /* <DEDUP_REMOVED lines=25> */
.L_x_13221:
[----:B------:R-:W-:Y:S05]  /*6a20*/  BSYNC B6 ;  /* 0x0000000000067941 */ /* 0x000fea0003800000 */
.L_x_13220:
        /* <DEDUP_REMOVED lines=14> */
.L_x_13225:
[----:B------:R0:W-:Y:S01]  /*6b10*/  STG.E.U8 [R16.64], RZ ;  /* 0x000000ff10007986 */ /* 0x0001e2000c101124 */
[----:B------:R-:W-:Y:S05]  /*6b20*/  BRA `(.L_x_13227) ;  /* 0x0000066000007947 */ /* 0x000fea0003800000 */
.L_x_13224:
        /* <DEDUP_REMOVED lines=8> */
.L_x_13229:
[----:B------:R0:W-:Y:S01]  /*6bb0*/  STG.E [R16.64], RZ ;  /* 0x000000ff10007986 */ /* 0x0001e2000c101924 */
[----:B------:R-:W-:Y:S05]  /*6bc0*/  BRA `(.L_x_13227) ;  /* 0x000005c000007947 */ /* 0x000fea0003800000 */
.L_x_13228:
[----:B------:R0:W-:Y:S01]  /*6bd0*/  STG.E.U16 [R16.64], RZ ;  /* 0x000000ff10007986 */ /* 0x0001e2000c101524 */
[----:B------:R-:W-:Y:S05]  /*6be0*/  BRA `(.L_x_13227) ;  /* 0x000005a000007947 */ /* 0x000fea0003800000 */
.L_x_13223:
        /* <DEDUP_REMOVED lines=8> */
.L_x_13231:
[----:B------:R0:W-:Y:S01]  /*6c70*/  STG.E.U16 [R16.64], RZ ;  /* 0x000000ff10007986 */ /* 0x0001e2000c101524 */
[----:B------:R-:W-:Y:S05]  /*6c80*/  BRA `(.L_x_13227) ;  /* 0x0000050000007947 */ /* 0x000fea0003800000 */
.L_x_13230:
        /* <DEDUP_REMOVED lines=8> */
.L_x_13233:
[----:B------:R0:W-:Y:S01]  /*6d10*/  STG.E [R16.64], RZ ;  /* 0x000000ff10007986 */ /* 0x0001e2000c101924 */
[----:B------:R-:W-:Y:S05]  /*6d20*/  BRA `(.L_x_13227) ;  /* 0x0000046000007947 */ /* 0x000fea0003800000 */
.L_x_13232:
[----:B------:R0:W-:Y:S01]  /*6d30*/  STG.E.64 [R16.64], RZ ;  /* 0x000000ff10007986 */ /* 0x0001e2000c101b24 */
[----:B------:R-:W-:Y:S05]  /*6d40*/  BRA `(.L_x_13227) ;  /* 0x0000044000007947 */ /* 0x000fea0003800000 */
.L_x_13222:
        /* <DEDUP_REMOVED lines=10> */
.L_x_13236:
[----:B------:R0:W-:Y:S01]  /*6df0*/  STG.E.128 [R16.64], RZ ;  /* 0x000000ff10007986 */ /* 0x0001e2000c101d24 */
[----:B------:R-:W-:Y:S05]  /*6e00*/  BRA `(.L_x_13227) ;  /* 0x0000038000007947 */ /* 0x000fea0003800000 */
.L_x_13235:
        /* <DEDUP_REMOVED lines=8> */
.L_x_13238:
[----:B------:R0:W-:Y:S01]  /*6e90*/  STG.E.U8 [R16.64], RZ ;  /* 0x000000ff10007986 */ /* 0x0001e2000c101124 */
[----:B------:R-:W-:Y:S05]  /*6ea0*/  BRA `(.L_x_13227) ;  /* 0x000002e000007947 */ /* 0x000fea0003800000 */
.L_x_13237:
[----:B------:R0:W-:Y:S01]  /*6eb0*/  STG.E.U16 [R16.64], RZ ;  /* 0x000000ff10007986 */ /* 0x0001e2000c101524 */
[----:B------:R-:W-:Y:S05]  /*6ec0*/  BRA `(.L_x_13227) ;  /* 0x000002c000007947 */ /* 0x000fea0003800000 */
.L_x_13234:
        /* <DEDUP_REMOVED lines=10> */
.L_x_13241:
[----:B------:R0:W-:Y:S01]  /*6f70*/  STG.E.U8 [R16.64], RZ ;  /* 0x000000ff10007986 */ /* 0x0001e2000c101124 */
[----:B------:R-:W-:Y:S05]  /*6f80*/  BRA `(.L_x_13227) ;  /* 0x0000020000007947 */ /* 0x000fea0003800000 */
.L_x_13240:
[----:B------:R0:W-:Y:S01]  /*6f90*/  STG.E.U8 [R16.64], RZ ;  /* 0x000000ff10007986 */ /* 0x0001e2000c101124 */
[----:B------:R-:W-:Y:S05]  /*6fa0*/  BRA `(.L_x_13227) ;  /* 0x000001e000007947 */ /* 0x000fea0003800000 */
.L_x_13239:
[----:B------:R-:W-:-:S13]  /*6fb0*/  ISETP.NE.AND P0, PT, R0, 0x1c, PT ;  /* 0x0000001c0000780c */ /* 0x000fda0003f05270 */
[----:B------:R-:W-:Y:S05]  /*6fc0*/  @!P0 BRA `(.L_x_13242) ;  /* 0x000001b000008947 */ /* 0x000fea0003800000 */
[----:B------:R-:W-:-:S13]  /*6fd0*/  ISETP.NE.AND P0, PT, R0, 0x1d, PT ;  /* 0x0000001d0000780c */ /* 0x000fda0003f05270 */
[----:B------:R-:W-:Y:S05]  /*6fe0*/  @!P0 BRA `(.L_x_13243) ;  /* 0x0000017000008947 */ /* 0x000fea0003800000 */
[----:B------:R-:W-:-:S13]  /*6ff0*/  ISETP.NE.AND P0, PT, R0, 0x2c, PT ;  /* 0x0000002c0000780c */ /* 0x000fda0003f05270 */
[----:B------:R0:W-:Y:S01]  /*7000*/  @!P0 STG.E.U8 [R16.64], RZ ;  /* 0x000000ff10008986 */ /* 0x0001e2000c101124 */
[----:B------:R-:W-:Y:S05]  /*7010*/  @!P0 BRA `(.L_x_13227) ;  /* 0x0000017000008947 */ /* 0x000fea0003800000 */
.L_x_13226:
        /* <DEDUP_REMOVED lines=20> */
.L_x_13243:
[----:B------:R0:W-:Y:S01]  /*7160*/  STG.E.64 [R16.64], RZ ;  /* 0x000000ff10007986 */ /* 0x0001e2000c101b24 */
[----:B------:R-:W-:Y:S05]  /*7170*/  BRA `(.L_x_13227) ;  /* 0x0000001000007947 */ /* 0x000fea0003800000 */
.L_x_13242:
[----:B------:R0:W-:Y:S02]  /*7180*/  STG.E [R16.64], RZ ;  /* 0x000000ff10007986 */ /* 0x0001e4000c101924 */
.L_x_13227:
[----:B------:R-:W-:Y:S02]  /*7190*/  IADD3 R23, R23, 0x80, RZ ;  /* 0x0000008017177810 */ /* 0x000fe40007ffe0ff */
.L_x_13129:
[----:B------:R-:W-:Y:S05]  /*71a0*/  BSYNC B7 ;  /* 0x0000000000077941 */ /* 0x000fea0003800000 */
.L_x_13128:
        /* <DEDUP_REMOVED lines=230> */
.L_x_13244:
        /* <DEDUP_REMOVED lines=18> */
.L_x_13248:
[----:B------:R0:W5:Y:S01]  /*8130*/  LDG.E.U8 R18, [R2.64] ;  /* 0x0000002402127981 */ /* 0x000162000c1e1100 */
[----:B------:R-:W-:Y:S05]  /*8140*/  BRA `(.L_x_13250) ;  /* 0x00000d0000007947 */ /* 0x000fea0003800000 */
.L_x_13247:
        /* <DEDUP_REMOVED lines=8> */
.L_x_13252:
[----:B------:R0:W5:Y:S01]  /*81d0*/  LDG.E R18, [R2.64] ;  /* 0x0000002402127981 */ /* 0x000162000c1e1900 */
[----:B------:R-:W-:Y:S05]  /*81e0*/  BRA `(.L_x_13250) ;  /* 0x00000c6000007947 */ /* 0x000fea0003800000 */
.L_x_13251:
[----:B------:R0:W5:Y:S01]  /*81f0*/  LDG.E.S16 R18, [R2.64] ;  /* 0x0000002402127981 */ /* 0x000162000c1e1700 */
[----:B------:R-:W-:Y:S05]  /*8200*/  BRA `(.L_x_13250) ;  /* 0x00000c4000007947 */ /* 0x000fea0003800000 */
.L_x_13246:
        /* <DEDUP_REMOVED lines=9> */
.L_x_13254:
[----:B------:R-:W2:Y:S02]  /*82a0*/  LDG.E.U16 R2, [R2.64] ;  /* 0x0000002402027981 */ /* 0x000ea4000c1e1500 */
[----:B--2---:R-:W-:-:S06]  /*82b0*/  HADD2.F32 R18, -RZ, R2.H0_H0 ;  /* 0x20000002ff127230 */ /* 0x004fcc0000004100 */
[----:B------:R-:W0:Y:S01]  /*82c0*/  F2I.FTZ.TRUNC.NTZ R18, R18 ;  /* 0x0000001200127305 */ /* 0x000e22000021f100 */
[----:B------:R-:W-:Y:S05]  /*82d0*/  BRA `(.L_x_13250) ;  /* 0x00000b7000007947 */ /* 0x000fea0003800000 */
.L_x_13253:
        /* <DEDUP_REMOVED lines=9> */
.L_x_13256:
[----:B------:R-:W2:Y:S02]  /*8370*/  LDG.E.U16 R2, [R2.64] ;  /* 0x0000002402027981 */ /* 0x000ea4000c1e1500 */
[----:B--2---:R-:W-:-:S06]  /*8380*/  HADD2.F32 R18, -RZ, R2.H0_H0 ;  /* 0x20000002ff127230 */ /* 0x004fcc0000004100 */
[----:B------:R-:W0:Y:S01]  /*8390*/  F2I.FTZ.TRUNC.NTZ R18, R18 ;  /* 0x0000001200127305 */ /* 0x000e22000021f100 */
[----:B------:R-:W-:Y:S05]  /*83a0*/  BRA `(.L_x_13250) ;  /* 0x00000aa000007947 */ /* 0x000fea0003800000 */
.L_x_13255:
[----:B------:R-:W2:Y:S02]  /*83b0*/  LDG.E.64 R2, [R2.64] ;  /* 0x0000002402027981 */ /* 0x000ea4000c1e1b00 */
[----:B--2---:R0:W1:Y:S01]  /*83c0*/  F2I.F64.TRUNC R18, R2 ;  /* 0x0000000200127311 */ /* 0x004062000030d100 */
[----:B------:R-:W-:Y:S05]  /*83d0*/  BRA `(.L_x_13250) ;  /* 0x00000a7000007947 */ /* 0x000fea0003800000 */
.L_x_13245:
        /* <DEDUP_REMOVED lines=12> */
.L_x_13259:
[----:B------:R-:W2:Y:S02]  /*84a0*/  LDG.E.64 R2, [R2.64] ;  /* 0x0000002402027981 */ /* 0x000ea4000c1e1b00 */
[----:B--2---:R0:W1:Y:S01]  /*84b0*/  F2I.F64.TRUNC R18, R2 ;  /* 0x0000000200127311 */ /* 0x004062000030d100 */
[----:B------:R-:W-:Y:S05]  /*84c0*/  BRA `(.L_x_13250) ;  /* 0x0000098000007947 */ /* 0x000fea0003800000 */
.L_x_13258:
        /* <DEDUP_REMOVED lines=27> */
.L_x_13261:
        /* <DEDUP_REMOVED lines=14> */
.L_x_13260:
[----:B------:R-:W2:Y:S02]  /*8760*/  LDG.E.U16 R18, [R2.64] ;  /* 0x0000002402127981 */ /* 0x000ea4000c1e1500 */
[----:B--2---:R-:W-:-:S06]  /*8770*/  PRMT R18, RZ, 0x5410, R18 ;  /* 0x00005410ff127816 */ /* 0x004fcc0000000012 */
[----:B------:R-:W0:Y:S01]  /*8780*/  F2I.FTZ.TRUNC.NTZ R18, R18 ;  /* 0x0000001200127305 */ /* 0x000e22000021f100 */
[----:B------:R-:W-:Y:S05]  /*8790*/  BRA `(.L_x_13250) ;  /* 0x000006b000007947 */ /* 0x000fea0003800000 */
.L_x_13257:
        /* <DEDUP_REMOVED lines=10> */
.L_x_13264:
        /* <DEDUP_REMOVED lines=21> */
.L_x_13268:
[----:B------:R-:W-:Y:S05]  /*8990*/  BSYNC B1 ;  /* 0x0000000000017941 */ /* 0x000fea0003800000 */
.L_x_13267:
[----:B------:R-:W-:Y:S01]  /*89a0*/  IMAD.SHL.U32 R2, R2, 0x100000, RZ ;  /* 0x0010000002027824 */ /* 0x000fe200078e00ff */
[----:B------:R-:W-:-:S04]  /*89b0*/  LEA R3, R0, 0x3b800000, 0x17 ;  /* 0x3b80000000037811 */ /* 0x000fc800078eb8ff */
[----:B------:R-:W-:Y:S02]  /*89c0*/  LOP3.LUT R18, R3, R2, R18, 0xfe, !PT ;  /* 0x0000000203127212 */ /* 0x000fe400078efe12 */
.L_x_13266:
[----:B------:R-:W-:Y:S05]  /*89d0*/  BSYNC B0 ;  /* 0x0000000000007941 */ /* 0x000fea0003800000 */
.L_x_13265:
[----:B------:R-:W0:Y:S01]  /*89e0*/  F2I.FTZ.TRUNC.NTZ R18, R18 ;  /* 0x0000001200127305 */ /* 0x000e22000021f100 */
[----:B------:R-:W-:Y:S05]  /*89f0*/  BRA `(.L_x_13250) ;  /* 0x0000045000007947 */ /* 0x000fea0003800000 */
.L_x_13263:
        /* <DEDUP_REMOVED lines=21> */
.L_x_13272:
[----:B------:R-:W-:Y:S05]  /*8b50*/  BSYNC B1 ;  /* 0x0000000000017941 */ /* 0x000fea0003800000 */
.L_x_13271:
[----:B------:R-:W-:Y:S01]  /*8b60*/  IMAD.SHL.U32 R2, R2, 0x200000, RZ ;  /* 0x0020000002027824 */ /* 0x000fe200078e00ff */
[----:B------:R-:W-:-:S04]  /*8b70*/  LEA R3, R0, 0x37800000, 0x17 ;  /* 0x3780000000037811 */ /* 0x000fc800078eb8ff */
[----:B------:R-:W-:Y:S02]  /*8b80*/  LOP3.LUT R18, R3, R2, R18, 0xfe, !PT ;  /* 0x0000000203127212 */ /* 0x000fe400078efe12 */
.L_x_13270:
[----:B------:R-:W-:Y:S05]  /*8b90*/  BSYNC B0 ;  /* 0x0000000000007941 */ /* 0x000fea0003800000 */
.L_x_13269:
[----:B------:R-:W0:Y:S01]  /*8ba0*/  F2I.FTZ.TRUNC.NTZ R18, R18 ;  /* 0x0000001200127305 */ /* 0x000e22000021f100 */
[----:B------:R-:W-:Y:S05]  /*8bb0*/  BRA `(.L_x_13250) ;  /* 0x0000029000007947 */ /* 0x000fea0003800000 */
.L_x_13262:
        /* <DEDUP_REMOVED lines=14> */
.L_x_13276:
[----:B------:R-:W-:Y:S05]  /*8ca0*/  BSYNC B0 ;  /* 0x0000000000007941 */ /* 0x000fea0003800000 */
.L_x_13275:
[----:B------:R-:W0:Y:S01]  /*8cb0*/  F2I.FTZ.TRUNC.NTZ R18, R18 ;  /* 0x0000001200127305 */ /* 0x000e22000021f100 */
[----:B------:R-:W-:Y:S05]  /*8cc0*/  BRA `(.L_x_13250) ;  /* 0x0000018000007947 */ /* 0x000fea0003800000 */
.L_x_13249:
        /* <DEDUP_REMOVED lines=21> */
.L_x_13274:
[----:B------:R0:W5:Y:S01]  /*8e20*/  LDG.E R18, [R2.64] ;  /* 0x0000002402127981 */ /* 0x000162000c1e1900 */
[----:B------:R-:W-:Y:S05]  /*8e30*/  BRA `(.L_x_13250) ;  /* 0x0000001000007947 */ /* 0x000fea0003800000 */
.L_x_13273:
[----:B------:R0:W5:Y:S02]  /*8e40*/  LDG.E R18, [R2.64] ;  /* 0x0000002402127981 */ /* 0x000164000c1e1900 */
.L_x_13250:
        /* <DEDUP_REMOVED lines=25> */
.L_x_13278:
[----:B------:R-:W-:Y:S05]  /*8fe0*/  BSYNC B6 ;  /* 0x0000000000067941 */ /* 0x000fea0003800000 */
.L_x_13277:
        /* <DEDUP_REMOVED lines=14> */
.L_x_13282:
[----:B------:R-:W-:Y:S01]  /*90d0*/  STG.E.U8 [R16.64], RZ ;  /* 0x000000ff10007986 */ /* 0x000fe2000c101124 */
[----:B------:R-:W-:Y:S05]  /*90e0*/  EXIT ;  /* 0x000000000000794d */ /* 0x000fea0003800000 */
.L_x_13281:
        /* <DEDUP_REMOVED lines=8> */
.L_x_13285:
[----:B------:R-:W-:Y:S01]  /*9170*/  STG.E [R16.64], RZ ;  /* 0x000000ff10007986 */ /* 0x000fe2000c101924 */
[----:B------:R-:W-:Y:S05]  /*9180*/  EXIT ;  /* 0x000000000000794d */ /* 0x000fea0003800000 */
.L_x_13284:
[----:B------:R-:W-:Y:S01]  /*9190*/  STG.E.U16 [R16.64], RZ ;  /* 0x000000ff10007986 */ /* 0x000fe2000c101524 */
[----:B------:R-:W-:Y:S05]  /*91a0*/  EXIT ;  /* 0x000000000000794d */ /* 0x000fea0003800000 */
.L_x_13280:
        /* <DEDUP_REMOVED lines=8> */
.L_x_13287:
[----:B------:R-:W-:Y:S01]  /*9230*/  STG.E.U16 [R16.64], RZ ;  /* 0x000000ff10007986 */ /* 0x000fe2000c101524 */
[----:B------:R-:W-:Y:S05]  /*9240*/  EXIT ;  /* 0x000000000000794d */ /* 0x000fea0003800000 */
.L_x_13286:
        /* <DEDUP_REMOVED lines=8> */
.L_x_13289:
[----:B------:R-:W-:Y:S01]  /*92d0*/  STG.E [R16.64], RZ ;  /* 0x000000ff10007986 */ /* 0x000fe2000c101924 */
[----:B------:R-:W-:Y:S05]  /*92e0*/  EXIT ;  /* 0x000000000000794d */ /* 0x000fea0003800000 */
.L_x_13288:
[----:B------:R-:W-:Y:S01]  /*92f0*/  STG.E.64 [R16.64], RZ ;  /* 0x000000ff10007986 */ /* 0x000fe2000c101b24 */
[----:B------:R-:W-:Y:S05]  /*9300*/  EXIT ;  /* 0x000000000000794d */ /* 0x000fea0003800000 */
.L_x_13279:
        /* <DEDUP_REMOVED lines=10> */
.L_x_13292:
[----:B------:R-:W-:Y:S01]  /*93b0*/  STG.E.128 [R16.64], RZ ;  /* 0x000000ff10007986 */ /* 0x000fe2000c101d24 */
[----:B------:R-:W-:Y:S05]  /*93c0*/  EXIT ;  /* 0x000000000000794d */ /* 0x000fea0003800000 */
.L_x_13291:
        /* <DEDUP_REMOVED lines=8> */
.L_x_13294:
[----:B------:R-:W-:Y:S01]  /*9450*/  STG.E.U8 [R16.64], RZ ;  /* 0x000000ff10007986 */ /* 0x000fe2000c101124 */
[----:B------:R-:W-:Y:S05]  /*9460*/  EXIT ;  /* 0x000000000000794d */ /* 0x000fea0003800000 */
.L_x_13293:
[----:B------:R-:W-:Y:S01]  /*9470*/  STG.E.U16 [R16.64], RZ ;  /* 0x000000ff10007986 */ /* 0x000fe2000c101524 */
[----:B------:R-:W-:Y:S05]  /*9480*/  EXIT ;  /* 0x000000000000794d */ /* 0x000fea0003800000 */
.L_x_13290:
        /* <DEDUP_REMOVED lines=10> */
.L_x_13297:
[----:B------:R-:W-:Y:S01]  /*9530*/  STG.E.U8 [R16.64], RZ ;  /* 0x000000ff10007986 */ /* 0x000fe2000c101124 */
[----:B------:R-:W-:Y:S05]  /*9540*/  EXIT ;  /* 0x000000000000794d */ /* 0x000fea0003800000 */
.L_x_13296:
[----:B------:R-:W-:Y:S01]  /*9550*/  STG.E.U8 [R16.64], RZ ;  /* 0x000000ff10007986 */ /* 0x000fe2000c101124 */
[----:B------:R-:W-:Y:S05]  /*9560*/  EXIT ;  /* 0x000000000000794d */ /* 0x000fea0003800000 */
.L_x_13295:
[----:B------:R-:W-:-:S13]  /*9570*/  ISETP.NE.AND P0, PT, R0, 0x1c, PT ;  /* 0x0000001c0000780c */ /* 0x000fda0003f05270 */
[----:B------:R-:W-:Y:S05]  /*9580*/  @!P0 BRA `(.L_x_13298) ;  /* 0x000001b000008947 */ /* 0x000fea0003800000 */
[----:B------:R-:W-:-:S13]  /*9590*/  ISETP.NE.AND P0, PT, R0, 0x1d, PT ;  /* 0x0000001d0000780c */ /* 0x000fda0003f05270 */
[----:B------:R-:W-:Y:S05]  /*95a0*/  @!P0 BRA `(.L_x_13299) ;  /* 0x0000017000008947 */ /* 0x000fea0003800000 */
[----:B------:R-:W-:-:S13]  /*95b0*/  ISETP.NE.AND P0, PT, R0, 0x2c, PT ;  /* 0x0000002c0000780c */ /* 0x000fda0003f05270 */
[----:B------:R0:W-:Y:S01]  /*95c0*/  @!P0 STG.E.U8 [R16.64], RZ ;  /* 0x000000ff10008986 */ /* 0x0001e2000c101124 */
[----:B------:R-:W-:Y:S05]  /*95d0*/  @!P0 EXIT ;  /* 0x000000000000894d */ /* 0x000fea0003800000 */
.L_x_13283:
        /* <DEDUP_REMOVED lines=20> */
.L_x_13299:
[----:B------:R-:W-:Y:S01]  /*9720*/  STG.E.64 [R16.64], RZ ;  /* 0x000000ff10007986 */ /* 0x000fe2000c101b24 */
[----:B------:R-:W-:Y:S05]  /*9730*/  EXIT ;  /* 0x000000000000794d */ /* 0x000fea0003800000 */
.L_x_13298:
[----:B------:R-:W-:Y:S01]  /*9740*/  STG.E [R16.64], RZ ;  /* 0x000000ff10007986 */ /* 0x000fe2000c101924 */
[----:B------:R-:W-:Y:S05]  /*9750*/  EXIT ;  /* 0x000000000000794d */ /* 0x000fea0003800000 */
.L_x_13300:
        /* <DEDUP_REMOVED lines=10> */
.L_x_27389:


//--------------------- .text._ZN2at6native27unrolled_elementwise_kernelIZZZNS0_67_GLOBAL__N__bb565c37_34_ValidateCompressedIndicesKernel_cu_33a4b88b42_validate_compressed_sparse_indices_kernelILNS2_8CDimNameE1ENS2_18CUDAKernelLauncherENS2_14EmptyVecKernelENS2_8DummyVecELm8EEEvRKNS_6TensorESA_lllENKUlvE0_clEvENKUlvE_clEvEUliE_St5arrayIPcLm2EELi4E23TrivialOffsetCalculatorILi1EjESI_NS0_6memory12LoadWithCastILi1EEENSJ_13StoreWithCastILi1EEEEEviT_T0_T2_T3_T4_T5_ --------------------------
	.section	.text._ZN2at6native27unrolled_elementwise_kernelIZZZNS0_67_GLOBAL__N__bb565c37_34_ValidateCompressedIndicesKernel_cu_33a4b88b42_validate_compressed_sparse_indices_kernelILNS2_8CDimNameE1ENS2_18CUDAKernelLauncherENS2_14EmptyVecKernelENS2_8DummyVecELm8EEEvRKNS_6TensorESA_lllENKUlvE0_clEvENKUlvE_clEvEUliE_St5arrayIPcLm2EELi4E23TrivialOffsetCalculatorILi1EjESI_NS0_6memory12LoadWithCastILi1EEENSJ_13StoreWithCastILi1EEEEEviT_T0_T2_T3_T4_T5_,"ax",@progbits
	.sectioninfo	@"SHI_REGISTERS=28"
	.align	128
        .global         _ZN2at6native27unrolled_elementwise_kernelIZZZNS0_67_GLOBAL__N__bb565c37_34_ValidateCompressedIndicesKernel_cu_33a4b88b42_validate_compressed_sparse_indices_kernelILNS2_8CDimNameE1ENS2_18CUDAKernelLauncherENS2_14EmptyVecKernelENS2_8DummyVecELm8EEEvRKNS_6TensorESA_lllENKUlvE0_clEvENKUlvE_clEvEUliE_St5arrayIPcLm2EELi4E23TrivialOffsetCalculatorILi1EjESI_NS0_6memory12LoadWithCastILi1EEENSJ_13StoreWithCastILi1EEEEEviT_T0_T2_T3_T4_T5_
        .type           _ZN2at6native27unrolled_elementwise_kernelIZZZNS0_67_GLOBAL__N__bb565c37_34_ValidateCompressedIndicesKernel_cu_33a4b88b42_validate_compressed_sparse_indices_kernelILNS2_8CDimNameE1ENS2_18CUDAKernelLauncherENS2_14EmptyVecKernelENS2_8DummyVecELm8EEEvRKNS_6TensorESA_lllENKUlvE0_clEvENKUlvE_clEvEUliE_St5arrayIPcLm2EELi4E23TrivialOffsetCalculatorILi1EjESI_NS0_6memory12LoadWithCastILi1EEENSJ_13StoreWithCastILi1EEEEEviT_T0_T2_T3_T4_T5_,@function
        .size           _ZN2at6native27unrolled_elementwise_kernelIZZZNS0_67_GLOBAL__N__bb565c37_34_ValidateCompressedIndicesKernel_cu_33a4b88b42_validate_compressed_sparse_indices_kernelILNS2_8CDimNameE1ENS2_18CUDAKernelLauncherENS2_14EmptyVecKernelENS2_8DummyVecELm8EEEvRKNS_6TensorESA_lllENKUlvE0_clEvENKUlvE_clEvEUliE_St5arrayIPcLm2EELi4E23TrivialOffsetCalculatorILi1EjESI_NS0_6memory12LoadWithCastILi1EEENSJ_13StoreWithCastILi1EEEEEviT_T0_T2_T3_T4_T5_,(.L_x_27390 - _ZN2at6native27unrolled_elementwise_kernelIZZZNS0_67_GLOBAL__N__bb565c37_34_ValidateCompressedIndicesKernel_cu_33a4b88b42_validate_compressed_sparse_indices_kernelILNS2_8CDimNameE1ENS2_18CUDAKernelLauncherENS2_14EmptyVecKernelENS2_8DummyVecELm8EEEvRKNS_6TensorESA_lllENKUlvE0_clEvENKUlvE_clEvEUliE_St5arrayIPcLm2EELi4E23TrivialOffsetCalculatorILi1EjESI_NS0_6memory12LoadWithCastILi1EEENSJ_13StoreWithCastILi1EEEEEviT_T0_T2_T3_T4_T5_)
        .other          _ZN2at6native27unrolled_elementwise_kernelIZZZNS0_67_GLOBAL__N__bb565c37_34_ValidateCompressedIndicesKernel_cu_33a4b88b42_validate_compressed_sparse_indices_kernelILNS2_8CDimNameE1ENS2_18CUDAKernelLauncherENS2_14EmptyVecKernelENS2_8DummyVecELm8EEEvRKNS_6TensorESA_lllENKUlvE0_clEvENKUlvE_clEvEUliE_St5arrayIPcLm2EELi4E23TrivialOffsetCalculatorILi1EjESI_NS0_6memory12LoadWithCastILi1EEENSJ_13StoreWithCastILi1EEEEEviT_T0_T2_T3_T4_T5_,@"STO_CUDA_ENTRY STV_DEFAULT"
_ZN2at6native27unrolled_elementwise_kernelIZZZNS0_67_GLOBAL__N__bb565c37_34_ValidateCompressedIndicesKernel_cu_33a4b88b42_validate_compressed_sparse_indices_kernelILNS2_8CDimNameE1ENS2_18CUDAKernelLauncherENS2_14EmptyVecKernelENS2_8DummyVecELm8EEEvRKNS_6TensorESA_lllENKUlvE0_clEvENKUlvE_clEvEUliE_St5arrayIPcLm2EELi4E23TrivialOffsetCalculatorILi1EjESI_NS0_6memory12LoadWithCastILi1EEENSJ_13StoreWithCastILi1EEEEEviT_T0_T2_T3_T4_T5_:
.text._ZN2at6native27unrolled_elementwise_kernelIZZZNS0_67_GLOBAL__N__bb565c37_34_ValidateCompressedIndicesKernel_cu_33a4b88b42_validate_compressed_sparse_indices_kernelILNS2_8CDimNameE1ENS2_18CUDAKernelLauncherENS2_14EmptyVecKernelENS2_8DummyVecELm8EEEvRKNS_6TensorESA_lllENKUlvE0_clEvENKUlvE_clEvEUliE_St5arrayIPcLm2EELi4E23TrivialOffsetCalculatorILi1EjESI_NS0_6memory12LoadWithCastILi1EEENSJ_13StoreWithCastILi1EEEEEviT_T0_T2_T3_T4_T5_:
        /* <DEDUP_REMOVED lines=29> */
.L_x_13306:
[----:B------:R0:W5:Y:S01]  /*01d0*/  LDG.E.U8 R23, [R2.64] ;  /* 0x0000002402177981 */ /* 0x000162000c1e1100 */
[----:B------:R-:W-:Y:S05]  /*01e0*/  BRA `(.L_x_13308) ;  /* 0x00000d1000007947 */ /* 0x000fea0003800000 */
.L_x_13305:
        /* <DEDUP_REMOVED lines=8> */
.L_x_13310:
[----:B------:R0:W5:Y:S01]  /*0270*/  LDG.E R23, [R2.64] ;  /* 0x0000002402177981 */ /* 0x000162000c1e1900 */
[----:B------:R-:W-:Y:S05]  /*0280*/  BRA `(.L_x_13308) ;  /* 0x00000c7000007947 */ /* 0x000fea0003800000 */
.L_x_13309:
[----:B------:R0:W5:Y:S01]  /*0290*/  LDG.E.S16 R23, [R2.64] ;  /* 0x0000002402177981 */ /* 0x000162000c1e1700 */
[----:B------:R-:W-:Y:S05]  /*02a0*/  BRA `(.L_x_13308) ;  /* 0x00000c5000007947 */ /* 0x000fea0003800000 */
.L_x_13304:
        /* <DEDUP_REMOVED lines=9> */
.L_x_13312:
[----:B------:R-:W2:Y:S02]  /*0340*/  LDG.E.U16 R2, [R2.64] ;  /* 0x0000002402027981 */ /* 0x000ea4000c1e1500 */
[----:B--2---:R-:W-:-:S06]  /*0350*/  HADD2.F32 R23, -RZ, R2.H0_H0 ;  /* 0x20000002ff177230 */ /* 0x004fcc0000004100 */
[----:B------:R-:W0:Y:S01]  /*0360*/  F2I.FTZ.TRUNC.NTZ R23, R23 ;  /* 0x0000001700177305 */ /* 0x000e22000021f100 */
[----:B------:R-:W-:Y:S05]  /*0370*/  BRA `(.L_x_13308) ;  /* 0x00000b8000007947 */ /* 0x000fea0003800000 */
.L_x_13311:
        /* <DEDUP_REMOVED lines=9> */
.L_x_13314:
[----:B------:R-:W2:Y:S02]  /*0410*/  LDG.E.U16 R2, [R2.64] ;  /* 0x0000002402027981 */ /* 0x000ea4000c1e1500 */
[----:B--2---:R-:W-:-:S06]  /*0420*/  HADD2.F32 R23, -RZ, R2.H0_H0 ;  /* 0x20000002ff177230 */ /* 0x004fcc0000004100 */
[----:B------:R-:W0:Y:S01]  /*0430*/  F2I.FTZ.TRUNC.NTZ R23, R23 ;  /* 0x0000001700177305 */ /* 0x000e22000021f100 */
[----:B------:R-:W-:Y:S05]  /*0440*/  BRA `(.L_x_13308) ;  /* 0x00000ab000007947 */ /* 0x000fea0003800000 */
.L_x_13313:
[----:B------:R-:W2:Y:S02]  /*0450*/  LDG.E.64 R2, [R2.64] ;  /* 0x0000002402027981 */ /* 0x000ea4000c1e1b00 */
[----:B--2---:R0:W1:Y:S01]  /*0460*/  F2I.F64.TRUNC R23, R2 ;  /* 0x0000000200177311 */ /* 0x004062000030d100 */
[----:B------:R-:W-:Y:S05]  /*0470*/  BRA `(.L_x_13308) ;  /* 0x00000a8000007947 */ /* 0x000fea0003800000 */
.L_x_13303:
        /* <DEDUP_REMOVED lines=12> */
.L_x_13317:
[----:B------:R-:W2:Y:S02]  /*0540*/  LDG.E.64 R2, [R2.64] ;  /* 0x0000002402027981 */ /* 0x000ea4000c1e1b00 */
[----:B--2---:R0:W1:Y:S01]  /*0550*/  F2I.F64.TRUNC R23, R2 ;  /* 0x0000000200177311 */ /* 0x004062000030d100 */
[----:B------:R-:W-:Y:S05]  /*0560*/  BRA `(.L_x_13308) ;  /* 0x0000099000007947 */ /* 0x000fea0003800000 */
.L_x_13316:
        /* <DEDUP_REMOVED lines=27> */
.L_x_13319:
        /* <DEDUP_REMOVED lines=15> */
.L_x_13318:
[----:B------:R-:W2:Y:S02]  /*0810*/  LDG.E.U16 R23, [R2.64] ;  /* 0x0000002402177981 */ /* 0x000ea4000c1e1500 */
[----:B--2---:R-:W-:-:S06]  /*0820*/  PRMT R23, RZ, 0x5410, R23 ;  /* 0x00005410ff177816 */ /* 0x004fcc0000000017 */
[----:B------:R-:W0:Y:S01]  /*0830*/  F2I.FTZ.TRUNC.NTZ R23, R23 ;  /* 0x0000001700177305 */ /* 0x000e22000021f100 */
[----:B------:R-:W-:Y:S05]  /*0840*/  BRA `(.L_x_13308) ;  /* 0x000006b000007947 */ /* 0x000fea0003800000 */
.L_x_13315:
        /* <DEDUP_REMOVED lines=10> */
.L_x_13322:
        /* <DEDUP_REMOVED lines=21> */
.L_x_13326:
[----:B------:R-:W-:Y:S05]  /*0a40*/  BSYNC B1 ;  /* 0x0000000000017941 */ /* 0x000fea0003800000 */
.L_x_13325:
[----:B------:R-:W-:Y:S01]  /*0a50*/  IMAD.SHL.U32 R2, R2, 0x100000, RZ ;  /* 0x0010000002027824 */ /* 0x000fe200078e00ff */
[----:B------:R-:W-:-:S04]  /*0a60*/  LEA R0, R0, 0x3b800000, 0x17 ;  /* 0x3b80000000007811 */ /* 0x000fc800078eb8ff */
[----:B------:R-:W-:Y:S02]  /*0a70*/  LOP3.LUT R23, R0, R2, R23, 0xfe, !PT ;  /* 0x0000000200177212 */ /* 0x000fe400078efe17 */
.L_x_13324:
[----:B------:R-:W-:Y:S05]  /*0a80*/  BSYNC B0 ;  /* 0x0000000000007941 */ /* 0x000fea0003800000 */
.L_x_13323:
[----:B------:R-:W0:Y:S01]  /*0a90*/  F2I.FTZ.TRUNC.NTZ R23, R23 ;  /* 0x0000001700177305 */ /* 0x000e22000021f100 */
[----:B------:R-:W-:Y:S05]  /*0aa0*/  BRA `(.L_x_13308) ;  /* 0x0000045000007947 */ /* 0x000fea0003800000 */
.L_x_13321:
        /* <DEDUP_REMOVED lines=21> */
.L_x_13330:
[----:B------:R-:W-:Y:S05]  /*0c00*/  BSYNC B1 ;  /* 0x0000000000017941 */ /* 0x000fea0003800000 */
.L_x_13329:
[----:B------:R-:W-:Y:S01]  /*0c10*/  IMAD.SHL.U32 R2, R2, 0x200000, RZ ;  /* 0x0020000002027824 */ /* 0x000fe200078e00ff */
[----:B------:R-:W-:-:S04]  /*0c20*/  LEA R0, R0, 0x37800000, 0x17 ;  /* 0x3780000000007811 */ /* 0x000fc800078eb8ff */
[----:B------:R-:W-:Y:S02]  /*0c30*/  LOP3.LUT R23, R0, R2, R23, 0xfe, !PT ;  /* 0x0000000200177212 */ /* 0x000fe400078efe17 */
.L_x_13328:
[----:B------:R-:W-:Y:S05]  /*0c40*/  BSYNC B0 ;  /* 0x0000000000007941 */ /* 0x000fea0003800000 */
.L_x_13327:
[----:B------:R-:W0:Y:S01]  /*0c50*/  F2I.FTZ.TRUNC.NTZ R23, R23 ;  /* 0x0000001700177305 */ /* 0x000e22000021f100 */
[----:B------:R-:W-:Y:S05]  /*0c60*/  BRA `(.L_x_13308) ;  /* 0x0000029000007947 */ /* 0x000fea0003800000 */
.L_x_13320:
        /* <DEDUP_REMOVED lines=14> */
.L_x_13334:
[----:B------:R-:W-:Y:S05]  /*0d50*/  BSYNC B0 ;  /* 0x0000000000007941 */ /* 0x000fea0003800000 */
.L_x_13333:
[----:B------:R-:W0:Y:S01]  /*0d60*/  F2I.FTZ.TRUNC.NTZ R23, R23 ;  /* 0x0000001700177305 */ /* 0x000e22000021f100 */
[----:B------:R-:W-:Y:S05]  /*0d70*/  BRA `(.L_x_13308) ;  /* 0x0000018000007947 */ /* 0x000fea0003800000 */
.L_x_13307:
        /* <DEDUP_REMOVED lines=21> */
.L_x_13332:
[----:B------:R0:W5:Y:S01]  /*0ed0*/  LDG.E R23, [R2.64] ;  /* 0x0000002402177981 */ /* 0x000162000c1e1900 */
[----:B------:R-:W-:Y:S05]  /*0ee0*/  BRA `(.L_x_13308) ;  /* 0x0000001000007947 */ /* 0x000fea0003800000 */
.L_x_13331:
[----:B------:R0:W5:Y:S02]  /*0ef0*/  LDG.E R23, [R2.64] ;  /* 0x0000002402177981 */ /* 0x000164000c1e1900 */
.L_x_13308:
[----:B------:R-:W2:Y:S02]  /*0f00*/  S2R R17, SR_TID.X ;  /* 0x0000000000117919 */ /* 0x000ea40000002100 */
[----:B--2---:R-:W-:Y:S02]  /*0f10*/  IADD3 R17, R17, 0x80, RZ ;  /* 0x0000008011117810 */ /* 0x004fe40007ffe0ff */
.L_x_13302:
[----:B-1----:R-:W-:Y:S05]  /*0f20*/  BSYNC B6 ;  /* 0x0000000000067941 */ /* 0x002fea0003800000 */
.L_x_13301:
        /* <DEDUP_REMOVED lines=21> */
.L_x_13340:
[----:B------:R0:W5:Y:S01]  /*1080*/  LDG.E.U8 R19, [R2.64] ;  /* 0x0000002402137981 */ /* 0x000162000c1e1100 */
[----:B------:R-:W-:Y:S05]  /*1090*/  BRA `(.L_x_13342) ;  /* 0x00000d0000007947 */ /* 0x000fea0003800000 */
.L_x_13339:
        /* <DEDUP_REMOVED lines=8> */
.L_x_13344:
[----:B------:R0:W5:Y:S01]  /*1120*/  LDG.E R19, [R2.64] ;  /* 0x0000002402137981 */ /* 0x000162000c1e1900 */
[----:B------:R-:W-:Y:S05]  /*1130*/  BRA `(.L_x_13342) ;  /* 0x00000c6000007947 */ /* 0x000fea0003800000 */
.L_x_13343:
[----:B------:R0:W5:Y:S01]  /*1140*/  LDG.E.S16 R19, [R2.64] ;  /* 0x0000002402137981 */ /* 0x000162000c1e1700 */
[----:B------:R-:W-:Y:S05]  /*1150*/  BRA `(.L_x_13342) ;  /* 0x00000c4000007947 */ /* 0x000fea0003800000 */
.L_x_13338:
        /* <DEDUP_REMOVED lines=9> */
.L_x_13346:
[----:B------:R-:W2:Y:S02]  /*11f0*/  LDG.E.U16 R2, [R2.64] ;  /* 0x0000002402027981 */ /* 0x000ea4000c1e1500 */
[----:B--2---:R-:W-:-:S06]  /*1200*/  HADD2.F32 R19, -RZ, R2.H0_H0 ;  /* 0x20000002ff137230 */ /* 0x004fcc0000004100 */
[----:B------:R-:W0:Y:S01]  /*1210*/  F2I.FTZ.TRUNC.NTZ R19, R19 ;  /* 0x0000001300137305 */ /* 0x000e22000021f100 */
[----:B------:R-:W-:Y:S05]  /*1220*/  BRA `(.L_x_13342) ;  /* 0x00000b7000007947 */ /* 0x000fea0003800000 */
.L_x_13345:
        /* <DEDUP_REMOVED lines=9> */
.L_x_13348:
[----:B------:R-:W2:Y:S02]  /*12c0*/  LDG.E.U16 R2, [R2.64] ;  /* 0x0000002402027981 */ /* 0x000ea4000c1e1500 */
[----:B--2---:R-:W-:-:S06]  /*12d0*/  HADD2.F32 R19, -RZ, R2.H0_H0 ;  /* 0x20000002ff137230 */ /* 0x004fcc0000004100 */
[----:B------:R-:W0:Y:S01]  /*12e0*/  F2I.FTZ.TRUNC.NTZ R19, R19 ;  /* 0x0000001300137305 */ /* 0x000e22000021f100 */
[----:B------:R-:W-:Y:S05]  /*12f0*/  BRA `(.L_x_13342) ;  /* 0x00000aa000007947 */ /* 0x000fea0003800000 */
.L_x_13347:
[----:B------:R-:W2:Y:S02]  /*1300*/  LDG.E.64 R2, [R2.64] ;  /* 0x0000002402027981 */ /* 0x000ea4000c1e1b00 */
[----:B--2---:R0:W1:Y:S01]  /*1310*/  F2I.F64.TRUNC R19, R2 ;  /* 0x0000000200137311 */ /* 0x004062000030d100 */
[----:B------:R-:W-:Y:S05]  /*1320*/  BRA `(.L_x_13342) ;  /* 0x00000a7000007947 */ /* 0x000fea0003800000 */
.L_x_13337:
        /* <DEDUP_REMOVED lines=12> */
.L_x_13351:
[----:B------:R-:W2:Y:S02]  /*13f0*/  LDG.E.64 R2, [R2.64] ;  /* 0x0000002402027981 */ /* 0x000ea4000c1e1b00 */
[----:B--2---:R0:W1:Y:S01]  /*1400*/  F2I.F64.TRUNC R19, R2 ;  /* 0x0000000200137311 */ /* 0x004062000030d100 */
[----:B------:R-:W-:Y:S05]  /*1410*/  BRA `(.L_x_13342) ;  /* 0x0000098000007947 */ /* 0x000fea0003800000 */
.L_x_13350:
        /* <DEDUP_REMOVED lines=27> */
.L_x_13353:
        /* <DEDUP_REMOVED lines=14> */
.L_x_13352:
[----:B------:R-:W2:Y:S02]  /*16b0*/  LDG.E.U16 R19, [R2.64] ;  /* 0x0000002402137981 */ /* 0x000ea4000c1e1500 */
[----:B--2---:R-:W-:-:S06]  /*16c0*/  PRMT R19, RZ, 0x5410, R19 ;  /* 0x00005410ff137816 */ /* 0x004fcc0000000013 */
[----:B------:R-:W0:Y:S01]  /*16d0*/  F2I.FTZ.TRUNC.NTZ R19, R19 ;  /* 0x0000001300137305 */ /* 0x000e22000021f100 */
[----:B------:R-:W-:Y:S05]  /*16e0*/  BRA `(.L_x_13342) ;  /* 0x000006b000007947 */ /* 0x000fea0003800000 */
.L_x_13349:
        /* <DEDUP_REMOVED lines=10> */
.L_x_13356:
        /* <DEDUP_REMOVED lines=21> */
.L_x_13360:
[----:B------:R-:W-:Y:S05]  /*18e0*/  BSYNC B1 ;  /* 0x0000000000017941 */ /* 0x000fea0003800000 */
.L_x_13359:
[----:B------:R-:W-:Y:S01]  /*18f0*/  IMAD.SHL.U32 R2, R2, 0x100000, RZ ;  /* 0x0010000002027824 */ /* 0x000fe200078e00ff */
[----:B------:R-:W-:-:S04]  /*1900*/  LEA R0, R0, 0x3b800000, 0x17 ;  /* 0x3b80000000007811 */ /* 0x000fc800078eb8ff */
[----:B------:R-:W-:Y:S02]  /*1910*/  LOP3.LUT R19, R0, R2, R19, 0xfe, !PT ;  /* 0x0000000200137212 */ /* 0x000fe400078efe13 */
.L_x_13358:
[----:B------:R-:W-:Y:S05]  /*1920*/  BSYNC B0 ;  /* 0x0000000000007941 */ /* 0x000fea0003800000 */
.L_x_13357:
[----:B------:R-:W0:Y:S01]  /*1930*/  F2I.FTZ.TRUNC.NTZ R19, R19 ;  /* 0x0000001300137305 */ /* 0x000e22000021f100 */
[----:B------:R-:W-:Y:S05]  /*1940*/  BRA `(.L_x_13342) ;  /* 0x0000045000007947 */ /* 0x000fea0003800000 */
.L_x_13355:
        /* <DEDUP_REMOVED lines=21> */
.L_x_13364:
[----:B------:R-:W-:Y:S05]  /*1aa0*/  BSYNC B1 ;  /* 0x0000000000017941 */ /* 0x000fea0003800000 */
.L_x_13363:
[----:B------:R-:W-:Y:S01]  /*1ab0*/  IMAD.SHL.U32 R2, R2, 0x200000, RZ ;  /* 0x0020000002027824 */ /* 0x000fe200078e00ff */
[----:B------:R-:W-:-:S04]  /*1ac0*/  LEA R0, R0, 0x37800000, 0x17 ;  /* 0x3780000000007811 */ /* 0x000fc800078eb8ff */
[----:B------:R-:W-:Y:S02]  /*1ad0*/  LOP3.LUT R19, R0, R2, R19, 0xfe, !PT ;  /* 0x0000000200137212 */ /* 0x000fe400078efe13 */
.L_x_13362:
[----:B------:R-:W-:Y:S05]  /*1ae0*/  BSYNC B0 ;  /* 0x0000000000007941 */ /* 0x000fea0003800000 */
.L_x_13361:
[----:B------:R-:W0:Y:S01]  /*1af0*/  F2I.FTZ.TRUNC.NTZ R19, R19 ;  /* 0x0000001300137305 */ /* 0x000e22000021f100 */
[----:B------:R-:W-:Y:S05]  /*1b00*/  BRA `(.L_x_13342) ;  /* 0x0000029000007947 */ /* 0x000fea0003800000 */
.L_x_13354:
        /* <DEDUP_REMOVED lines=14> */
.L_x_13368:
[----:B------:R-:W-:Y:S05]  /*1bf0*/  BSYNC B0 ;  /* 0x0000000000007941 */ /* 0x000fea0003800000 */
.L_x_13367:
[----:B------:R-:W0:Y:S01]  /*1c00*/  F2I.FTZ.TRUNC.NTZ R19, R19 ;  /* 0x0000001300137305 */ /* 0x000e22000021f100 */
[----:B------:R-:W-:Y:S05]  /*1c10*/  BRA `(.L_x_13342) ;  /* 0x0000018000007947 */ /* 0x000fea0003800000 */
.L_x_13341:
        /* <DEDUP_REMOVED lines=21> */
.L_x_13366:
[----:B------:R0:W5:Y:S01]  /*1d70*/  LDG.E R19, [R2.64] ;  /* 0x0000002402137981 */ /* 0x000162000c1e1900 */
[----:B------:R-:W-:Y:S05]  /*1d80*/  BRA `(.L_x_13342) ;  /* 0x0000001000007947 */ /* 0x000fea0003800000 */
.L_x_13365:
[----:B------:R0:W5:Y:S02]  /*1d90*/  LDG.E R19, [R2.64] ;  /* 0x0000002402137981 */ /* 0x000164000c1e1900 */
.L_x_13342:
[----:B------:R-:W-:-:S03]  /*1da0*/  IADD3 R17, R17, 0x80, RZ ;  /* 0x0000008011117810 */ /* 0x000fc60007ffe0ff */
.L_x_13336:
[----:B------:R-:W-:Y:S05]  /*1db0*/  BSYNC B6 ;  /* 0x0000000000067941 */ /* 0x000fea0003800000 */
.L_x_13335:
        /* <DEDUP_REMOVED lines=22> */
.L_x_13374:
[----:B------:R0:W5:Y:S01]  /*1f20*/  LDG.E.U8 R25, [R2.64] ;  /* 0x0000002402197981 */ /* 0x000162000c1e1100 */
[----:B------:R-:W-:Y:S05]  /*1f30*/  BRA `(.L_x_13376) ;  /* 0x00000d0000007947 */ /* 0x000fea0003800000 */
.L_x_13373:
        /* <DEDUP_REMOVED lines=8> */
.L_x_13378:
[----:B------:R0:W5:Y:S01]  /*1fc0*/  LDG.E R25, [R2.64] ;  /* 0x0000002402197981 */ /* 0x000162000c1e1900 */
[----:B------:R-:W-:Y:S05]  /*1fd0*/  BRA `(.L_x_13376) ;  /* 0x00000c6000007947 */ /* 0x000fea0003800000 */
.L_x_13377:
[----:B------:R0:W5:Y:S01]  /*1fe0*/  LDG.E.S16 R25, [R2.64] ;  /* 0x0000002402197981 */ /* 0x000162000c1e1700 */
[----:B------:R-:W-:Y:S05]  /*1ff0*/  BRA `(.L_x_13376) ;  /* 0x00000c4000007947 */ /* 0x000fea0003800000 */
.L_x_13372:
        /* <DEDUP_REMOVED lines=9> */
.L_x_13380:
[----:B------:R-:W2:Y:S02]  /*2090*/  LDG.E.U16 R2, [R2.64] ;  /* 0x0000002402027981 */ /* 0x000ea4000c1e1500 */
[----:B--2---:R-:W-:-:S06]  /*20a0*/  HADD2.F32 R25, -RZ, R2.H0_H0 ;  /* 0x20000002ff197230 */ /* 0x004fcc0000004100 */
[----:B------:R-:W0:Y:S01]  /*20b0*/  F2I.FTZ.TRUNC.NTZ R25, R25 ;  /* 0x0000001900197305 */ /* 0x000e22000021f100 */
[----:B------:R-:W-:Y:S05]  /*20c0*/  BRA `(.L_x_13376) ;  /* 0x00000b7000007947 */ /* 0x000fea0003800000 */
.L_x_13379:
        /* <DEDUP_REMOVED lines=9> */
.L_x_13382:
[----:B------:R-:W2:Y:S02]  /*2160*/  LDG.E.U16 R2, [R2.64] ;  /* 0x0000002402027981 */ /* 0x000ea4000c1e1500 */
[----:B--2---:R-:W-:-:S06]  /*2170*/  HADD2.F32 R25, -RZ, R2.H0_H0 ;  /* 0x20000002ff197230 */ /* 0x004fcc0000004100 */
[----:B------:R-:W0:Y:S01]  /*2180*/  F2I.FTZ.TRUNC.NTZ R25, R25 ;  /* 0x0000001900197305 */ /* 0x000e22000021f100 */
[----:B------:R-:W-:Y:S05]  /*2190*/  BRA `(.L_x_13376) ;  /* 0x00000aa000007947 */ /* 0x000fea0003800000 */
.L_x_13381:
[----:B------:R-:W2:Y:S02]  /*21a0*/  LDG.E.64 R2, [R2.64] ;  /* 0x0000002402027981 */ /* 0x000ea4000c1e1b00 */
[----:B--2---:R0:W2:Y:S01]  /*21b0*/  F2I.F64.TRUNC R25, R2 ;  /* 0x0000000200197311 */ /* 0x0040a2000030d100 */
[----:B------:R-:W-:Y:S05]  /*21c0*/  BRA `(.L_x_13376) ;  /* 0x00000a7000007947 */ /* 0x000fea0003800000 */
.L_x_13371:
        /* <DEDUP_REMOVED lines=12> */
.L_x_13385:
[----:B------:R-:W2:Y:S02]  /*2290*/  LDG.E.64 R2, [R2.64] ;  /* 0x0000002402027981 */ /* 0x000ea4000c1e1b00 */
[----:B--2---:R0:W2:Y:S01]  /*22a0*/  F2I.F64.TRUNC R25, R2 ;  /* 0x0000000200197311 */ /* 0x0040a2000030d100 */
[----:B------:R-:W-:Y:S05]  /*22b0*/  BRA `(.L_x_13376) ;  /* 0x0000098000007947 */ /* 0x000fea0003800000 */
.L_x_13384:
        /* <DEDUP_REMOVED lines=27> */
.L_x_13387:
        /* <DEDUP_REMOVED lines=14> */
.L_x_13386:
[----:B------:R-:W2:Y:S02]  /*2550*/  LDG.E.U16 R25, [R2.64] ;  /* 0x0000002402197981 */ /* 0x000ea4000c1e1500 */
[----:B--2---:R-:W-:-:S06]  /*2560*/  PRMT R25, RZ, 0x5410, R25 ;  /* 0x00005410ff197816 */ /* 0x004fcc0000000019 */
[----:B------:R-:W0:Y:S01]  /*2570*/  F2I.FTZ.TRUNC.NTZ R25, R25 ;  /* 0x0000001900197305 */ /* 0x000e22000021f100 */
[----:B------:R-:W-:Y:S05]  /*2580*/  BRA `(.L_x_13376) ;  /* 0x000006b000007947 */ /* 0x000fea0003800000 */
.L_x_13383:
        /* <DEDUP_REMOVED lines=10> */
.L_x_13390:
        /* <DEDUP_REMOVED lines=21> */
.L_x_13394:
[----:B------:R-:W-:Y:S05]  /*2780*/  BSYNC B1 ;  /* 0x0000000000017941 */ /* 0x000fea0003800000 */
.L_x_13393:
[----:B------:R-:W-:Y:S01]  /*2790*/  IMAD.SHL.U32 R2, R2, 0x100000, RZ ;  /* 0x0010000002027824 */ /* 0x000fe200078e00ff */
[----:B------:R-:W-:-:S04]  /*27a0*/  LEA R0, R0, 0x3b800000, 0x17 ;  /* 0x3b80000000007811 */ /* 0x000fc800078eb8ff */
[----:B------:R-:W-:Y:S02]  /*27b0*/  LOP3.LUT R25, R0, R2, R25, 0xfe, !PT ;  /* 0x0000000200197212 */ /* 0x000fe400078efe19 */
.L_x_13392:
[----:B------:R-:W-:Y:S05]  /*27c0*/  BSYNC B0 ;  /* 0x0000000000007941 */ /* 0x000fea0003800000 */
.L_x_13391:
[----:B------:R-:W0:Y:S01]  /*27d0*/  F2I.FTZ.TRUNC.NTZ R25, R25 ;  /* 0x0000001900197305 */ /* 0x000e22000021f100 */
[----:B------:R-:W-:Y:S05]  /*27e0*/  BRA `(.L_x_13376) ;  /* 0x0000045000007947 */ /* 0x000fea0003800000 */
.L_x_13389:
        /* <DEDUP_REMOVED lines=21> */
.L_x_13398:
[----:B------:R-:W-:Y:S05]  /*2940*/  BSYNC B1 ;  /* 0x0000000000017941 */ /* 0x000fea0003800000 */
.L_x_13397:
[----:B------:R-:W-:Y:S01]  /*2950*/  IMAD.SHL.U32 R2, R2, 0x200000, RZ ;  /* 0x0020000002027824 */ /* 0x000fe200078e00ff */
[----:B------:R-:W-:-:S04]  /*2960*/  LEA R0, R0, 0x37800000, 0x17 ;  /* 0x3780000000007811 */ /* 0x000fc800078eb8ff */
[----:B------:R-:W-:Y:S02]  /*2970*/  LOP3.LUT R25, R0, R2, R25, 0xfe, !PT ;  /* 0x0000000200197212 */ /* 0x000fe400078efe19 */
.L_x_13396:
[----:B------:R-:W-:Y:S05]  /*2980*/  BSYNC B0 ;  /* 0x0000000000007941 */ /* 0x000fea0003800000 */
.L_x_13395:
[----:B------:R-:W0:Y:S01]  /*2990*/  F2I.FTZ.TRUNC.NTZ R25, R25 ;  /* 0x0000001900197305 */ /* 0x000e22000021f100 */
[----:B------:R-:W-:Y:S05]  /*29a0*/  BRA `(.L_x_13376) ;  /* 0x0000029000007947 */ /* 0x000fea0003800000 */
.L_x_13388:
        /* <DEDUP_REMOVED lines=14> */
.L_x_13402:
[----:B------:R-:W-:Y:S05]  /*2a90*/  BSYNC B0 ;  /* 0x0000000000007941 */ /* 0x000fea0003800000 */
.L_x_13401:
[----:B------:R-:W0:Y:S01]  /*2aa0*/  F2I.FTZ.TRUNC.NTZ R25, R25 ;  /* 0x0000001900197305 */ /* 0x000e22000021f100 */
[----:B------:R-:W-:Y:S05]  /*2ab0*/  BRA `(.L_x_13376) ;  /* 0x0000018000007947 */ /* 0x000fea0003800000 */
.L_x_13375:
        /* <DEDUP_REMOVED lines=21> */
.L_x_13400:
[----:B------:R0:W5:Y:S01]  /*2c10*/  LDG.E R25, [R2.64] ;  /* 0x0000002402197981 */ /* 0x000162000c1e1900 */
[----:B------:R-:W-:Y:S05]  /*2c20*/  BRA `(.L_x_13376) ;  /* 0x0000001000007947 */ /* 0x000fea0003800000 */
.L_x_13399:
[----:B------:R0:W5:Y:S02]  /*2c30*/  LDG.E R25, [R2.64] ;  /* 0x0000002402197981 */ /* 0x000164000c1e1900 */
.L_x_13376:
[----:B------:R-:W-:-:S03]  /*2c40*/  IADD3 R17, R17, 0x80, RZ ;  /* 0x0000008011117810 */ /* 0x000fc60007ffe0ff */
.L_x_13370:
[----:B------:R-:W-:Y:S05]  /*2c50*/  BSYNC B6 ;  /* 0x0000000000067941 */ /* 0x000fea0003800000 */
.L_x_13369:
        /* <DEDUP_REMOVED lines=20> */
.L_x_13408:
[----:B------:R0:W5:Y:S01]  /*2da0*/  LDG.E.U8 R24, [R2.64] ;  /* 0x0000002402187981 */ /* 0x000162000c1e1100 */
[----:B------:R-:W-:Y:S05]  /*2db0*/  BRA `(.L_x_13404) ;  /* 0x00000cf000007947 */ /* 0x000fea0003800000 */
.L_x_13407:
        /* <DEDUP_REMOVED lines=8> */
.L_x_13411:
[----:B------:R0:W5:Y:S01]  /*2e40*/  LDG.E R24, [R2.64] ;  /* 0x0000002402187981 */ /* 0x000162000c1e1900 */
[----:B------:R-:W-:Y:S05]  /*2e50*/  BRA `(.L_x_13404) ;  /* 0x00000c5000007947 */ /* 0x000fea0003800000 */
.L_x_13410:
[----:B------:R0:W5:Y:S01]  /*2e60*/  LDG.E.S16 R24, [R2.64] ;  /* 0x0000002402187981 */ /* 0x000162000c1e1700 */
[----:B------:R-:W-:Y:S05]  /*2e70*/  BRA `(.L_x_13404) ;  /* 0x00000c3000007947 */ /* 0x000fea0003800000 */
.L_x_13406:
        /* <DEDUP_REMOVED lines=9> */
.L_x_13413:
[----:B------:R-:W3:Y:S02]  /*2f10*/  LDG.E.U16 R2, [R2.64] ;  /* 0x0000002402027981 */ /* 0x000ee4000c1e1500 */
[----:B---3--:R-:W-:-:S06]  /*2f20*/  HADD2.F32 R24, -RZ, R2.H0_H0 ;  /* 0x20000002ff187230 */ /* 0x008fcc0000004100 */
[----:B------:R-:W0:Y:S01]  /*2f30*/  F2I.FTZ.TRUNC.NTZ R24, R24 ;  /* 0x0000001800187305 */ /* 0x000e22000021f100 */
[----:B------:R-:W-:Y:S05]  /*2f40*/  BRA `(.L_x_13404) ;  /* 0x00000b6000007947 */ /* 0x000fea0003800000 */
.L_x_13412:
        /* <DEDUP_REMOVED lines=9> */
.L_x_13415:
[----:B------:R-:W3:Y:S02]  /*2fe0*/  LDG.E.U16 R2, [R2.64] ;  /* 0x0000002402027981 */ /* 0x000ee4000c1e1500 */
[----:B---3--:R-:W-:-:S06]  /*2ff0*/  HADD2.F32 R24, -RZ, R2.H0_H0 ;  /* 0x20000002ff187230 */ /* 0x008fcc0000004100 */
[----:B------:R-:W0:Y:S01]  /*3000*/  F2I.FTZ.TRUNC.NTZ R24, R24 ;  /* 0x0000001800187305 */ /* 0x000e22000021f100 */
[----:B------:R-:W-:Y:S05]  /*3010*/  BRA `(.L_x_13404) ;  /* 0x00000a9000007947 */ /* 0x000fea0003800000 */
.L_x_13414:
[----:B------:R-:W3:Y:S02]  /*3020*/  LDG.E.64 R2, [R2.64] ;  /* 0x0000002402027981 */ /* 0x000ee4000c1e1b00 */
[----:B---3--:R0:W3:Y:S01]  /*3030*/  F2I.F64.TRUNC R24, R2 ;  /* 0x0000000200187311 */ /* 0x0080e2000030d100 */
[----:B------:R-:W-:Y:S05]  /*3040*/  BRA `(.L_x_13404) ;  /* 0x00000a6000007947 */ /* 0x000fea0003800000 */
.L_x_13405:
        /* <DEDUP_REMOVED lines=12> */
.L_x_13418:
[----:B------:R-:W3:Y:S02]  /*3110*/  LDG.E.64 R2, [R2.64] ;  /* 0x0000002402027981 */ /* 0x000ee4000c1e1b00 */
[----:B---3--:R0:W3:Y:S01]  /*3120*/  F2I.F64.TRUNC R24, R2 ;  /* 0x0000000200187311 */ /* 0x0080e2000030d100 */
[----:B------:R-:W-:Y:S05]  /*3130*/  BRA `(.L_x_13404) ;  /* 0x0000097000007947 */ /* 0x000fea0003800000 */
.L_x_13417:
        /* <DEDUP_REMOVED lines=27> */
.L_x_13420:
        /* <DEDUP_REMOVED lines=14> */
.L_x_13419:
[----:B------:R-:W3:Y:S02]  /*33d0*/  LDG.E.U16 R24, [R2.64] ;  /* 0x0000002402187981 */ /* 0x000ee4000c1e1500 */
[----:B---3--:R-:W-:-:S06]  /*33e0*/  PRMT R24, RZ, 0x5410, R24 ;  /* 0x00005410ff187816 */ /* 0x008fcc0000000018 */
[----:B------:R-:W0:Y:S01]  /*33f0*/  F2I.FTZ.TRUNC.NTZ R24, R24 ;  /* 0x0000001800187305 */ /* 0x000e22000021f100 */
[----:B------:R-:W-:Y:S05]  /*3400*/  BRA `(.L_x_13404) ;  /* 0x000006a000007947 */ /* 0x000fea0003800000 */
.L_x_13416:
        /* <DEDUP_REMOVED lines=10> */
.L_x_13423:
        /* <DEDUP_REMOVED lines=21> */
.L_x_13427:
[----:B------:R-:W-:Y:S05]  /*3600*/  BSYNC B1 ;  /* 0x0000000000017941 */ /* 0x000fea0003800000 */
.L_x_13426:
[----:B------:R-:W-:Y:S01]  /*3610*/  IMAD.SHL.U32 R2, R2, 0x100000, RZ ;  /* 0x0010000002027824 */ /* 0x000fe200078e00ff */
[----:B------:R-:W-:-:S04]  /*3620*/  LEA R3, R0, 0x3b800000, 0x17 ;  /* 0x3b80000000037811 */ /* 0x000fc800078eb8ff */
[----:B------:R-:W-:Y:S02]  /*3630*/  LOP3.LUT R24, R3, R2, R24, 0xfe, !PT ;  /* 0x0000000203187212 */ /* 0x000fe400078efe18 */
.L_x_13425:
[----:B------:R-:W-:Y:S05]  /*3640*/  BSYNC B0 ;  /* 0x0000000000007941 */ /* 0x000fea0003800000 */
.L_x_13424:
[----:B------:R-:W0:Y:S01]  /*3650*/  F2I.FTZ.TRUNC.NTZ R24, R24 ;  /* 0x0000001800187305 */ /* 0x000e22000021f100 */
[----:B------:R-:W-:Y:S05]  /*3660*/  BRA `(.L_x_13404) ;  /* 0x0000044000007947 */ /* 0x000fea0003800000 */
.L_x_13422:
        /* <DEDUP_REMOVED lines=21> */
.L_x_13431:
[----:B------:R-:W-:Y:S05]  /*37c0*/  BSYNC B1 ;  /* 0x0000000000017941 */ /* 0x000fea0003800000 */
.L_x_13430:
[----:B------:R-:W-:Y:S01]  /*37d0*/  IMAD.SHL.U32 R2, R2, 0x200000, RZ ;  /* 0x0020000002027824 */ /* 0x000fe200078e00ff */
[----:B------:R-:W-:-:S04]  /*37e0*/  LEA R3, R0, 0x37800000, 0x17 ;  /* 0x3780000000037811 */ /* 0x000fc800078eb8ff */
[----:B------:R-:W-:Y:S02]  /*37f0*/  LOP3.LUT R24, R3, R2, R24, 0xfe, !PT ;  /* 0x0000000203187212 */ /* 0x000fe400078efe18 */
.L_x_13429:
[----:B------:R-:W-:Y:S05]  /*3800*/  BSYNC B0 ;  /* 0x0000000000007941 */ /* 0x000fea0003800000 */
.L_x_13428:
[----:B------:R-:W0:Y:S01]  /*3810*/  F2I.FTZ.TRUNC.NTZ R24, R24 ;  /* 0x0000001800187305 */ /* 0x000e22000021f100 */
[----:B------:R-:W-:Y:S05]  /*3820*/  BRA `(.L_x_13404) ;  /* 0x0000028000007947 */ /* 0x000fea0003800000 */
.L_x_13421:
        /* <DEDUP_REMOVED lines=14> */
.L_x_13435:
[----:B------:R-:W-:Y:S05]  /*3910*/  BSYNC B0 ;  /* 0x0000000000007941 */ /* 0x000fea0003800000 */
.L_x_13434:
[----:B------:R-:W0:Y:S01]  /*3920*/  F2I.FTZ.TRUNC.NTZ R24, R24 ;  /* 0x0000001800187305 */ /* 0x000e22000021f100 */
[----:B------:R-:W-:Y:S05]  /*3930*/  BRA `(.L_x_13404) ;  /* 0x0000017000007947 */ /* 0x000fea0003800000 */
.L_x_13409:
        /* <DEDUP_REMOVED lines=20> */
.L_x_13433:
[----:B------:R0:W5:Y:S01]  /*3a80*/  LDG.E R24, [R2.64] ;  /* 0x0000002402187981 */ /* 0x000162000c1e1900 */
[----:B------:R-:W-:Y:S05]  /*3a90*/  BRA `(.L_x_13404) ;  /* 0x0000001000007947 */ /* 0x000fea0003800000 */
.L_x_13432:
[----:B------:R0:W5:Y:S02]  /*3aa0*/  LDG.E R24, [R2.64] ;  /* 0x0000002402187981 */ /* 0x000164000c1e1900 */
.L_x_13404:
[----:B------:R-:W-:Y:S05]  /*3ab0*/  BSYNC B6 ;  /* 0x0000000000067941 */ /* 0x000fea0003800000 */
.L_x_13403:
        /* <DEDUP_REMOVED lines=29> */
.L_x_13437:
[----:B------:R-:W-:Y:S05]  /*3c90*/  BSYNC B6 ;  /* 0x0000000000067941 */ /* 0x000fea0003800000 */
.L_x_13436:
        /* <DEDUP_REMOVED lines=27> */
.L_x_13439:
[----:B------:R-:W-:Y:S05]  /*3e50*/  BSYNC B6 ;  /* 0x0000000000067941 */ /* 0x000fea0003800000 */
.L_x_13438:
        /* <DEDUP_REMOVED lines=27> */
.L_x_13441:
[----:B------:R-:W-:Y:S05]  /*4010*/  BSYNC B6 ;  /* 0x0000000000067941 */ /* 0x000fea0003800000 */
.L_x_13440:
        /* <DEDUP_REMOVED lines=27> */
.L_x_13443:
[----:B------:R-:W-:Y:S05]  /*41d0*/  BSYNC B6 ;  /* 0x0000000000067941 */ /* 0x000fea0003800000 */
.L_x_13442:
        /* <DEDUP_REMOVED lines=24> */
.L_x_13449:
[----:B------:R0:W-:Y:S01]  /*4360*/  STG.E.U8 [R2.64], RZ ;  /* 0x000000ff02007986 */ /* 0x0001e2000c101124 */
[----:B------:R-:W-:Y:S01]  /*4370*/  IMAD.MOV.U32 R17, RZ, RZ, R19 ;  /* 0x000000ffff117224 */ /* 0x000fe200078e0013 */
[----:B------:R-:W-:Y:S05]  /*4380*/  BRA `(.L_x_13445) ;  /* 0x000007a000007947 */ /* 0x000fea0003800000 */
.L_x_13448:
        /* <DEDUP_REMOVED lines=9> */
.L_x_13452:
[----:B------:R0:W-:Y:S01]  /*4420*/  STG.E [R2.64], RZ ;  /* 0x000000ff02007986 */ /* 0x0001e2000c101924 */
[----:B------:R-:W-:Y:S01]  /*4430*/  IMAD.MOV.U32 R17, RZ, RZ, R19 ;  /* 0x000000ffff117224 */ /* 0x000fe200078e0013 */
[----:B------:R-:W-:Y:S05]  /*4440*/  BRA `(.L_x_13445) ;  /* 0x000006e000007947 */ /* 0x000fea0003800000 */
.L_x_13451:
[----:B------:R0:W-:Y:S01]  /*4450*/  STG.E.U16 [R2.64], RZ ;  /* 0x000000ff02007986 */ /* 0x0001e2000c101524 */
[----:B------:R-:W-:Y:S01]  /*4460*/  IMAD.MOV.U32 R17, RZ, RZ, R19 ;  /* 0x000000ffff117224 */ /* 0x000fe200078e0013 */
[----:B------:R-:W-:Y:S05]  /*4470*/  BRA `(.L_x_13445) ;  /* 0x000006b000007947 */ /* 0x000fea0003800000 */
.L_x_13447:
        /* <DEDUP_REMOVED lines=9> */
.L_x_13454:
[----:B------:R0:W-:Y:S01]  /*4510*/  STG.E.U16 [R2.64], RZ ;  /* 0x000000ff02007986 */ /* 0x0001e2000c101524 */
[----:B------:R-:W-:Y:S01]  /*4520*/  IMAD.MOV.U32 R17, RZ, RZ, R19 ;  /* 0x000000ffff117224 */ /* 0x000fe200078e0013 */
[----:B------:R-:W-:Y:S05]  /*4530*/  BRA `(.L_x_13445) ;  /* 0x000005f000007947 */ /* 0x000fea0003800000 */
.L_x_13453:
        /* <DEDUP_REMOVED lines=9> */
.L_x_13456:
[----:B------:R0:W-:Y:S01]  /*45d0*/  STG.E [R2.64], RZ ;  /* 0x000000ff02007986 */ /* 0x0001e2000c101924 */
[----:B------:R-:W-:Y:S01]  /*45e0*/  IMAD.MOV.U32 R17, RZ, RZ, R19 ;  /* 0x000000ffff117224 */ /* 0x000fe200078e0013 */
[----:B------:R-:W-:Y:S05]  /*45f0*/  BRA `(.L_x_13445) ;  /* 0x0000053000007947 */ /* 0x000fea0003800000 */
.L_x_13455:
[----:B------:R0:W-:Y:S01]  /*4600*/  STG.E.64 [R2.64], RZ ;  /* 0x000000ff02007986 */ /* 0x0001e2000c101b24 */
[----:B------:R-:W-:Y:S01]  /*4610*/  IMAD.MOV.U32 R17, RZ, RZ, R19 ;  /* 0x000000ffff117224 */ /* 0x000fe200078e0013 */
[----:B------:R-:W-:Y:S05]  /*4620*/  BRA `(.L_x_13445) ;  /* 0x0000050000007947 */ /* 0x000fea0003800000 */
.L_x_13446:
        /* <DEDUP_REMOVED lines=11> */
.L_x_13459:
[----:B------:R0:W-:Y:S01]  /*46e0*/  STG.E.128 [R2.64], RZ ;  /* 0x000000ff02007986 */ /* 0x0001e2000c101d24 */
[----:B------:R-:W-:Y:S01]  /*46f0*/  IMAD.MOV.U32 R17, RZ, RZ, R19 ;  /* 0x000000ffff117224 */ /* 0x000fe200078e0013 */
[----:B------:R-:W-:Y:S05]  /*4700*/  BRA `(.L_x_13445) ;  /* 0x0000042000007947 */ /* 0x000fea0003800000 */
.L_x_13458:
        /* <DEDUP_REMOVED lines=9> */
.L_x_13461:
[----:B------:R0:W-:Y:S01]  /*47a0*/  STG.E.U8 [R2.64], RZ ;  /* 0x000000ff02007986 */ /* 0x0001e2000c101124 */
[----:B------:R-:W-:Y:S01]  /*47b0*/  IMAD.MOV.U32 R17, RZ, RZ, R19 ;  /* 0x000000ffff117224 */ /* 0x000fe200078e0013 */
[----:B------:R-:W-:Y:S05]  /*47c0*/  BRA `(.L_x_13445) ;  /* 0x0000036000007947 */ /* 0x000fea0003800000 */
.L_x_13460:
[----:B------:R0:W-:Y:S01]  /*47d0*/  STG.E.U16 [R2.64], RZ ;  /* 0x000000ff02007986 */ /* 0x0001e2000c101524 */
[----:B------:R-:W-:Y:S01]  /*47e0*/  IMAD.MOV.U32 R17, RZ, RZ, R19 ;  /* 0x000000ffff117224 */ /* 0x000fe200078e0013 */
[----:B------:R-:W-:Y:S05]  /*47f0*/  BRA `(.L_x_13445) ;  /* 0x0000033000007947 */ /* 0x000fea0003800000 */
.L_x_13457:
        /* <DEDUP_REMOVED lines=11> */
.L_x_13464:
[----:B------:R0:W-:Y:S01]  /*48b0*/  STG.E.U8 [R2.64], RZ ;  /* 0x000000ff02007986 */ /* 0x0001e2000c101124 */
[----:B------:R-:W-:Y:S01]  /*48c0*/  IMAD.MOV.U32 R17, RZ, RZ, R19 ;  /* 0x000000ffff117224 */ /* 0x000fe200078e0013 */
[----:B------:R-:W-:Y:S05]  /*48d0*/  BRA `(.L_x_13445) ;  /* 0x0000025000007947 */ /* 0x000fea0003800000 */
.L_x_13463:
[----:B------:R0:W-:Y:S01]  /*48e0*/  STG.E.U8 [R2.64], RZ ;  /* 0x000000ff02007986 */ /* 0x0001e2000c101124 */
[----:B------:R-:W-:Y:S01]  /*48f0*/  IMAD.MOV.U32 R17, RZ, RZ, R19 ;  /* 0x000000ffff117224 */ /* 0x000fe200078e0013 */
[----:B------:R-:W-:Y:S05]  /*4900*/  BRA `(.L_x_13445) ;  /* 0x0000022000007947 */ /* 0x000fea0003800000 */
.L_x_13462:
        /* <DEDUP_REMOVED lines=8> */
.L_x_13450:
        /* <DEDUP_REMOVED lines=21> */
.L_x_13466:
[----:B------:R0:W-:Y:S01]  /*4ae0*/  STG.E.64 [R2.64], RZ ;  /* 0x000000ff02007986 */ /* 0x0001e2000c101b24 */
[----:B------:R-:W-:Y:S01]  /*4af0*/  IMAD.MOV.U32 R17, RZ, RZ, R19 ;  /* 0x000000ffff117224 */ /* 0x000fe200078e0013 */
[----:B------:R-:W-:Y:S05]  /*4b00*/  BRA `(.L_x_13445) ;  /* 0x0000002000007947 */ /* 0x000fea0003800000 */
.L_x_13465:
[----:B------:R0:W-:Y:S01]  /*4b10*/  STG.E [R2.64], RZ ;  /* 0x000000ff02007986 */ /* 0x0001e2000c101924 */
[----:B------:R-:W-:-:S03]  /*4b20*/  IMAD.MOV.U32 R17, RZ, RZ, R19 ;  /* 0x000000ffff117224 */ /* 0x000fc600078e0013 */
.L_x_13445:
[----:B------:R-:W-:Y:S05]  /*4b30*/  BSYNC B6 ;  /* 0x0000000000067941 */ /* 0x000fea0003800000 */
.L_x_13444:
        /* <DEDUP_REMOVED lines=21> */
.L_x_13472:
[----:B------:R0:W-:Y:S01]  /*4c90*/  STG.E.U8 [R2.64], RZ ;  /* 0x000000ff02007986 */ /* 0x0001e2000c101124 */
[----:B------:R-:W-:Y:S05]  /*4ca0*/  BRA `(.L_x_13474) ;  /* 0x0000066000007947 */ /* 0x000fea0003800000 */
.L_x_13471:
        /* <DEDUP_REMOVED lines=8> */
.L_x_13476:
[----:B------:R0:W-:Y:S01]  /*4d30*/  STG.E [R2.64], RZ ;  /* 0x000000ff02007986 */ /* 0x0001e2000c101924 */
[----:B------:R-:W-:Y:S05]  /*4d40*/  BRA `(.L_x_13474) ;  /* 0x000005c000007947 */ /* 0x000fea0003800000 */
.L_x_13475:
[----:B------:R0:W-:Y:S01]  /*4d50*/  STG.E.U16 [R2.64], RZ ;  /* 0x000000ff02007986 */ /* 0x0001e2000c101524 */
[----:B------:R-:W-:Y:S05]  /*4d60*/  BRA `(.L_x_13474) ;  /* 0x000005a000007947 */ /* 0x000fea0003800000 */
.L_x_13470:
        /* <DEDUP_REMOVED lines=8> */
.L_x_13478:
[----:B------:R0:W-:Y:S01]  /*4df0*/  STG.E.U16 [R2.64], RZ ;  /* 0x000000ff02007986 */ /* 0x0001e2000c101524 */
[----:B------:R-:W-:Y:S05]  /*4e00*/  BRA `(.L_x_13474) ;  /* 0x0000050000007947 */ /* 0x000fea0003800000 */
.L_x_13477:
        /* <DEDUP_REMOVED lines=8> */
.L_x_13480:
[----:B------:R0:W-:Y:S01]  /*4e90*/  STG.E [R2.64], RZ ;  /* 0x000000ff02007986 */ /* 0x0001e2000c101924 */
[----:B------:R-:W-:Y:S05]  /*4ea0*/  BRA `(.L_x_13474) ;  /* 0x0000046000007947 */ /* 0x000fea0003800000 */
.L_x_13479:
[----:B------:R0:W-:Y:S01]  /*4eb0*/  STG.E.64 [R2.64], RZ ;  /* 0x000000ff02007986 */ /* 0x0001e2000c101b24 */
[----:B------:R-:W-:Y:S05]  /*4ec0*/  BRA `(.L_x_13474) ;  /* 0x0000044000007947 */ /* 0x000fea0003800000 */
.L_x_13469:
        /* <DEDUP_REMOVED lines=10> */
.L_x_13483:
[----:B------:R0:W-:Y:S01]  /*4f70*/  STG.E.128 [R2.64], RZ ;  /* 0x000000ff02007986 */ /* 0x0001e2000c101d24 */
[----:B------:R-:W-:Y:S05]  /*4f80*/  BRA `(.L_x_13474) ;  /* 0x0000038000007947 */ /* 0x000fea0003800000 */
.L_x_13482:
        /* <DEDUP_REMOVED lines=8> */
.L_x_13485:
[----:B------:R0:W-:Y:S01]  /*5010*/  STG.E.U8 [R2.64], RZ ;  /* 0x000000ff02007986 */ /* 0x0001e2000c101124 */
[----:B------:R-:W-:Y:S05]  /*5020*/  BRA `(.L_x_13474) ;  /* 0x000002e000007947 */ /* 0x000fea0003800000 */
.L_x_13484:
[----:B------:R0:W-:Y:S01]  /*5030*/  STG.E.U16 [R2.64], RZ ;  /* 0x000000ff02007986 */ /* 0x0001e2000c101524 */
[----:B------:R-:W-:Y:S05]  /*5040*/  BRA `(.L_x_13474) ;  /* 0x000002c000007947 */ /* 0x000fea0003800000 */
.L_x_13481:
        /* <DEDUP_REMOVED lines=10> */
.L_x_13488:
[----:B------:R0:W-:Y:S01]  /*50f0*/  STG.E.U8 [R2.64], RZ ;  /* 0x000000ff02007986 */ /* 0x0001e2000c101124 */
[----:B------:R-:W-:Y:S05]  /*5100*/  BRA `(.L_x_13474) ;  /* 0x0000020000007947 */ /* 0x000fea0003800000 */
.L_x_13487:
[----:B------:R0:W-:Y:S01]  /*5110*/  STG.E.U8 [R2.64], RZ ;  /* 0x000000ff02007986 */ /* 0x0001e2000c101124 */
[----:B------:R-:W-:Y:S05]  /*5120*/  BRA `(.L_x_13474) ;  /* 0x000001e000007947 */ /* 0x000fea0003800000 */
.L_x_13486:
[----:B------:R-:W-:-:S13]  /*5130*/  ISETP.NE.AND P0, PT, R0, 0x1c, PT ;  /* 0x0000001c0000780c */ /* 0x000fda0003f05270 */
[----:B------:R-:W-:Y:S05]  /*5140*/  @!P0 BRA `(.L_x_13489) ;  /* 0x000001b000008947 */ /* 0x000fea0003800000 */
[----:B------:R-:W-:-:S13]  /*5150*/  ISETP.NE.AND P0, PT, R0, 0x1d, PT ;  /* 0x0000001d0000780c */ /* 0x000fda0003f05270 */
[----:B------:R-:W-:Y:S05]  /*5160*/  @!P0 BRA `(.L_x_13490) ;  /* 0x0000017000008947 */ /* 0x000fea0003800000 */
[----:B------:R-:W-:-:S13]  /*5170*/  ISETP.NE.AND P0, PT, R0, 0x2c, PT ;  /* 0x0000002c0000780c */ /* 0x000fda0003f05270 */
[----:B------:R0:W-:Y:S01]  /*5180*/  @!P0 STG.E.U8 [R2.64], RZ ;  /* 0x000000ff02008986 */ /* 0x0001e2000c101124 */
[----:B------:R-:W-:Y:S05]  /*5190*/  @!P0 BRA `(.L_x_13474) ;  /* 0x0000017000008947 */ /* 0x000fea0003800000 */
.L_x_13473:
        /* <DEDUP_REMOVED lines=20> */
.L_x_13490:
[----:B------:R0:W-:Y:S01]  /*52e0*/  STG.E.64 [R2.64], RZ ;  /* 0x000000ff02007986 */ /* 0x0001e2000c101b24 */
[----:B------:R-:W-:Y:S05]  /*52f0*/  BRA `(.L_x_13474) ;  /* 0x0000001000007947 */ /* 0x000fea0003800000 */
.L_x_13489:
[----:B------:R0:W-:Y:S02]  /*5300*/  STG.E [R2.64], RZ ;  /* 0x000000ff02007986 */ /* 0x0001e4000c101924 */
.L_x_13474:
        /* <DEDUP_REMOVED lines=21> */
.L_x_13494:
[----:B------:R0:W-:Y:S01]  /*5460*/  STG.E.U8 [R2.64], RZ ;  /* 0x000000ff02007986 */ /* 0x0001e2000c101124 */
[----:B------:R-:W-:Y:S05]  /*5470*/  BRA `(.L_x_13496) ;  /* 0x0000066000007947 */ /* 0x000fea0003800000 */
.L_x_13493:
        /* <DEDUP_REMOVED lines=8> */
.L_x_13498:
[----:B------:R0:W-:Y:S01]  /*5500*/  STG.E [R2.64], RZ ;  /* 0x000000ff02007986 */ /* 0x0001e2000c101924 */
[----:B------:R-:W-:Y:S05]  /*5510*/  BRA `(.L_x_13496) ;  /* 0x000005c000007947 */ /* 0x000fea0003800000 */
.L_x_13497:
[----:B------:R0:W-:Y:S01]  /*5520*/  STG.E.U16 [R2.64], RZ ;  /* 0x000000ff02007986 */ /* 0x0001e2000c101524 */
[----:B------:R-:W-:Y:S05]  /*5530*/  BRA `(.L_x_13496) ;  /* 0x000005a000007947 */ /* 0x000fea0003800000 */
.L_x_13492:
        /* <DEDUP_REMOVED lines=8> */
.L_x_13500:
[----:B------:R0:W-:Y:S01]  /*55c0*/  STG.E.U16 [R2.64], RZ ;  /* 0x000000ff02007986 */ /* 0x0001e2000c101524 */
[----:B------:R-:W-:Y:S05]  /*55d0*/  BRA `(.L_x_13496) ;  /* 0x0000050000007947 */ /* 0x000fea0003800000 */
.L_x_13499:
        /* <DEDUP_REMOVED lines=8> */
.L_x_13502:
[----:B------:R0:W-:Y:S01]  /*5660*/  STG.E [R2.64], RZ ;  /* 0x000000ff02007986 */ /* 0x0001e2000c101924 */
[----:B------:R-:W-:Y:S05]  /*5670*/  BRA `(.L_x_13496) ;  /* 0x0000046000007947 */ /* 0x000fea0003800000 */
.L_x_13501:
[----:B------:R0:W-:Y:S01]  /*5680*/  STG.E.64 [R2.64], RZ ;  /* 0x000000ff02007986 */ /* 0x0001e2000c101b24 */
[----:B------:R-:W-:Y:S05]  /*5690*/  BRA `(.L_x_13496) ;  /* 0x0000044000007947 */ /* 0x000fea0003800000 */
.L_x_13491:
        /* <DEDUP_REMOVED lines=10> */
.L_x_13505:
[----:B------:R0:W-:Y:S01]  /*5740*/  STG.E.128 [R2.64], RZ ;  /* 0x000000ff02007986 */ /* 0x0001e2000c101d24 */
[----:B------:R-:W-:Y:S05]  /*5750*/  BRA `(.L_x_13496) ;  /* 0x0000038000007947 */ /* 0x000fea0003800000 */
.L_x_13504:
        /* <DEDUP_REMOVED lines=8> */
.L_x_13507:
[----:B------:R0:W-:Y:S01]  /*57e0*/  STG.E.U8 [R2.64], RZ ;  /* 0x000000ff02007986 */ /* 0x0001e2000c101124 */
[----:B------:R-:W-:Y:S05]  /*57f0*/  BRA `(.L_x_13496) ;  /* 0x000002e000007947 */ /* 0x000fea0003800000 */
.L_x_13506:
[----:B------:R0:W-:Y:S01]  /*5800*/  STG.E.U16 [R2.64], RZ ;  /* 0x000000ff02007986 */ /* 0x0001e2000c101524 */
[----:B------:R-:W-:Y:S05]  /*5810*/  BRA `(.L_x_13496) ;  /* 0x000002c000007947 */ /* 0x000fea0003800000 */
.L_x_13503:
        /* <DEDUP_REMOVED lines=10> */
.L_x_13510:
[----:B------:R0:W-:Y:S01]  /*58c0*/  STG.E.U8 [R2.64], RZ ;  /* 0x000000ff02007986 */ /* 0x0001e2000c101124 */
[----:B------:R-:W-:Y:S05]  /*58d0*/  BRA `(.L_x_13496) ;  /* 0x0000020000007947 */ /* 0x000fea0003800000 */
.L_x_13509:
[----:B------:R0:W-:Y:S01]  /*58e0*/  STG.E.U8 [R2.64], RZ ;  /* 0x000000ff02007986 */ /* 0x0001e2000c101124 */
[----:B------:R-:W-:Y:S05]  /*58f0*/  BRA `(.L_x_13496) ;  /* 0x000001e000007947 */ /* 0x000fea0003800000 */
.L_x_13508:
[----:B------:R-:W-:-:S13]  /*5900*/  ISETP.NE.AND P0, PT, R0, 0x1c, PT ;  /* 0x0000001c0000780c */ /* 0x000fda0003f05270 */
[----:B------:R-:W-:Y:S05]  /*5910*/  @!P0 BRA `(.L_x_13511) ;  /* 0x000001b000008947 */ /* 0x000fea0003800000 */
[----:B------:R-:W-:-:S13]  /*5920*/  ISETP.NE.AND P0, PT, R0, 0x1d, PT ;  /* 0x0000001d0000780c */ /* 0x000fda0003f05270 */
[----:B------:R-:W-:Y:S05]  /*5930*/  @!P0 BRA `(.L_x_13512) ;  /* 0x0000017000008947 */ /* 0x000fea0003800000 */
[----:B------:R-:W-:-:S13]  /*5940*/  ISETP.NE.AND P0, PT, R0, 0x2c, PT ;  /* 0x0000002c0000780c */ /* 0x000fda0003f05270 */
[----:B------:R0:W-:Y:S01]  /*5950*/  @!P0 STG.E.U8 [R2.64], RZ ;  /* 0x000000ff02008986 */ /* 0x0001e2000c101124 */
[----:B------:R-:W-:Y:S05]  /*5960*/  @!P0 BRA `(.L_x_13496) ;  /* 0x0000017000008947 */ /* 0x000fea0003800000 */
.L_x_13495:
        /* <DEDUP_REMOVED lines=20> */
.L_x_13512:
[----:B------:R0:W-:Y:S01]  /*5ab0*/  STG.E.64 [R2.64], RZ ;  /* 0x000000ff02007986 */ /* 0x0001e2000c101b24 */
[----:B------:R-:W-:Y:S05]  /*5ac0*/  BRA `(.L_x_13496) ;  /* 0x0000001000007947 */ /* 0x000fea0003800000 */
.L_x_13511:
[----:B------:R0:W-:Y:S02]  /*5ad0*/  STG.E [R2.64], RZ ;  /* 0x000000ff02007986 */ /* 0x0001e4000c101924 */
.L_x_13496:
[----:B------:R-:W-:Y:S02]  /*5ae0*/  IADD3 R17, R17, 0x80, RZ ;  /* 0x0000008011117810 */ /* 0x000fe40007ffe0ff */
.L_x_13468:
[----:B------:R-:W-:Y:S05]  /*5af0*/  BSYNC B6 ;  /* 0x0000000000067941 */ /* 0x000fea0003800000 */
.L_x_13467:
        /* <DEDUP_REMOVED lines=19> */
.L_x_13516:
[----:B------:R-:W-:Y:S01]  /*5c30*/  STG.E.U8 [R2.64], RZ ;  /* 0x000000ff02007986 */ /* 0x000fe2000c101124 */
[----:B------:R-:W-:Y:S05]  /*5c40*/  EXIT ;  /* 0x000000000000794d */ /* 0x000fea0003800000 */
.L_x_13515:
        /* <DEDUP_REMOVED lines=8> */
.L_x_13519:
[----:B------:R-:W-:Y:S01]  /*5cd0*/  STG.E [R2.64], RZ ;  /* 0x000000ff02007986 */ /* 0x000fe2000c101924 */
[----:B------:R-:W-:Y:S05]  /*5ce0*/  EXIT ;  /* 0x000000000000794d */ /* 0x000fea0003800000 */
.L_x_13518:
[----:B------:R-:W-:Y:S01]  /*5cf0*/  STG.E.U16 [R2.64], RZ ;  /* 0x000000ff02007986 */ /* 0x000fe2000c101524 */
[----:B------:R-:W-:Y:S05]  /*5d00*/  EXIT ;  /* 0x000000000000794d */ /* 0x000fea0003800000 */
.L_x_13514:
        /* <DEDUP_REMOVED lines=8> */
.L_x_13521:
[----:B------:R-:W-:Y:S01]  /*5d90*/  STG.E.U16 [R2.64], RZ ;  /* 0x000000ff02007986 */ /* 0x000fe2000c101524 */
[----:B------:R-:W-:Y:S05]  /*5da0*/  EXIT ;  /* 0x000000000000794d */ /* 0x000fea0003800000 */
.L_x_13520:
        /* <DEDUP_REMOVED lines=8> */
.L_x_13523:
[----:B------:R-:W-:Y:S01]  /*5e30*/  STG.E [R2.64], RZ ;  /* 0x000000ff02007986 */ /* 0x000fe2000c101924 */
[----:B------:R-:W-:Y:S05]  /*5e40*/  EXIT ;  /* 0x000000000000794d */ /* 0x000fea0003800000 */
.L_x_13522:
[----:B------:R-:W-:Y:S01]  /*5e50*/  STG.E.64 [R2.64], RZ ;  /* 0x000000ff02007986 */ /* 0x000fe2000c101b24 */
[----:B------:R-:W-:Y:S05]  /*5e60*/  EXIT ;  /* 0x000000000000794d */ /* 0x000fea0003800000 */
.L_x_13513:
        /* <DEDUP_REMOVED lines=10> */
.L_x_13526:
[----:B------:R-:W-:Y:S01]  /*5f10*/  STG.E.128 [R2.64], RZ ;  /* 0x000000ff02007986 */ /* 0x000fe2000c101d24 */
[----:B------:R-:W-:Y:S05]  /*5f20*/  EXIT ;  /* 0x000000000000794d */ /* 0x000fea0003800000 */
.L_x_13525:
        /* <DEDUP_REMOVED lines=8> */
.L_x_13528:
[----:B------:R-:W-:Y:S01]  /*5fb0*/  STG.E.U8 [R2.64], RZ ;  /* 0x000000ff02007986 */ /* 0x000fe2000c101124 */
[----:B------:R-:W-:Y:S05]  /*5fc0*/  EXIT ;  /* 0x000000000000794d */ /* 0x000fea0003800000 */
.L_x_13527:
[----:B------:R-:W-:Y:S01]  /*5fd0*/  STG.E.U16 [R2.64], RZ ;  /* 0x000000ff02007986 */ /* 0x000fe2000c101524 */
[----:B------:R-:W-:Y:S05]  /*5fe0*/  EXIT ;  /* 0x000000000000794d */ /* 0x000fea0003800000 */
.L_x_13524:
        /* <DEDUP_REMOVED lines=10> */
.L_x_13531:
[----:B------:R-:W-:Y:S01]  /*6090*/  STG.E.U8 [R2.64], RZ ;  /* 0x000000ff02007986 */ /* 0x000fe2000c101124 */
[----:B------:R-:W-:Y:S05]  /*60a0*/  EXIT ;  /* 0x000000000000794d */ /* 0x000fea0003800000 */
.L_x_13530:
[----:B------:R-:W-:Y:S01]  /*60b0*/  STG.E.U8 [R2.64], RZ ;  /* 0x000000ff02007986 */ /* 0x000fe2000c101124 */
[----:B------:R-:W-:Y:S05]  /*60c0*/  EXIT ;  /* 0x000000000000794d */ /* 0x000fea0003800000 */
.L_x_13529:
[----:B------:R-:W-:-:S13]  /*60d0*/  ISETP.NE.AND P0, PT, R0, 0x1c, PT ;  /* 0x0000001c0000780c */ /* 0x000fda0003f05270 */
[----:B------:R-:W-:Y:S05]  /*60e0*/  @!P0 BRA `(.L_x_13532) ;  /* 0x000001b000008947 */ /* 0x000fea0003800000 */
[----:B------:R-:W-:-:S13]  /*60f0*/  ISETP.NE.AND P0, PT, R0, 0x1d, PT ;  /* 0x0000001d0000780c */ /* 0x000fda0003f05270 */
[----:B------:R-:W-:Y:S05]  /*6100*/  @!P0 BRA `(.L_x_13533) ;  /* 0x0000017000008947 */ /* 0x000fea0003800000 */
[----:B------:R-:W-:-:S13]  /*6110*/  ISETP.NE.AND P0, PT, R0, 0x2c, PT ;  /* 0x0000002c0000780c */ /* 0x000fda0003f05270 */
[----:B------:R0:W-:Y:S01]  /*6120*/  @!P0 STG.E.U8 [R2.64], RZ ;  /* 0x000000ff02008986 */ /* 0x0001e2000c101124 */
[----:B------:R-:W-:Y:S05]  /*6130*/  @!P0 EXIT ;  /* 0x000000000000894d */ /* 0x000fea0003800000 */
.L_x_13517:
        /* <DEDUP_REMOVED lines=20> */
.L_x_13533:
[----:B------:R-:W-:Y:S01]  /*6280*/  STG.E.64 [R2.64], RZ ;  /* 0x000000ff02007986 */ /* 0x000fe2000c101b24 */
[----:B------:R-:W-:Y:S05]  /*6290*/  EXIT ;  /* 0x000000000000794d */ /* 0x000fea0003800000 */
.L_x_13532:
[----:B------:R-:W-:Y:S01]  /*62a0*/  STG.E [R2.64], RZ ;  /* 0x000000ff02007986 */ /* 0x000fe2000c101924 */
[----:B------:R-:W-:Y:S05]  /*62b0*/  EXIT ;  /* 0x000000000000794d */ /* 0x000fea0003800000 */
.L_x_13534:
        /* <DEDUP_REMOVED lines=12> */
.L_x_27390:


//--------------------- .text._ZN2at6native18elementwise_kernelILi128ELi2EZNS0_22gpu_kernel_impl_nocastIZZZNS0_67_GLOBAL__N__bb565c37_34_ValidateCompressedIndicesKernel_cu_33a4b88b42_validate_compressed_sparse_indices_kernelILNS3_8CDimNameE1ENS3_18CUDAKernelLauncherENS3_14EmptyVecKernelENS3_8DummyVecELm8EEEvRKNS_6TensorESB_lllENKUlvE0_clEvENKUlvE_clEvEUliE_EEvRNS_18TensorIteratorBaseERKT_EUliE_EEviT1_ --------------------------
	.section	.text._ZN2at6native18elementwise_kernelILi128ELi2EZNS0_22gpu_kernel_impl_nocastIZZZNS0_67_GLOBAL__N__bb565c37_34_ValidateCompressedIndicesKernel_cu_33a4b88b42_validate_compressed_sparse_indices_kernelILNS3_8CDimNameE1ENS3_18CUDAKernelLauncherENS3_14EmptyVecKernelENS3_8DummyVecELm8EEEvRKNS_6TensorESB_lllENKUlvE0_clEvENKUlvE_clEvEUliE_EEvRNS_18TensorIteratorBaseERKT_EUliE_EEviT1_,"ax",@progbits
	.sectioninfo	@"SHI_REGISTERS=24"
	.align	128
        .global         _ZN2at6native18elementwise_kernelILi128ELi2EZNS0_22gpu_kernel_impl_nocastIZZZNS0_67_GLOBAL__N__bb565c37_34_ValidateCompressedIndicesKernel_cu_33a4b88b42_validate_compressed_sparse_indices_kernelILNS3_8CDimNameE1ENS3_18CUDAKernelLauncherENS3_14EmptyVecKernelENS3_8DummyVecELm8EEEvRKNS_6TensorESB_lllENKUlvE0_clEvENKUlvE_clEvEUliE_EEvRNS_18TensorIteratorBaseERKT_EUliE_EEviT1_
        .type           _ZN2at6native18elementwise_kernelILi128ELi2EZNS0_22gpu_kernel_impl_nocastIZZZNS0_67_GLOBAL__N__bb565c37_34_ValidateCompressedIndicesKernel_cu_33a4b88b42_validate_compressed_sparse_indices_kernelILNS3_8CDimNameE1ENS3_18CUDAKernelLauncherENS3_14EmptyVecKernelENS3_8DummyVecELm8EEEvRKNS_6TensorESB_lllENKUlvE0_clEvENKUlvE_clEvEUliE_EEvRNS_18TensorIteratorBaseERKT_EUliE_EEviT1_,@function
        .size           _ZN2at6native18elementwise_kernelILi128ELi2EZNS0_22gpu_kernel_impl_nocastIZZZNS0_67_GLOBAL__N__bb565c37_34_ValidateCompressedIndicesKernel_cu_33a4b88b42_validate_compressed_sparse_indices_kernelILNS3_8CDimNameE1ENS3_18CUDAKernelLauncherENS3_14EmptyVecKernelENS3_8DummyVecELm8EEEvRKNS_6TensorESB_lllENKUlvE0_clEvENKUlvE_clEvEUliE_EEvRNS_18TensorIteratorBaseERKT_EUliE_EEviT1_,(.L_x_27391 - _ZN2at6native18elementwise_kernelILi128ELi2EZNS0_22gpu_kernel_impl_nocastIZZZNS0_67_GLOBAL__N__bb565c37_34_ValidateCompressedIndicesKernel_cu_33a4b88b42_validate_compressed_sparse_indices_kernelILNS3_8CDimNameE1ENS3_18CUDAKernelLauncherENS3_14EmptyVecKernelENS3_8DummyVecELm8EEEvRKNS_6TensorESB_lllENKUlvE0_clEvENKUlvE_clEvEUliE_EEvRNS_18TensorIteratorBaseERKT_EUliE_EEviT1_)
        .other          _ZN2at6native18elementwise_kernelILi128ELi2EZNS0_22gpu_kernel_impl_nocastIZZZNS0_67_GLOBAL__N__bb565c37_34_ValidateCompressedIndicesKernel_cu_33a4b88b42_validate_compressed_sparse_indices_kernelILNS3_8CDimNameE1ENS3_18CUDAKernelLauncherENS3_14EmptyVecKernelENS3_8DummyVecELm8EEEvRKNS_6TensorESB_lllENKUlvE0_clEvENKUlvE_clEvEUliE_EEvRNS_18TensorIteratorBaseERKT_EUliE_EEviT1_,@"STO_CUDA_ENTRY STV_DEFAULT"
_ZN2at6native18elementwise_kernelILi128ELi2EZNS0_22gpu_kernel_impl_nocastIZZZNS0_67_GLOBAL__N__bb565c37_34_ValidateCompressedIndicesKernel_cu_33a4b88b42_validate_compressed_sparse_indices_kernelILNS3_8CDimNameE1ENS3_18CUDAKernelLauncherENS3_14EmptyVecKernelENS3_8DummyVecELm8EEEvRKNS_6TensorESB_lllENKUlvE0_clEvENKUlvE_clEvEUliE_EEvRNS_18TensorIteratorBaseERKT_EUliE_EEviT1_:
.text._ZN2at6native18elementwise_kernelILi128ELi2EZNS0_22gpu_kernel_impl_nocastIZZZNS0_67_GLOBAL__N__bb565c37_34_ValidateCompressedIndicesKernel_cu_33a4b88b42_validate_compressed_sparse_indices_kernelILNS3_8CDimNameE1ENS3_18CUDAKernelLauncherENS3_14EmptyVecKernelENS3_8DummyVecELm8EEEvRKNS_6TensorESB_lllENKUlvE0_clEvENKUlvE_clEvEUliE_EEvRNS_18TensorIteratorBaseERKT_EUliE_EEviT1_:
        /* <DEDUP_REMOVED lines=236> */
.L_x_13537:
        /* <DEDUP_REMOVED lines=30> */
.L_x_13539:
[----:B------:R-:W-:Y:S05]  /*10a0*/  BSYNC B6 ;  /* 0x0000000000067941 */ /* 0x000fea0003800000 */
.L_x_13538:
[----:B------:R0:W-:Y:S01]  /*10b0*/  STG.E [R16.64], RZ ;  /* 0x000000ff10007986 */ /* 0x0001e2000c101924 */
[----:B------:R-:W-:-:S05]  /*10c0*/  IMAD R5, R19, 0x100, R18 ;  /* 0x0000010013057824 */ /* 0x000fca00078e0212 */
[----:B------:R-:W-:Y:S02]  /*10d0*/  IADD3 R5, R5, 0x80, RZ ;  /* 0x0000008005057810 */ /* 0x000fe40007ffe0ff */
.L_x_13536:
[----:B------:R-:W-:Y:S05]  /*10e0*/  BSYNC B7 ;  /* 0x0000000000077941 */ /* 0x000fea0003800000 */
.L_x_13535:
        /* <DEDUP_REMOVED lines=231> */
.L_x_13540:
        /* <DEDUP_REMOVED lines=30> */
.L_x_13542:
[----:B------:R-:W-:Y:S05]  /*2140*/  BSYNC B6 ;  /* 0x0000000000067941 */ /* 0x000fea0003800000 */
.L_x_13541:
[----:B------:R-:W-:Y:S01]  /*2150*/  STG.E [R16.64], RZ ;  /* 0x000000ff10007986 */ /* 0x000fe2000c101924 */
[----:B------:R-:W-:Y:S05]  /*2160*/  EXIT ;  /* 0x000000000000794d */ /* 0x000fea0003800000 */
.L_x_13543:
        /* <DEDUP_REMOVED lines=9> */
.L_x_27391:


//--------------------- .text._ZN2at6native27unrolled_elementwise_kernelIZZZNS0_67_GLOBAL__N__bb565c37_34_ValidateCompressedIndicesKernel_cu_33a4b88b42_validate_compressed_sparse_indices_kernelILNS2_8CDimNameE1ENS2_18CUDAKernelLauncherENS2_14EmptyVecKernelENS2_8DummyVecELm8EEEvRKNS_6TensorESA_lllENKUlvE0_clEvENKUlvE_clEvEUliE_St5arrayIPcLm2EELi4E23TrivialOffsetCalculatorILi1EjESI_NS0_6memory15LoadWithoutCastENSJ_16StoreWithoutCastEEEviT_T0_T2_T3_T4_T5_ --------------------------
	.section	.text._ZN2at6native27unrolled_elementwise_kernelIZZZNS0_67_GLOBAL__N__bb565c37_34_ValidateCompressedIndicesKernel_cu_33a4b88b42_validate_compressed_sparse_indices_kernelILNS2_8CDimNameE1ENS2_18CUDAKernelLauncherENS2_14EmptyVecKernelENS2_8DummyVecELm8EEEvRKNS_6TensorESA_lllENKUlvE0_clEvENKUlvE_clEvEUliE_St5arrayIPcLm2EELi4E23TrivialOffsetCalculatorILi1EjESI_NS0_6memory15LoadWithoutCastENSJ_16StoreWithoutCastEEEviT_T0_T2_T3_T4_T5_,"ax",@progbits
	.sectioninfo	@"SHI_REGISTERS=26"
	.align	128
        .global         _ZN2at6native27unrolled_elementwise_kernelIZZZNS0_67_GLOBAL__N__bb565c37_34_ValidateCompressedIndicesKernel_cu_33a4b88b42_validate_compressed_sparse_indices_kernelILNS2_8CDimNameE1ENS2_18CUDAKernelLauncherENS2_14EmptyVecKernelENS2_8DummyVecELm8EEEvRKNS_6TensorESA_lllENKUlvE0_clEvENKUlvE_clEvEUliE_St5arrayIPcLm2EELi4E23TrivialOffsetCalculatorILi1EjESI_NS0_6memory15LoadWithoutCastENSJ_16StoreWithoutCastEEEviT_T0_T2_T3_T4_T5_
        .type           _ZN2at6native27unrolled_elementwise_kernelIZZZNS0_67_GLOBAL__N__bb565c37_34_ValidateCompressedIndicesKernel_cu_33a4b88b42_validate_compressed_sparse_indices_kernelILNS2_8CDimNameE1ENS2_18CUDAKernelLauncherENS2_14EmptyVecKernelENS2_8DummyVecELm8EEEvRKNS_6TensorESA_lllENKUlvE0_clEvENKUlvE_clEvEUliE_St5arrayIPcLm2EELi4E23TrivialOffsetCalculatorILi1EjESI_NS0_6memory15LoadWithoutCastENSJ_16StoreWithoutCastEEEviT_T0_T2_T3_T4_T5_,@function
        .size           _ZN2at6native27unrolled_elementwise_kernelIZZZNS0_67_GLOBAL__N__bb565c37_34_ValidateCompressedIndicesKernel_cu_33a4b88b42_validate_compressed_sparse_indices_kernelILNS2_8CDimNameE1ENS2_18CUDAKernelLauncherENS2_14EmptyVecKernelENS2_8DummyVecELm8EEEvRKNS_6TensorESA_lllENKUlvE0_clEvENKUlvE_clEvEUliE_St5arrayIPcLm2EELi4E23TrivialOffsetCalculatorILi1EjESI_NS0_6memory15LoadWithoutCastENSJ_16StoreWithoutCastEEEviT_T0_T2_T3_T4_T5_,(.L_x_27392 - _ZN2at6native27unrolled_elementwise_kernelIZZZNS0_67_GLOBAL__N__bb565c37_34_ValidateCompressedIndicesKernel_cu_33a4b88b42_validate_compressed_sparse_indices_kernelILNS2_8CDimNameE1ENS2_18CUDAKernelLauncherENS2_14EmptyVecKernelENS2_8DummyVecELm8EEEvRKNS_6TensorESA_lllENKUlvE0_clEvENKUlvE_clEvEUliE_St5arrayIPcLm2EELi4E23TrivialOffsetCalculatorILi1EjESI_NS0_6memory15LoadWithoutCastENSJ_16StoreWithoutCastEEEviT_T0_T2_T3_T4_T5_)
        .other          _ZN2at6native27unrolled_elementwise_kernelIZZZNS0_67_GLOBAL__N__bb565c37_34_ValidateCompressedIndicesKernel_cu_33a4b88b42_validate_compressed_sparse_indices_kernelILNS2_8CDimNameE1ENS2_18CUDAKernelLauncherENS2_14EmptyVecKernelENS2_8DummyVecELm8EEEvRKNS_6TensorESA_lllENKUlvE0_clEvENKUlvE_clEvEUliE_St5arrayIPcLm2EELi4E23TrivialOffsetCalculatorILi1EjESI_NS0_6memory15LoadWithoutCastENSJ_16StoreWithoutCastEEEviT_T0_T2_T3_T4_T5_,@"STO_CUDA_ENTRY STV_DEFAULT"
_ZN2at6native27unrolled_elementwise_kernelIZZZNS0_67_GLOBAL__N__bb565c37_34_ValidateCompressedIndicesKernel_cu_33a4b88b42_validate_compressed_sparse_indices_kernelILNS2_8CDimNameE1ENS2_18CUDAKernelLauncherENS2_14EmptyVecKernelENS2_8DummyVecELm8EEEvRKNS_6TensorESA_lllENKUlvE0_clEvENKUlvE_clEvEUliE_St5arrayIPcLm2EELi4E23TrivialOffsetCalculatorILi1EjESI_NS0_6memory15LoadWithoutCastENSJ_16StoreWithoutCastEEEviT_T0_T2_T3_T4_T5_:
.text._ZN2at6native27unrolled_elementwise_kernelIZZZNS0_67_GLOBAL__N__bb565c37_34_ValidateCompressedIndicesKernel_cu_33a4b88b42_validate_compressed_sparse_indices_kernelILNS2_8CDimNameE1ENS2_18CUDAKernelLauncherENS2_14EmptyVecKernelENS2_8DummyVecELm8EEEvRKNS_6TensorESA_lllENKUlvE0_clEvENKUlvE_clEvEUliE_St5arrayIPcLm2EELi4E23TrivialOffsetCalculatorILi1EjESI_NS0_6memory15LoadWithoutCastENSJ_16StoreWithoutCastEEEviT_T0_T2_T3_T4_T5_:
        /* <DEDUP_REMOVED lines=60> */
.L_x_13545:
[----:B-1----:R-:W-:Y:S05]  /*03c0*/  BSYNC B6 ;  /* 0x0000000000067941 */ /* 0x002fea0003800000 */
.L_x_13544:
        /* <DEDUP_REMOVED lines=27> */
.L_x_13547:
[----:B------:R-:W-:Y:S05]  /*0580*/  BSYNC B6 ;  /* 0x0000000000067941 */ /* 0x000fea0003800000 */
.L_x_13546:
        /* <DEDUP_REMOVED lines=27> */
.L_x_13549:
[----:B------:R-:W-:Y:S05]  /*0740*/  BSYNC B6 ;  /* 0x0000000000067941 */ /* 0x000fea0003800000 */
.L_x_13548:
        /* <DEDUP_REMOVED lines=27> */
.L_x_13551:
[----:B------:R-:W-:Y:S05]  /*0900*/  BSYNC B6 ;  /* 0x0000000000067941 */ /* 0x000fea0003800000 */
.L_x_13550:
        /* <DEDUP_REMOVED lines=20> */
.L_x_13553:
[----:B------:R-:W-:Y:S05]  /*0a50*/  BSYNC B0 ;  /* 0x0000000000007941 */ /* 0x000fea0003800000 */
.L_x_13552:
[----:B------:R-:W-:-:S13]  /*0a60*/  ISETP.GE.AND P0, PT, R22, R19, PT ;  /* 0x000000131600720c */ /* 0x000fda0003f06270 */
[----:B------:R-:W-:Y:S05]  /*0a70*/  @P0 EXIT ;  /* 0x000000000000094d */ /* 0x000fea0003800000 */
[----:B0-----:R-:W-:Y:S02]  /*0a80*/  IMAD R2, R18, 0x200, R22 ;  /* 0x0000020012027824 */ /* 0x001fe400078e0216 */
[----:B------:R-:W-:-:S04]  /*0a90*/  IMAD.MOV.U32 R3, RZ, RZ, 0x4 ;  /* 0x00000004ff037424 */ /* 0x000fc800078e00ff */
[----:B------:R-:W-:-:S05]  /*0aa0*/  IMAD.WIDE.U32 R2, R2, R3, c[0x0][0x180] ;  /* 0x0000600002027625 */ /* 0x000fca00078e0003 */
[----:B------:R-:W-:Y:S01]  /*0ab0*/  STG.E [R2.64], RZ ;  /* 0x000000ff02007986 */ /* 0x000fe2000c101924 */
[----:B------:R-:W-:Y:S05]  /*0ac0*/  EXIT ;  /* 0x000000000000794d */ /* 0x000fea0003800000 */
.L_x_13554:
        /* <DEDUP_REMOVED lines=11> */
.L_x_27392:


//--------------------- .text._ZN2at6native29vectorized_elementwise_kernelILi2EZZZNS0_67_GLOBAL__N__bb565c37_34_ValidateCompressedIndicesKernel_cu_33a4b88b42_validate_compressed_sparse_indices_kernelILNS2_8CDimNameE1ENS2_18CUDAKernelLauncherENS2_14EmptyVecKernelENS2_8DummyVecELm8EEEvRKNS_6TensorESA_lllENKUlvE0_clEvENKUlvE_clEvEUliE_St5arrayIPcLm2EEEEviT0_T1_ --------------------------
	.section	.text._ZN2at6native29vectorized_elementwise_kernelILi2EZZZNS0_67_GLOBAL__N__bb565c37_34_ValidateCompressedIndicesKernel_cu_33a4b88b42_validate_compressed_sparse_indices_kernelILNS2_8CDimNameE1ENS2_18CUDAKernelLauncherENS2_14EmptyVecKernelENS2_8DummyVecELm8EEEvRKNS_6TensorESA_lllENKUlvE0_clEvENKUlvE_clEvEUliE_St5arrayIPcLm2EEEEviT0_T1_,"ax",@progbits
	.sectioninfo	@"SHI_REGISTERS=31"
	.align	128
        .global         _ZN2at6native29vectorized_elementwise_kernelILi2EZZZNS0_67_GLOBAL__N__bb565c37_34_ValidateCompressedIndicesKernel_cu_33a4b88b42_validate_compressed_sparse_indices_kernelILNS2_8CDimNameE1ENS2_18CUDAKernelLauncherENS2_14EmptyVecKernelENS2_8DummyVecELm8EEEvRKNS_6TensorESA_lllENKUlvE0_clEvENKUlvE_clEvEUliE_St5arrayIPcLm2EEEEviT0_T1_
        .type           _ZN2at6native29vectorized_elementwise_kernelILi2EZZZNS0_67_GLOBAL__N__bb565c37_34_ValidateCompressedIndicesKernel_cu_33a4b88b42_validate_compressed_sparse_indices_kernelILNS2_8CDimNameE1ENS2_18CUDAKernelLauncherENS2_14EmptyVecKernelENS2_8DummyVecELm8EEEvRKNS_6TensorESA_lllENKUlvE0_clEvENKUlvE_clEvEUliE_St5arrayIPcLm2EEEEviT0_T1_,@function
        .size           _ZN2at6native29vectorized_elementwise_kernelILi2EZZZNS0_67_GLOBAL__N__bb565c37_34_ValidateCompressedIndicesKernel_cu_33a4b88b42_validate_compressed_sparse_indices_kernelILNS2_8CDimNameE1ENS2_18CUDAKernelLauncherENS2_14EmptyVecKernelENS2_8DummyVecELm8EEEvRKNS_6TensorESA_lllENKUlvE0_clEvENKUlvE_clEvEUliE_St5arrayIPcLm2EEEEviT0_T1_,(.L_x_27393 - _ZN2at6native29vectorized_elementwise_kernelILi2EZZZNS0_67_GLOBAL__N__bb565c37_34_ValidateCompressedIndicesKernel_cu_33a4b88b42_validate_compressed_sparse_indices_kernelILNS2_8CDimNameE1ENS2_18CUDAKernelLauncherENS2_14EmptyVecKernelENS2_8DummyVecELm8EEEvRKNS_6TensorESA_lllENKUlvE0_clEvENKUlvE_clEvEUliE_St5arrayIPcLm2EEEEviT0_T1_)
        .other          _ZN2at6native29vectorized_elementwise_kernelILi2EZZZNS0_67_GLOBAL__N__bb565c37_34_ValidateCompressedIndicesKernel_cu_33a4b88b42_validate_compressed_sparse_indices_kernelILNS2_8CDimNameE1ENS2_18CUDAKernelLauncherENS2_14EmptyVecKernelENS2_8DummyVecELm8EEEvRKNS_6TensorESA_lllENKUlvE0_clEvENKUlvE_clEvEUliE_St5arrayIPcLm2EEEEviT0_T1_,@"STO_CUDA_ENTRY STV_DEFAULT"
_ZN2at6native29vectorized_elementwise_kernelILi2EZZZNS0_67_GLOBAL__N__bb565c37_34_ValidateCompressedIndicesKernel_cu_33a4b88b42_validate_compressed_sparse_indices_kernelILNS2_8CDimNameE1ENS2_18CUDAKernelLauncherENS2_14EmptyVecKernelENS2_8DummyVecELm8EEEvRKNS_6TensorESA_lllENKUlvE0_clEvENKUlvE_clEvEUliE_St5arrayIPcLm2EEEEviT0_T1_:
.text._ZN2at6native29vectorized_elementwise_kernelILi2EZZZNS0_67_GLOBAL__N__bb565c37_34_ValidateCompressedIndicesKernel_cu_33a4b88b42_validate_compressed_sparse_indices_kernelILNS2_8CDimNameE1ENS2_18CUDAKernelLauncherENS2_14EmptyVecKernelENS2_8DummyVecELm8EEEvRKNS_6TensorESA_lllENKUlvE0_clEvENKUlvE_clEvEUliE_St5arrayIPcLm2EEEEviT0_T1_:
        /* <DEDUP_REMOVED lines=40> */
.L_x_13557:
[----:B0-----:R-:W-:Y:S05]  /*0280*/  BSYNC B6 ;  /* 0x0000000000067941 */ /* 0x001fea0003800000 */
.L_x_13556:
        /* <DEDUP_REMOVED lines=25> */
.L_x_13559:
[----:B------:R-:W-:Y:S05]  /*0420*/  BSYNC B6 ;  /* 0x0000000000067941 */ /* 0x000fea0003800000 */
.L_x_13558:
        /* <DEDUP_REMOVED lines=25> */
.L_x_13561:
[----:B------:R-:W-:Y:S05]  /*05c0*/  BSYNC B6 ;  /* 0x0000000000067941 */ /* 0x000fea0003800000 */
.L_x_13560:
        /* <DEDUP_REMOVED lines=25> */
.L_x_13563:
[----:B------:R-:W-:Y:S05]  /*0760*/  BSYNC B6 ;  /* 0x0000000000067941 */ /* 0x000fea0003800000 */
.L_x_13562:
        /* <DEDUP_REMOVED lines=25> */
.L_x_13565:
[----:B------:R-:W-:Y:S05]  /*0900*/  BSYNC B6 ;  /* 0x0000000000067941 */ /* 0x000fea0003800000 */
.L_x_13564:
        /* <DEDUP_REMOVED lines=25> */
.L_x_13567:
[----:B------:R-:W-:Y:S05]  /*0aa0*/  BSYNC B6 ;  /* 0x0000000000067941 */ /* 0x000fea0003800000 */
.L_x_13566:
        /* <DEDUP_REMOVED lines=25> */
.L_x_13569:
[----:B------:R-:W-:Y:S05]  /*0c40*/  BSYNC B6 ;  /* 0x0000000000067941 */ /* 0x000fea0003800000 */
.L_x_13568:
        /* <DEDUP_REMOVED lines=25> */
.L_x_13571:
[----:B------:R-:W-:Y:S05]  /*0de0*/  BSYNC B6 ;  /* 0x0000000000067941 */ /* 0x000fea0003800000 */
.L_x_13570:
        /* <DEDUP_REMOVED lines=8> */
.L_x_13555:
        /* <DEDUP_REMOVED lines=81> */
.L_x_13573:
[----:B0-----:R-:W-:Y:S05]  /*1380*/  BSYNC B6 ;  /* 0x0000000000067941 */ /* 0x001fea0003800000 */
.L_x_13572:
        /* <DEDUP_REMOVED lines=27> */
.L_x_13575:
[----:B------:R-:W-:Y:S05]  /*1540*/  BSYNC B6 ;  /* 0x0000000000067941 */ /* 0x000fea0003800000 */
.L_x_13574:
        /* <DEDUP_REMOVED lines=27> */
.L_x_13577:
[----:B------:R-:W-:Y:S05]  /*1700*/  BSYNC B6 ;  /* 0x0000000000067941 */ /* 0x000fea0003800000 */
.L_x_13576:
        /* <DEDUP_REMOVED lines=27> */
.L_x_13579:
[----:B------:R-:W-:Y:S05]  /*18c0*/  BSYNC B6 ;  /* 0x0000000000067941 */ /* 0x000fea0003800000 */
.L_x_13578:
        /* <DEDUP_REMOVED lines=27> */
.L_x_13581:
[----:B------:R-:W-:Y:S05]  /*1a80*/  BSYNC B6 ;  /* 0x0000000000067941 */ /* 0x000fea0003800000 */
.L_x_13580:
        /* <DEDUP_REMOVED lines=27> */
.L_x_13583:
[----:B------:R-:W-:Y:S05]  /*1c40*/  BSYNC B6 ;  /* 0x0000000000067941 */ /* 0x000fea0003800000 */
.L_x_13582:
        /* <DEDUP_REMOVED lines=27> */
.L_x_13585:
[----:B------:R-:W-:Y:S05]  /*1e00*/  BSYNC B6 ;  /* 0x0000000000067941 */ /* 0x000fea0003800000 */
.L_x_13584:
        /* <DEDUP_REMOVED lines=27> */
.L_x_13587:
[----:B------:R-:W-:Y:S05]  /*1fc0*/  BSYNC B6 ;  /* 0x0000000000067941 */ /* 0x000fea0003800000 */
.L_x_13586:
        /* <DEDUP_REMOVED lines=23> */
.L_x_13590:
[----:B------:R-:W-:-:S13]  /*2140*/  ISETP.GE.AND P0, PT, R18, R17, PT ;  /* 0x000000111200720c */ /* 0x000fda0003f06270 */
[----:B------:R-:W-:Y:S05]  /*2150*/  @P0 BRA `(.L_x_13592) ;  /* 0x000000c000000947 */ /* 0x000fea0003800000 */
[----:B0-----:R-:W-:Y:S01]  /*2160*/  IMAD.IADD R2, R16, 0x1, R18 ;  /* 0x0000000110027824 */ /* 0x001fe200078e0212 */
[----:B------:R-:W-:Y:S01]  /*2170*/  IADD3 R18, R18, 0x80, RZ ;  /* 0x0000008012127810 */ /* 0x000fe20007ffe0ff */
[----:B------:R-:W-:-:S04]  /*2180*/  IMAD.MOV.U32 R3, RZ, RZ, 0x4 ;  /* 0x00000004ff037424 */ /* 0x000fc800078e00ff */
[----:B------:R-:W-:-:S05]  /*2190*/  IMAD.WIDE.U32 R2, R2, R3, c[0x0][0x180] ;  /* 0x0000600002027625 */ /* 0x000fca00078e0003 */
[----:B------:R0:W-:Y:S02]  /*21a0*/  STG.E [R2.64], RZ ;  /* 0x000000ff02007986 */ /* 0x0001e4000c101924 */
.L_x_13591:
[----:B------:R-:W-:-:S13]  /*21b0*/  ISETP.GE.AND P0, PT, R18, R17, PT ;  /* 0x000000111200720c */ /* 0x000fda0003f06270 */
[----:B------:R-:W-:Y:S05]  /*21c0*/  @P0 BRA `(.L_x_13593) ;  /* 0x000000d000000947 */ /* 0x000fea0003800000 */
[----:B0-----:R-:W-:Y:S01]  /*21d0*/  IMAD.IADD R2, R16, 0x1, R18 ;  /* 0x0000000110027824 */ /* 0x001fe200078e0212 */
[----:B------:R-:W-:Y:S01]  /*21e0*/  IADD3 R18, R18, 0x80, RZ ;  /* 0x0000008012127810 */ /* 0x000fe20007ffe0ff */
[----:B------:R-:W-:-:S04]  /*21f0*/  IMAD.MOV.U32 R3, RZ, RZ, 0x4 ;  /* 0x00000004ff037424 */ /* 0x000fc800078e00ff */
[----:B------:R-:W-:-:S05]  /*2200*/  IMAD.WIDE.U32 R2, R2, R3, c[0x0][0x180] ;  /* 0x0000600002027625 */ /* 0x000fca00078e0003 */
[----:B------:R0:W-:Y:S02]  /*2210*/  STG.E [R2.64], RZ ;  /* 0x000000ff02007986 */ /* 0x0001e4000c101924 */
.L_x_13592:
        /* <DEDUP_REMOVED lines=8> */
.L_x_13593:
[----:B------:R-:W-:Y:S05]  /*22a0*/  BSYNC B1 ;  /* 0x0000000000017941 */ /* 0x000fea0003800000 */
.L_x_13589:
[----:B------:R-:W-:-:S13]  /*22b0*/  ISETP.GE.AND P0, PT, R18, R17, PT ;  /* 0x000000111200720c */ /* 0x000fda0003f06270 */
[----:B0-----:R-:W-:Y:S01]  /*22c0*/  @!P0 IMAD.IADD R2, R16, 0x1, R18 ;  /* 0x0000000110028824 */ /* 0x001fe200078e0212 */
[----:B------:R-:W-:Y:S01]  /*22d0*/  @!P0 IADD3 R18, R18, 0x80, RZ ;  /* 0x0000008012128810 */ /* 0x000fe20007ffe0ff */
[----:B------:R-:W-:-:S04]  /*22e0*/  @!P0 IMAD.MOV.U32 R3, RZ, RZ, 0x4 ;  /* 0x00000004ff038424 */ /* 0x000fc800078e00ff */
[----:B------:R-:W-:-:S05]  /*22f0*/  @!P0 IMAD.WIDE.U32 R2, R2, R3, c[0x0][0x180] ;  /* 0x0000600002028625 */ /* 0x000fca00078e0003 */
[----:B------:R0:W-:Y:S02]  /*2300*/  @!P0 STG.E [R2.64], RZ ;  /* 0x000000ff02008986 */ /* 0x0001e4000c101924 */
.L_x_13594:
[----:B------:R-:W-:Y:S05]  /*2310*/  BSYNC B0 ;  /* 0x0000000000007941 */ /* 0x000fea0003800000 */
.L_x_13588:
[----:B------:R-:W-:-:S13]  /*2320*/  ISETP.GE.AND P0, PT, R18, R17, PT ;  /* 0x000000111200720c */ /* 0x000fda0003f06270 */
[----:B------:R-:W-:Y:S05]  /*2330*/  @P0 EXIT ;  /* 0x000000000000094d */ /* 0x000fea0003800000 */
[----:B0-----:R-:W-:Y:S02]  /*2340*/  IMAD.IADD R2, R16, 0x1, R18 ;  /* 0x0000000110027824 */ /* 0x001fe400078e0212 */
[----:B------:R-:W-:-:S04]  /*2350*/  IMAD.MOV.U32 R3, RZ, RZ, 0x4 ;  /* 0x00000004ff037424 */ /* 0x000fc800078e00ff */
[----:B------:R-:W-:-:S05]  /*2360*/  IMAD.WIDE.U32 R2, R2, R3, c[0x0][0x180] ;  /* 0x0000600002027625 */ /* 0x000fca00078e0003 */
[----:B------:R-:W-:Y:S01]  /*2370*/  STG.E [R2.64], RZ ;  /* 0x000000ff02007986 */ /* 0x000fe2000c101924 */
[----:B------:R-:W-:Y:S05]  /*2380*/  EXIT ;  /* 0x000000000000794d */ /* 0x000fea0003800000 */
.L_x_13595:
        /* <DEDUP_REMOVED lines=15> */
.L_x_27393:


//--------------------- .text._ZN2at6native29vectorized_elementwise_kernelILi4EZZZNS0_67_GLOBAL__N__bb565c37_34_ValidateCompressedIndicesKernel_cu_33a4b88b42_validate_compressed_sparse_indices_kernelILNS2_8CDimNameE1ENS2_18CUDAKernelLauncherENS2_14EmptyVecKernelENS2_8DummyVecELm8EEEvRKNS_6TensorESA_lllENKUlvE0_clEvENKUlvE_clEvEUliE_St5arrayIPcLm2EEEEviT0_T1_ --------------------------
	.section	.text._ZN2at6native29vectorized_elementwise_kernelILi4EZZZNS0_67_GLOBAL__N__bb565c37_34_ValidateCompressedIndicesKernel_cu_33a4b88b42_validate_compressed_sparse_indices_kernelILNS2_8CDimNameE1ENS2_18CUDAKernelLauncherENS2_14EmptyVecKernelENS2_8DummyVecELm8EEEvRKNS_6TensorESA_lllENKUlvE0_clEvENKUlvE_clEvEUliE_St5arrayIPcLm2EEEEviT0_T1_,"ax",@progbits
	.sectioninfo	@"SHI_REGISTERS=30"
	.align	128
        .global         _ZN2at6native29vectorized_elementwise_kernelILi4EZZZNS0_67_GLOBAL__N__bb565c37_34_ValidateCompressedIndicesKernel_cu_33a4b88b42_validate_compressed_sparse_indices_kernelILNS2_8CDimNameE1ENS2_18CUDAKernelLauncherENS2_14EmptyVecKernelENS2_8DummyVecELm8EEEvRKNS_6TensorESA_lllENKUlvE0_clEvENKUlvE_clEvEUliE_St5arrayIPcLm2EEEEviT0_T1_
        .type           _ZN2at6native29vectorized_elementwise_kernelILi4EZZZNS0_67_GLOBAL__N__bb565c37_34_ValidateCompressedIndicesKernel_cu_33a4b88b42_validate_compressed_sparse_indices_kernelILNS2_8CDimNameE1ENS2_18CUDAKernelLauncherENS2_14EmptyVecKernelENS2_8DummyVecELm8EEEvRKNS_6TensorESA_lllENKUlvE0_clEvENKUlvE_clEvEUliE_St5arrayIPcLm2EEEEviT0_T1_,@function
        .size           _ZN2at6native29vectorized_elementwise_kernelILi4EZZZNS0_67_GLOBAL__N__bb565c37_34_ValidateCompressedIndicesKernel_cu_33a4b88b42_validate_compressed_sparse_indices_kernelILNS2_8CDimNameE1ENS2_18CUDAKernelLauncherENS2_14EmptyVecKernelENS2_8DummyVecELm8EEEvRKNS_6TensorESA_lllENKUlvE0_clEvENKUlvE_clEvEUliE_St5arrayIPcLm2EEEEviT0_T1_,(.L_x_27394 - _ZN2at6native29vectorized_elementwise_kernelILi4EZZZNS0_67_GLOBAL__N__bb565c37_34_ValidateCompressedIndicesKernel_cu_33a4b88b42_validate_compressed_sparse_indices_kernelILNS2_8CDimNameE1ENS2_18CUDAKernelLauncherENS2_14EmptyVecKernelENS2_8DummyVecELm8EEEvRKNS_6TensorESA_lllENKUlvE0_clEvENKUlvE_clEvEUliE_St5arrayIPcLm2EEEEviT0_T1_)
        .other          _ZN2at6native29vectorized_elementwise_kernelILi4EZZZNS0_67_GLOBAL__N__bb565c37_34_ValidateCompressedIndicesKernel_cu_33a4b88b42_validate_compressed_sparse_indices_kernelILNS2_8CDimNameE1ENS2_18CUDAKernelLauncherENS2_14EmptyVecKernelENS2_8DummyVecELm8EEEvRKNS_6TensorESA_lllENKUlvE0_clEvENKUlvE_clEvEUliE_St5arrayIPcLm2EEEEviT0_T1_,@"STO_CUDA_ENTRY STV_DEFAULT"
_ZN2at6native29vectorized_elementwise_kernelILi4EZZZNS0_67_GLOBAL__N__bb565c37_34_ValidateCompressedIndicesKernel_cu_33a4b88b42_validate_compressed_sparse_indices_kernelILNS2_8CDimNameE1ENS2_18CUDAKernelLauncherENS2_14EmptyVecKernelENS2_8DummyVecELm8EEEvRKNS_6TensorESA_lllENKUlvE0_clEvENKUlvE_clEvEUliE_St5arrayIPcLm2EEEEviT0_T1_:
.text._ZN2at6native29vectorized_elementwise_kernelILi4EZZZNS0_67_GLOBAL__N__bb565c37_34_ValidateCompressedIndicesKernel_cu_33a4b88b42_validate_compressed_sparse_indices_kernelILNS2_8CDimNameE1ENS2_18CUDAKernelLauncherENS2_14EmptyVecKernelENS2_8DummyVecELm8EEEvRKNS_6TensorESA_lllENKUlvE0_clEvENKUlvE_clEvEUliE_St5arrayIPcLm2EEEEviT0_T1_:
        /* <DEDUP_REMOVED lines=38> */
.L_x_13598:
[----:B0-----:R-:W-:Y:S05]  /*0260*/  BSYNC B6 ;  /* 0x0000000000067941 */ /* 0x001fea0003800000 */
.L_x_13597:
        /* <DEDUP_REMOVED lines=25> */
.L_x_13600:
[----:B------:R-:W-:Y:S05]  /*0400*/  BSYNC B6 ;  /* 0x0000000000067941 */ /* 0x000fea0003800000 */
.L_x_13599:
        /* <DEDUP_REMOVED lines=25> */
.L_x_13602:
[----:B------:R-:W-:Y:S05]  /*05a0*/  BSYNC B6 ;  /* 0x0000000000067941 */ /* 0x000fea0003800000 */
.L_x_13601:
        /* <DEDUP_REMOVED lines=25> */
.L_x_13604:
[----:B------:R-:W-:Y:S05]  /*0740*/  BSYNC B6 ;  /* 0x0000000000067941 */ /* 0x000fea0003800000 */
.L_x_13603:
        /* <DEDUP_REMOVED lines=25> */
.L_x_13606:
[----:B------:R-:W-:Y:S05]  /*08e0*/  BSYNC B6 ;  /* 0x0000000000067941 */ /* 0x000fea0003800000 */
.L_x_13605:
        /* <DEDUP_REMOVED lines=25> */
.L_x_13608:
[----:B------:R-:W-:Y:S05]  /*0a80*/  BSYNC B6 ;  /* 0x0000000000067941 */ /* 0x000fea0003800000 */
.L_x_13607:
        /* <DEDUP_REMOVED lines=25> */
.L_x_13610:
[----:B------:R-:W-:Y:S05]  /*0c20*/  BSYNC B6 ;  /* 0x0000000000067941 */ /* 0x000fea0003800000 */
.L_x_13609:
        /* <DEDUP_REMOVED lines=25> */
.L_x_13612:
[----:B------:R-:W-:Y:S05]  /*0dc0*/  BSYNC B6 ;  /* 0x0000000000067941 */ /* 0x000fea0003800000 */
.L_x_13611:
[----:B------:R-:W-:-:S04]  /*0dd0*/  IMAD.MOV.U32 R3, RZ, RZ, 0x4 ;  /* 0x00000004ff037424 */ /* 0x000fc800078e00ff */
[----:B------:R-:W-:-:S06]  /*0de0*/  IMAD.WIDE.U32 R2, R22, R3, c[0x0][0x180] ;  /* 0x0000600016027625 */ /* 0x000fcc00078e0003 */
[----:B------:R-:W-:-:S05]  /*0df0*/  IMAD.WIDE R2, R23, 0x10, R2 ;  /* 0x0000001017027825 */ /* 0x000fca00078e0202 */
[----:B------:R-:W-:Y:S04]  /*0e00*/  STG.E.128 [R2.64], RZ ;  /* 0x000000ff02007986 */ /* 0x000fe8000c101d24 */
[----:B------:R-:W-:Y:S01]  /*0e10*/  STG.E.128 [R2.64+0x800], RZ ;  /* 0x000800ff02007986 */ /* 0x000fe2000c101d24 */
[----:B------:R-:W-:Y:S05]  /*0e20*/  EXIT ;  /* 0x000000000000794d */ /* 0x000fea0003800000 */
.L_x_13596:
        /* <DEDUP_REMOVED lines=81> */
.L_x_13614:
[----:B0-----:R-:W-:Y:S05]  /*1340*/  BSYNC B6 ;  /* 0x0000000000067941 */ /* 0x001fea0003800000 */
.L_x_13613:
        /* <DEDUP_REMOVED lines=27> */
.L_x_13616:
[----:B------:R-:W-:Y:S05]  /*1500*/  BSYNC B6 ;  /* 0x0000000000067941 */ /* 0x000fea0003800000 */
.L_x_13615:
        /* <DEDUP_REMOVED lines=27> */
.L_x_13618:
[----:B------:R-:W-:Y:S05]  /*16c0*/  BSYNC B6 ;  /* 0x0000000000067941 */ /* 0x000fea0003800000 */
.L_x_13617:
        /* <DEDUP_REMOVED lines=27> */
.L_x_13620:
[----:B------:R-:W-:Y:S05]  /*1880*/  BSYNC B6 ;  /* 0x0000000000067941 */ /* 0x000fea0003800000 */
.L_x_13619:
        /* <DEDUP_REMOVED lines=27> */
.L_x_13622:
[----:B------:R-:W-:Y:S05]  /*1a40*/  BSYNC B6 ;  /* 0x0000000000067941 */ /* 0x000fea0003800000 */
.L_x_13621:
        /* <DEDUP_REMOVED lines=27> */
.L_x_13624:
[----:B------:R-:W-:Y:S05]  /*1c00*/  BSYNC B6 ;  /* 0x0000000000067941 */ /* 0x000fea0003800000 */
.L_x_13623:
        /* <DEDUP_REMOVED lines=27> */
.L_x_13626:
[----:B------:R-:W-:Y:S05]  /*1dc0*/  BSYNC B6 ;  /* 0x0000000000067941 */ /* 0x000fea0003800000 */
.L_x_13625:
        /* <DEDUP_REMOVED lines=27> */
.L_x_13628:
[----:B------:R-:W-:Y:S05]  /*1f80*/  BSYNC B6 ;  /* 0x0000000000067941 */ /* 0x000fea0003800000 */
.L_x_13627:
        /* <DEDUP_REMOVED lines=23> */
.L_x_13631:
[----:B------:R-:W-:-:S13]  /*2100*/  ISETP.GE.AND P0, PT, R17, R16, PT ;  /* 0x000000101100720c */ /* 0x000fda0003f06270 */
[----:B------:R-:W-:Y:S05]  /*2110*/  @P0 BRA `(.L_x_13633) ;  /* 0x000000c000000947 */ /* 0x000fea0003800000 */
[----:B0-----:R-:W-:Y:S01]  /*2120*/  IMAD.IADD R2, R22, 0x1, R17 ;  /* 0x0000000116027824 */ /* 0x001fe200078e0211 */
[----:B------:R-:W-:Y:S01]  /*2130*/  IADD3 R17, R17, 0x80, RZ ;  /* 0x0000008011117810 */ /* 0x000fe20007ffe0ff */
[----:B------:R-:W-:-:S04]  /*2140*/  IMAD.MOV.U32 R3, RZ, RZ, 0x4 ;  /* 0x00000004ff037424 */ /* 0x000fc800078e00ff */
[----:B------:R-:W-:-:S05]  /*2150*/  IMAD.WIDE.U32 R2, R2, R3, c[0x0][0x180] ;  /* 0x0000600002027625 */ /* 0x000fca00078e0003 */
[----:B------:R0:W-:Y:S02]  /*2160*/  STG.E [R2.64], RZ ;  /* 0x000000ff02007986 */ /* 0x0001e4000c101924 */
.L_x_13632:
[----:B------:R-:W-:-:S13]  /*2170*/  ISETP.GE.AND P0, PT, R17, R16, PT ;  /* 0x000000101100720c */ /* 0x000fda0003f06270 */
[----:B------:R-:W-:Y:S05]  /*2180*/  @P0 BRA `(.L_x_13634) ;  /* 0x000000d000000947 */ /* 0x000fea0003800000 */
[----:B0-----:R-:W-:Y:S01]  /*2190*/  IMAD.IADD R2, R22, 0x1, R17 ;  /* 0x0000000116027824 */ /* 0x001fe200078e0211 */
[----:B------:R-:W-:Y:S01]  /*21a0*/  IADD3 R17, R17, 0x80, RZ ;  /* 0x0000008011117810 */ /* 0x000fe20007ffe0ff */
[----:B------:R-:W-:-:S04]  /*21b0*/  IMAD.MOV.U32 R3, RZ, RZ, 0x4 ;  /* 0x00000004ff037424 */ /* 0x000fc800078e00ff */
[----:B------:R-:W-:-:S05]  /*21c0*/  IMAD.WIDE.U32 R2, R2, R3, c[0x0][0x180] ;  /* 0x0000600002027625 */ /* 0x000fca00078e0003 */
[----:B------:R0:W-:Y:S02]  /*21d0*/  STG.E [R2.64], RZ ;  /* 0x000000ff02007986 */ /* 0x0001e4000c101924 */
.L_x_13633:
        /* <DEDUP_REMOVED lines=8> */
.L_x_13634:
[----:B------:R-:W-:Y:S05]  /*2260*/  BSYNC B1 ;  /* 0x0000000000017941 */ /* 0x000fea0003800000 */
.L_x_13630:
[----:B------:R-:W-:-:S13]  /*2270*/  ISETP.GE.AND P0, PT, R17, R16, PT ;  /* 0x000000101100720c */ /* 0x000fda0003f06270 */
[----:B0-----:R-:W-:Y:S01]  /*2280*/  @!P0 IMAD.IADD R2, R22, 0x1, R17 ;  /* 0x0000000116028824 */ /* 0x001fe200078e0211 */
[----:B------:R-:W-:Y:S01]  /*2290*/  @!P0 IADD3 R17, R17, 0x80, RZ ;  /* 0x0000008011118810 */ /* 0x000fe20007ffe0ff */
[----:B------:R-:W-:-:S04]  /*22a0*/  @!P0 IMAD.MOV.U32 R3, RZ, RZ, 0x4 ;  /* 0x00000004ff038424 */ /* 0x000fc800078e00ff */
[----:B------:R-:W-:-:S05]  /*22b0*/  @!P0 IMAD.WIDE.U32 R2, R2, R3, c[0x0][0x180] ;  /* 0x0000600002028625 */ /* 0x000fca00078e0003 */
[----:B------:R0:W-:Y:S02]  /*22c0*/  @!P0 STG.E [R2.64], RZ ;  /* 0x000000ff02008986 */ /* 0x0001e4000c101924 */
.L_x_13635:
[----:B------:R-:W-:Y:S05]  /*22d0*/  BSYNC B0 ;  /* 0x0000000000007941 */ /* 0x000fea0003800000 */
.L_x_13629:
[----:B------:R-:W-:-:S13]  /*22e0*/  ISETP.GE.AND P0, PT, R17, R16, PT ;  /* 0x000000101100720c */ /* 0x000fda0003f06270 */
[----:B------:R-:W-:Y:S05]  /*22f0*/  @P0 EXIT ;  /* 0x000000000000094d */ /* 0x000fea0003800000 */
[----:B0-----:R-:W-:Y:S02]  /*2300*/  IMAD.IADD R2, R22, 0x1, R17 ;  /* 0x0000000116027824 */ /* 0x001fe400078e0211 */
[----:B------:R-:W-:-:S04]  /*2310*/  IMAD.MOV.U32 R3, RZ, RZ, 0x4 ;  /* 0x00000004ff037424 */ /* 0x000fc800078e00ff */
[----:B------:R-:W-:-:S05]  /*2320*/  IMAD.WIDE.U32 R2, R2, R3, c[0x0][0x180] ;  /* 0x0000600002027625 */ /* 0x000fca00078e0003 */
[----:B------:R-:W-:Y:S01]  /*2330*/  STG.E [R2.64], RZ ;  /* 0x000000ff02007986 */ /* 0x000fe2000c101924 */
[----:B------:R-:W-:Y:S05]  /*2340*/  EXIT ;  /* 0x000000000000794d */ /* 0x000fea0003800000 */
.L_x_13636:
        /* <DEDUP_REMOVED lines=11> */
.L_x_27394:


//--------------------- .text._ZN2at6native29vectorized_elementwise_kernelILi8EZZZNS0_67_GLOBAL__N__bb565c37_34_ValidateCompressedIndicesKernel_cu_33a4b88b42_validate_compressed_sparse_indices_kernelILNS2_8CDimNameE1ENS2_18CUDAKernelLauncherENS2_14EmptyVecKernelENS2_8DummyVecELm8EEEvRKNS_6TensorESA_lllENKUlvE0_clEvENKUlvE_clEvEUliE_St5arrayIPcLm2EEEEviT0_T1_ --------------------------
	.section	.text._ZN2at6native29vectorized_elementwise_kernelILi8EZZZNS0_67_GLOBAL__N__bb565c37_34_ValidateCompressedIndicesKernel_cu_33a4b88b42_validate_compressed_sparse_indices_kernelILNS2_8CDimNameE1ENS2_18CUDAKernelLauncherENS2_14EmptyVecKernelENS2_8DummyVecELm8EEEvRKNS_6TensorESA_lllENKUlvE0_clEvENKUlvE_clEvEUliE_St5arrayIPcLm2EEEEviT0_T1_,"ax",@progbits
	.sectioninfo	@"SHI_REGISTERS=4"
	.align	128
        .global         _ZN2at6native29vectorized_elementwise_kernelILi8EZZZNS0_67_GLOBAL__N__bb565c37_34_ValidateCompressedIndicesKernel_cu_33a4b88b42_validate_compressed_sparse_indices_kernelILNS2_8CDimNameE1ENS2_18CUDAKernelLauncherENS2_14EmptyVecKernelENS2_8DummyVecELm8EEEvRKNS_6TensorESA_lllENKUlvE0_clEvENKUlvE_clEvEUliE_St5arrayIPcLm2EEEEviT0_T1_
        .type           _ZN2at6native29vectorized_elementwise_kernelILi8EZZZNS0_67_GLOBAL__N__bb565c37_34_ValidateCompressedIndicesKernel_cu_33a4b88b42_validate_compressed_sparse_indices_kernelILNS2_8CDimNameE1ENS2_18CUDAKernelLauncherENS2_14EmptyVecKernelENS2_8DummyVecELm8EEEvRKNS_6TensorESA_lllENKUlvE0_clEvENKUlvE_clEvEUliE_St5arrayIPcLm2EEEEviT0_T1_,@function
        .size           _ZN2at6native29vectorized_elementwise_kernelILi8EZZZNS0_67_GLOBAL__N__bb565c37_34_ValidateCompressedIndicesKernel_cu_33a4b88b42_validate_compressed_sparse_indices_kernelILNS2_8CDimNameE1ENS2_18CUDAKernelLauncherENS2_14EmptyVecKernelENS2_8DummyVecELm8EEEvRKNS_6TensorESA_lllENKUlvE0_clEvENKUlvE_clEvEUliE_St5arrayIPcLm2EEEEviT0_T1_,(.L_x_27395 - _ZN2at6native29vectorized_elementwise_kernelILi8EZZZNS0_67_GLOBAL__N__bb565c37_34_ValidateCompressedIndicesKernel_cu_33a4b88b42_validate_compressed_sparse_indices_kernelILNS2_8CDimNameE1ENS2_18CUDAKernelLauncherENS2_14EmptyVecKernelENS2_8DummyVecELm8EEEvRKNS_6TensorESA_lllENKUlvE0_clEvENKUlvE_clEvEUliE_St5arrayIPcLm2EEEEviT0_T1_)
        .other          _ZN2at6native29vectorized_elementwise_kernelILi8EZZZNS0_67_GLOBAL__N__bb565c37_34_ValidateCompressedIndicesKernel_cu_33a4b88b42_validate_compressed_sparse_indices_kernelILNS2_8CDimNameE1ENS2_18CUDAKernelLauncherENS2_14EmptyVecKernelENS2_8DummyVecELm8EEEvRKNS_6TensorESA_lllENKUlvE0_clEvENKUlvE_clEvEUliE_St5arrayIPcLm2EEEEviT0_T1_,@"STO_CUDA_ENTRY STV_DEFAULT"
_ZN2at6native29vectorized_elementwise_kernelILi8EZZZNS0_67_GLOBAL__N__bb565c37_34_ValidateCompressedIndicesKernel_cu_33a4b88b42_validate_compressed_sparse_indices_kernelILNS2_8CDimNameE1ENS2_18CUDAKernelLauncherENS2_14EmptyVecKernelENS2_8DummyVecELm8EEEvRKNS_6TensorESA_lllENKUlvE0_clEvENKUlvE_clEvEUliE_St5arrayIPcLm2EEEEviT0_T1_:
.text._ZN2at6native29vectorized_elementwise_kernelILi8EZZZNS0_67_GLOBAL__N__bb565c37_34_ValidateCompressedIndicesKernel_cu_33a4b88b42_validate_compressed_sparse_indices_kernelILNS2_8CDimNameE1ENS2_18CUDAKernelLauncherENS2_14EmptyVecKernelENS2_8DummyVecELm8EEEvRKNS_6TensorESA_lllENKUlvE0_clEvENKUlvE_clEvEUliE_St5arrayIPcLm2EEEEviT0_T1_:
[----:B------:R-:W-:Y:S02]  /*0000*/  MOV R1, c[0x0][0x28] ;  /* 0x00000a0000017a02 */ /* 0x000fe40000000f00 */
[----:B------:R-:W-:Y:S05]  /*0010*/  EXIT ;  /* 0x000000000000794d */ /* 0x000fea0003800000 */
.L_x_13637:
        /* <DEDUP_REMOVED lines=14> */
.L_x_27395:


//--------------------- .text._ZN2at6native18elementwise_kernelILi128ELi4EZNS0_15gpu_kernel_implIZZZNS0_67_GLOBAL__N__bb565c37_34_ValidateCompressedIndicesKernel_cu_33a4b88b42_validate_compressed_sparse_indices_kernelILNS3_8CDimNameE0ENS3_18CUDAKernelLauncherENS3_14EmptyVecKernelENS3_8DummyVecELm0EEEvRKNS_6TensorESB_lllENKUlvE1_clEvENKUlvE0_clEvEUllllllE_EEvRNS_18TensorIteratorBaseERKT_EUliE_EEviT1_ --------------------------
	.section	.text._ZN2at6native18elementwise_kernelILi128ELi4EZNS0_15gpu_kernel_implIZZZNS0_67_GLOBAL__N__bb565c37_34_ValidateCompressedIndicesKernel_cu_33a4b88b42_validate_compressed_sparse_indices_kernelILNS3_8CDimNameE0ENS3_18CUDAKernelLauncherENS3_14EmptyVecKernelENS3_8DummyVecELm0EEEvRKNS_6TensorESB_lllENKUlvE1_clEvENKUlvE0_clEvEUllllllE_EEvRNS_18TensorIteratorBaseERKT_EUliE_EEviT1_,"ax",@progbits
	.sectioninfo	@"SHI_REGISTERS=34"
	.align	128
        .global         _ZN2at6native18elementwise_kernelILi128ELi4EZNS0_15gpu_kernel_implIZZZNS0_67_GLOBAL__N__bb565c37_34_ValidateCompressedIndicesKernel_cu_33a4b88b42_validate_compressed_sparse_indices_kernelILNS3_8CDimNameE0ENS3_18CUDAKernelLauncherENS3_14EmptyVecKernelENS3_8DummyVecELm0EEEvRKNS_6TensorESB_lllENKUlvE1_clEvENKUlvE0_clEvEUllllllE_EEvRNS_18TensorIteratorBaseERKT_EUliE_EEviT1_
        .type           _ZN2at6native18elementwise_kernelILi128ELi4EZNS0_15gpu_kernel_implIZZZNS0_67_GLOBAL__N__bb565c37_34_ValidateCompressedIndicesKernel_cu_33a4b88b42_validate_compressed_sparse_indices_kernelILNS3_8CDimNameE0ENS3_18CUDAKernelLauncherENS3_14EmptyVecKernelENS3_8DummyVecELm0EEEvRKNS_6TensorESB_lllENKUlvE1_clEvENKUlvE0_clEvEUllllllE_EEvRNS_18TensorIteratorBaseERKT_EUliE_EEviT1_,@function
        .size           _ZN2at6native18elementwise_kernelILi128ELi4EZNS0_15gpu_kernel_implIZZZNS0_67_GLOBAL__N__bb565c37_34_ValidateCompressedIndicesKernel_cu_33a4b88b42_validate_compressed_sparse_indices_kernelILNS3_8CDimNameE0ENS3_18CUDAKernelLauncherENS3_14EmptyVecKernelENS3_8DummyVecELm0EEEvRKNS_6TensorESB_lllENKUlvE1_clEvENKUlvE0_clEvEUllllllE_EEvRNS_18TensorIteratorBaseERKT_EUliE_EEviT1_,(.L_x_27308 - _ZN2at6native18elementwise_kernelILi128ELi4EZNS0_15gpu_kernel_implIZZZNS0_67_GLOBAL__N__bb565c37_34_ValidateCompressedIndicesKernel_cu_33a4b88b42_validate_compressed_sparse_indices_kernelILNS3_8CDimNameE0ENS3_18CUDAKernelLauncherENS3_14EmptyVecKernelENS3_8DummyVecELm0EEEvRKNS_6TensorESB_lllENKUlvE1_clEvENKUlvE0_clEvEUllllllE_EEvRNS_18TensorIteratorBaseERKT_EUliE_EEviT1_)
        .other          _ZN2at6native18elementwise_kernelILi128ELi4EZNS0_15gpu_kernel_implIZZZNS0_67_GLOBAL__N__bb565c37_34_ValidateCompressedIndicesKernel_cu_33a4b88b42_validate_compressed_sparse_indices_kernelILNS3_8CDimNameE0ENS3_18CUDAKernelLauncherENS3_14EmptyVecKernelENS3_8DummyVecELm0EEEvRKNS_6TensorESB_lllENKUlvE1_clEvENKUlvE0_clEvEUllllllE_EEvRNS_18TensorIteratorBaseERKT_EUliE_EEviT1_,@"STO_CUDA_ENTRY STV_DEFAULT"
_ZN2at6native18elementwise_kernelILi128ELi4EZNS0_15gpu_kernel_implIZZZNS0_67_GLOBAL__N__bb565c37_34_ValidateCompressedIndicesKernel_cu_33a4b88b42_validate_compressed_sparse_indices_kernelILNS3_8CDimNameE0ENS3_18CUDAKernelLauncherENS3_14EmptyVecKernelENS3_8DummyVecELm0EEEvRKNS_6TensorESB_lllENKUlvE1_clEvENKUlvE0_clEvEUllllllE_EEvRNS_18TensorIteratorBaseERKT_EUliE_EEviT1_:
.text._ZN2at6native18elementwise_kernelILi128ELi4EZNS0_15gpu_kernel_implIZZZNS0_67_GLOBAL__N__bb565c37_34_ValidateCompressedIndicesKernel_cu_33a4b88b42_validate_compressed_sparse_indices_kernelILNS3_8CDimNameE0ENS3_18CUDAKernelLauncherENS3_14EmptyVecKernelENS3_8DummyVecELm0EEEvRKNS_6TensorESB_lllENKUlvE1_clEvENKUlvE0_clEvEUllllllE_EEvRNS_18TensorIteratorBaseERKT_EUliE_EEviT1_:
        /* <DEDUP_REMOVED lines=340> */
.L_x_13640:
        /* <DEDUP_REMOVED lines=19> */
.L_x_13644:
[----:B------:R0:W5:Y:S01]  /*1670*/  LDG.E.U8 R30, [R2.64] ;  /* 0x00000024021e7981 */ /* 0x000162000c1e1100 */
[----:B------:R-:W-:Y:S01]  /*1680*/  IMAD.MOV.U32 R31, RZ, RZ, RZ ;  /* 0x000000ffff1f7224 */ /* 0x000fe200078e00ff */
[----:B------:R-:W-:Y:S05]  /*1690*/  BRA `(.L_x_13646) ;  /* 0x00000d5000007947 */ /* 0x000fea0003800000 */
.L_x_13643:
        /* <DEDUP_REMOVED lines=8> */
.L_x_13648:
[----:B------:R-:W2:Y:S02]  /*1720*/  LDG.E R30, [R2.64] ;  /* 0x00000024021e7981 */ /* 0x000ea4000c1e1900 */
[----:B--2---:R-:W-:Y:S01]  /*1730*/  SHF.R.S32.HI R31, RZ, 0x1f, R30 ;  /* 0x0000001fff1f7819 */ /* 0x004fe2000001141e */
[----:B------:R-:W-:Y:S05]  /*1740*/  BRA `(.L_x_13646) ;  /* 0x00000ca000007947 */ /* 0x000fea0003800000 */
.L_x_13647:
[----:B------:R-:W2:Y:S02]  /*1750*/  LDG.E.S16 R30, [R2.64] ;  /* 0x00000024021e7981 */ /* 0x000ea4000c1e1700 */
[----:B--2---:R-:W-:Y:S01]  /*1760*/  SHF.R.S32.HI R31, RZ, 0x1f, R30 ;  /* 0x0000001fff1f7819 */ /* 0x004fe2000001141e */
[----:B------:R-:W-:Y:S05]  /*1770*/  BRA `(.L_x_13646) ;  /* 0x00000c7000007947 */ /* 0x000fea0003800000 */
.L_x_13642:
        /* <DEDUP_REMOVED lines=9> */
.L_x_13650:
[----:B------:R-:W2:Y:S02]  /*1810*/  LDG.E.U16 R2, [R2.64] ;  /* 0x0000002402027981 */ /* 0x000ea4000c1e1500 */
[----:B--2---:R-:W-:-:S06]  /*1820*/  HADD2.F32 R30, -RZ, R2.H0_H0 ;  /* 0x20000002ff1e7230 */ /* 0x004fcc0000004100 */
[----:B------:R-:W0:Y:S01]  /*1830*/  F2I.S64.TRUNC R30, R30 ;  /* 0x0000001e001e7311 */ /* 0x000e22000020d900 */
[----:B------:R-:W-:Y:S05]  /*1840*/  BRA `(.L_x_13646) ;  /* 0x00000ba000007947 */ /* 0x000fea0003800000 */
.L_x_13649:
        /* <DEDUP_REMOVED lines=9> */
.L_x_13652:
[----:B------:R-:W2:Y:S02]  /*18e0*/  LDG.E.U16 R2, [R2.64] ;  /* 0x0000002402027981 */ /* 0x000ea4000c1e1500 */
[----:B--2---:R-:W-:-:S06]  /*18f0*/  HADD2.F32 R30, -RZ, R2.H0_H0 ;  /* 0x20000002ff1e7230 */ /* 0x004fcc0000004100 */
[----:B------:R-:W0:Y:S01]  /*1900*/  F2I.S64.TRUNC R30, R30 ;  /* 0x0000001e001e7311 */ /* 0x000e22000020d900 */
[----:B------:R-:W-:Y:S05]  /*1910*/  BRA `(.L_x_13646) ;  /* 0x00000ad000007947 */ /* 0x000fea0003800000 */
.L_x_13651:
[----:B------:R-:W2:Y:S02]  /*1920*/  LDG.E.64 R2, [R2.64] ;  /* 0x0000002402027981 */ /* 0x000ea4000c1e1b00 */
[----:B--2---:R0:W1:Y:S01]  /*1930*/  F2I.S64.F64.TRUNC R30, R2 ;  /* 0x00000002001e7311 */ /* 0x004062000030d900 */
[----:B------:R-:W-:Y:S05]  /*1940*/  BRA `(.L_x_13646) ;  /* 0x00000aa000007947 */ /* 0x000fea0003800000 */
.L_x_13641:
        /* <DEDUP_REMOVED lines=13> */
.L_x_13655:
[----:B------:R-:W2:Y:S02]  /*1a20*/  LDG.E.64 R2, [R2.64] ;  /* 0x0000002402027981 */ /* 0x000ea4000c1e1b00 */
[----:B--2---:R0:W1:Y:S01]  /*1a30*/  F2I.S64.F64.TRUNC R30, R2 ;  /* 0x00000002001e7311 */ /* 0x004062000030d900 */
[----:B------:R-:W-:Y:S05]  /*1a40*/  BRA `(.L_x_13646) ;  /* 0x000009a000007947 */ /* 0x000fea0003800000 */
.L_x_13654:
        /* <DEDUP_REMOVED lines=27> */
.L_x_13657:
        /* <DEDUP_REMOVED lines=14> */
.L_x_13656:
[----:B------:R-:W2:Y:S02]  /*1ce0*/  LDG.E.U16 R30, [R2.64] ;  /* 0x00000024021e7981 */ /* 0x000ea4000c1e1500 */
[----:B--2---:R-:W-:-:S06]  /*1cf0*/  PRMT R30, RZ, 0x5410, R30 ;  /* 0x00005410ff1e7816 */ /* 0x004fcc000000001e */
[----:B------:R-:W0:Y:S01]  /*1d00*/  F2I.S64.TRUNC R30, R30 ;  /* 0x0000001e001e7311 */ /* 0x000e22000020d900 */
[----:B------:R-:W-:Y:S05]  /*1d10*/  BRA `(.L_x_13646) ;  /* 0x000006d000007947 */ /* 0x000fea0003800000 */
.L_x_13653:
        /* <DEDUP_REMOVED lines=11> */
.L_x_13660:
        /* <DEDUP_REMOVED lines=21> */
.L_x_13664:
[----:B------:R-:W-:Y:S05]  /*1f20*/  BSYNC B1 ;  /* 0x0000000000017941 */ /* 0x000fea0003800000 */
.L_x_13663:
[----:B------:R-:W-:Y:S01]  /*1f30*/  IMAD.SHL.U32 R2, R2, 0x100000, RZ ;  /* 0x0010000002027824 */ /* 0x000fe200078e00ff */
[----:B------:R-:W-:-:S04]  /*1f40*/  LEA R3, R0, 0x3b800000, 0x17 ;  /* 0x3b80000000037811 */ /* 0x000fc800078eb8ff */
[----:B------:R-:W-:Y:S02]  /*1f50*/  LOP3.LUT R30, R3, R2, R30, 0xfe, !PT ;  /* 0x00000002031e7212 */ /* 0x000fe400078efe1e */
.L_x_13662:
[----:B------:R-:W-:Y:S05]  /*1f60*/  BSYNC B0 ;  /* 0x0000000000007941 */ /* 0x000fea0003800000 */
.L_x_13661:
[----:B------:R-:W0:Y:S01]  /*1f70*/  F2I.S64.TRUNC R30, R30 ;  /* 0x0000001e001e7311 */ /* 0x000e22000020d900 */
[----:B------:R-:W-:Y:S05]  /*1f80*/  BRA `(.L_x_13646) ;  /* 0x0000046000007947 */ /* 0x000fea0003800000 */
.L_x_13659:
        /* <DEDUP_REMOVED lines=21> */
.L_x_13668:
[----:B------:R-:W-:Y:S05]  /*20e0*/  BSYNC B1 ;  /* 0x0000000000017941 */ /* 0x000fea0003800000 */
.L_x_13667:
[----:B------:R-:W-:Y:S01]  /*20f0*/  IMAD.SHL.U32 R2, R2, 0x200000, RZ ;  /* 0x0020000002027824 */ /* 0x000fe200078e00ff */
[----:B------:R-:W-:-:S04]  /*2100*/  LEA R3, R0, 0x37800000, 0x17 ;  /* 0x3780000000037811 */ /* 0x000fc800078eb8ff */
[----:B------:R-:W-:Y:S02]  /*2110*/  LOP3.LUT R30, R3, R2, R30, 0xfe, !PT ;  /* 0x00000002031e7212 */ /* 0x000fe400078efe1e */
.L_x_13666:
[----:B------:R-:W-:Y:S05]  /*2120*/  BSYNC B0 ;  /* 0x0000000000007941 */ /* 0x000fea0003800000 */
.L_x_13665:
[----:B------:R-:W0:Y:S01]  /*2130*/  F2I.S64.TRUNC R30, R30 ;  /* 0x0000001e001e7311 */ /* 0x000e22000020d900 */
[----:B------:R-:W-:Y:S05]  /*2140*/  BRA `(.L_x_13646) ;  /* 0x000002a000007947 */ /* 0x000fea0003800000 */
.L_x_13658:
        /* <DEDUP_REMOVED lines=14> */
.L_x_13672:
[----:B------:R-:W-:Y:S05]  /*2230*/  BSYNC B0 ;  /* 0x0000000000007941 */ /* 0x000fea0003800000 */
.L_x_13671:
[----:B------:R-:W0:Y:S01]  /*2240*/  F2I.S64.TRUNC R30, R30 ;  /* 0x0000001e001e7311 */ /* 0x000e22000020d900 */
[----:B------:R-:W-:Y:S05]  /*2250*/  BRA `(.L_x_13646) ;  /* 0x0000019000007947 */ /* 0x000fea0003800000 */
.L_x_13645:
        /* <DEDUP_REMOVED lines=21> */
.L_x_13670:
[----:B------:R0:W5:Y:S01]  /*23b0*/  LDG.E.64 R30, [R2.64] ;  /* 0x00000024021e7981 */ /* 0x000162000c1e1b00 */
[----:B------:R-:W-:Y:S05]  /*23c0*/  BRA `(.L_x_13646) ;  /* 0x0000002000007947 */ /* 0x000fea0003800000 */
.L_x_13669:
[----:B------:R0:W5:Y:S01]  /*23d0*/  LDG.E R30, [R2.64] ;  /* 0x00000024021e7981 */ /* 0x000162000c1e1900 */
[----:B------:R-:W-:-:S03]  /*23e0*/  IMAD.MOV.U32 R31, RZ, RZ, RZ ;  /* 0x000000ffff1f7224 */ /* 0x000fc600078e00ff */
.L_x_13646:
        /* <DEDUP_REMOVED lines=17> */
.L_x_13676:
[----:B------:R0:W5:Y:S01]  /*2500*/  LDG.E.U8 R28, [R2.64] ;  /* 0x00000024021c7981 */ /* 0x000162000c1e1100 */
[----:B------:R-:W-:Y:S01]  /*2510*/  IMAD.MOV.U32 R29, RZ, RZ, RZ ;  /* 0x000000ffff1d7224 */ /* 0x000fe200078e00ff */
[----:B------:R-:W-:Y:S05]  /*2520*/  BRA `(.L_x_13678) ;  /* 0x00000d5000007947 */ /* 0x000fea0003800000 */
.L_x_13675:
        /* <DEDUP_REMOVED lines=8> */
.L_x_13680:
[----:B------:R-:W2:Y:S02]  /*25b0*/  LDG.E R28, [R2.64] ;  /* 0x00000024021c7981 */ /* 0x000ea4000c1e1900 */
[----:B--2---:R-:W-:Y:S01]  /*25c0*/  SHF.R.S32.HI R29, RZ, 0x1f, R28 ;  /* 0x0000001fff1d7819 */ /* 0x004fe2000001141c */
[----:B------:R-:W-:Y:S05]  /*25d0*/  BRA `(.L_x_13678) ;  /* 0x00000ca000007947 */ /* 0x000fea0003800000 */
.L_x_13679:
[----:B------:R-:W2:Y:S02]  /*25e0*/  LDG.E.S16 R28, [R2.64] ;  /* 0x00000024021c7981 */ /* 0x000ea4000c1e1700 */
[----:B--2---:R-:W-:Y:S01]  /*25f0*/  SHF.R.S32.HI R29, RZ, 0x1f, R28 ;  /* 0x0000001fff1d7819 */ /* 0x004fe2000001141c */
[----:B------:R-:W-:Y:S05]  /*2600*/  BRA `(.L_x_13678) ;  /* 0x00000c7000007947 */ /* 0x000fea0003800000 */
.L_x_13674:
        /* <DEDUP_REMOVED lines=9> */
.L_x_13682:
[----:B------:R-:W2:Y:S02]  /*26a0*/  LDG.E.U16 R2, [R2.64] ;  /* 0x0000002402027981 */ /* 0x000ea4000c1e1500 */
[----:B--2---:R-:W-:-:S06]  /*26b0*/  HADD2.F32 R28, -RZ, R2.H0_H0 ;  /* 0x20000002ff1c7230 */ /* 0x004fcc0000004100 */
[----:B------:R-:W0:Y:S01]  /*26c0*/  F2I.S64.TRUNC R28, R28 ;  /* 0x0000001c001c7311 */ /* 0x000e22000020d900 */
[----:B------:R-:W-:Y:S05]  /*26d0*/  BRA `(.L_x_13678) ;  /* 0x00000ba000007947 */ /* 0x000fea0003800000 */
.L_x_13681:
        /* <DEDUP_REMOVED lines=9> */
.L_x_13684:
[----:B------:R-:W2:Y:S02]  /*2770*/  LDG.E.U16 R2, [R2.64] ;  /* 0x0000002402027981 */ /* 0x000ea4000c1e1500 */
[----:B--2---:R-:W-:-:S06]  /*2780*/  HADD2.F32 R28, -RZ, R2.H0_H0 ;  /* 0x20000002ff1c7230 */ /* 0x004fcc0000004100 */
[----:B------:R-:W0:Y:S01]  /*2790*/  F2I.S64.TRUNC R28, R28 ;  /* 0x0000001c001c7311 */ /* 0x000e22000020d900 */
[----:B------:R-:W-:Y:S05]  /*27a0*/  BRA `(.L_x_13678) ;  /* 0x00000ad000007947 */ /* 0x000fea0003800000 */
.L_x_13683:
[----:B------:R-:W2:Y:S02]  /*27b0*/  LDG.E.64 R2, [R2.64] ;  /* 0x0000002402027981 */ /* 0x000ea4000c1e1b00 */
[----:B--2---:R0:W2:Y:S01]  /*27c0*/  F2I.S64.F64.TRUNC R28, R2 ;  /* 0x00000002001c7311 */ /* 0x0040a2000030d900 */
[----:B------:R-:W-:Y:S05]  /*27d0*/  BRA `(.L_x_13678) ;  /* 0x00000aa000007947 */ /* 0x000fea0003800000 */
.L_x_13673:
        /* <DEDUP_REMOVED lines=13> */
.L_x_13687:
[----:B------:R-:W2:Y:S02]  /*28b0*/  LDG.E.64 R2, [R2.64] ;  /* 0x0000002402027981 */ /* 0x000ea4000c1e1b00 */
[----:B--2---:R0:W2:Y:S01]  /*28c0*/  F2I.S64.F64.TRUNC R28, R2 ;  /* 0x00000002001c7311 */ /* 0x0040a2000030d900 */
[----:B------:R-:W-:Y:S05]  /*28d0*/  BRA `(.L_x_13678) ;  /* 0x000009a000007947 */ /* 0x000fea0003800000 */
.L_x_13686:
        /* <DEDUP_REMOVED lines=27> */
.L_x_13689:
        /* <DEDUP_REMOVED lines=14> */
.L_x_13688:
[----:B------:R-:W2:Y:S02]  /*2b70*/  LDG.E.U16 R28, [R2.64] ;  /* 0x00000024021c7981 */ /* 0x000ea4000c1e1500 */
[----:B--2---:R-:W-:-:S06]  /*2b80*/  PRMT R28, RZ, 0x5410, R28 ;  /* 0x00005410ff1c7816 */ /* 0x004fcc000000001c */
[----:B------:R-:W0:Y:S01]  /*2b90*/  F2I.S64.TRUNC R28, R28 ;  /* 0x0000001c001c7311 */ /* 0x000e22000020d900 */
[----:B------:R-:W-:Y:S05]  /*2ba0*/  BRA `(.L_x_13678) ;  /* 0x000006d000007947 */ /* 0x000fea0003800000 */
.L_x_13685:
        /* <DEDUP_REMOVED lines=11> */
.L_x_13692:
        /* <DEDUP_REMOVED lines=21> */
.L_x_13696:
[----:B------:R-:W-:Y:S05]  /*2db0*/  BSYNC B1 ;  /* 0x0000000000017941 */ /* 0x000fea0003800000 */
.L_x_13695:
[----:B------:R-:W-:Y:S01]  /*2dc0*/  IMAD.SHL.U32 R2, R2, 0x100000, RZ ;  /* 0x0010000002027824 */ /* 0x000fe200078e00ff */
[----:B------:R-:W-:-:S04]  /*2dd0*/  LEA R3, R0, 0x3b800000, 0x17 ;  /* 0x3b80000000037811 */ /* 0x000fc800078eb8ff */
[----:B------:R-:W-:Y:S02]  /*2de0*/  LOP3.LUT R28, R3, R2, R28, 0xfe, !PT ;  /* 0x00000002031c7212 */ /* 0x000fe400078efe1c */
.L_x_13694:
[----:B------:R-:W-:Y:S05]  /*2df0*/  BSYNC B0 ;  /* 0x0000000000007941 */ /* 0x000fea0003800000 */
.L_x_13693:
[----:B------:R-:W0:Y:S01]  /*2e00*/  F2I.S64.TRUNC R28, R28 ;  /* 0x0000001c001c7311 */ /* 0x000e22000020d900 */
[----:B------:R-:W-:Y:S05]  /*2e10*/  BRA `(.L_x_13678) ;  /* 0x0000046000007947 */ /* 0x000fea0003800000 */
.L_x_13691:
        /* <DEDUP_REMOVED lines=21> */
.L_x_13700:
[----:B------:R-:W-:Y:S05]  /*2f70*/  BSYNC B1 ;  /* 0x0000000000017941 */ /* 0x000fea0003800000 */
.L_x_13699:
[----:B------:R-:W-:Y:S01]  /*2f80*/  IMAD.SHL.U32 R2, R2, 0x200000, RZ ;  /* 0x0020000002027824 */ /* 0x000fe200078e00ff */
[----:B------:R-:W-:-:S04]  /*2f90*/  LEA R3, R0, 0x37800000, 0x17 ;  /* 0x3780000000037811 */ /* 0x000fc800078eb8ff */
[----:B------:R-:W-:Y:S02]  /*2fa0*/  LOP3.LUT R28, R3, R2, R28, 0xfe, !PT ;  /* 0x00000002031c7212 */ /* 0x000fe400078efe1c */
.L_x_13698:
[----:B------:R-:W-:Y:S05]  /*2fb0*/  BSYNC B0 ;  /* 0x0000000000007941 */ /* 0x000fea0003800000 */
.L_x_13697:
[----:B------:R-:W0:Y:S01]  /*2fc0*/  F2I.S64.TRUNC R28, R28 ;  /* 0x0000001c001c7311 */ /* 0x000e22000020d900 */
[----:B------:R-:W-:Y:S05]  /*2fd0*/  BRA `(.L_x_13678) ;  /* 0x000002a000007947 */ /* 0x000fea0003800000 */
.L_x_13690:
        /* <DEDUP_REMOVED lines=14> */
.L_x_13704:
[----:B------:R-:W-:Y:S05]  /*30c0*/  BSYNC B0 ;  /* 0x0000000000007941 */ /* 0x000fea0003800000 */
.L_x_13703:
[----:B------:R-:W0:Y:S01]  /*30d0*/  F2I.S64.TRUNC R28, R28 ;  /* 0x0000001c001c7311 */ /* 0x000e22000020d900 */
[----:B------:R-:W-:Y:S05]  /*30e0*/  BRA `(.L_x_13678) ;  /* 0x0000019000007947 */ /* 0x000fea0003800000 */
.L_x_13677:
        /* <DEDUP_REMOVED lines=21> */
.L_x_13702:
[----:B------:R0:W5:Y:S01]  /*3240*/  LDG.E.64 R28, [R2.64] ;  /* 0x00000024021c7981 */ /* 0x000162000c1e1b00 */
[----:B------:R-:W-:Y:S05]  /*3250*/  BRA `(.L_x_13678) ;  /* 0x0000002000007947 */ /* 0x000fea0003800000 */
.L_x_13701:
[----:B------:R0:W5:Y:S01]  /*3260*/  LDG.E R28, [R2.64] ;  /* 0x00000024021c7981 */ /* 0x000162000c1e1900 */
[----:B------:R-:W-:-:S03]  /*3270*/  IMAD.MOV.U32 R29, RZ, RZ, RZ ;  /* 0x000000ffff1d7224 */ /* 0x000fc600078e00ff */
.L_x_13678:
        /* <DEDUP_REMOVED lines=17> */
.L_x_13708:
[----:B------:R0:W5:Y:S01]  /*3390*/  LDG.E.U8 R18, [R2.64] ;  /* 0x0000002402127981 */ /* 0x000162000c1e1100 */
[----:B------:R-:W-:Y:S01]  /*33a0*/  IMAD.MOV.U32 R19, RZ, RZ, RZ ;  /* 0x000000ffff137224 */ /* 0x000fe200078e00ff */
[----:B------:R-:W-:Y:S05]  /*33b0*/  BRA `(.L_x_13710) ;  /* 0x00000d5000007947 */ /* 0x000fea0003800000 */
.L_x_13707:
        /* <DEDUP_REMOVED lines=8> */
.L_x_13712:
[----:B------:R-:W3:Y:S02]  /*3440*/  LDG.E R18, [R2.64] ;  /* 0x0000002402127981 */ /* 0x000ee4000c1e1900 */
[----:B---3--:R-:W-:Y:S01]  /*3450*/  SHF.R.S32.HI R19, RZ, 0x1f, R18 ;  /* 0x0000001fff137819 */ /* 0x008fe20000011412 */
[----:B------:R-:W-:Y:S05]  /*3460*/  BRA `(.L_x_13710) ;  /* 0x00000ca000007947 */ /* 0x000fea0003800000 */
.L_x_13711:
[----:B------:R-:W3:Y:S02]  /*3470*/  LDG.E.S16 R18, [R2.64] ;  /* 0x0000002402127981 */ /* 0x000ee4000c1e1700 */
[----:B---3--:R-:W-:Y:S01]  /*3480*/  SHF.R.S32.HI R19, RZ, 0x1f, R18 ;  /* 0x0000001fff137819 */ /* 0x008fe20000011412 */
[----:B------:R-:W-:Y:S05]  /*3490*/  BRA `(.L_x_13710) ;  /* 0x00000c7000007947 */ /* 0x000fea0003800000 */
.L_x_13706:
        /* <DEDUP_REMOVED lines=9> */
.L_x_13714:
[----:B------:R-:W3:Y:S02]  /*3530*/  LDG.E.U16 R2, [R2.64] ;  /* 0x0000002402027981 */ /* 0x000ee4000c1e1500 */
[----:B---3--:R-:W-:-:S06]  /*3540*/  HADD2.F32 R18, -RZ, R2.H0_H0 ;  /* 0x20000002ff127230 */ /* 0x008fcc0000004100 */
[----:B------:R-:W0:Y:S01]  /*3550*/  F2I.S64.TRUNC R18, R18 ;  /* 0x0000001200127311 */ /* 0x000e22000020d900 */
[----:B------:R-:W-:Y:S05]  /*3560*/  BRA `(.L_x_13710) ;  /* 0x00000ba000007947 */ /* 0x000fea0003800000 */
.L_x_13713:
        /* <DEDUP_REMOVED lines=9> */
.L_x_13716:
[----:B------:R-:W3:Y:S02]  /*3600*/  LDG.E.U16 R2, [R2.64] ;  /* 0x0000002402027981 */ /* 0x000ee4000c1e1500 */
[----:B---3--:R-:W-:-:S06]  /*3610*/  HADD2.F32 R18, -RZ, R2.H0_H0 ;  /* 0x20000002ff127230 */ /* 0x008fcc0000004100 */
[----:B------:R-:W0:Y:S01]  /*3620*/  F2I.S64.TRUNC R18, R18 ;  /* 0x0000001200127311 */ /* 0x000e22000020d900 */
[----:B------:R-:W-:Y:S05]  /*3630*/  BRA `(.L_x_13710) ;  /* 0x00000ad000007947 */ /* 0x000fea0003800000 */
.L_x_13715:
[----:B------:R-:W3:Y:S02]  /*3640*/  LDG.E.64 R2, [R2.64] ;  /* 0x0000002402027981 */ /* 0x000ee4000c1e1b00 */
[----:B---3--:R0:W3:Y:S01]  /*3650*/  F2I.S64.F64.TRUNC R18, R2 ;  /* 0x0000000200127311 */ /* 0x0080e2000030d900 */
[----:B------:R-:W-:Y:S05]  /*3660*/  BRA `(.L_x_13710) ;  /* 0x00000aa000007947 */ /* 0x000fea0003800000 */
.L_x_13705:
        /* <DEDUP_REMOVED lines=13> */
.L_x_13719:
[----:B------:R-:W3:Y:S02]  /*3740*/  LDG.E.64 R2, [R2.64] ;  /* 0x0000002402027981 */ /* 0x000ee4000c1e1b00 */
[----:B---3--:R0:W3:Y:S01]  /*3750*/  F2I.S64.F64.TRUNC R18, R2 ;  /* 0x0000000200127311 */ /* 0x0080e2000030d900 */
[----:B------:R-:W-:Y:S05]  /*3760*/  BRA `(.L_x_13710) ;  /* 0x000009a000007947 */ /* 0x000fea0003800000 */
.L_x_13718:
        /* <DEDUP_REMOVED lines=27> */
.L_x_13721:
        /* <DEDUP_REMOVED lines=14> */
.L_x_13720:
[----:B------:R-:W3:Y:S02]  /*3a00*/  LDG.E.U16 R18, [R2.64] ;  /* 0x0000002402127981 */ /* 0x000ee4000c1e1500 */
[----:B---3--:R-:W-:-:S06]  /*3a10*/  PRMT R18, RZ, 0x5410, R18 ;  /* 0x00005410ff127816 */ /* 0x008fcc0000000012 */
[----:B------:R-:W0:Y:S01]  /*3a20*/  F2I.S64.TRUNC R18, R18 ;  /* 0x0000001200127311 */ /* 0x000e22000020d900 */
[----:B------:R-:W-:Y:S05]  /*3a30*/  BRA `(.L_x_13710) ;  /* 0x000006d000007947 */ /* 0x000fea0003800000 */
.L_x_13717:
        /* <DEDUP_REMOVED lines=11> */
.L_x_13724:
        /* <DEDUP_REMOVED lines=21> */
.L_x_13728:
[----:B------:R-:W-:Y:S05]  /*3c40*/  BSYNC B1 ;  /* 0x0000000000017941 */ /* 0x000fea0003800000 */
.L_x_13727:
[----:B------:R-:W-:Y:S01]  /*3c50*/  IMAD.SHL.U32 R2, R2, 0x100000, RZ ;  /* 0x0010000002027824 */ /* 0x000fe200078e00ff */
[----:B------:R-:W-:-:S04]  /*3c60*/  LEA R3, R0, 0x3b800000, 0x17 ;  /* 0x3b80000000037811 */ /* 0x000fc800078eb8ff */
[----:B------:R-:W-:Y:S02]  /*3c70*/  LOP3.LUT R18, R3, R2, R18, 0xfe, !PT ;  /* 0x0000000203127212 */ /* 0x000fe400078efe12 */
.L_x_13726:
[----:B------:R-:W-:Y:S05]  /*3c80*/  BSYNC B0 ;  /* 0x0000000000007941 */ /* 0x000fea0003800000 */
.L_x_13725:
[----:B------:R-:W0:Y:S01]  /*3c90*/  F2I.S64.TRUNC R18, R18 ;  /* 0x0000001200127311 */ /* 0x000e22000020d900 */
[----:B------:R-:W-:Y:S05]  /*3ca0*/  BRA `(.L_x_13710) ;  /* 0x0000046000007947 */ /* 0x000fea0003800000 */
.L_x_13723:
        /* <DEDUP_REMOVED lines=21> */
.L_x_13732:
[----:B------:R-:W-:Y:S05]  /*3e00*/  BSYNC B1 ;  /* 0x0000000000017941 */ /* 0x000fea0003800000 */
.L_x_13731:
[----:B------:R-:W-:Y:S01]  /*3e10*/  IMAD.SHL.U32 R2, R2, 0x200000, RZ ;  /* 0x0020000002027824 */ /* 0x000fe200078e00ff */
[----:B------:R-:W-:-:S04]  /*3e20*/  LEA R3, R0, 0x37800000, 0x17 ;  /* 0x3780000000037811 */ /* 0x000fc800078eb8ff */
[----:B------:R-:W-:Y:S02]  /*3e30*/  LOP3.LUT R18, R3, R2, R18, 0xfe, !PT ;  /* 0x0000000203127212 */ /* 0x000fe400078efe12 */
.L_x_13730:
[----:B------:R-:W-:Y:S05]  /*3e40*/  BSYNC B0 ;  /* 0x0000000000007941 */ /* 0x000fea0003800000 */
.L_x_13729:
[----:B------:R-:W0:Y:S01]  /*3e50*/  F2I.S64.TRUNC R18, R18 ;  /* 0x0000001200127311 */ /* 0x000e22000020d900 */
[----:B------:R-:W-:Y:S05]  /*3e60*/  BRA `(.L_x_13710) ;  /* 0x000002a000007947 */ /* 0x000fea0003800000 */
.L_x_13722:
        /* <DEDUP_REMOVED lines=14> */
.L_x_13736:
[----:B------:R-:W-:Y:S05]  /*3f50*/  BSYNC B0 ;  /* 0x0000000000007941 */ /* 0x000fea0003800000 */
.L_x_13735:
[----:B------:R-:W0:Y:S01]  /*3f60*/  F2I.S64.TRUNC R18, R18 ;  /* 0x0000001200127311 */ /* 0x000e22000020d900 */
[----:B------:R-:W-:Y:S05]  /*3f70*/  BRA `(.L_x_13710) ;  /* 0x0000019000007947 */ /* 0x000fea0003800000 */
.L_x_13709:
        /* <DEDUP_REMOVED lines=21> */
.L_x_13734:
[----:B------:R0:W5:Y:S01]  /*40d0*/  LDG.E.64 R18, [R2.64] ;  /* 0x0000002402127981 */ /* 0x000162000c1e1b00 */
[----:B------:R-:W-:Y:S05]  /*40e0*/  BRA `(.L_x_13710) ;  /* 0x0000002000007947 */ /* 0x000fea0003800000 */
.L_x_13733:
[----:B------:R0:W5:Y:S01]  /*40f0*/  LDG.E R18, [R2.64] ;  /* 0x0000002402127981 */ /* 0x000162000c1e1900 */
[----:B------:R-:W-:-:S03]  /*4100*/  IMAD.MOV.U32 R19, RZ, RZ, RZ ;  /* 0x000000ffff137224 */ /* 0x000fc600078e00ff */
.L_x_13710:
        /* <DEDUP_REMOVED lines=17> */
.L_x_13740:
[----:B------:R0:W5:Y:S01]  /*4220*/  LDG.E.U8 R16, [R2.64] ;  /* 0x0000002402107981 */ /* 0x000162000c1e1100 */
[----:B------:R-:W-:Y:S01]  /*4230*/  IMAD.MOV.U32 R17, RZ, RZ, RZ ;  /* 0x000000ffff117224 */ /* 0x000fe200078e00ff */
[----:B------:R-:W-:Y:S05]  /*4240*/  BRA `(.L_x_13742) ;  /* 0x00000d5000007947 */ /* 0x000fea0003800000 */
.L_x_13739:
        /* <DEDUP_REMOVED lines=8> */
.L_x_13744:
[----:B------:R-:W4:Y:S02]  /*42d0*/  LDG.E R16, [R2.64] ;  /* 0x0000002402107981 */ /* 0x000f24000c1e1900 */
[----:B----4-:R-:W-:Y:S01]  /*42e0*/  SHF.R.S32.HI R17, RZ, 0x1f, R16 ;  /* 0x0000001fff117819 */ /* 0x010fe20000011410 */
[----:B------:R-:W-:Y:S05]  /*42f0*/  BRA `(.L_x_13742) ;  /* 0x00000ca000007947 */ /* 0x000fea0003800000 */
.L_x_13743:
[----:B------:R-:W4:Y:S02]  /*4300*/  LDG.E.S16 R16, [R2.64] ;  /* 0x0000002402107981 */ /* 0x000f24000c1e1700 */
[----:B----4-:R-:W-:Y:S01]  /*4310*/  SHF.R.S32.HI R17, RZ, 0x1f, R16 ;  /* 0x0000001fff117819 */ /* 0x010fe20000011410 */
[----:B------:R-:W-:Y:S05]  /*4320*/  BRA `(.L_x_13742) ;  /* 0x00000c7000007947 */ /* 0x000fea0003800000 */
.L_x_13738:
        /* <DEDUP_REMOVED lines=9> */
.L_x_13746:
[----:B------:R-:W4:Y:S02]  /*43c0*/  LDG.E.U16 R2, [R2.64] ;  /* 0x0000002402027981 */ /* 0x000f24000c1e1500 */
[----:B----4-:R-:W-:-:S06]  /*43d0*/  HADD2.F32 R16, -RZ, R2.H0_H0 ;  /* 0x20000002ff107230 */ /* 0x010fcc0000004100 */
[----:B------:R-:W0:Y:S01]  /*43e0*/  F2I.S64.TRUNC R16, R16 ;  /* 0x0000001000107311 */ /* 0x000e22000020d900 */
[----:B------:R-:W-:Y:S05]  /*43f0*/  BRA `(.L_x_13742) ;  /* 0x00000ba000007947 */ /* 0x000fea0003800000 */
.L_x_13745:
        /* <DEDUP_REMOVED lines=9> */
.L_x_13748:
[----:B------:R-:W4:Y:S02]  /*4490*/  LDG.E.U16 R2, [R2.64] ;  /* 0x0000002402027981 */ /* 0x000f24000c1e1500 */
[----:B----4-:R-:W-:-:S06]  /*44a0*/  HADD2.F32 R16, -RZ, R2.H0_H0 ;  /* 0x20000002ff107230 */ /* 0x010fcc0000004100 */
[----:B------:R-:W0:Y:S01]  /*44b0*/  F2I.S64.TRUNC R16, R16 ;  /* 0x0000001000107311 */ /* 0x000e22000020d900 */
[----:B------:R-:W-:Y:S05]  /*44c0*/  BRA `(.L_x_13742) ;  /* 0x00000ad000007947 */ /* 0x000fea0003800000 */
.L_x_13747:
[----:B------:R-:W4:Y:S02]  /*44d0*/  LDG.E.64 R2, [R2.64] ;  /* 0x0000002402027981 */ /* 0x000f24000c1e1b00 */
[----:B----4-:R0:W4:Y:S01]  /*44e0*/  F2I.S64.F64.TRUNC R16, R2 ;  /* 0x0000000200107311 */ /* 0x010122000030d900 */
[----:B------:R-:W-:Y:S05]  /*44f0*/  BRA `(.L_x_13742) ;  /* 0x00000aa000007947 */ /* 0x000fea0003800000 */
.L_x_13737:
        /* <DEDUP_REMOVED lines=13> */
.L_x_13751:
[----:B------:R-:W4:Y:S02]  /*45d0*/  LDG.E.64 R2, [R2.64] ;  /* 0x0000002402027981 */ /* 0x000f24000c1e1b00 */
[----:B----4-:R0:W4:Y:S01]  /*45e0*/  F2I.S64.F64.TRUNC R16, R2 ;  /* 0x0000000200107311 */ /* 0x010122000030d900 */
[----:B------:R-:W-:Y:S05]  /*45f0*/  BRA `(.L_x_13742) ;  /* 0x000009a000007947 */ /* 0x000fea0003800000 */
.L_x_13750:
        /* <DEDUP_REMOVED lines=27> */
.L_x_13753:
        /* <DEDUP_REMOVED lines=14> */
.L_x_13752:
[----:B------:R-:W4:Y:S02]  /*4890*/  LDG.E.U16 R16, [R2.64] ;  /* 0x0000002402107981 */ /* 0x000f24000c1e1500 */
[----:B----4-:R-:W-:-:S06]  /*48a0*/  PRMT R16, RZ, 0x5410, R16 ;  /* 0x00005410ff107816 */ /* 0x010fcc0000000010 */
[----:B------:R-:W0:Y:S01]  /*48b0*/  F2I.S64.TRUNC R16, R16 ;  /* 0x0000001000107311 */ /* 0x000e22000020d900 */
[----:B------:R-:W-:Y:S05]  /*48c0*/  BRA `(.L_x_13742) ;  /* 0x000006d000007947 */ /* 0x000fea0003800000 */
.L_x_13749:
        /* <DEDUP_REMOVED lines=11> */
.L_x_13756:
        /* <DEDUP_REMOVED lines=21> */
.L_x_13760:
[----:B------:R-:W-:Y:S05]  /*4ad0*/  BSYNC B1 ;  /* 0x0000000000017941 */ /* 0x000fea0003800000 */
.L_x_13759:
[----:B------:R-:W-:Y:S01]  /*4ae0*/  IMAD.SHL.U32 R2, R2, 0x100000, RZ ;  /* 0x0010000002027824 */ /* 0x000fe200078e00ff */
[----:B------:R-:W-:-:S04]  /*4af0*/  LEA R3, R0, 0x3b800000, 0x17 ;  /* 0x3b80000000037811 */ /* 0x000fc800078eb8ff */
[----:B------:R-:W-:Y:S02]  /*4b00*/  LOP3.LUT R16, R3, R2, R16, 0xfe, !PT ;  /* 0x0000000203107212 */ /* 0x000fe400078efe10 */
.L_x_13758:
[----:B------:R-:W-:Y:S05]  /*4b10*/  BSYNC B0 ;  /* 0x0000000000007941 */ /* 0x000fea0003800000 */
.L_x_13757:
[----:B------:R-:W0:Y:S01]  /*4b20*/  F2I.S64.TRUNC R16, R16 ;  /* 0x0000001000107311 */ /* 0x000e22000020d900 */
[----:B------:R-:W-:Y:S05]  /*4b30*/  BRA `(.L_x_13742) ;  /* 0x0000046000007947 */ /* 0x000fea0003800000 */
.L_x_13755:
        /* <DEDUP_REMOVED lines=21> */
.L_x_13764:
[----:B------:R-:W-:Y:S05]  /*4c90*/  BSYNC B1 ;  /* 0x0000000000017941 */ /* 0x000fea0003800000 */
.L_x_13763:
[----:B------:R-:W-:Y:S01]  /*4ca0*/  IMAD.SHL.U32 R2, R2, 0x200000, RZ ;  /* 0x0020000002027824 */ /* 0x000fe200078e00ff */
[----:B------:R-:W-:-:S04]  /*4cb0*/  LEA R3, R0, 0x37800000, 0x17 ;  /* 0x3780000000037811 */ /* 0x000fc800078eb8ff */
[----:B------:R-:W-:Y:S02]  /*4cc0*/  LOP3.LUT R16, R3, R2, R16, 0xfe, !PT ;  /* 0x0000000203107212 */ /* 0x000fe400078efe10 */
.L_x_13762:
[----:B------:R-:W-:Y:S05]  /*4cd0*/  BSYNC B0 ;  /* 0x0000000000007941 */ /* 0x000fea0003800000 */
.L_x_13761:
[----:B------:R-:W0:Y:S01]  /*4ce0*/  F2I.S64.TRUNC R16, R16 ;  /* 0x0000001000107311 */ /* 0x000e22000020d900 */
[----:B------:R-:W-:Y:S05]  /*4cf0*/  BRA `(.L_x_13742) ;  /* 0x000002a000007947 */ /* 0x000fea0003800000 */
.L_x_13754:
        /* <DEDUP_REMOVED lines=14> */
.L_x_13768:
[----:B------:R-:W-:Y:S05]  /*4de0*/  BSYNC B0 ;  /* 0x0000000000007941 */ /* 0x000fea0003800000 */
.L_x_13767:
[----:B------:R-:W0:Y:S01]  /*4df0*/  F2I.S64.TRUNC R16, R16 ;  /* 0x0000001000107311 */ /* 0x000e22000020d900 */
[----:B------:R-:W-:Y:S05]  /*4e00*/  BRA `(.L_x_13742) ;  /* 0x0000019000007947 */ /* 0x000fea0003800000 */
.L_x_13741:
        /* <DEDUP_REMOVED lines=21> */
.L_x_13766:
[----:B------:R0:W5:Y:S01]  /*4f60*/  LDG.E.64 R16, [R2.64] ;  /* 0x0000002402107981 */ /* 0x000162000c1e1b00 */
[----:B------:R-:W-:Y:S05]  /*4f70*/  BRA `(.L_x_13742) ;  /* 0x0000002000007947 */ /* 0x000fea0003800000 */
.L_x_13765:
[----:B------:R0:W5:Y:S01]  /*4f80*/  LDG.E R16, [R2.64] ;  /* 0x0000002402107981 */ /* 0x000162000c1e1900 */
[----:B------:R-:W-:-:S03]  /*4f90*/  IMAD.MOV.U32 R17, RZ, RZ, RZ ;  /* 0x000000ffff117224 */ /* 0x000fc600078e00ff */
.L_x_13742:
        /* <DEDUP_REMOVED lines=17> */
.L_x_13772:
[----:B------:R0:W5:Y:S01]  /*50b0*/  LDG.E.U8 R26, [R2.64] ;  /* 0x00000024021a7981 */ /* 0x000162000c1e1100 */
[----:B------:R-:W-:Y:S01]  /*50c0*/  IMAD.MOV.U32 R27, RZ, RZ, RZ ;  /* 0x000000ffff1b7224 */ /* 0x000fe200078e00ff */
[----:B------:R-:W-:Y:S05]  /*50d0*/  BRA `(.L_x_13774) ;  /* 0x00000d5000007947 */ /* 0x000fea0003800000 */
.L_x_13771:
        /* <DEDUP_REMOVED lines=8> */
.L_x_13776:
[----:B----4-:R-:W4:Y:S02]  /*5160*/  LDG.E R26, [R2.64] ;  /* 0x00000024021a7981 */ /* 0x010f24000c1e1900 */
[----:B----4-:R-:W-:Y:S01]  /*5170*/  SHF.R.S32.HI R27, RZ, 0x1f, R26 ;  /* 0x0000001fff1b7819 */ /* 0x010fe2000001141a */
[----:B------:R-:W-:Y:S05]  /*5180*/  BRA `(.L_x_13774) ;  /* 0x00000ca000007947 */ /* 0x000fea0003800000 */
.L_x_13775:
[----:B----4-:R-:W4:Y:S02]  /*5190*/  LDG.E.S16 R26, [R2.64] ;  /* 0x00000024021a7981 */ /* 0x010f24000c1e1700 */
[----:B----4-:R-:W-:Y:S01]  /*51a0*/  SHF.R.S32.HI R27, RZ, 0x1f, R26 ;  /* 0x0000001fff1b7819 */ /* 0x010fe2000001141a */
[----:B------:R-:W-:Y:S05]  /*51b0*/  BRA `(.L_x_13774) ;  /* 0x00000c7000007947 */ /* 0x000fea0003800000 */
.L_x_13770:
        /* <DEDUP_REMOVED lines=9> */
.L_x_13778:
[----:B----4-:R-:W4:Y:S02]  /*5250*/  LDG.E.U16 R2, [R2.64] ;  /* 0x0000002402027981 */ /* 0x010f24000c1e1500 */
[----:B----4-:R-:W-:-:S06]  /*5260*/  HADD2.F32 R26, -RZ, R2.H0_H0 ;  /* 0x20000002ff1a7230 */ /* 0x010fcc0000004100 */
[----:B------:R-:W0:Y:S01]  /*5270*/  F2I.S64.TRUNC R26, R26 ;  /* 0x0000001a001a7311 */ /* 0x000e22000020d900 */
[----:B------:R-:W-:Y:S05]  /*5280*/  BRA `(.L_x_13774) ;  /* 0x00000ba000007947 */ /* 0x000fea0003800000 */
.L_x_13777:
        /* <DEDUP_REMOVED lines=9> */
.L_x_13780:
[----:B----4-:R-:W4:Y:S02]  /*5320*/  LDG.E.U16 R2, [R2.64] ;  /* 0x0000002402027981 */ /* 0x010f24000c1e1500 */
[----:B----4-:R-:W-:-:S06]  /*5330*/  HADD2.F32 R26, -RZ, R2.H0_H0 ;  /* 0x20000002ff1a7230 */ /* 0x010fcc0000004100 */
[----:B------:R-:W0:Y:S01]  /*5340*/  F2I.S64.TRUNC R26, R26 ;  /* 0x0000001a001a7311 */ /* 0x000e22000020d900 */
[----:B------:R-:W-:Y:S05]  /*5350*/  BRA `(.L_x_13774) ;  /* 0x00000ad000007947 */ /* 0x000fea0003800000 */
.L_x_13779:
[----:B----4-:R-:W4:Y:S02]  /*5360*/  LDG.E.64 R2, [R2.64] ;  /* 0x0000002402027981 */ /* 0x010f24000c1e1b00 */
[----:B----4-:R0:W4:Y:S01]  /*5370*/  F2I.S64.F64.TRUNC R26, R2 ;  /* 0x00000002001a7311 */ /* 0x010122000030d900 */
[----:B------:R-:W-:Y:S05]  /*5380*/  BRA `(.L_x_13774) ;  /* 0x00000aa000007947 */ /* 0x000fea0003800000 */
.L_x_13769:
        /* <DEDUP_REMOVED lines=13> */
.L_x_13783:
[----:B----4-:R-:W4:Y:S02]  /*5460*/  LDG.E.64 R2, [R2.64] ;  /* 0x0000002402027981 */ /* 0x010f24000c1e1b00 */
[----:B----4-:R0:W4:Y:S01]  /*5470*/  F2I.S64.F64.TRUNC R26, R2 ;  /* 0x00000002001a7311 */ /* 0x010122000030d900 */
[----:B------:R-:W-:Y:S05]  /*5480*/  BRA `(.L_x_13774) ;  /* 0x000009a000007947 */ /* 0x000fea0003800000 */
.L_x_13782:
        /* <DEDUP_REMOVED lines=27> */
.L_x_13785:
        /* <DEDUP_REMOVED lines=14> */
.L_x_13784:
[----:B----4-:R-:W4:Y:S02]  /*5720*/  LDG.E.U16 R26, [R2.64] ;  /* 0x00000024021a7981 */ /* 0x010f24000c1e1500 */
[----:B----4-:R-:W-:-:S06]  /*5730*/  PRMT R26, RZ, 0x5410, R26 ;  /* 0x00005410ff1a7816 */ /* 0x010fcc000000001a */
[----:B------:R-:W0:Y:S01]  /*5740*/  F2I.S64.TRUNC R26, R26 ;  /* 0x0000001a001a7311 */ /* 0x000e22000020d900 */
[----:B------:R-:W-:Y:S05]  /*5750*/  BRA `(.L_x_13774) ;  /* 0x000006d000007947 */ /* 0x000fea0003800000 */
.L_x_13781:
        /* <DEDUP_REMOVED lines=11> */
.L_x_13788:
        /* <DEDUP_REMOVED lines=21> */
.L_x_13792:
[----:B------:R-:W-:Y:S05]  /*5960*/  BSYNC B1 ;  /* 0x0000000000017941 */ /* 0x000fea0003800000 */
.L_x_13791:
[----:B------:R-:W-:Y:S01]  /*5970*/  IMAD.SHL.U32 R2, R2, 0x100000, RZ ;  /* 0x0010000002027824 */ /* 0x000fe200078e00ff */
[----:B------:R-:W-:-:S04]  /*5980*/  LEA R3, R0, 0x3b800000, 0x17 ;  /* 0x3b80000000037811 */ /* 0x000fc800078eb8ff */
[----:B------:R-:W-:Y:S02]  /*5990*/  LOP3.LUT R26, R3, R2, R26, 0xfe, !PT ;  /* 0x00000002031a7212 */ /* 0x000fe400078efe1a */
.L_x_13790:
[----:B------:R-:W-:Y:S05]  /*59a0*/  BSYNC B0 ;  /* 0x0000000000007941 */ /* 0x000fea0003800000 */
.L_x_13789:
[----:B------:R-:W0:Y:S01]  /*59b0*/  F2I.S64.TRUNC R26, R26 ;  /* 0x0000001a001a7311 */ /* 0x000e22000020d900 */
[----:B------:R-:W-:Y:S05]  /*59c0*/  BRA `(.L_x_13774) ;  /* 0x0000046000007947 */ /* 0x000fea0003800000 */
.L_x_13787:
        /* <DEDUP_REMOVED lines=21> */
.L_x_13796:
[----:B------:R-:W-:Y:S05]  /*5b20*/  BSYNC B1 ;  /* 0x0000000000017941 */ /* 0x000fea0003800000 */
.L_x_13795:
[----:B------:R-:W-:Y:S01]  /*5b30*/  IMAD.SHL.U32 R2, R2, 0x200000, RZ ;  /* 0x0020000002027824 */ /* 0x000fe200078e00ff */
[----:B------:R-:W-:-:S04]  /*5b40*/  LEA R3, R0, 0x37800000, 0x17 ;  /* 0x3780000000037811 */ /* 0x000fc800078eb8ff */
[----:B------:R-:W-:Y:S02]  /*5b50*/  LOP3.LUT R26, R3, R2, R26, 0xfe, !PT ;  /* 0x00000002031a7212 */ /* 0x000fe400078efe1a */
.L_x_13794:
[----:B------:R-:W-:Y:S05]  /*5b60*/  BSYNC B0 ;  /* 0x0000000000007941 */ /* 0x000fea0003800000 */
.L_x_13793:
[----:B------:R-:W0:Y:S01]  /*5b70*/  F2I.S64.TRUNC R26, R26 ;  /* 0x0000001a001a7311 */ /* 0x000e22000020d900 */
[----:B------:R-:W-:Y:S05]  /*5b80*/  BRA `(.L_x_13774) ;  /* 0x000002a000007947 */ /* 0x000fea0003800000 */
.L_x_13786:
        /* <DEDUP_REMOVED lines=14> */
.L_x_13800:
[----:B------:R-:W-:Y:S05]  /*5c70*/  BSYNC B0 ;  /* 0x0000000000007941 */ /* 0x000fea0003800000 */
.L_x_13799:
[----:B------:R-:W0:Y:S01]  /*5c80*/  F2I.S64.TRUNC R26, R26 ;  /* 0x0000001a001a7311 */ /* 0x000e22000020d900 */
[----:B------:R-:W-:Y:S05]  /*5c90*/  BRA `(.L_x_13774) ;  /* 0x0000019000007947 */ /* 0x000fea0003800000 */
.L_x_13773:
        /* <DEDUP_REMOVED lines=21> */
.L_x_13798:
[----:B------:R0:W5:Y:S01]  /*5df0*/  LDG.E.64 R26, [R2.64] ;  /* 0x00000024021a7981 */ /* 0x000162000c1e1b00 */
[----:B------:R-:W-:Y:S05]  /*5e00*/  BRA `(.L_x_13774) ;  /* 0x0000002000007947 */ /* 0x000fea0003800000 */
.L_x_13797:
[----:B------:R0:W5:Y:S01]  /*5e10*/  LDG.E R26, [R2.64] ;  /* 0x00000024021a7981 */ /* 0x000162000c1e1900 */
[----:B------:R-:W-:-:S03]  /*5e20*/  IMAD.MOV.U32 R27, RZ, RZ, RZ ;  /* 0x000000ffff1b7224 */ /* 0x000fc600078e00ff */
.L_x_13774:
        /* <DEDUP_REMOVED lines=25> */
.L_x_13802:
[----:B------:R-:W-:Y:S05]  /*5fc0*/  BSYNC B7 ;  /* 0x0000000000077941 */ /* 0x000fea0003800000 */
.L_x_13801:
        /* <DEDUP_REMOVED lines=25> */
.L_x_13804:
[----:B------:R-:W-:Y:S05]  /*6160*/  BSYNC B7 ;  /* 0x0000000000077941 */ /* 0x000fea0003800000 */
.L_x_13803:
        /* <DEDUP_REMOVED lines=29> */
.L_x_13806:
[----:B------:R-:W-:Y:S05]  /*6340*/  BSYNC B7 ;  /* 0x0000000000077941 */ /* 0x000fea0003800000 */
.L_x_13805:
        /* <DEDUP_REMOVED lines=19> */
.L_x_13811:
        /* <DEDUP_REMOVED lines=11> */
[----:B------:R-:W-:Y:S05]  /*6530*/  CALL.REL.NOINC `($__internal_32_$__cuda_sm20_div_s64) ;  /* 0x000163f000007944 */ /* 0x000fea0003c00000 */
[----:B------:R-:W-:Y:S05]  /*6540*/  BRA `(.L_x_13810) ;  /* 0x0000013000007947 */ /* 0x000fea0003800000 */
.L_x_13809:
        /* <DEDUP_REMOVED lines=19> */
.L_x_13810:
[----:B------:R-:W-:Y:S05]  /*6680*/  BSYNC B1 ;  /* 0x0000000000017941 */ /* 0x000fea0003800000 */
.L_x_13808:
        /* <DEDUP_REMOVED lines=23> */
.L_x_13807:
        /* <DEDUP_REMOVED lines=18> */
.L_x_13816:
        /* <DEDUP_REMOVED lines=27> */
.L_x_13815:
[----:B------:R-:W-:Y:S05]  /*6ad0*/  BSYNC B8 ;  /* 0x0000000000087941 */ /* 0x000fea0003800000 */
.L_x_13814:
[----:B------:R-:W-:-:S05]  /*6ae0*/  IADD3 R16, P0, R16, 0x8, RZ ;  /* 0x0000000810107810 */ /* 0x000fca0007f1e0ff */
[----:B------:R-:W-:Y:S01]  /*6af0*/  IMAD.X R17, RZ, RZ, R17, P0 ;  /* 0x000000ffff117224 */ /* 0x000fe200000e0611 */
[----:B------:R-:W-:-:S04]  /*6b00*/  ISETP.GE.U32.AND P0, PT, R16, R19, PT ;  /* 0x000000131000720c */ /* 0x000fc80003f06070 */
[----:B------:R-:W-:-:S13]  /*6b10*/  ISETP.GE.U32.AND.EX P0, PT, R17, R18, PT, P0 ;  /* 0x000000121100720c */ /* 0x000fda0003f06100 */
[----:B------:R-:W-:Y:S05]  /*6b20*/  @!P0 BRA `(.L_x_13816) ;  /* 0xfffffdf000008947 */ /* 0x000fea000383ffff */
.L_x_13813:
[----:B------:R-:W-:Y:S05]  /*6b30*/  BSYNC B7 ;  /* 0x0000000000077941 */ /* 0x000fea0003800000 */
.L_x_13812:
        /* <DEDUP_REMOVED lines=14> */
.L_x_13820:
[----:B------:R0:W-:Y:S01]  /*6c20*/  STG.E.U8 [R22.64], RZ ;  /* 0x000000ff16007986 */ /* 0x0001e2000c101124 */
[----:B------:R-:W-:Y:S05]  /*6c30*/  BRA `(.L_x_13822) ;  /* 0x0000066000007947 */ /* 0x000fea0003800000 */
.L_x_13819:
        /* <DEDUP_REMOVED lines=8> */
.L_x_13824:
[----:B------:R0:W-:Y:S01]  /*6cc0*/  STG.E [R22.64], RZ ;  /* 0x000000ff16007986 */ /* 0x0001e2000c101924 */
[----:B------:R-:W-:Y:S05]  /*6cd0*/  BRA `(.L_x_13822) ;  /* 0x000005c000007947 */ /* 0x000fea0003800000 */
.L_x_13823:
[----:B------:R0:W-:Y:S01]  /*6ce0*/  STG.E.U16 [R22.64], RZ ;  /* 0x000000ff16007986 */ /* 0x0001e2000c101524 */
[----:B------:R-:W-:Y:S05]  /*6cf0*/  BRA `(.L_x_13822) ;  /* 0x000005a000007947 */ /* 0x000fea0003800000 */
.L_x_13818:
        /* <DEDUP_REMOVED lines=8> */
.L_x_13826:
[----:B------:R0:W-:Y:S01]  /*6d80*/  STG.E.U16 [R22.64], RZ ;  /* 0x000000ff16007986 */ /* 0x0001e2000c101524 */
[----:B------:R-:W-:Y:S05]  /*6d90*/  BRA `(.L_x_13822) ;  /* 0x0000050000007947 */ /* 0x000fea0003800000 */
.L_x_13825:
        /* <DEDUP_REMOVED lines=8> */
.L_x_13828:
[----:B------:R0:W-:Y:S01]  /*6e20*/  STG.E [R22.64], RZ ;  /* 0x000000ff16007986 */ /* 0x0001e2000c101924 */
[----:B------:R-:W-:Y:S05]  /*6e30*/  BRA `(.L_x_13822) ;  /* 0x0000046000007947 */ /* 0x000fea0003800000 */
.L_x_13827:
[----:B------:R0:W-:Y:S01]  /*6e40*/  STG.E.64 [R22.64], RZ ;  /* 0x000000ff16007986 */ /* 0x0001e2000c101b24 */
[----:B------:R-:W-:Y:S05]  /*6e50*/  BRA `(.L_x_13822) ;  /* 0x0000044000007947 */ /* 0x000fea0003800000 */
.L_x_13817:
        /* <DEDUP_REMOVED lines=10> */
.L_x_13831:
[----:B------:R0:W-:Y:S01]  /*6f00*/  STG.E.128 [R22.64], RZ ;  /* 0x000000ff16007986 */ /* 0x0001e2000c101d24 */
[----:B------:R-:W-:Y:S05]  /*6f10*/  BRA `(.L_x_13822) ;  /* 0x0000038000007947 */ /* 0x000fea0003800000 */
.L_x_13830:
        /* <DEDUP_REMOVED lines=8> */
.L_x_13833:
[----:B------:R0:W-:Y:S01]  /*6fa0*/  STG.E.U8 [R22.64], RZ ;  /* 0x000000ff16007986 */ /* 0x0001e2000c101124 */
[----:B------:R-:W-:Y:S05]  /*6fb0*/  BRA `(.L_x_13822) ;  /* 0x000002e000007947 */ /* 0x000fea0003800000 */
.L_x_13832:
[----:B------:R0:W-:Y:S01]  /*6fc0*/  STG.E.U16 [R22.64], RZ ;  /* 0x000000ff16007986 */ /* 0x0001e2000c101524 */
[----:B------:R-:W-:Y:S05]  /*6fd0*/  BRA `(.L_x_13822) ;  /* 0x000002c000007947 */ /* 0x000fea0003800000 */
.L_x_13829:
        /* <DEDUP_REMOVED lines=10> */
.L_x_13836:
[----:B------:R0:W-:Y:S01]  /*7080*/  STG.E.U8 [R22.64], RZ ;  /* 0x000000ff16007986 */ /* 0x0001e2000c101124 */
[----:B------:R-:W-:Y:S05]  /*7090*/  BRA `(.L_x_13822) ;  /* 0x0000020000007947 */ /* 0x000fea0003800000 */
.L_x_13835:
[----:B------:R0:W-:Y:S01]  /*70a0*/  STG.E.U8 [R22.64], RZ ;  /* 0x000000ff16007986 */ /* 0x0001e2000c101124 */
[----:B------:R-:W-:Y:S05]  /*70b0*/  BRA `(.L_x_13822) ;  /* 0x000001e000007947 */ /* 0x000fea0003800000 */
.L_x_13834:
[----:B------:R-:W-:-:S13]  /*70c0*/  ISETP.NE.AND P0, PT, R0, 0x1c, PT ;  /* 0x0000001c0000780c */ /* 0x000fda0003f05270 */
[----:B------:R-:W-:Y:S05]  /*70d0*/  @!P0 BRA `(.L_x_13837) ;  /* 0x000001b000008947 */ /* 0x000fea0003800000 */
[----:B------:R-:W-:-:S13]  /*70e0*/  ISETP.NE.AND P0, PT, R0, 0x1d, PT ;  /* 0x0000001d0000780c */ /* 0x000fda0003f05270 */
[----:B------:R-:W-:Y:S05]  /*70f0*/  @!P0 BRA `(.L_x_13838) ;  /* 0x0000017000008947 */ /* 0x000fea0003800000 */
[----:B------:R-:W-:-:S13]  /*7100*/  ISETP.NE.AND P0, PT, R0, 0x2c, PT ;  /* 0x0000002c0000780c */ /* 0x000fda0003f05270 */
[----:B------:R0:W-:Y:S01]  /*7110*/  @!P0 STG.E.U8 [R22.64], RZ ;  /* 0x000000ff16008986 */ /* 0x0001e2000c101124 */
[----:B------:R-:W-:Y:S05]  /*7120*/  @!P0 BRA `(.L_x_13822) ;  /* 0x0000017000008947 */ /* 0x000fea0003800000 */
.L_x_13821:
        /* <DEDUP_REMOVED lines=20> */
.L_x_13838:
[----:B------:R0:W-:Y:S01]  /*7270*/  STG.E.64 [R22.64], RZ ;  /* 0x000000ff16007986 */ /* 0x0001e2000c101b24 */
[----:B------:R-:W-:Y:S05]  /*7280*/  BRA `(.L_x_13822) ;  /* 0x0000001000007947 */ /* 0x000fea0003800000 */
.L_x_13837:
[----:B------:R0:W-:Y:S02]  /*7290*/  STG.E [R22.64], RZ ;  /* 0x000000ff16007986 */ /* 0x0001e4000c101924 */
.L_x_13822:
[----:B------:R-:W-:-:S05]  /*72a0*/  IMAD R17, R24, 0x200, R25 ;  /* 0x0000020018117824 */ /* 0x000fca00078e0219 */
[----:B------:R-:W-:Y:S02]  /*72b0*/  IADD3 R17, R17, 0x80, RZ ;  /* 0x0000008011117810 */ /* 0x000fe40007ffe0ff */
.L_x_13639:
[----:B------:R-:W-:Y:S05]  /*72c0*/  BSYNC B6 ;  /* 0x0000000000067941 */ /* 0x000fea0003800000 */
.L_x_13638:
        /* <DEDUP_REMOVED lines=335> */
.L_x_13841:
        /* <DEDUP_REMOVED lines=19> */
.L_x_13845:
[----:B------:R0:W5:Y:S01]  /*88f0*/  LDG.E.U8 R30, [R2.64] ;  /* 0x00000024021e7981 */ /* 0x000162000c1e1100 */
[----:B------:R-:W-:Y:S01]  /*8900*/  IMAD.MOV.U32 R31, RZ, RZ, RZ ;  /* 0x000000ffff1f7224 */ /* 0x000fe200078e00ff */
[----:B------:R-:W-:Y:S05]  /*8910*/  BRA `(.L_x_13847) ;  /* 0x00000d5000007947 */ /* 0x000fea0003800000 */
.L_x_13844:
        /* <DEDUP_REMOVED lines=8> */
.L_x_13849:
[----:B------:R-:W2:Y:S02]  /*89a0*/  LDG.E R30, [R2.64] ;  /* 0x00000024021e7981 */ /* 0x000ea4000c1e1900 */
[----:B--2---:R-:W-:Y:S01]  /*89b0*/  SHF.R.S32.HI R31, RZ, 0x1f, R30 ;  /* 0x0000001fff1f7819 */ /* 0x004fe2000001141e */
[----:B------:R-:W-:Y:S05]  /*89c0*/  BRA `(.L_x_13847) ;  /* 0x00000ca000007947 */ /* 0x000fea0003800000 */
.L_x_13848:
[----:B------:R-:W2:Y:S02]  /*89d0*/  LDG.E.S16 R30, [R2.64] ;  /* 0x00000024021e7981 */ /* 0x000ea4000c1e1700 */
[----:B--2---:R-:W-:Y:S01]  /*89e0*/  SHF.R.S32.HI R31, RZ, 0x1f, R30 ;  /* 0x0000001fff1f7819 */ /* 0x004fe2000001141e */
[----:B------:R-:W-:Y:S05]  /*89f0*/  BRA `(.L_x_13847) ;  /* 0x00000c7000007947 */ /* 0x000fea0003800000 */
.L_x_13843:
        /* <DEDUP_REMOVED lines=9> */
.L_x_13851:
[----:B------:R-:W2:Y:S02]  /*8a90*/  LDG.E.U16 R2, [R2.64] ;  /* 0x0000002402027981 */ /* 0x000ea4000c1e1500 */
[----:B--2---:R-:W-:-:S06]  /*8aa0*/  HADD2.F32 R30, -RZ, R2.H0_H0 ;  /* 0x20000002ff1e7230 */ /* 0x004fcc0000004100 */
[----:B------:R-:W0:Y:S01]  /*8ab0*/  F2I.S64.TRUNC R30, R30 ;  /* 0x0000001e001e7311 */ /* 0x000e22000020d900 */
[----:B------:R-:W-:Y:S05]  /*8ac0*/  BRA `(.L_x_13847) ;  /* 0x00000ba000007947 */ /* 0x000fea0003800000 */
.L_x_13850:
        /* <DEDUP_REMOVED lines=9> */
.L_x_13853:
[----:B------:R-:W2:Y:S02]  /*8b60*/  LDG.E.U16 R2, [R2.64] ;  /* 0x0000002402027981 */ /* 0x000ea4000c1e1500 */
[----:B--2---:R-:W-:-:S06]  /*8b70*/  HADD2.F32 R30, -RZ, R2.H0_H0 ;  /* 0x20000002ff1e7230 */ /* 0x004fcc0000004100 */
[----:B------:R-:W0:Y:S01]  /*8b80*/  F2I.S64.TRUNC R30, R30 ;  /* 0x0000001e001e7311 */ /* 0x000e22000020d900 */
[----:B------:R-:W-:Y:S05]  /*8b90*/  BRA `(.L_x_13847) ;  /* 0x00000ad000007947 */ /* 0x000fea0003800000 */
.L_x_13852:
[----:B------:R-:W2:Y:S02]  /*8ba0*/  LDG.E.64 R2, [R2.64] ;  /* 0x0000002402027981 */ /* 0x000ea4000c1e1b00 */
[----:B--2---:R0:W1:Y:S01]  /*8bb0*/  F2I.S64.F64.TRUNC R30, R2 ;  /* 0x00000002001e7311 */ /* 0x004062000030d900 */
[----:B------:R-:W-:Y:S05]  /*8bc0*/  BRA `(.L_x_13847) ;  /* 0x00000aa000007947 */ /* 0x000fea0003800000 */
.L_x_13842:
        /* <DEDUP_REMOVED lines=13> */
.L_x_13856:
[----:B------:R-:W2:Y:S02]  /*8ca0*/  LDG.E.64 R2, [R2.64] ;  /* 0x0000002402027981 */ /* 0x000ea4000c1e1b00 */
[----:B--2---:R0:W1:Y:S01]  /*8cb0*/  F2I.S64.F64.TRUNC R30, R2 ;  /* 0x00000002001e7311 */ /* 0x004062000030d900 */
[----:B------:R-:W-:Y:S05]  /*8cc0*/  BRA `(.L_x_13847) ;  /* 0x000009a000007947 */ /* 0x000fea0003800000 */
.L_x_13855:
        /* <DEDUP_REMOVED lines=27> */
.L_x_13858:
        /* <DEDUP_REMOVED lines=14> */
.L_x_13857:
[----:B------:R-:W2:Y:S02]  /*8f60*/  LDG.E.U16 R30, [R2.64] ;  /* 0x00000024021e7981 */ /* 0x000ea4000c1e1500 */
[----:B--2---:R-:W-:-:S06]  /*8f70*/  PRMT R30, RZ, 0x5410, R30 ;  /* 0x00005410ff1e7816 */ /* 0x004fcc000000001e */
[----:B------:R-:W0:Y:S01]  /*8f80*/  F2I.S64.TRUNC R30, R30 ;  /* 0x0000001e001e7311 */ /* 0x000e22000020d900 */
[----:B------:R-:W-:Y:S05]  /*8f90*/  BRA `(.L_x_13847) ;  /* 0x000006d000007947 */ /* 0x000fea0003800000 */
.L_x_13854:
        /* <DEDUP_REMOVED lines=11> */
.L_x_13861:
        /* <DEDUP_REMOVED lines=21> */
.L_x_13865:
[----:B------:R-:W-:Y:S05]  /*91a0*/  BSYNC B1 ;  /* 0x0000000000017941 */ /* 0x000fea0003800000 */
.L_x_13864:
[----:B------:R-:W-:Y:S01]  /*91b0*/  IMAD.SHL.U32 R2, R2, 0x100000, RZ ;  /* 0x0010000002027824 */ /* 0x000fe200078e00ff */
[----:B------:R-:W-:-:S04]  /*91c0*/  LEA R3, R0, 0x3b800000, 0x17 ;  /* 0x3b80000000037811 */ /* 0x000fc800078eb8ff */
[----:B------:R-:W-:Y:S02]  /*91d0*/  LOP3.LUT R30, R3, R2, R30, 0xfe, !PT ;  /* 0x00000002031e7212 */ /* 0x000fe400078efe1e */
.L_x_13863:
[----:B------:R-:W-:Y:S05]  /*91e0*/  BSYNC B0 ;  /* 0x0000000000007941 */ /* 0x000fea0003800000 */
.L_x_13862:
[----:B------:R-:W0:Y:S01]  /*91f0*/  F2I.S64.TRUNC R30, R30 ;  /* 0x0000001e001e7311 */ /* 0x000e22000020d900 */
[----:B------:R-:W-:Y:S05]  /*9200*/  BRA `(.L_x_13847) ;  /* 0x0000046000007947 */ /* 0x000fea0003800000 */
.L_x_13860:
        /* <DEDUP_REMOVED lines=21> */
.L_x_13869:
[----:B------:R-:W-:Y:S05]  /*9360*/  BSYNC B1 ;  /* 0x0000000000017941 */ /* 0x000fea0003800000 */
.L_x_13868:
[----:B------:R-:W-:Y:S01]  /*9370*/  IMAD.SHL.U32 R2, R2, 0x200000, RZ ;  /* 0x0020000002027824 */ /* 0x000fe200078e00ff */
[----:B------:R-:W-:-:S04]  /*9380*/  LEA R3, R0, 0x37800000, 0x17 ;  /* 0x3780000000037811 */ /* 0x000fc800078eb8ff */
[----:B------:R-:W-:Y:S02]  /*9390*/  LOP3.LUT R30, R3, R2, R30, 0xfe, !PT ;  /* 0x00000002031e7212 */ /* 0x000fe400078efe1e */
.L_x_13867:
[----:B------:R-:W-:Y:S05]  /*93a0*/  BSYNC B0 ;  /* 0x0000000000007941 */ /* 0x000fea0003800000 */
.L_x_13866:
[----:B------:R-:W0:Y:S01]  /*93b0*/  F2I.S64.TRUNC R30, R30 ;  /* 0x0000001e001e7311 */ /* 0x000e22000020d900 */
[----:B------:R-:W-:Y:S05]  /*93c0*/  BRA `(.L_x_13847) ;  /* 0x000002a000007947 */ /* 0x000fea0003800000 */
.L_x_13859:
        /* <DEDUP_REMOVED lines=14> */
.L_x_13873:
[----:B------:R-:W-:Y:S05]  /*94b0*/  BSYNC B0 ;  /* 0x0000000000007941 */ /* 0x000fea0003800000 */
.L_x_13872:
[----:B------:R-:W0:Y:S01]  /*94c0*/  F2I.S64.TRUNC R30, R30 ;  /* 0x0000001e001e7311 */ /* 0x000e22000020d900 */
[----:B------:R-:W-:Y:S05]  /*94d0*/  BRA `(.L_x_13847) ;  /* 0x0000019000007947 */ /* 0x000fea0003800000 */
.L_x_13846:
        /* <DEDUP_REMOVED lines=21> */
.L_x_13871:
[----:B------:R0:W5:Y:S01]  /*9630*/  LDG.E.64 R30, [R2.64] ;  /* 0x00000024021e7981 */ /* 0x000162000c1e1b00 */
[----:B------:R-:W-:Y:S05]  /*9640*/  BRA `(.L_x_13847) ;  /* 0x0000002000007947 */ /* 0x000fea0003800000 */
.L_x_13870:
[----:B------:R0:W5:Y:S01]  /*9650*/  LDG.E R30, [R2.64] ;  /* 0x00000024021e7981 */ /* 0x000162000c1e1900 */
[----:B------:R-:W-:-:S03]  /*9660*/  IMAD.MOV.U32 R31, RZ, RZ, RZ ;  /* 0x000000ffff1f7224 */ /* 0x000fc600078e00ff */
.L_x_13847:
        /* <DEDUP_REMOVED lines=17> */
.L_x_13877:
[----:B------:R0:W5:Y:S01]  /*9780*/  LDG.E.U8 R28, [R2.64] ;  /* 0x00000024021c7981 */ /* 0x000162000c1e1100 */
[----:B------:R-:W-:Y:S01]  /*9790*/  IMAD.MOV.U32 R29, RZ, RZ, RZ ;  /* 0x000000ffff1d7224 */ /* 0x000fe200078e00ff */
[----:B------:R-:W-:Y:S05]  /*97a0*/  BRA `(.L_x_13879) ;  /* 0x00000d5000007947 */ /* 0x000fea0003800000 */
.L_x_13876:
        /* <DEDUP_REMOVED lines=8> */
.L_x_13881:
[----:B------:R-:W2:Y:S02]  /*9830*/  LDG.E R28, [R2.64] ;  /* 0x00000024021c7981 */ /* 0x000ea4000c1e1900 */
[----:B--2---:R-:W-:Y:S01]  /*9840*/  SHF.R.S32.HI R29, RZ, 0x1f, R28 ;  /* 0x0000001fff1d7819 */ /* 0x004fe2000001141c */
[----:B------:R-:W-:Y:S05]  /*9850*/  BRA `(.L_x_13879) ;  /* 0x00000ca000007947 */ /* 0x000fea0003800000 */
.L_x_13880:
[----:B------:R-:W2:Y:S02]  /*9860*/  LDG.E.S16 R28, [R2.64] ;  /* 0x00000024021c7981 */ /* 0x000ea4000c1e1700 */
[----:B--2---:R-:W-:Y:S01]  /*9870*/  SHF.R.S32.HI R29, RZ, 0x1f, R28 ;  /* 0x0000001fff1d7819 */ /* 0x004fe2000001141c */
[----:B------:R-:W-:Y:S05]  /*9880*/  BRA `(.L_x_13879) ;  /* 0x00000c7000007947 */ /* 0x000fea0003800000 */
.L_x_13875:
        /* <DEDUP_REMOVED lines=9> */
.L_x_13883:
[----:B------:R-:W2:Y:S02]  /*9920*/  LDG.E.U16 R2, [R2.64] ;  /* 0x0000002402027981 */ /* 0x000ea4000c1e1500 */
[----:B--2---:R-:W-:-:S06]  /*9930*/  HADD2.F32 R28, -RZ, R2.H0_H0 ;  /* 0x20000002ff1c7230 */ /* 0x004fcc0000004100 */
[----:B------:R-:W0:Y:S01]  /*9940*/  F2I.S64.TRUNC R28, R28 ;  /* 0x0000001c001c7311 */ /* 0x000e22000020d900 */
[----:B------:R-:W-:Y:S05]  /*9950*/  BRA `(.L_x_13879) ;  /* 0x00000ba000007947 */ /* 0x000fea0003800000 */
.L_x_13882:
        /* <DEDUP_REMOVED lines=9> */
.L_x_13885:
[----:B------:R-:W2:Y:S02]  /*99f0*/  LDG.E.U16 R2, [R2.64] ;  /* 0x0000002402027981 */ /* 0x000ea4000c1e1500 */
[----:B--2---:R-:W-:-:S06]  /*9a00*/  HADD2.F32 R28, -RZ, R2.H0_H0 ;  /* 0x20000002ff1c7230 */ /* 0x004fcc0000004100 */
[----:B------:R-:W0:Y:S01]  /*9a10*/  F2I.S64.TRUNC R28, R28 ;  /* 0x0000001c001c7311 */ /* 0x000e22000020d900 */
[----:B------:R-:W-:Y:S05]  /*9a20*/  BRA `(.L_x_13879) ;  /* 0x00000ad000007947 */ /* 0x000fea0003800000 */
.L_x_13884:
[----:B------:R-:W2:Y:S02]  /*9a30*/  LDG.E.64 R2, [R2.64] ;  /* 0x0000002402027981 */ /* 0x000ea4000c1e1b00 */
[----:B--2---:R0:W2:Y:S01]  /*9a40*/  F2I.S64.F64.TRUNC R28, R2 ;  /* 0x00000002001c7311 */ /* 0x0040a2000030d900 */
[----:B------:R-:W-:Y:S05]  /*9a50*/  BRA `(.L_x_13879) ;  /* 0x00000aa000007947 */ /* 0x000fea0003800000 */
.L_x_13874:
        /* <DEDUP_REMOVED lines=13> */
.L_x_13888:
[----:B------:R-:W2:Y:S02]  /*9b30*/  LDG.E.64 R2, [R2.64] ;  /* 0x0000002402027981 */ /* 0x000ea4000c1e1b00 */
[----:B--2---:R0:W2:Y:S01]  /*9b40*/  F2I.S64.F64.TRUNC R28, R2 ;  /* 0x00000002001c7311 */ /* 0x0040a2000030d900 */
[----:B------:R-:W-:Y:S05]  /*9b50*/  BRA `(.L_x_13879) ;  /* 0x000009a000007947 */ /* 0x000fea0003800000 */
.L_x_13887:
        /* <DEDUP_REMOVED lines=27> */
.L_x_13890:
        /* <DEDUP_REMOVED lines=14> */
.L_x_13889:
[----:B------:R-:W2:Y:S02]  /*9df0*/  LDG.E.U16 R28, [R2.64] ;  /* 0x00000024021c7981 */ /* 0x000ea4000c1e1500 */
[----:B--2---:R-:W-:-:S06]  /*9e00*/  PRMT R28, RZ, 0x5410, R28 ;  /* 0x00005410ff1c7816 */ /* 0x004fcc000000001c */
[----:B------:R-:W0:Y:S01]  /*9e10*/  F2I.S64.TRUNC R28, R28 ;  /* 0x0000001c001c7311 */ /* 0x000e22000020d900 */
[----:B------:R-:W-:Y:S05]  /*9e20*/  BRA `(.L_x_13879) ;  /* 0x000006d000007947 */ /* 0x000fea0003800000 */
.L_x_13886:
        /* <DEDUP_REMOVED lines=11> */
.L_x_13893:
        /* <DEDUP_REMOVED lines=21> */
.L_x_13897:
[----:B------:R-:W-:Y:S05]  /*a030*/  BSYNC B1 ;  /* 0x0000000000017941 */ /* 0x000fea0003800000 */
.L_x_13896:
[----:B------:R-:W-:Y:S01]  /*a040*/  IMAD.SHL.U32 R2, R2, 0x100000, RZ ;  /* 0x0010000002027824 */ /* 0x000fe200078e00ff */
[----:B------:R-:W-:-:S04]  /*a050*/  LEA R3, R0, 0x3b800000, 0x17 ;  /* 0x3b80000000037811 */ /* 0x000fc800078eb8ff */
[----:B------:R-:W-:Y:S02]  /*a060*/  LOP3.LUT R28, R3, R2, R28, 0xfe, !PT ;  /* 0x00000002031c7212 */ /* 0x000fe400078efe1c */
.L_x_13895:
[----:B------:R-:W-:Y:S05]  /*a070*/  BSYNC B0 ;  /* 0x0000000000007941 */ /* 0x000fea0003800000 */
.L_x_13894:
[----:B------:R-:W0:Y:S01]  /*a080*/  F2I.S64.TRUNC R28, R28 ;  /* 0x0000001c001c7311 */ /* 0x000e22000020d900 */
[----:B------:R-:W-:Y:S05]  /*a090*/  BRA `(.L_x_13879) ;  /* 0x0000046000007947 */ /* 0x000fea0003800000 */
.L_x_13892:
        /* <DEDUP_REMOVED lines=21> */
.L_x_13901:
[----:B------:R-:W-:Y:S05]  /*a1f0*/  BSYNC B1 ;  /* 0x0000000000017941 */ /* 0x000fea0003800000 */
.L_x_13900:
[----:B------:R-:W-:Y:S01]  /*a200*/  IMAD.SHL.U32 R2, R2, 0x200000, RZ ;  /* 0x0020000002027824 */ /* 0x000fe200078e00ff */
[----:B------:R-:W-:-:S04]  /*a210*/  LEA R3, R0, 0x37800000, 0x17 ;  /* 0x3780000000037811 */ /* 0x000fc800078eb8ff */
[----:B------:R-:W-:Y:S02]  /*a220*/  LOP3.LUT R28, R3, R2, R28, 0xfe, !PT ;  /* 0x00000002031c7212 */ /* 0x000fe400078efe1c */
.L_x_13899:
[----:B------:R-:W-:Y:S05]  /*a230*/  BSYNC B0 ;  /* 0x0000000000007941 */ /* 0x000fea0003800000 */
.L_x_13898:
[----:B------:R-:W0:Y:S01]  /*a240*/  F2I.S64.TRUNC R28, R28 ;  /* 0x0000001c001c7311 */ /* 0x000e22000020d900 */
[----:B------:R-:W-:Y:S05]  /*a250*/  BRA `(.L_x_13879) ;  /* 0x000002a000007947 */ /* 0x000fea0003800000 */
.L_x_13891:
        /* <DEDUP_REMOVED lines=14> */
.L_x_13905:
[----:B------:R-:W-:Y:S05]  /*a340*/  BSYNC B0 ;  /* 0x0000000000007941 */ /* 0x000fea0003800000 */
.L_x_13904:
[----:B------:R-:W0:Y:S01]  /*a350*/  F2I.S64.TRUNC R28, R28 ;  /* 0x0000001c001c7311 */ /* 0x000e22000020d900 */
[----:B------:R-:W-:Y:S05]  /*a360*/  BRA `(.L_x_13879) ;  /* 0x0000019000007947 */ /* 0x000fea0003800000 */
.L_x_13878:
        /* <DEDUP_REMOVED lines=21> */
.L_x_13903:
[----:B------:R0:W5:Y:S01]  /*a4c0*/  LDG.E.64 R28, [R2.64] ;  /* 0x00000024021c7981 */ /* 0x000162000c1e1b00 */
[----:B------:R-:W-:Y:S05]  /*a4d0*/  BRA `(.L_x_13879) ;  /* 0x0000002000007947 */ /* 0x000fea0003800000 */
.L_x_13902:
[----:B------:R0:W5:Y:S01]  /*a4e0*/  LDG.E R28, [R2.64] ;  /* 0x00000024021c7981 */ /* 0x000162000c1e1900 */
[----:B------:R-:W-:-:S03]  /*a4f0*/  IMAD.MOV.U32 R29, RZ, RZ, RZ ;  /* 0x000000ffff1d7224 */ /* 0x000fc600078e00ff */
.L_x_13879:
        /* <DEDUP_REMOVED lines=17> */
.L_x_13909:
[----:B------:R0:W5:Y:S01]  /*a610*/  LDG.E.U8 R22, [R2.64] ;  /* 0x0000002402167981 */ /* 0x000162000c1e1100 */
[----:B------:R-:W-:Y:S01]  /*a620*/  IMAD.MOV.U32 R23, RZ, RZ, RZ ;  /* 0x000000ffff177224 */ /* 0x000fe200078e00ff */
[----:B------:R-:W-:Y:S05]  /*a630*/  BRA `(.L_x_13911) ;  /* 0x00000d5000007947 */ /* 0x000fea0003800000 */
.L_x_13908:
        /* <DEDUP_REMOVED lines=8> */
.L_x_13913:
[----:B------:R-:W3:Y:S02]  /*a6c0*/  LDG.E R22, [R2.64] ;  /* 0x0000002402167981 */ /* 0x000ee4000c1e1900 */
[----:B---3--:R-:W-:Y:S01]  /*a6d0*/  SHF.R.S32.HI R23, RZ, 0x1f, R22 ;  /* 0x0000001fff177819 */ /* 0x008fe20000011416 */
[----:B------:R-:W-:Y:S05]  /*a6e0*/  BRA `(.L_x_13911) ;  /* 0x00000ca000007947 */ /* 0x000fea0003800000 */
.L_x_13912:
[----:B------:R-:W3:Y:S02]  /*a6f0*/  LDG.E.S16 R22, [R2.64] ;  /* 0x0000002402167981 */ /* 0x000ee4000c1e1700 */
[----:B---3--:R-:W-:Y:S01]  /*a700*/  SHF.R.S32.HI R23, RZ, 0x1f, R22 ;  /* 0x0000001fff177819 */ /* 0x008fe20000011416 */
[----:B------:R-:W-:Y:S05]  /*a710*/  BRA `(.L_x_13911) ;  /* 0x00000c7000007947 */ /* 0x000fea0003800000 */
.L_x_13907:
        /* <DEDUP_REMOVED lines=9> */
.L_x_13915:
[----:B------:R-:W3:Y:S02]  /*a7b0*/  LDG.E.U16 R2, [R2.64] ;  /* 0x0000002402027981 */ /* 0x000ee4000c1e1500 */
[----:B---3--:R-:W-:-:S06]  /*a7c0*/  HADD2.F32 R22, -RZ, R2.H0_H0 ;  /* 0x20000002ff167230 */ /* 0x008fcc0000004100 */
[----:B------:R-:W0:Y:S01]  /*a7d0*/  F2I.S64.TRUNC R22, R22 ;  /* 0x0000001600167311 */ /* 0x000e22000020d900 */
[----:B------:R-:W-:Y:S05]  /*a7e0*/  BRA `(.L_x_13911) ;  /* 0x00000ba000007947 */ /* 0x000fea0003800000 */
.L_x_13914:
        /* <DEDUP_REMOVED lines=9> */
.L_x_13917:
[----:B------:R-:W3:Y:S02]  /*a880*/  LDG.E.U16 R2, [R2.64] ;  /* 0x0000002402027981 */ /* 0x000ee4000c1e1500 */
[----:B---3--:R-:W-:-:S06]  /*a890*/  HADD2.F32 R22, -RZ, R2.H0_H0 ;  /* 0x20000002ff167230 */ /* 0x008fcc0000004100 */
[----:B------:R-:W0:Y:S01]  /*a8a0*/  F2I.S64.TRUNC R22, R22 ;  /* 0x0000001600167311 */ /* 0x000e22000020d900 */
[----:B------:R-:W-:Y:S05]  /*a8b0*/  BRA `(.L_x_13911) ;  /* 0x00000ad000007947 */ /* 0x000fea0003800000 */
.L_x_13916:
[----:B------:R-:W3:Y:S02]  /*a8c0*/  LDG.E.64 R2, [R2.64] ;  /* 0x0000002402027981 */ /* 0x000ee4000c1e1b00 */
[----:B---3--:R0:W3:Y:S01]  /*a8d0*/  F2I.S64.F64.TRUNC R22, R2 ;  /* 0x0000000200167311 */ /* 0x0080e2000030d900 */
[----:B------:R-:W-:Y:S05]  /*a8e0*/  BRA `(.L_x_13911) ;  /* 0x00000aa000007947 */ /* 0x000fea0003800000 */
.L_x_13906:
        /* <DEDUP_REMOVED lines=13> */
.L_x_13920:
[----:B------:R-:W3:Y:S02]  /*a9c0*/  LDG.E.64 R2, [R2.64] ;  /* 0x0000002402027981 */ /* 0x000ee4000c1e1b00 */
[----:B---3--:R0:W3:Y:S01]  /*a9d0*/  F2I.S64.F64.TRUNC R22, R2 ;  /* 0x0000000200167311 */ /* 0x0080e2000030d900 */
[----:B------:R-:W-:Y:S05]  /*a9e0*/  BRA `(.L_x_13911) ;  /* 0x000009a000007947 */ /* 0x000fea0003800000 */
.L_x_13919:
        /* <DEDUP_REMOVED lines=27> */
.L_x_13922:
        /* <DEDUP_REMOVED lines=14> */
.L_x_13921:
[----:B------:R-:W3:Y:S02]  /*ac80*/  LDG.E.U16 R22, [R2.64] ;  /* 0x0000002402167981 */ /* 0x000ee4000c1e1500 */
[----:B---3--:R-:W-:-:S06]  /*ac90*/  PRMT R22, RZ, 0x5410, R22 ;  /* 0x00005410ff167816 */ /* 0x008fcc0000000016 */
[----:B------:R-:W0:Y:S01]  /*aca0*/  F2I.S64.TRUNC R22, R22 ;  /* 0x0000001600167311 */ /* 0x000e22000020d900 */
[----:B------:R-:W-:Y:S05]  /*acb0*/  BRA `(.L_x_13911) ;  /* 0x000006d000007947 */ /* 0x000fea0003800000 */
.L_x_13918:
        /* <DEDUP_REMOVED lines=11> */
.L_x_13925:
        /* <DEDUP_REMOVED lines=21> */
.L_x_13929:
[----:B------:R-:W-:Y:S05]  /*aec0*/  BSYNC B1 ;  /* 0x0000000000017941 */ /* 0x000fea0003800000 */
.L_x_13928:
[----:B------:R-:W-:Y:S01]  /*aed0*/  IMAD.SHL.U32 R2, R2, 0x100000, RZ ;  /* 0x0010000002027824 */ /* 0x000fe200078e00ff */
[----:B------:R-:W-:-:S04]  /*aee0*/  LEA R3, R0, 0x3b800000, 0x17 ;  /* 0x3b80000000037811 */ /* 0x000fc800078eb8ff */
[----:B------:R-:W-:Y:S02]  /*aef0*/  LOP3.LUT R22, R3, R2, R22, 0xfe, !PT ;  /* 0x0000000203167212 */ /* 0x000fe400078efe16 */
.L_x_13927:
[----:B------:R-:W-:Y:S05]  /*af00*/  BSYNC B0 ;  /* 0x0000000000007941 */ /* 0x000fea0003800000 */
.L_x_13926:
[----:B------:R-:W0:Y:S01]  /*af10*/  F2I.S64.TRUNC R22, R22 ;  /* 0x0000001600167311 */ /* 0x000e22000020d900 */
[----:B------:R-:W-:Y:S05]  /*af20*/  BRA `(.L_x_13911) ;  /* 0x0000046000007947 */ /* 0x000fea0003800000 */
.L_x_13924:
        /* <DEDUP_REMOVED lines=21> */
.L_x_13933:
[----:B------:R-:W-:Y:S05]  /*b080*/  BSYNC B1 ;  /* 0x0000000000017941 */ /* 0x000fea0003800000 */
.L_x_13932:
[----:B------:R-:W-:Y:S01]  /*b090*/  IMAD.SHL.U32 R2, R2, 0x200000, RZ ;  /* 0x0020000002027824 */ /* 0x000fe200078e00ff */
[----:B------:R-:W-:-:S04]  /*b0a0*/  LEA R3, R0, 0x37800000, 0x17 ;  /* 0x3780000000037811 */ /* 0x000fc800078eb8ff */
[----:B------:R-:W-:Y:S02]  /*b0b0*/  LOP3.LUT R22, R3, R2, R22, 0xfe, !PT ;  /* 0x0000000203167212 */ /* 0x000fe400078efe16 */
.L_x_13931:
[----:B------:R-:W-:Y:S05]  /*b0c0*/  BSYNC B0 ;  /* 0x0000000000007941 */ /* 0x000fea0003800000 */
.L_x_13930:
[----:B------:R-:W0:Y:S01]  /*b0d0*/  F2I.S64.TRUNC R22, R22 ;  /* 0x0000001600167311 */ /* 0x000e22000020d900 */
[----:B------:R-:W-:Y:S05]  /*b0e0*/  BRA `(.L_x_13911) ;  /* 0x000002a000007947 */ /* 0x000fea0003800000 */
.L_x_13923:
        /* <DEDUP_REMOVED lines=14> */
.L_x_13937:
[----:B------:R-:W-:Y:S05]  /*b1d0*/  BSYNC B0 ;  /* 0x0000000000007941 */ /* 0x000fea0003800000 */
.L_x_13936:
[----:B------:R-:W0:Y:S01]  /*b1e0*/  F2I.S64.TRUNC R22, R22 ;  /* 0x0000001600167311 */ /* 0x000e22000020d900 */
[----:B------:R-:W-:Y:S05]  /*b1f0*/  BRA `(.L_x_13911) ;  /* 0x0000019000007947 */ /* 0x000fea0003800000 */
.L_x_13910:
        /* <DEDUP_REMOVED lines=21> */
.L_x_13935:
[----:B------:R0:W5:Y:S01]  /*b350*/  LDG.E.64 R22, [R2.64] ;  /* 0x0000002402167981 */ /* 0x000162000c1e1b00 */
[----:B------:R-:W-:Y:S05]  /*b360*/  BRA `(.L_x_13911) ;  /* 0x0000002000007947 */ /* 0x000fea0003800000 */
.L_x_13934:
[----:B------:R0:W5:Y:S01]  /*b370*/  LDG.E R22, [R2.64] ;  /* 0x0000002402167981 */ /* 0x000162000c1e1900 */
[----:B------:R-:W-:-:S03]  /*b380*/  IMAD.MOV.U32 R23, RZ, RZ, RZ ;  /* 0x000000ffff177224 */ /* 0x000fc600078e00ff */
.L_x_13911:
        /* <DEDUP_REMOVED lines=17> */
.L_x_13941:
[----:B------:R0:W5:Y:S01]  /*b4a0*/  LDG.E.U8 R24, [R2.64] ;  /* 0x0000002402187981 */ /* 0x000162000c1e1100 */
[----:B------:R-:W-:Y:S01]  /*b4b0*/  IMAD.MOV.U32 R25, RZ, RZ, RZ ;  /* 0x000000ffff197224 */ /* 0x000fe200078e00ff */
[----:B------:R-:W-:Y:S05]  /*b4c0*/  BRA `(.L_x_13943) ;  /* 0x00000d5000007947 */ /* 0x000fea0003800000 */
.L_x_13940:
        /* <DEDUP_REMOVED lines=8> */
.L_x_13945:
[----:B------:R-:W4:Y:S02]  /*b550*/  LDG.E R24, [R2.64] ;  /* 0x0000002402187981 */ /* 0x000f24000c1e1900 */
[----:B----4-:R-:W-:Y:S01]  /*b560*/  SHF.R.S32.HI R25, RZ, 0x1f, R24 ;  /* 0x0000001fff197819 */ /* 0x010fe20000011418 */
[----:B------:R-:W-:Y:S05]  /*b570*/  BRA `(.L_x_13943) ;  /* 0x00000ca000007947 */ /* 0x000fea0003800000 */
.L_x_13944:
[----:B------:R-:W4:Y:S02]  /*b580*/  LDG.E.S16 R24, [R2.64] ;  /* 0x0000002402187981 */ /* 0x000f24000c1e1700 */
[----:B----4-:R-:W-:Y:S01]  /*b590*/  SHF.R.S32.HI R25, RZ, 0x1f, R24 ;  /* 0x0000001fff197819 */ /* 0x010fe20000011418 */
[----:B------:R-:W-:Y:S05]  /*b5a0*/  BRA `(.L_x_13943) ;  /* 0x00000c7000007947 */ /* 0x000fea0003800000 */
.L_x_13939:
        /* <DEDUP_REMOVED lines=9> */
.L_x_13947:
[----:B------:R-:W4:Y:S02]  /*b640*/  LDG.E.U16 R2, [R2.64] ;  /* 0x0000002402027981 */ /* 0x000f24000c1e1500 */
[----:B----4-:R-:W-:-:S06]  /*b650*/  HADD2.F32 R24, -RZ, R2.H0_H0 ;  /* 0x20000002ff187230 */ /* 0x010fcc0000004100 */
[----:B------:R-:W0:Y:S01]  /*b660*/  F2I.S64.TRUNC R24, R24 ;  /* 0x0000001800187311 */ /* 0x000e22000020d900 */
[----:B------:R-:W-:Y:S05]  /*b670*/  BRA `(.L_x_13943) ;  /* 0x00000ba000007947 */ /* 0x000fea0003800000 */
.L_x_13946:
        /* <DEDUP_REMOVED lines=9> */
.L_x_13949:
[----:B------:R-:W4:Y:S02]  /*b710*/  LDG.E.U16 R2, [R2.64] ;  /* 0x0000002402027981 */ /* 0x000f24000c1e1500 */
[----:B----4-:R-:W-:-:S06]  /*b720*/  HADD2.F32 R24, -RZ, R2.H0_H0 ;  /* 0x20000002ff187230 */ /* 0x010fcc0000004100 */
[----:B------:R-:W0:Y:S01]  /*b730*/  F2I.S64.TRUNC R24, R24 ;  /* 0x0000001800187311 */ /* 0x000e22000020d900 */
[----:B------:R-:W-:Y:S05]  /*b740*/  BRA `(.L_x_13943) ;  /* 0x00000ad000007947 */ /* 0x000fea0003800000 */
.L_x_13948:
[----:B------:R-:W4:Y:S02]  /*b750*/  LDG.E.64 R2, [R2.64] ;  /* 0x0000002402027981 */ /* 0x000f24000c1e1b00 */
[----:B----4-:R0:W4:Y:S01]  /*b760*/  F2I.S64.F64.TRUNC R24, R2 ;  /* 0x0000000200187311 */ /* 0x010122000030d900 */
[----:B------:R-:W-:Y:S05]  /*b770*/  BRA `(.L_x_13943) ;  /* 0x00000aa000007947 */ /* 0x000fea0003800000 */
.L_x_13938:
        /* <DEDUP_REMOVED lines=13> */
.L_x_13952:
[----:B------:R-:W4:Y:S02]  /*b850*/  LDG.E.64 R2, [R2.64] ;  /* 0x0000002402027981 */ /* 0x000f24000c1e1b00 */
[----:B----4-:R0:W4:Y:S01]  /*b860*/  F2I.S64.F64.TRUNC R24, R2 ;  /* 0x0000000200187311 */ /* 0x010122000030d900 */
[----:B------:R-:W-:Y:S05]  /*b870*/  BRA `(.L_x_13943) ;  /* 0x000009a000007947 */ /* 0x000fea0003800000 */
.L_x_13951:
        /* <DEDUP_REMOVED lines=27> */
.L_x_13954:
        /* <DEDUP_REMOVED lines=14> */
.L_x_13953:
[----:B------:R-:W4:Y:S02]  /*bb10*/  LDG.E.U16 R24, [R2.64] ;  /* 0x0000002402187981 */ /* 0x000f24000c1e1500 */
[----:B----4-:R-:W-:-:S06]  /*bb20*/  PRMT R24, RZ, 0x5410, R24 ;  /* 0x00005410ff187816 */ /* 0x010fcc0000000018 */
[----:B------:R-:W0:Y:S01]  /*bb30*/  F2I.S64.TRUNC R24, R24 ;  /* 0x0000001800187311 */ /* 0x000e22000020d900 */
[----:B------:R-:W-:Y:S05]  /*bb40*/  BRA `(.L_x_13943) ;  /* 0x000006d000007947 */ /* 0x000fea0003800000 */
.L_x_13950:
        /* <DEDUP_REMOVED lines=11> */
.L_x_13957:
        /* <DEDUP_REMOVED lines=21> */
.L_x_13961:
[----:B------:R-:W-:Y:S05]  /*bd50*/  BSYNC B1 ;  /* 0x0000000000017941 */ /* 0x000fea0003800000 */
.L_x_13960:
[----:B------:R-:W-:Y:S01]  /*bd60*/  IMAD.SHL.U32 R2, R2, 0x100000, RZ ;  /* 0x0010000002027824 */ /* 0x000fe200078e00ff */
[----:B------:R-:W-:-:S04]  /*bd70*/  LEA R3, R0, 0x3b800000, 0x17 ;  /* 0x3b80000000037811 */ /* 0x000fc800078eb8ff */
[----:B------:R-:W-:Y:S02]  /*bd80*/  LOP3.LUT R24, R3, R2, R24, 0xfe, !PT ;  /* 0x0000000203187212 */ /* 0x000fe400078efe18 */
.L_x_13959:
[----:B------:R-:W-:Y:S05]  /*bd90*/  BSYNC B0 ;  /* 0x0000000000007941 */ /* 0x000fea0003800000 */
.L_x_13958:
[----:B------:R-:W0:Y:S01]  /*bda0*/  F2I.S64.TRUNC R24, R24 ;  /* 0x0000001800187311 */ /* 0x000e22000020d900 */
[----:B------:R-:W-:Y:S05]  /*bdb0*/  BRA `(.L_x_13943) ;  /* 0x0000046000007947 */ /* 0x000fea0003800000 */
.L_x_13956:
        /* <DEDUP_REMOVED lines=21> */
.L_x_13965:
[----:B------:R-:W-:Y:S05]  /*bf10*/  BSYNC B1 ;  /* 0x0000000000017941 */ /* 0x000fea0003800000 */
.L_x_13964:
[----:B------:R-:W-:Y:S01]  /*bf20*/  IMAD.SHL.U32 R2, R2, 0x200000, RZ ;  /* 0x0020000002027824 */ /* 0x000fe200078e00ff */
[----:B------:R-:W-:-:S04]  /*bf30*/  LEA R3, R0, 0x37800000, 0x17 ;  /* 0x3780000000037811 */ /* 0x000fc800078eb8ff */
[----:B------:R-:W-:Y:S02]  /*bf40*/  LOP3.LUT R24, R3, R2, R24, 0xfe, !PT ;  /* 0x0000000203187212 */ /* 0x000fe400078efe18 */
.L_x_13963:
[----:B------:R-:W-:Y:S05]  /*bf50*/  BSYNC B0 ;  /* 0x0000000000007941 */ /* 0x000fea0003800000 */
.L_x_13962:
[----:B------:R-:W0:Y:S01]  /*bf60*/  F2I.S64.TRUNC R24, R24 ;  /* 0x0000001800187311 */ /* 0x000e22000020d900 */
[----:B------:R-:W-:Y:S05]  /*bf70*/  BRA `(.L_x_13943) ;  /* 0x000002a000007947 */ /* 0x000fea0003800000 */
.L_x_13955:
        /* <DEDUP_REMOVED lines=14> */
.L_x_13969:
[----:B------:R-:W-:Y:S05]  /*c060*/  BSYNC B0 ;  /* 0x0000000000007941 */ /* 0x000fea0003800000 */
.L_x_13968:
[----:B------:R-:W0:Y:S01]  /*c070*/  F2I.S64.TRUNC R24, R24 ;  /* 0x0000001800187311 */ /* 0x000e22000020d900 */
[----:B------:R-:W-:Y:S05]  /*c080*/  BRA `(.L_x_13943) ;  /* 0x0000019000007947 */ /* 0x000fea0003800000 */
.L_x_13942:
        /* <DEDUP_REMOVED lines=21> */
.L_x_13967:
[----:B------:R0:W5:Y:S01]  /*c1e0*/  LDG.E.64 R24, [R2.64] ;  /* 0x0000002402187981 */ /* 0x000162000c1e1b00 */
[----:B------:R-:W-:Y:S05]  /*c1f0*/  BRA `(.L_x_13943) ;  /* 0x0000002000007947 */ /* 0x000fea0003800000 */
.L_x_13966:
[----:B------:R0:W5:Y:S01]  /*c200*/  LDG.E R24, [R2.64] ;  /* 0x0000002402187981 */ /* 0x000162000c1e1900 */
[----:B------:R-:W-:-:S03]  /*c210*/  IMAD.MOV.U32 R25, RZ, RZ, RZ ;  /* 0x000000ffff197224 */ /* 0x000fc600078e00ff */
.L_x_13943:
        /* <DEDUP_REMOVED lines=17> */
.L_x_13973:
[----:B------:R0:W5:Y:S01]  /*c330*/  LDG.E.U8 R26, [R2.64] ;  /* 0x00000024021a7981 */ /* 0x000162000c1e1100 */
[----:B------:R-:W-:Y:S01]  /*c340*/  IMAD.MOV.U32 R27, RZ, RZ, RZ ;  /* 0x000000ffff1b7224 */ /* 0x000fe200078e00ff */
[----:B------:R-:W-:Y:S05]  /*c350*/  BRA `(.L_x_13975) ;  /* 0x00000d5000007947 */ /* 0x000fea0003800000 */
.L_x_13972:
        /* <DEDUP_REMOVED lines=8> */
.L_x_13977:
[----:B----4-:R-:W4:Y:S02]  /*c3e0*/  LDG.E R26, [R2.64] ;  /* 0x00000024021a7981 */ /* 0x010f24000c1e1900 */
[----:B----4-:R-:W-:Y:S01]  /*c3f0*/  SHF.R.S32.HI R27, RZ, 0x1f, R26 ;  /* 0x0000001fff1b7819 */ /* 0x010fe2000001141a */
[----:B------:R-:W-:Y:S05]  /*c400*/  BRA `(.L_x_13975) ;  /* 0x00000ca000007947 */ /* 0x000fea0003800000 */
.L_x_13976:
[----:B----4-:R-:W4:Y:S02]  /*c410*/  LDG.E.S16 R26, [R2.64] ;  /* 0x00000024021a7981 */ /* 0x010f24000c1e1700 */
[----:B----4-:R-:W-:Y:S01]  /*c420*/  SHF.R.S32.HI R27, RZ, 0x1f, R26 ;  /* 0x0000001fff1b7819 */ /* 0x010fe2000001141a */
[----:B------:R-:W-:Y:S05]  /*c430*/  BRA `(.L_x_13975) ;  /* 0x00000c7000007947 */ /* 0x000fea0003800000 */
.L_x_13971:
        /* <DEDUP_REMOVED lines=9> */
.L_x_13979:
[----:B----4-:R-:W4:Y:S02]  /*c4d0*/  LDG.E.U16 R2, [R2.64] ;  /* 0x0000002402027981 */ /* 0x010f24000c1e1500 */
[----:B----4-:R-:W-:-:S06]  /*c4e0*/  HADD2.F32 R26, -RZ, R2.H0_H0 ;  /* 0x20000002ff1a7230 */ /* 0x010fcc0000004100 */
[----:B------:R-:W0:Y:S01]  /*c4f0*/  F2I.S64.TRUNC R26, R26 ;  /* 0x0000001a001a7311 */ /* 0x000e22000020d900 */
[----:B------:R-:W-:Y:S05]  /*c500*/  BRA `(.L_x_13975) ;  /* 0x00000ba000007947 */ /* 0x000fea0003800000 */
.L_x_13978:
        /* <DEDUP_REMOVED lines=9> */
.L_x_13981:
[----:B----4-:R-:W4:Y:S02]  /*c5a0*/  LDG.E.U16 R2, [R2.64] ;  /* 0x0000002402027981 */ /* 0x010f24000c1e1500 */
[----:B----4-:R-:W-:-:S06]  /*c5b0*/  HADD2.F32 R26, -RZ, R2.H0_H0 ;  /* 0x20000002ff1a7230 */ /* 0x010fcc0000004100 */
[----:B------:R-:W0:Y:S01]  /*c5c0*/  F2I.S64.TRUNC R26, R26 ;  /* 0x0000001a001a7311 */ /* 0x000e22000020d900 */
[----:B------:R-:W-:Y:S05]  /*c5d0*/  BRA `(.L_x_13975) ;  /* 0x00000ad000007947 */ /* 0x000fea0003800000 */
.L_x_13980:
[----:B----4-:R-:W4:Y:S02]  /*c5e0*/  LDG.E.64 R2, [R2.64] ;  /* 0x0000002402027981 */ /* 0x010f24000c1e1b00 */
[----:B----4-:R0:W4:Y:S01]  /*c5f0*/  F2I.S64.F64.TRUNC R26, R2 ;  /* 0x00000002001a7311 */ /* 0x010122000030d900 */
[----:B------:R-:W-:Y:S05]  /*c600*/  BRA `(.L_x_13975) ;  /* 0x00000aa000007947 */ /* 0x000fea0003800000 */
.L_x_13970:
        /* <DEDUP_REMOVED lines=13> */
.L_x_13984:
[----:B----4-:R-:W4:Y:S02]  /*c6e0*/  LDG.E.64 R2, [R2.64] ;  /* 0x0000002402027981 */ /* 0x010f24000c1e1b00 */
[----:B----4-:R0:W4:Y:S01]  /*c6f0*/  F2I.S64.F64.TRUNC R26, R2 ;  /* 0x00000002001a7311 */ /* 0x010122000030d900 */
[----:B------:R-:W-:Y:S05]  /*c700*/  BRA `(.L_x_13975) ;  /* 0x000009a000007947 */ /* 0x000fea0003800000 */
.L_x_13983:
        /* <DEDUP_REMOVED lines=27> */
.L_x_13986:
        /* <DEDUP_REMOVED lines=14> */
.L_x_13985:
[----:B----4-:R-:W4:Y:S02]  /*c9a0*/  LDG.E.U16 R26, [R2.64] ;  /* 0x00000024021a7981 */ /* 0x010f24000c1e1500 */
[----:B----4-:R-:W-:-:S06]  /*c9b0*/  PRMT R26, RZ, 0x5410, R26 ;  /* 0x00005410ff1a7816 */ /* 0x010fcc000000001a */
[----:B------:R-:W0:Y:S01]  /*c9c0*/  F2I.S64.TRUNC R26, R26 ;  /* 0x0000001a001a7311 */ /* 0x000e22000020d900 */
[----:B------:R-:W-:Y:S05]  /*c9d0*/  BRA `(.L_x_13975) ;  /* 0x000006d000007947 */ /* 0x000fea0003800000 */
.L_x_13982:
        /* <DEDUP_REMOVED lines=11> */
.L_x_13989:
        /* <DEDUP_REMOVED lines=21> */
.L_x_13993:
[----:B------:R-:W-:Y:S05]  /*cbe0*/  BSYNC B1 ;  /* 0x0000000000017941 */ /* 0x000fea0003800000 */
.L_x_13992:
[----:B------:R-:W-:Y:S01]  /*cbf0*/  IMAD.SHL.U32 R2, R2, 0x100000, RZ ;  /* 0x0010000002027824 */ /* 0x000fe200078e00ff */
[----:B------:R-:W-:-:S04]  /*cc00*/  LEA R3, R0, 0x3b800000, 0x17 ;  /* 0x3b80000000037811 */ /* 0x000fc800078eb8ff */
[----:B------:R-:W-:Y:S02]  /*cc10*/  LOP3.LUT R26, R3, R2, R26, 0xfe, !PT ;  /* 0x00000002031a7212 */ /* 0x000fe400078efe1a */
.L_x_13991:
[----:B------:R-:W-:Y:S05]  /*cc20*/  BSYNC B0 ;  /* 0x0000000000007941 */ /* 0x000fea0003800000 */
.L_x_13990:
[----:B------:R-:W0:Y:S01]  /*cc30*/  F2I.S64.TRUNC R26, R26 ;  /* 0x0000001a001a7311 */ /* 0x000e22000020d900 */
[----:B------:R-:W-:Y:S05]  /*cc40*/  BRA `(.L_x_13975) ;  /* 0x0000046000007947 */ /* 0x000fea0003800000 */
.L_x_13988:
        /* <DEDUP_REMOVED lines=21> */
.L_x_13997:
[----:B------:R-:W-:Y:S05]  /*cda0*/  BSYNC B1 ;  /* 0x0000000000017941 */ /* 0x000fea0003800000 */
.L_x_13996:
[----:B------:R-:W-:Y:S01]  /*cdb0*/  IMAD.SHL.U32 R2, R2, 0x200000, RZ ;  /* 0x0020000002027824 */ /* 0x000fe200078e00ff */
[----:B------:R-:W-:-:S04]  /*cdc0*/  LEA R3, R0, 0x37800000, 0x17 ;  /* 0x3780000000037811 */ /* 0x000fc800078eb8ff */
[----:B------:R-:W-:Y:S02]  /*cdd0*/  LOP3.LUT R26, R3, R2, R26, 0xfe, !PT ;  /* 0x00000002031a7212 */ /* 0x000fe400078efe1a */
.L_x_13995:
[----:B------:R-:W-:Y:S05]  /*cde0*/  BSYNC B0 ;  /* 0x0000000000007941 */ /* 0x000fea0003800000 */
.L_x_13994:
[----:B------:R-:W0:Y:S01]  /*cdf0*/  F2I.S64.TRUNC R26, R26 ;  /* 0x0000001a001a7311 */ /* 0x000e22000020d900 */
[----:B------:R-:W-:Y:S05]  /*ce00*/  BRA `(.L_x_13975) ;  /* 0x000002a000007947 */ /* 0x000fea0003800000 */
.L_x_13987:
        /* <DEDUP_REMOVED lines=14> */
.L_x_14001:
[----:B------:R-:W-:Y:S05]  /*cef0*/  BSYNC B0 ;  /* 0x0000000000007941 */ /* 0x000fea0003800000 */
.L_x_14000:
[----:B------:R-:W0:Y:S01]  /*cf00*/  F2I.S64.TRUNC R26, R26 ;  /* 0x0000001a001a7311 */ /* 0x000e22000020d900 */
[----:B------:R-:W-:Y:S05]  /*cf10*/  BRA `(.L_x_13975) ;  /* 0x0000019000007947 */ /* 0x000fea0003800000 */
.L_x_13974:
        /* <DEDUP_REMOVED lines=21> */
.L_x_13999:
[----:B------:R0:W5:Y:S01]  /*d070*/  LDG.E.64 R26, [R2.64] ;  /* 0x00000024021a7981 */ /* 0x000162000c1e1b00 */
[----:B------:R-:W-:Y:S05]  /*d080*/  BRA `(.L_x_13975) ;  /* 0x0000002000007947 */ /* 0x000fea0003800000 */
.L_x_13998:
[----:B------:R0:W5:Y:S01]  /*d090*/  LDG.E R26, [R2.64] ;  /* 0x00000024021a7981 */ /* 0x000162000c1e1900 */
[----:B------:R-:W-:-:S03]  /*d0a0*/  IMAD.MOV.U32 R27, RZ, RZ, RZ ;  /* 0x000000ffff1b7224 */ /* 0x000fc600078e00ff */
.L_x_13975:
        /* <DEDUP_REMOVED lines=25> */
.L_x_14003:
[----:B------:R-:W-:Y:S05]  /*d240*/  BSYNC B7 ;  /* 0x0000000000077941 */ /* 0x000fea0003800000 */
.L_x_14002:
        /* <DEDUP_REMOVED lines=25> */
.L_x_14005:
[----:B------:R-:W-:Y:S05]  /*d3e0*/  BSYNC B7 ;  /* 0x0000000000077941 */ /* 0x000fea0003800000 */
.L_x_14004:
        /* <DEDUP_REMOVED lines=29> */
.L_x_14007:
[----:B------:R-:W-:Y:S05]  /*d5c0*/  BSYNC B7 ;  /* 0x0000000000077941 */ /* 0x000fea0003800000 */
.L_x_14006:
        /* <DEDUP_REMOVED lines=19> */
.L_x_14012:
        /* <DEDUP_REMOVED lines=13> */
.L_x_14010:
        /* <DEDUP_REMOVED lines=19> */
.L_x_14011:
[----:B------:R-:W-:Y:S05]  /*d900*/  BSYNC B1 ;  /* 0x0000000000017941 */ /* 0x000fea0003800000 */
.L_x_14009:
        /* <DEDUP_REMOVED lines=22> */
.L_x_14008:
        /* <DEDUP_REMOVED lines=18> */
.L_x_14017:
        /* <DEDUP_REMOVED lines=27> */
.L_x_14016:
[----:B------:R-:W-:Y:S05]  /*dd40*/  BSYNC B8 ;  /* 0x0000000000087941 */ /* 0x000fea0003800000 */
.L_x_14015:
[----:B------:R-:W-:-:S05]  /*dd50*/  IADD3 R22, P0, R22, 0x8, RZ ;  /* 0x0000000816167810 */ /* 0x000fca0007f1e0ff */
[----:B------:R-:W-:Y:S01]  /*dd60*/  IMAD.X R23, RZ, RZ, R23, P0 ;  /* 0x000000ffff177224 */ /* 0x000fe200000e0617 */
[----:B------:R-:W-:-:S04]  /*dd70*/  ISETP.GE.U32.AND P0, PT, R22, R25, PT ;  /* 0x000000191600720c */ /* 0x000fc80003f06070 */
[----:B------:R-:W-:-:S13]  /*dd80*/  ISETP.GE.U32.AND.EX P0, PT, R23, R16, PT, P0 ;  /* 0x000000101700720c */ /* 0x000fda0003f06100 */
[----:B------:R-:W-:Y:S05]  /*dd90*/  @!P0 BRA `(.L_x_14017) ;  /* 0xfffffdf000008947 */ /* 0x000fea000383ffff */
.L_x_14014:
[----:B------:R-:W-:Y:S05]  /*dda0*/  BSYNC B7 ;  /* 0x0000000000077941 */ /* 0x000fea0003800000 */
.L_x_14013:
        /* <DEDUP_REMOVED lines=14> */
.L_x_14021:
[----:B------:R0:W-:Y:S01]  /*de90*/  STG.E.U8 [R18.64], RZ ;  /* 0x000000ff12007986 */ /* 0x0001e2000c101124 */
[----:B------:R-:W-:Y:S05]  /*dea0*/  BRA `(.L_x_14023) ;  /* 0x0000066000007947 */ /* 0x000fea0003800000 */
.L_x_14020:
        /* <DEDUP_REMOVED lines=8> */
.L_x_14025:
[----:B------:R0:W-:Y:S01]  /*df30*/  STG.E [R18.64], RZ ;  /* 0x000000ff12007986 */ /* 0x0001e2000c101924 */
[----:B------:R-:W-:Y:S05]  /*df40*/  BRA `(.L_x_14023) ;  /* 0x000005c000007947 */ /* 0x000fea0003800000 */
.L_x_14024:
[----:B------:R0:W-:Y:S01]  /*df50*/  STG.E.U16 [R18.64], RZ ;  /* 0x000000ff12007986 */ /* 0x0001e2000c101524 */
[----:B------:R-:W-:Y:S05]  /*df60*/  BRA `(.L_x_14023) ;  /* 0x000005a000007947 */ /* 0x000fea0003800000 */
.L_x_14019:
        /* <DEDUP_REMOVED lines=8> */
.L_x_14027:
[----:B------:R0:W-:Y:S01]  /*dff0*/  STG.E.U16 [R18.64], RZ ;  /* 0x000000ff12007986 */ /* 0x0001e2000c101524 */
[----:B------:R-:W-:Y:S05]  /*e000*/  BRA `(.L_x_14023) ;  /* 0x0000050000007947 */ /* 0x000fea0003800000 */
.L_x_14026:
        /* <DEDUP_REMOVED lines=8> */
.L_x_14029:
[----:B------:R0:W-:Y:S01]  /*e090*/  STG.E [R18.64], RZ ;  /* 0x000000ff12007986 */ /* 0x0001e2000c101924 */
[----:B------:R-:W-:Y:S05]  /*e0a0*/  BRA `(.L_x_14023) ;  /* 0x0000046000007947 */ /* 0x000fea0003800000 */
.L_x_14028:
[----:B------:R0:W-:Y:S01]  /*e0b0*/  STG.E.64 [R18.64], RZ ;  /* 0x000000ff12007986 */ /* 0x0001e2000c101b24 */
[----:B------:R-:W-:Y:S05]  /*e0c0*/  BRA `(.L_x_14023) ;  /* 0x0000044000007947 */ /* 0x000fea0003800000 */
.L_x_14018:
        /* <DEDUP_REMOVED lines=10> */
.L_x_14032:
[----:B------:R0:W-:Y:S01]  /*e170*/  STG.E.128 [R18.64], RZ ;  /* 0x000000ff12007986 */ /* 0x0001e2000c101d24 */
[----:B------:R-:W-:Y:S05]  /*e180*/  BRA `(.L_x_14023) ;  /* 0x0000038000007947 */ /* 0x000fea0003800000 */
.L_x_14031:
        /* <DEDUP_REMOVED lines=8> */
.L_x_14034:
[----:B------:R0:W-:Y:S01]  /*e210*/  STG.E.U8 [R18.64], RZ ;  /* 0x000000ff12007986 */ /* 0x0001e2000c101124 */
[----:B------:R-:W-:Y:S05]  /*e220*/  BRA `(.L_x_14023) ;  /* 0x000002e000007947 */ /* 0x000fea0003800000 */
.L_x_14033:
[----:B------:R0:W-:Y:S01]  /*e230*/  STG.E.U16 [R18.64], RZ ;  /* 0x000000ff12007986 */ /* 0x0001e2000c101524 */
[----:B------:R-:W-:Y:S05]  /*e240*/  BRA `(.L_x_14023) ;  /* 0x000002c000007947 */ /* 0x000fea0003800000 */
.L_x_14030:
        /* <DEDUP_REMOVED lines=10> */
.L_x_14037:
[----:B------:R0:W-:Y:S01]  /*e2f0*/  STG.E.U8 [R18.64], RZ ;  /* 0x000000ff12007986 */ /* 0x0001e2000c101124 */
[----:B------:R-:W-:Y:S05]  /*e300*/  BRA `(.L_x_14023) ;  /* 0x0000020000007947 */ /* 0x000fea0003800000 */
.L_x_14036:
[----:B------:R0:W-:Y:S01]  /*e310*/  STG.E.U8 [R18.64], RZ ;  /* 0x000000ff12007986 */ /* 0x0001e2000c101124 */
[----:B------:R-:W-:Y:S05]  /*e320*/  BRA `(.L_x_14023) ;  /* 0x000001e000007947 */ /* 0x000fea0003800000 */
.L_x_14035:
[----:B------:R-:W-:-:S13]  /*e330*/  ISETP.NE.AND P0, PT, R0, 0x1c, PT ;  /* 0x0000001c0000780c */ /* 0x000fda0003f05270 */
[----:B------:R-:W-:Y:S05]  /*e340*/  @!P0 BRA `(.L_x_14038) ;  /* 0x000001b000008947 */ /* 0x000fea0003800000 */
[----:B------:R-:W-:-:S13]  /*e350*/  ISETP.NE.AND P0, PT, R0, 0x1d, PT ;  /* 0x0000001d0000780c */ /* 0x000fda0003f05270 */
[----:B------:R-:W-:Y:S05]  /*e360*/  @!P0 BRA `(.L_x_14039) ;  /* 0x0000017000008947 */ /* 0x000fea0003800000 */
[----:B------:R-:W-:-:S13]  /*e370*/  ISETP.NE.AND P0, PT, R0, 0x2c, PT ;  /* 0x0000002c0000780c */ /* 0x000fda0003f05270 */
[----:B------:R0:W-:Y:S01]  /*e380*/  @!P0 STG.E.U8 [R18.64], RZ ;  /* 0x000000ff12008986 */ /* 0x0001e2000c101124 */
[----:B------:R-:W-:Y:S05]  /*e390*/  @!P0 BRA `(.L_x_14023) ;  /* 0x0000017000008947 */ /* 0x000fea0003800000 */
.L_x_14022:
        /* <DEDUP_REMOVED lines=20> */
.L_x_14039:
[----:B------:R0:W-:Y:S01]  /*e4e0*/  STG.E.64 [R18.64], RZ ;  /* 0x000000ff12007986 */ /* 0x0001e2000c101b24 */
[----:B------:R-:W-:Y:S05]  /*e4f0*/  BRA `(.L_x_14023) ;  /* 0x0000001000007947 */ /* 0x000fea0003800000 */
.L_x_14038:
[----:B------:R0:W-:Y:S02]  /*e500*/  STG.E [R18.64], RZ ;  /* 0x000000ff12007986 */ /* 0x0001e4000c101924 */
.L_x_14023:
        /* <DEDUP_REMOVED lines=335> */
.L_x_14040:
        /* <DEDUP_REMOVED lines=19> */
.L_x_14044:
[----:B------:R0:W5:Y:S01]  /*fb30*/  LDG.E.U8 R30, [R2.64] ;  /* 0x00000024021e7981 */ /* 0x000162000c1e1100 */
[----:B------:R-:W-:Y:S01]  /*fb40*/  IMAD.MOV.U32 R31, RZ, RZ, RZ ;  /* 0x000000ffff1f7224 */ /* 0x000fe200078e00ff */
[----:B------:R-:W-:Y:S05]  /*fb50*/  BRA `(.L_x_14046) ;  /* 0x00000d5000007947 */ /* 0x000fea0003800000 */
.L_x_14043:
        /* <DEDUP_REMOVED lines=8> */
.L_x_14048:
[----:B------:R-:W2:Y:S02]  /*fbe0*/  LDG.E R30, [R2.64] ;  /* 0x00000024021e7981 */ /* 0x000ea4000c1e1900 */
[----:B--2---:R-:W-:Y:S01]  /*fbf0*/  SHF.R.S32.HI R31, RZ, 0x1f, R30 ;  /* 0x0000001fff1f7819 */ /* 0x004fe2000001141e */
[----:B------:R-:W-:Y:S05]  /*fc00*/  BRA `(.L_x_14046) ;  /* 0x00000ca000007947 */ /* 0x000fea0003800000 */
.L_x_14047:
[----:B------:R-:W2:Y:S02]  /*fc10*/  LDG.E.S16 R30, [R2.64] ;  /* 0x00000024021e7981 */ /* 0x000ea4000c1e1700 */
[----:B--2---:R-:W-:Y:S01]  /*fc20*/  SHF.R.S32.HI R31, RZ, 0x1f, R30 ;  /* 0x0000001fff1f7819 */ /* 0x004fe2000001141e */
[----:B------:R-:W-:Y:S05]  /*fc30*/  BRA `(.L_x_14046) ;  /* 0x00000c7000007947 */ /* 0x000fea0003800000 */
.L_x_14042:
        /* <DEDUP_REMOVED lines=9> */
.L_x_14050:
[----:B------:R-:W2:Y:S02]  /*fcd0*/  LDG.E.U16 R2, [R2.64] ;  /* 0x0000002402027981 */ /* 0x000ea4000c1e1500 */
[----:B--2---:R-:W-:-:S06]  /*fce0*/  HADD2.F32 R30, -RZ, R2.H0_H0 ;  /* 0x20000002ff1e7230 */ /* 0x004fcc0000004100 */
[----:B------:R-:W0:Y:S01]  /*fcf0*/  F2I.S64.TRUNC R30, R30 ;  /* 0x0000001e001e7311 */ /* 0x000e22000020d900 */
[----:B------:R-:W-:Y:S05]  /*fd00*/  BRA `(.L_x_14046) ;  /* 0x00000ba000007947 */ /* 0x000fea0003800000 */
.L_x_14049:
        /* <DEDUP_REMOVED lines=9> */
.L_x_14052:
[----:B------:R-:W2:Y:S02]  /*fda0*/  LDG.E.U16 R2, [R2.64] ;  /* 0x0000002402027981 */ /* 0x000ea4000c1e1500 */
[----:B--2---:R-:W-:-:S06]  /*fdb0*/  HADD2.F32 R30, -RZ, R2.H0_H0 ;  /* 0x20000002ff1e7230 */ /* 0x004fcc0000004100 */
[----:B------:R-:W0:Y:S01]  /*fdc0*/  F2I.S64.TRUNC R30, R30 ;  /* 0x0000001e001e7311 */ /* 0x000e22000020d900 */
[----:B------:R-:W-:Y:S05]  /*fdd0*/  BRA `(.L_x_14046) ;  /* 0x00000ad000007947 */ /* 0x000fea0003800000 */
.L_x_14051:
[----:B------:R-:W2:Y:S02]  /*fde0*/  LDG.E.64 R2, [R2.64] ;  /* 0x0000002402027981 */ /* 0x000ea4000c1e1b00 */
[----:B--2---:R0:W1:Y:S01]  /*fdf0*/  F2I.S64.F64.TRUNC R30, R2 ;  /* 0x00000002001e7311 */ /* 0x004062000030d900 */
[----:B------:R-:W-:Y:S05]  /*fe00*/  BRA `(.L_x_14046) ;  /* 0x00000aa000007947 */ /* 0x000fea0003800000 */
.L_x_14041:
        /* <DEDUP_REMOVED lines=13> */
.L_x_14055:
[----:B------:R-:W2:Y:S02]  /*fee0*/  LDG.E.64 R2, [R2.64] ;  /* 0x0000002402027981 */ /* 0x000ea4000c1e1b00 */
[----:B--2---:R0:W1:Y:S01]  /*fef0*/  F2I.S64.F64.TRUNC R30, R2 ;  /* 0x00000002001e7311 */ /* 0x004062000030d900 */
[----:B------:R-:W-:Y:S05]  /*ff00*/  BRA `(.L_x_14046) ;  /* 0x000009a000007947 */ /* 0x000fea0003800000 */
.L_x_14054:
        /* <DEDUP_REMOVED lines=27> */
.L_x_14057:
        /* <DEDUP_REMOVED lines=14> */
.L_x_14056:
[----:B------:R-:W2:Y:S02]  /*101a0*/  LDG.E.U16 R30, [R2.64] ;  /* 0x00000024021e7981 */ /* 0x000ea4000c1e1500 */
[----:B--2---:R-:W-:-:S06]  /*101b0*/  PRMT R30, RZ, 0x5410, R30 ;  /* 0x00005410ff1e7816 */ /* 0x004fcc000000001e */
[----:B------:R-:W0:Y:S01]  /*101c0*/  F2I.S64.TRUNC R30, R30 ;  /* 0x0000001e001e7311 */ /* 0x000e22000020d900 */
[----:B------:R-:W-:Y:S05]  /*101d0*/  BRA `(.L_x_14046) ;  /* 0x000006d000007947 */ /* 0x000fea0003800000 */
.L_x_14053:
        /* <DEDUP_REMOVED lines=11> */
.L_x_14060:
        /* <DEDUP_REMOVED lines=21> */
.L_x_14064:
[----:B------:R-:W-:Y:S05]  /*103e0*/  BSYNC B1 ;  /* 0x0000000000017941 */ /* 0x000fea0003800000 */
.L_x_14063:
[----:B------:R-:W-:Y:S01]  /*103f0*/  IMAD.SHL.U32 R2, R2, 0x100000, RZ ;  /* 0x0010000002027824 */ /* 0x000fe200078e00ff */
[----:B------:R-:W-:-:S04]  /*10400*/  LEA R3, R0, 0x3b800000, 0x17 ;  /* 0x3b80000000037811 */ /* 0x000fc800078eb8ff */
[----:B------:R-:W-:Y:S02]  /*10410*/  LOP3.LUT R30, R3, R2, R30, 0xfe, !PT ;  /* 0x00000002031e7212 */ /* 0x000fe400078efe1e */
.L_x_14062:
[----:B------:R-:W-:Y:S05]  /*10420*/  BSYNC B0 ;  /* 0x0000000000007941 */ /* 0x000fea0003800000 */
.L_x_14061:
[----:B------:R-:W0:Y:S01]  /*10430*/  F2I.S64.TRUNC R30, R30 ;  /* 0x0000001e001e7311 */ /* 0x000e22000020d900 */
[----:B------:R-:W-:Y:S05]  /*10440*/  BRA `(.L_x_14046) ;  /* 0x0000046000007947 */ /* 0x000fea0003800000 */
.L_x_14059:
        /* <DEDUP_REMOVED lines=21> */
.L_x_14068:
[----:B------:R-:W-:Y:S05]  /*105a0*/  BSYNC B1 ;  /* 0x0000000000017941 */ /* 0x000fea0003800000 */
.L_x_14067:
[----:B------:R-:W-:Y:S01]  /*105b0*/  IMAD.SHL.U32 R2, R2, 0x200000, RZ ;  /* 0x0020000002027824 */ /* 0x000fe200078e00ff */
[----:B------:R-:W-:-:S04]  /*105c0*/  LEA R3, R0, 0x37800000, 0x17 ;  /* 0x3780000000037811 */ /* 0x000fc800078eb8ff */
[----:B------:R-:W-:Y:S02]  /*105d0*/  LOP3.LUT R30, R3, R2, R30, 0xfe, !PT ;  /* 0x00000002031e7212 */ /* 0x000fe400078efe1e */
.L_x_14066:
[----:B------:R-:W-:Y:S05]  /*105e0*/  BSYNC B0 ;  /* 0x0000000000007941 */ /* 0x000fea0003800000 */
.L_x_14065:
[----:B------:R-:W0:Y:S01]  /*105f0*/  F2I.S64.TRUNC R30, R30 ;  /* 0x0000001e001e7311 */ /* 0x000e22000020d900 */
[----:B------:R-:W-:Y:S05]  /*10600*/  BRA `(.L_x_14046) ;  /* 0x000002a000007947 */ /* 0x000fea0003800000 */
.L_x_14058:
        /* <DEDUP_REMOVED lines=14> */
.L_x_14072:
[----:B------:R-:W-:Y:S05]  /*106f0*/  BSYNC B0 ;  /* 0x0000000000007941 */ /* 0x000fea0003800000 */
.L_x_14071:
[----:B------:R-:W0:Y:S01]  /*10700*/  F2I.S64.TRUNC R30, R30 ;  /* 0x0000001e001e7311 */ /* 0x000e22000020d900 */
[----:B------:R-:W-:Y:S05]  /*10710*/  BRA `(.L_x_14046) ;  /* 0x0000019000007947 */ /* 0x000fea0003800000 */
.L_x_14045:
        /* <DEDUP_REMOVED lines=21> */
.L_x_14070:
[----:B------:R0:W5:Y:S01]  /*10870*/  LDG.E.64 R30, [R2.64] ;  /* 0x00000024021e7981 */ /* 0x000162000c1e1b00 */
[----:B------:R-:W-:Y:S05]  /*10880*/  BRA `(.L_x_14046) ;  /* 0x0000002000007947 */ /* 0x000fea0003800000 */
.L_x_14069:
[----:B------:R0:W5:Y:S01]  /*10890*/  LDG.E R30, [R2.64] ;  /* 0x00000024021e7981 */ /* 0x000162000c1e1900 */
[----:B------:R-:W-:-:S03]  /*108a0*/  IMAD.MOV.U32 R31, RZ, RZ, RZ ;  /* 0x000000ffff1f7224 */ /* 0x000fc600078e00ff */
.L_x_14046:
        /* <DEDUP_REMOVED lines=17> */
.L_x_14076:
[----:B------:R0:W5:Y:S01]  /*109c0*/  LDG.E.U8 R28, [R2.64] ;  /* 0x00000024021c7981 */ /* 0x000162000c1e1100 */
[----:B------:R-:W-:Y:S01]  /*109d0*/  IMAD.MOV.U32 R29, RZ, RZ, RZ ;  /* 0x000000ffff1d7224 */ /* 0x000fe200078e00ff */
[----:B------:R-:W-:Y:S05]  /*109e0*/  BRA `(.L_x_14078) ;  /* 0x00000d5000007947 */ /* 0x000fea0003800000 */
.L_x_14075:
        /* <DEDUP_REMOVED lines=8> */
.L_x_14080:
[----:B------:R-:W2:Y:S02]  /*10a70*/  LDG.E R28, [R2.64] ;  /* 0x00000024021c7981 */ /* 0x000ea4000c1e1900 */
[----:B--2---:R-:W-:Y:S01]  /*10a80*/  SHF.R.S32.HI R29, RZ, 0x1f, R28 ;  /* 0x0000001fff1d7819 */ /* 0x004fe2000001141c */
[----:B------:R-:W-:Y:S05]  /*10a90*/  BRA `(.L_x_14078) ;  /* 0x00000ca000007947 */ /* 0x000fea0003800000 */
.L_x_14079:
[----:B------:R-:W2:Y:S02]  /*10aa0*/  LDG.E.S16 R28, [R2.64] ;  /* 0x00000024021c7981 */ /* 0x000ea4000c1e1700 */
[----:B--2---:R-:W-:Y:S01]  /*10ab0*/  SHF.R.S32.HI R29, RZ, 0x1f, R28 ;  /* 0x0000001fff1d7819 */ /* 0x004fe2000001141c */
[----:B------:R-:W-:Y:S05]  /*10ac0*/  BRA `(.L_x_14078) ;  /* 0x00000c7000007947 */ /* 0x000fea0003800000 */
.L_x_14074:
        /* <DEDUP_REMOVED lines=9> */
.L_x_14082:
[----:B------:R-:W2:Y:S02]  /*10b60*/  LDG.E.U16 R2, [R2.64] ;  /* 0x0000002402027981 */ /* 0x000ea4000c1e1500 */
[----:B--2---:R-:W-:-:S06]  /*10b70*/  HADD2.F32 R28, -RZ, R2.H0_H0 ;  /* 0x20000002ff1c7230 */ /* 0x004fcc0000004100 */
[----:B------:R-:W0:Y:S01]  /*10b80*/  F2I.S64.TRUNC R28, R28 ;  /* 0x0000001c001c7311 */ /* 0x000e22000020d900 */
[----:B------:R-:W-:Y:S05]  /*10b90*/  BRA `(.L_x_14078) ;  /* 0x00000ba000007947 */ /* 0x000fea0003800000 */
.L_x_14081:
        /* <DEDUP_REMOVED lines=9> */
.L_x_14084:
[----:B------:R-:W2:Y:S02]  /*10c30*/  LDG.E.U16 R2, [R2.64] ;  /* 0x0000002402027981 */ /* 0x000ea4000c1e1500 */
[----:B--2---:R-:W-:-:S06]  /*10c40*/  HADD2.F32 R28, -RZ, R2.H0_H0 ;  /* 0x20000002ff1c7230 */ /* 0x004fcc0000004100 */
[----:B------:R-:W0:Y:S01]  /*10c50*/  F2I.S64.TRUNC R28, R28 ;  /* 0x0000001c001c7311 */ /* 0x000e22000020d900 */
[----:B------:R-:W-:Y:S05]  /*10c60*/  BRA `(.L_x_14078) ;  /* 0x00000ad000007947 */ /* 0x000fea0003800000 */
.L_x_14083:
[----:B------:R-:W2:Y:S02]  /*10c70*/  LDG.E.64 R2, [R2.64] ;  /* 0x0000002402027981 */ /* 0x000ea4000c1e1b00 */
[----:B--2---:R0:W2:Y:S01]  /*10c80*/  F2I.S64.F64.TRUNC R28, R2 ;  /* 0x00000002001c7311 */ /* 0x0040a2000030d900 */
[----:B------:R-:W-:Y:S05]  /*10c90*/  BRA `(.L_x_14078) ;  /* 0x00000aa000007947 */ /* 0x000fea0003800000 */
.L_x_14073:
        /* <DEDUP_REMOVED lines=13> */
.L_x_14087:
[----:B------:R-:W2:Y:S02]  /*10d70*/  LDG.E.64 R2, [R2.64] ;  /* 0x0000002402027981 */ /* 0x000ea4000c1e1b00 */
[----:B--2---:R0:W2:Y:S01]  /*10d80*/  F2I.S64.F64.TRUNC R28, R2 ;  /* 0x00000002001c7311 */ /* 0x0040a2000030d900 */
[----:B------:R-:W-:Y:S05]  /*10d90*/  BRA `(.L_x_14078) ;  /* 0x000009a000007947 */ /* 0x000fea0003800000 */
.L_x_14086:
        /* <DEDUP_REMOVED lines=27> */
.L_x_14089:
        /* <DEDUP_REMOVED lines=14> */
.L_x_14088:
[----:B------:R-:W2:Y:S02]  /*11030*/  LDG.E.U16 R28, [R2.64] ;  /* 0x00000024021c7981 */ /* 0x000ea4000c1e1500 */
[----:B--2---:R-:W-:-:S06]  /*11040*/  PRMT R28, RZ, 0x5410, R28 ;  /* 0x00005410ff1c7816 */ /* 0x004fcc000000001c */
[----:B------:R-:W0:Y:S01]  /*11050*/  F2I.S64.TRUNC R28, R28 ;  /* 0x0000001c001c7311 */ /* 0x000e22000020d900 */
[----:B------:R-:W-:Y:S05]  /*11060*/  BRA `(.L_x_14078) ;  /* 0x000006d000007947 */ /* 0x000fea0003800000 */
.L_x_14085:
        /* <DEDUP_REMOVED lines=11> */
.L_x_14092:
        /* <DEDUP_REMOVED lines=21> */
.L_x_14096:
[----:B------:R-:W-:Y:S05]  /*11270*/  BSYNC B1 ;  /* 0x0000000000017941 */ /* 0x000fea0003800000 */
.L_x_14095:
[----:B------:R-:W-:Y:S01]  /*11280*/  IMAD.SHL.U32 R2, R2, 0x100000, RZ ;  /* 0x0010000002027824 */ /* 0x000fe200078e00ff */
[----:B------:R-:W-:-:S04]  /*11290*/  LEA R3, R0, 0x3b800000, 0x17 ;  /* 0x3b80000000037811 */ /* 0x000fc800078eb8ff */
[----:B------:R-:W-:Y:S02]  /*112a0*/  LOP3.LUT R28, R3, R2, R28, 0xfe, !PT ;  /* 0x00000002031c7212 */ /* 0x000fe400078efe1c */
.L_x_14094:
[----:B------:R-:W-:Y:S05]  /*112b0*/  BSYNC B0 ;  /* 0x0000000000007941 */ /* 0x000fea0003800000 */
.L_x_14093:
[----:B------:R-:W0:Y:S01]  /*112c0*/  F2I.S64.TRUNC R28, R28 ;  /* 0x0000001c001c7311 */ /* 0x000e22000020d900 */
[----:B------:R-:W-:Y:S05]  /*112d0*/  BRA `(.L_x_14078) ;  /* 0x0000046000007947 */ /* 0x000fea0003800000 */
.L_x_14091:
        /* <DEDUP_REMOVED lines=21> */
.L_x_14100:
[----:B------:R-:W-:Y:S05]  /*11430*/  BSYNC B1 ;  /* 0x0000000000017941 */ /* 0x000fea0003800000 */
.L_x_14099:
[----:B------:R-:W-:Y:S01]  /*11440*/  IMAD.SHL.U32 R2, R2, 0x200000, RZ ;  /* 0x0020000002027824 */ /* 0x000fe200078e00ff */
[----:B------:R-:W-:-:S04]  /*11450*/  LEA R3, R0, 0x37800000, 0x17 ;  /* 0x3780000000037811 */ /* 0x000fc800078eb8ff */
[----:B------:R-:W-:Y:S02]  /*11460*/  LOP3.LUT R28, R3, R2, R28, 0xfe, !PT ;  /* 0x00000002031c7212 */ /* 0x000fe400078efe1c */
.L_x_14098:
[----:B------:R-:W-:Y:S05]  /*11470*/  BSYNC B0 ;  /* 0x0000000000007941 */ /* 0x000fea0003800000 */
.L_x_14097:
[----:B------:R-:W0:Y:S01]  /*11480*/  F2I.S64.TRUNC R28, R28 ;  /* 0x0000001c001c7311 */ /* 0x000e22000020d900 */
[----:B------:R-:W-:Y:S05]  /*11490*/  BRA `(.L_x_14078) ;  /* 0x000002a000007947 */ /* 0x000fea0003800000 */
.L_x_14090:
        /* <DEDUP_REMOVED lines=14> */
.L_x_14104:
[----:B------:R-:W-:Y:S05]  /*11580*/  BSYNC B0 ;  /* 0x0000000000007941 */ /* 0x000fea0003800000 */
.L_x_14103:
[----:B------:R-:W0:Y:S01]  /*11590*/  F2I.S64.TRUNC R28, R28 ;  /* 0x0000001c001c7311 */ /* 0x000e22000020d900 */
[----:B------:R-:W-:Y:S05]  /*115a0*/  BRA `(.L_x_14078) ;  /* 0x0000019000007947 */ /* 0x000fea0003800000 */
.L_x_14077:
        /* <DEDUP_REMOVED lines=21> */
.L_x_14102:
[----:B------:R0:W5:Y:S01]  /*11700*/  LDG.E.64 R28, [R2.64] ;  /* 0x00000024021c7981 */ /* 0x000162000c1e1b00 */
[----:B------:R-:W-:Y:S05]  /*11710*/  BRA `(.L_x_14078) ;  /* 0x0000002000007947 */ /* 0x000fea0003800000 */
.L_x_14101:
[----:B------:R0:W5:Y:S01]  /*11720*/  LDG.E R28, [R2.64] ;  /* 0x00000024021c7981 */ /* 0x000162000c1e1900 */
[----:B------:R-:W-:-:S03]  /*11730*/  IMAD.MOV.U32 R29, RZ, RZ, RZ ;  /* 0x000000ffff1d7224 */ /* 0x000fc600078e00ff */
.L_x_14078:
        /* <DEDUP_REMOVED lines=17> */
.L_x_14108:
[----:B------:R0:W5:Y:S01]  /*11850*/  LDG.E.U8 R22, [R2.64] ;  /* 0x0000002402167981 */ /* 0x000162000c1e1100 */
[----:B------:R-:W-:Y:S01]  /*11860*/  IMAD.MOV.U32 R23, RZ, RZ, RZ ;  /* 0x000000ffff177224 */ /* 0x000fe200078e00ff */
[----:B------:R-:W-:Y:S05]  /*11870*/  BRA `(.L_x_14110) ;  /* 0x00000d5000007947 */ /* 0x000fea0003800000 */
.L_x_14107:
        /* <DEDUP_REMOVED lines=8> */
.L_x_14112:
[----:B------:R-:W3:Y:S02]  /*11900*/  LDG.E R22, [R2.64] ;  /* 0x0000002402167981 */ /* 0x000ee4000c1e1900 */
[----:B---3--:R-:W-:Y:S01]  /*11910*/  SHF.R.S32.HI R23, RZ, 0x1f, R22 ;  /* 0x0000001fff177819 */ /* 0x008fe20000011416 */
[----:B------:R-:W-:Y:S05]  /*11920*/  BRA `(.L_x_14110) ;  /* 0x00000ca000007947 */ /* 0x000fea0003800000 */
.L_x_14111:
[----:B------:R-:W3:Y:S02]  /*11930*/  LDG.E.S16 R22, [R2.64] ;  /* 0x0000002402167981 */ /* 0x000ee4000c1e1700 */
[----:B---3--:R-:W-:Y:S01]  /*11940*/  SHF.R.S32.HI R23, RZ, 0x1f, R22 ;  /* 0x0000001fff177819 */ /* 0x008fe20000011416 */
[----:B------:R-:W-:Y:S05]  /*11950*/  BRA `(.L_x_14110) ;  /* 0x00000c7000007947 */ /* 0x000fea0003800000 */
.L_x_14106:
        /* <DEDUP_REMOVED lines=9> */
.L_x_14114:
[----:B------:R-:W3:Y:S02]  /*119f0*/  LDG.E.U16 R2, [R2.64] ;  /* 0x0000002402027981 */ /* 0x000ee4000c1e1500 */
[----:B---3--:R-:W-:-:S06]  /*11a00*/  HADD2.F32 R22, -RZ, R2.H0_H0 ;  /* 0x20000002ff167230 */ /* 0x008fcc0000004100 */
[----:B------:R-:W0:Y:S01]  /*11a10*/  F2I.S64.TRUNC R22, R22 ;  /* 0x0000001600167311 */ /* 0x000e22000020d900 */
[----:B------:R-:W-:Y:S05]  /*11a20*/  BRA `(.L_x_14110) ;  /* 0x00000ba000007947 */ /* 0x000fea0003800000 */
.L_x_14113:
        /* <DEDUP_REMOVED lines=9> */
.L_x_14116:
[----:B------:R-:W3:Y:S02]  /*11ac0*/  LDG.E.U16 R2, [R2.64] ;  /* 0x0000002402027981 */ /* 0x000ee4000c1e1500 */
[----:B---3--:R-:W-:-:S06]  /*11ad0*/  HADD2.F32 R22, -RZ, R2.H0_H0 ;  /* 0x20000002ff167230 */ /* 0x008fcc0000004100 */
[----:B------:R-:W0:Y:S01]  /*11ae0*/  F2I.S64.TRUNC R22, R22 ;  /* 0x0000001600167311 */ /* 0x000e22000020d900 */
[----:B------:R-:W-:Y:S05]  /*11af0*/  BRA `(.L_x_14110) ;  /* 0x00000ad000007947 */ /* 0x000fea0003800000 */
.L_x_14115:
[----:B------:R-:W3:Y:S02]  /*11b00*/  LDG.E.64 R2, [R2.64] ;  /* 0x0000002402027981 */ /* 0x000ee4000c1e1b00 */
[----:B---3--:R0:W3:Y:S01]  /*11b10*/  F2I.S64.F64.TRUNC R22, R2 ;  /* 0x0000000200167311 */ /* 0x0080e2000030d900 */
[----:B------:R-:W-:Y:S05]  /*11b20*/  BRA `(.L_x_14110) ;  /* 0x00000aa000007947 */ /* 0x000fea0003800000 */
.L_x_14105:
        /* <DEDUP_REMOVED lines=13> */
.L_x_14119:
[----:B------:R-:W3:Y:S02]  /*11c00*/  LDG.E.64 R2, [R2.64] ;  /* 0x0000002402027981 */ /* 0x000ee4000c1e1b00 */
[----:B---3--:R0:W3:Y:S01]  /*11c10*/  F2I.S64.F64.TRUNC R22, R2 ;  /* 0x0000000200167311 */ /* 0x0080e2000030d900 */
[----:B------:R-:W-:Y:S05]  /*11c20*/  BRA `(.L_x_14110) ;  /* 0x000009a000007947 */ /* 0x000fea0003800000 */
.L_x_14118:
        /* <DEDUP_REMOVED lines=27> */
.L_x_14121:
        /* <DEDUP_REMOVED lines=14> */
.L_x_14120:
[----:B------:R-:W3:Y:S02]  /*11ec0*/  LDG.E.U16 R22, [R2.64] ;  /* 0x0000002402167981 */ /* 0x000ee4000c1e1500 */
[----:B---3--:R-:W-:-:S06]  /*11ed0*/  PRMT R22, RZ, 0x5410, R22 ;  /* 0x00005410ff167816 */ /* 0x008fcc0000000016 */
[----:B------:R-:W0:Y:S01]  /*11ee0*/  F2I.S64.TRUNC R22, R22 ;  /* 0x0000001600167311 */ /* 0x000e22000020d900 */
[----:B------:R-:W-:Y:S05]  /*11ef0*/  BRA `(.L_x_14110) ;  /* 0x000006d000007947 */ /* 0x000fea0003800000 */
.L_x_14117:
        /* <DEDUP_REMOVED lines=11> */
.L_x_14124:
        /* <DEDUP_REMOVED lines=21> */
.L_x_14128:
[----:B------:R-:W-:Y:S05]  /*12100*/  BSYNC B1 ;  /* 0x0000000000017941 */ /* 0x000fea0003800000 */
.L_x_14127:
[----:B------:R-:W-:Y:S01]  /*12110*/  IMAD.SHL.U32 R2, R2, 0x100000, RZ ;  /* 0x0010000002027824 */ /* 0x000fe200078e00ff */
[----:B------:R-:W-:-:S04]  /*12120*/  LEA R3, R0, 0x3b800000, 0x17 ;  /* 0x3b80000000037811 */ /* 0x000fc800078eb8ff */
[----:B------:R-:W-:Y:S02]  /*12130*/  LOP3.LUT R22, R3, R2, R22, 0xfe, !PT ;  /* 0x0000000203167212 */ /* 0x000fe400078efe16 */
.L_x_14126:
[----:B------:R-:W-:Y:S05]  /*12140*/  BSYNC B0 ;  /* 0x0000000000007941 */ /* 0x000fea0003800000 */
.L_x_14125:
[----:B------:R-:W0:Y:S01]  /*12150*/  F2I.S64.TRUNC R22, R22 ;  /* 0x0000001600167311 */ /* 0x000e22000020d900 */
[----:B------:R-:W-:Y:S05]  /*12160*/  BRA `(.L_x_14110) ;  /* 0x0000046000007947 */ /* 0x000fea0003800000 */
.L_x_14123:
        /* <DEDUP_REMOVED lines=21> */
.L_x_14132:
[----:B------:R-:W-:Y:S05]  /*122c0*/  BSYNC B1 ;  /* 0x0000000000017941 */ /* 0x000fea0003800000 */
.L_x_14131:
[----:B------:R-:W-:Y:S01]  /*122d0*/  IMAD.SHL.U32 R2, R2, 0x200000, RZ ;  /* 0x0020000002027824 */ /* 0x000fe200078e00ff */
[----:B------:R-:W-:-:S04]  /*122e0*/  LEA R3, R0, 0x37800000, 0x17 ;  /* 0x3780000000037811 */ /* 0x000fc800078eb8ff */
[----:B------:R-:W-:Y:S02]  /*122f0*/  LOP3.LUT R22, R3, R2, R22, 0xfe, !PT ;  /* 0x0000000203167212 */ /* 0x000fe400078efe16 */
.L_x_14130:
[----:B------:R-:W-:Y:S05]  /*12300*/  BSYNC B0 ;  /* 0x0000000000007941 */ /* 0x000fea0003800000 */
.L_x_14129:
[----:B------:R-:W0:Y:S01]  /*12310*/  F2I.S64.TRUNC R22, R22 ;  /* 0x0000001600167311 */ /* 0x000e22000020d900 */
[----:B------:R-:W-:Y:S05]  /*12320*/  BRA `(.L_x_14110) ;  /* 0x000002a000007947 */ /* 0x000fea0003800000 */
.L_x_14122:
        /* <DEDUP_REMOVED lines=14> */
.L_x_14136:
[----:B------:R-:W-:Y:S05]  /*12410*/  BSYNC B0 ;  /* 0x0000000000007941 */ /* 0x000fea0003800000 */
.L_x_14135:
[----:B------:R-:W0:Y:S01]  /*12420*/  F2I.S64.TRUNC R22, R22 ;  /* 0x0000001600167311 */ /* 0x000e22000020d900 */
[----:B------:R-:W-:Y:S05]  /*12430*/  BRA `(.L_x_14110) ;  /* 0x0000019000007947 */ /* 0x000fea0003800000 */
.L_x_14109:
        /* <DEDUP_REMOVED lines=21> */
.L_x_14134:
[----:B------:R0:W5:Y:S01]  /*12590*/  LDG.E.64 R22, [R2.64] ;  /* 0x0000002402167981 */ /* 0x000162000c1e1b00 */
[----:B------:R-:W-:Y:S05]  /*125a0*/  BRA `(.L_x_14110) ;  /* 0x0000002000007947 */ /* 0x000fea0003800000 */
.L_x_14133:
[----:B------:R0:W5:Y:S01]  /*125b0*/  LDG.E R22, [R2.64] ;  /* 0x0000002402167981 */ /* 0x000162000c1e1900 */
[----:B------:R-:W-:-:S03]  /*125c0*/  IMAD.MOV.U32 R23, RZ, RZ, RZ ;  /* 0x000000ffff177224 */ /* 0x000fc600078e00ff */
.L_x_14110:
        /* <DEDUP_REMOVED lines=17> */
.L_x_14140:
[----:B------:R0:W5:Y:S01]  /*126e0*/  LDG.E.U8 R24, [R2.64] ;  /* 0x0000002402187981 */ /* 0x000162000c1e1100 */
[----:B------:R-:W-:Y:S01]  /*126f0*/  IMAD.MOV.U32 R25, RZ, RZ, RZ ;  /* 0x000000ffff197224 */ /* 0x000fe200078e00ff */
[----:B------:R-:W-:Y:S05]  /*12700*/  BRA `(.L_x_14142) ;  /* 0x00000d5000007947 */ /* 0x000fea0003800000 */
.L_x_14139:
        /* <DEDUP_REMOVED lines=8> */
.L_x_14144:
[----:B------:R-:W4:Y:S02]  /*12790*/  LDG.E R24, [R2.64] ;  /* 0x0000002402187981 */ /* 0x000f24000c1e1900 */
[----:B----4-:R-:W-:Y:S01]  /*127a0*/  SHF.R.S32.HI R25, RZ, 0x1f, R24 ;  /* 0x0000001fff197819 */ /* 0x010fe20000011418 */
[----:B------:R-:W-:Y:S05]  /*127b0*/  BRA `(.L_x_14142) ;  /* 0x00000ca000007947 */ /* 0x000fea0003800000 */
.L_x_14143:
[----:B------:R-:W4:Y:S02]  /*127c0*/  LDG.E.S16 R24, [R2.64] ;  /* 0x0000002402187981 */ /* 0x000f24000c1e1700 */
[----:B----4-:R-:W-:Y:S01]  /*127d0*/  SHF.R.S32.HI R25, RZ, 0x1f, R24 ;  /* 0x0000001fff197819 */ /* 0x010fe20000011418 */
[----:B------:R-:W-:Y:S05]  /*127e0*/  BRA `(.L_x_14142) ;  /* 0x00000c7000007947 */ /* 0x000fea0003800000 */
.L_x_14138:
        /* <DEDUP_REMOVED lines=9> */
.L_x_14146:
[----:B------:R-:W4:Y:S02]  /*12880*/  LDG.E.U16 R2, [R2.64] ;  /* 0x0000002402027981 */ /* 0x000f24000c1e1500 */
[----:B----4-:R-:W-:-:S06]  /*12890*/  HADD2.F32 R24, -RZ, R2.H0_H0 ;  /* 0x20000002ff187230 */ /* 0x010fcc0000004100 */
[----:B------:R-:W0:Y:S01]  /*128a0*/  F2I.S64.TRUNC R24, R24 ;  /* 0x0000001800187311 */ /* 0x000e22000020d900 */
[----:B------:R-:W-:Y:S05]  /*128b0*/  BRA `(.L_x_14142) ;  /* 0x00000ba000007947 */ /* 0x000fea0003800000 */
.L_x_14145:
        /* <DEDUP_REMOVED lines=9> */
.L_x_14148:
[----:B------:R-:W4:Y:S02]  /*12950*/  LDG.E.U16 R2, [R2.64] ;  /* 0x0000002402027981 */ /* 0x000f24000c1e1500 */
[----:B----4-:R-:W-:-:S06]  /*12960*/  HADD2.F32 R24, -RZ, R2.H0_H0 ;  /* 0x20000002ff187230 */ /* 0x010fcc0000004100 */
[----:B------:R-:W0:Y:S01]  /*12970*/  F2I.S64.TRUNC R24, R24 ;  /* 0x0000001800187311 */ /* 0x000e22000020d900 */
[----:B------:R-:W-:Y:S05]  /*12980*/  BRA `(.L_x_14142) ;  /* 0x00000ad000007947 */ /* 0x000fea0003800000 */
.L_x_14147:
[----:B------:R-:W4:Y:S02]  /*12990*/  LDG.E.64 R2, [R2.64] ;  /* 0x0000002402027981 */ /* 0x000f24000c1e1b00 */
[----:B----4-:R0:W4:Y:S01]  /*129a0*/  F2I.S64.F64.TRUNC R24, R2 ;  /* 0x0000000200187311 */ /* 0x010122000030d900 */
[----:B------:R-:W-:Y:S05]  /*129b0*/  BRA `(.L_x_14142) ;  /* 0x00000aa000007947 */ /* 0x000fea0003800000 */
.L_x_14137:
        /* <DEDUP_REMOVED lines=13> */
.L_x_14151:
[----:B------:R-:W4:Y:S02]  /*12a90*/  LDG.E.64 R2, [R2.64] ;  /* 0x0000002402027981 */ /* 0x000f24000c1e1b00 */
[----:B----4-:R0:W4:Y:S01]  /*12aa0*/  F2I.S64.F64.TRUNC R24, R2 ;  /* 0x0000000200187311 */ /* 0x010122000030d900 */
[----:B------:R-:W-:Y:S05]  /*12ab0*/  BRA `(.L_x_14142) ;  /* 0x000009a000007947 */ /* 0x000fea0003800000 */
.L_x_14150:
        /* <DEDUP_REMOVED lines=27> */
.L_x_14153:
        /* <DEDUP_REMOVED lines=14> */
.L_x_14152:
[----:B------:R-:W4:Y:S02]  /*12d50*/  LDG.E.U16 R24, [R2.64] ;  /* 0x0000002402187981 */ /* 0x000f24000c1e1500 */
[----:B----4-:R-:W-:-:S06]  /*12d60*/  PRMT R24, RZ, 0x5410, R24 ;  /* 0x00005410ff187816 */ /* 0x010fcc0000000018 */
[----:B------:R-:W0:Y:S01]  /*12d70*/  F2I.S64.TRUNC R24, R24 ;  /* 0x0000001800187311 */ /* 0x000e22000020d900 */
[----:B------:R-:W-:Y:S05]  /*12d80*/  BRA `(.L_x_14142) ;  /* 0x000006d000007947 */ /* 0x000fea0003800000 */
.L_x_14149:
        /* <DEDUP_REMOVED lines=11> */
.L_x_14156:
        /* <DEDUP_REMOVED lines=21> */
.L_x_14160:
[----:B------:R-:W-:Y:S05]  /*12f90*/  BSYNC B1 ;  /* 0x0000000000017941 */ /* 0x000fea0003800000 */
.L_x_14159:
[----:B------:R-:W-:Y:S01]  /*12fa0*/  IMAD.SHL.U32 R2, R2, 0x100000, RZ ;  /* 0x0010000002027824 */ /* 0x000fe200078e00ff */
[----:B------:R-:W-:-:S04]  /*12fb0*/  LEA R3, R0, 0x3b800000, 0x17 ;  /* 0x3b80000000037811 */ /* 0x000fc800078eb8ff */
[----:B------:R-:W-:Y:S02]  /*12fc0*/  LOP3.LUT R24, R3, R2, R24, 0xfe, !PT ;  /* 0x0000000203187212 */ /* 0x000fe400078efe18 */
.L_x_14158:
[----:B------:R-:W-:Y:S05]  /*12fd0*/  BSYNC B0 ;  /* 0x0000000000007941 */ /* 0x000fea0003800000 */
.L_x_14157:
[----:B------:R-:W0:Y:S01]  /*12fe0*/  F2I.S64.TRUNC R24, R24 ;  /* 0x0000001800187311 */ /* 0x000e22000020d900 */
[----:B------:R-:W-:Y:S05]  /*12ff0*/  BRA `(.L_x_14142) ;  /* 0x0000046000007947 */ /* 0x000fea0003800000 */
.L_x_14155:
        /* <DEDUP_REMOVED lines=21> */
.L_x_14164:
[----:B------:R-:W-:Y:S05]  /*13150*/  BSYNC B1 ;  /* 0x0000000000017941 */ /* 0x000fea0003800000 */
.L_x_14163:
[----:B------:R-:W-:Y:S01]  /*13160*/  IMAD.SHL.U32 R2, R2, 0x200000, RZ ;  /* 0x0020000002027824 */ /* 0x000fe200078e00ff */
[----:B------:R-:W-:-:S04]  /*13170*/  LEA R3, R0, 0x37800000, 0x17 ;  /* 0x3780000000037811 */ /* 0x000fc800078eb8ff */
[----:B------:R-:W-:Y:S02]  /*13180*/  LOP3.LUT R24, R3, R2, R24, 0xfe, !PT ;  /* 0x0000000203187212 */ /* 0x000fe400078efe18 */
.L_x_14162:
[----:B------:R-:W-:Y:S05]  /*13190*/  BSYNC B0 ;  /* 0x0000000000007941 */ /* 0x000fea0003800000 */
.L_x_14161:
[----:B------:R-:W0:Y:S01]  /*131a0*/  F2I.S64.TRUNC R24, R24 ;  /* 0x0000001800187311 */ /* 0x000e22000020d900 */
[----:B------:R-:W-:Y:S05]  /*131b0*/  BRA `(.L_x_14142) ;  /* 0x000002a000007947 */ /* 0x000fea0003800000 */
.L_x_14154:
        /* <DEDUP_REMOVED lines=14> */
.L_x_14168:
[----:B------:R-:W-:Y:S05]  /*132a0*/  BSYNC B0 ;  /* 0x0000000000007941 */ /* 0x000fea0003800000 */
.L_x_14167:
[----:B------:R-:W0:Y:S01]  /*132b0*/  F2I.S64.TRUNC R24, R24 ;  /* 0x0000001800187311 */ /* 0x000e22000020d900 */
[----:B------:R-:W-:Y:S05]  /*132c0*/  BRA `(.L_x_14142) ;  /* 0x0000019000007947 */ /* 0x000fea0003800000 */
.L_x_14141:
        /* <DEDUP_REMOVED lines=21> */
.L_x_14166:
[----:B------:R0:W5:Y:S01]  /*13420*/  LDG.E.64 R24, [R2.64] ;  /* 0x0000002402187981 */ /* 0x000162000c1e1b00 */
[----:B------:R-:W-:Y:S05]  /*13430*/  BRA `(.L_x_14142) ;  /* 0x0000002000007947 */ /* 0x000fea0003800000 */
.L_x_14165:
[----:B------:R0:W5:Y:S01]  /*13440*/  LDG.E R24, [R2.64] ;  /* 0x0000002402187981 */ /* 0x000162000c1e1900 */
[----:B------:R-:W-:-:S03]  /*13450*/  IMAD.MOV.U32 R25, RZ, RZ, RZ ;  /* 0x000000ffff197224 */ /* 0x000fc600078e00ff */
.L_x_14142:
        /* <DEDUP_REMOVED lines=17> */
.L_x_14172:
[----:B------:R0:W5:Y:S01]  /*13570*/  LDG.E.U8 R26, [R2.64] ;  /* 0x00000024021a7981 */ /* 0x000162000c1e1100 */
[----:B------:R-:W-:Y:S01]  /*13580*/  IMAD.MOV.U32 R27, RZ, RZ, RZ ;  /* 0x000000ffff1b7224 */ /* 0x000fe200078e00ff */
[----:B------:R-:W-:Y:S05]  /*13590*/  BRA `(.L_x_14174) ;  /* 0x00000d5000007947 */ /* 0x000fea0003800000 */
.L_x_14171:
        /* <DEDUP_REMOVED lines=8> */
.L_x_14176:
[----:B----4-:R-:W4:Y:S02]  /*13620*/  LDG.E R26, [R2.64] ;  /* 0x00000024021a7981 */ /* 0x010f24000c1e1900 */
[----:B----4-:R-:W-:Y:S01]  /*13630*/  SHF.R.S32.HI R27, RZ, 0x1f, R26 ;  /* 0x0000001fff1b7819 */ /* 0x010fe2000001141a */
[----:B------:R-:W-:Y:S05]  /*13640*/  BRA `(.L_x_14174) ;  /* 0x00000ca000007947 */ /* 0x000fea0003800000 */
.L_x_14175:
[----:B----4-:R-:W4:Y:S02]  /*13650*/  LDG.E.S16 R26, [R2.64] ;  /* 0x00000024021a7981 */ /* 0x010f24000c1e1700 */
[----:B----4-:R-:W-:Y:S01]  /*13660*/  SHF.R.S32.HI R27, RZ, 0x1f, R26 ;  /* 0x0000001fff1b7819 */ /* 0x010fe2000001141a */
[----:B------:R-:W-:Y:S05]  /*13670*/  BRA `(.L_x_14174) ;  /* 0x00000c7000007947 */ /* 0x000fea0003800000 */
.L_x_14170:
        /* <DEDUP_REMOVED lines=9> */
.L_x_14178:
[----:B----4-:R-:W4:Y:S02]  /*13710*/  LDG.E.U16 R2, [R2.64] ;  /* 0x0000002402027981 */ /* 0x010f24000c1e1500 */
[----:B----4-:R-:W-:-:S06]  /*13720*/  HADD2.F32 R26, -RZ, R2.H0_H0 ;  /* 0x20000002ff1a7230 */ /* 0x010fcc0000004100 */
[----:B------:R-:W0:Y:S01]  /*13730*/  F2I.S64.TRUNC R26, R26 ;  /* 0x0000001a001a7311 */ /* 0x000e22000020d900 */
[----:B------:R-:W-:Y:S05]  /*13740*/  BRA `(.L_x_14174) ;  /* 0x00000ba000007947 */ /* 0x000fea0003800000 */
.L_x_14177:
        /* <DEDUP_REMOVED lines=9> */
.L_x_14180:
[----:B----4-:R-:W4:Y:S02]  /*137e0*/  LDG.E.U16 R2, [R2.64] ;  /* 0x0000002402027981 */ /* 0x010f24000c1e1500 */
[----:B----4-:R-:W-:-:S06]  /*137f0*/  HADD2.F32 R26, -RZ, R2.H0_H0 ;  /* 0x20000002ff1a7230 */ /* 0x010fcc0000004100 */
[----:B------:R-:W0:Y:S01]  /*13800*/  F2I.S64.TRUNC R26, R26 ;  /* 0x0000001a001a7311 */ /* 0x000e22000020d900 */
[----:B------:R-:W-:Y:S05]  /*13810*/  BRA `(.L_x_14174) ;  /* 0x00000ad000007947 */ /* 0x000fea0003800000 */
.L_x_14179:
[----:B----4-:R-:W4:Y:S02]  /*13820*/  LDG.E.64 R2, [R2.64] ;  /* 0x0000002402027981 */ /* 0x010f24000c1e1b00 */
[----:B----4-:R0:W4:Y:S01]  /*13830*/  F2I.S64.F64.TRUNC R26, R2 ;  /* 0x00000002001a7311 */ /* 0x010122000030d900 */
[----:B------:R-:W-:Y:S05]  /*13840*/  BRA `(.L_x_14174) ;  /* 0x00000aa000007947 */ /* 0x000fea0003800000 */
.L_x_14169:
        /* <DEDUP_REMOVED lines=13> */
.L_x_14183:
[----:B----4-:R-:W4:Y:S02]  /*13920*/  LDG.E.64 R2, [R2.64] ;  /* 0x0000002402027981 */ /* 0x010f24000c1e1b00 */
[----:B----4-:R0:W4:Y:S01]  /*13930*/  F2I.S64.F64.TRUNC R26, R2 ;  /* 0x00000002001a7311 */ /* 0x010122000030d900 */
[----:B------:R-:W-:Y:S05]  /*13940*/  BRA `(.L_x_14174) ;  /* 0x000009a000007947 */ /* 0x000fea0003800000 */
.L_x_14182:
        /* <DEDUP_REMOVED lines=27> */
.L_x_14185:
        /* <DEDUP_REMOVED lines=14> */
.L_x_14184:
[----:B----4-:R-:W4:Y:S02]  /*13be0*/  LDG.E.U16 R26, [R2.64] ;  /* 0x00000024021a7981 */ /* 0x010f24000c1e1500 */
[----:B----4-:R-:W-:-:S06]  /*13bf0*/  PRMT R26, RZ, 0x5410, R26 ;  /* 0x00005410ff1a7816 */ /* 0x010fcc000000001a */
[----:B------:R-:W0:Y:S01]  /*13c00*/  F2I.S64.TRUNC R26, R26 ;  /* 0x0000001a001a7311 */ /* 0x000e22000020d900 */
[----:B------:R-:W-:Y:S05]  /*13c10*/  BRA `(.L_x_14174) ;  /* 0x000006d000007947 */ /* 0x000fea0003800000 */
.L_x_14181:
        /* <DEDUP_REMOVED lines=11> */
.L_x_14188:
        /* <DEDUP_REMOVED lines=21> */
.L_x_14192:
[----:B------:R-:W-:Y:S05]  /*13e20*/  BSYNC B1 ;  /* 0x0000000000017941 */ /* 0x000fea0003800000 */
.L_x_14191:
[----:B------:R-:W-:Y:S01]  /*13e30*/  IMAD.SHL.U32 R2, R2, 0x100000, RZ ;  /* 0x0010000002027824 */ /* 0x000fe200078e00ff */
[----:B------:R-:W-:-:S04]  /*13e40*/  LEA R3, R0, 0x3b800000, 0x17 ;  /* 0x3b80000000037811 */ /* 0x000fc800078eb8ff */
[----:B------:R-:W-:Y:S02]  /*13e50*/  LOP3.LUT R26, R3, R2, R26, 0xfe, !PT ;  /* 0x00000002031a7212 */ /* 0x000fe400078efe1a */
.L_x_14190:
[----:B------:R-:W-:Y:S05]  /*13e60*/  BSYNC B0 ;  /* 0x0000000000007941 */ /* 0x000fea0003800000 */
.L_x_14189:
[----:B------:R-:W0:Y:S01]  /*13e70*/  F2I.S64.TRUNC R26, R26 ;  /* 0x0000001a001a7311 */ /* 0x000e22000020d900 */
[----:B------:R-:W-:Y:S05]  /*13e80*/  BRA `(.L_x_14174) ;  /* 0x0000046000007947 */ /* 0x000fea0003800000 */
.L_x_14187:
        /* <DEDUP_REMOVED lines=21> */
.L_x_14196:
[----:B------:R-:W-:Y:S05]  /*13fe0*/  BSYNC B1 ;  /* 0x0000000000017941 */ /* 0x000fea0003800000 */
.L_x_14195:
[----:B------:R-:W-:Y:S01]  /*13ff0*/  IMAD.SHL.U32 R2, R2, 0x200000, RZ ;  /* 0x0020000002027824 */ /* 0x000fe200078e00ff */
[----:B------:R-:W-:-:S04]  /*14000*/  LEA R3, R0, 0x37800000, 0x17 ;  /* 0x3780000000037811 */ /* 0x000fc800078eb8ff */
[----:B------:R-:W-:Y:S02]  /*14010*/  LOP3.LUT R26, R3, R2, R26, 0xfe, !PT ;  /* 0x00000002031a7212 */ /* 0x000fe400078efe1a */
.L_x_14194:
[----:B------:R-:W-:Y:S05]  /*14020*/  BSYNC B0 ;  /* 0x0000000000007941 */ /* 0x000fea0003800000 */
.L_x_14193:
[----:B------:R-:W0:Y:S01]  /*14030*/  F2I.S64.TRUNC R26, R26 ;  /* 0x0000001a001a7311 */ /* 0x000e22000020d900 */
[----:B------:R-:W-:Y:S05]  /*14040*/  BRA `(.L_x_14174) ;  /* 0x000002a000007947 */ /* 0x000fea0003800000 */
.L_x_14186:
        /* <DEDUP_REMOVED lines=14> */
.L_x_14200:
[----:B------:R-:W-:Y:S05]  /*14130*/  BSYNC B0 ;  /* 0x0000000000007941 */ /* 0x000fea0003800000 */
.L_x_14199:
[----:B------:R-:W0:Y:S01]  /*14140*/  F2I.S64.TRUNC R26, R26 ;  /* 0x0000001a001a7311 */ /* 0x000e22000020d900 */
[----:B------:R-:W-:Y:S05]  /*14150*/  BRA `(.L_x_14174) ;  /* 0x0000019000007947 */ /* 0x000fea0003800000 */
.L_x_14173:
        /* <DEDUP_REMOVED lines=21> */
.L_x_14198:
[----:B------:R0:W5:Y:S01]  /*142b0*/  LDG.E.64 R26, [R2.64] ;  /* 0x00000024021a7981 */ /* 0x000162000c1e1b00 */
[----:B------:R-:W-:Y:S05]  /*142c0*/  BRA `(.L_x_14174) ;  /* 0x0000002000007947 */ /* 0x000fea0003800000 */
.L_x_14197:
[----:B------:R0:W5:Y:S01]  /*142d0*/  LDG.E R26, [R2.64] ;  /* 0x00000024021a7981 */ /* 0x000162000c1e1900 */
[----:B------:R-:W-:-:S03]  /*142e0*/  IMAD.MOV.U32 R27, RZ, RZ, RZ ;  /* 0x000000ffff1b7224 */ /* 0x000fc600078e00ff */
.L_x_14174:
        /* <DEDUP_REMOVED lines=25> */
.L_x_14202:
[----:B------:R-:W-:Y:S05]  /*14480*/  BSYNC B7 ;  /* 0x0000000000077941 */ /* 0x000fea0003800000 */
.L_x_14201:
        /* <DEDUP_REMOVED lines=25> */
.L_x_14204:
[----:B------:R-:W-:Y:S05]  /*14620*/  BSYNC B7 ;  /* 0x0000000000077941 */ /* 0x000fea0003800000 */
.L_x_14203:
        /* <DEDUP_REMOVED lines=29> */
.L_x_14206:
[----:B------:R-:W-:Y:S05]  /*14800*/  BSYNC B7 ;  /* 0x0000000000077941 */ /* 0x000fea0003800000 */
.L_x_14205:
        /* <DEDUP_REMOVED lines=17> */
.L_x_14211:
        /* <DEDUP_REMOVED lines=13> */
.L_x_14209:
        /* <DEDUP_REMOVED lines=19> */
.L_x_14210:
[----:B------:R-:W-:Y:S05]  /*14b20*/  BSYNC B1 ;  /* 0x0000000000017941 */ /* 0x000fea0003800000 */
.L_x_14208:
        /* <DEDUP_REMOVED lines=20> */
.L_x_14207:
        /* <DEDUP_REMOVED lines=18> */
.L_x_14216:
        /* <DEDUP_REMOVED lines=27> */
.L_x_14215:
[----:B------:R-:W-:Y:S05]  /*14f40*/  BSYNC B8 ;  /* 0x0000000000087941 */ /* 0x000fea0003800000 */
.L_x_14214:
[----:B------:R-:W-:-:S05]  /*14f50*/  IADD3 R22, P0, R22, 0x8, RZ ;  /* 0x0000000816167810 */ /* 0x000fca0007f1e0ff */
[----:B------:R-:W-:Y:S01]  /*14f60*/  IMAD.X R23, RZ, RZ, R23, P0 ;  /* 0x000000ffff177224 */ /* 0x000fe200000e0617 */
[----:B------:R-:W-:-:S04]  /*14f70*/  ISETP.GE.U32.AND P0, PT, R22, R25, PT ;  /* 0x000000191600720c */ /* 0x000fc80003f06070 */
[----:B------:R-:W-:-:S13]  /*14f80*/  ISETP.GE.U32.AND.EX P0, PT, R23, R16, PT, P0 ;  /* 0x000000101700720c */ /* 0x000fda0003f06100 */
[----:B------:R-:W-:Y:S05]  /*14f90*/  @!P0 BRA `(.L_x_14216) ;  /* 0xfffffdf000008947 */ /* 0x000fea000383ffff */
.L_x_14213:
[----:B------:R-:W-:Y:S05]  /*14fa0*/  BSYNC B7 ;  /* 0x0000000000077941 */ /* 0x000fea0003800000 */
.L_x_14212:
        /* <DEDUP_REMOVED lines=14> */
.L_x_14220:
[----:B------:R0:W-:Y:S01]  /*15090*/  STG.E.U8 [R18.64], RZ ;  /* 0x000000ff12007986 */ /* 0x0001e2000c101124 */
[----:B------:R-:W-:Y:S05]  /*150a0*/  BRA `(.L_x_14222) ;  /* 0x0000066000007947 */ /* 0x000fea0003800000 */
.L_x_14219:
        /* <DEDUP_REMOVED lines=8> */
.L_x_14224:
[----:B------:R0:W-:Y:S01]  /*15130*/  STG.E [R18.64], RZ ;  /* 0x000000ff12007986 */ /* 0x0001e2000c101924 */
[----:B------:R-:W-:Y:S05]  /*15140*/  BRA `(.L_x_14222) ;  /* 0x000005c000007947 */ /* 0x000fea0003800000 */
.L_x_14223:
[----:B------:R0:W-:Y:S01]  /*15150*/  STG.E.U16 [R18.64], RZ ;  /* 0x000000ff12007986 */ /* 0x0001e2000c101524 */
[----:B------:R-:W-:Y:S05]  /*15160*/  BRA `(.L_x_14222) ;  /* 0x000005a000007947 */ /* 0x000fea0003800000 */
.L_x_14218:
        /* <DEDUP_REMOVED lines=8> */
.L_x_14226:
[----:B------:R0:W-:Y:S01]  /*151f0*/  STG.E.U16 [R18.64], RZ ;  /* 0x000000ff12007986 */ /* 0x0001e2000c101524 */
[----:B------:R-:W-:Y:S05]  /*15200*/  BRA `(.L_x_14222) ;  /* 0x0000050000007947 */ /* 0x000fea0003800000 */
.L_x_14225:
        /* <DEDUP_REMOVED lines=8> */
.L_x_14228:
[----:B------:R0:W-:Y:S01]  /*15290*/  STG.E [R18.64], RZ ;  /* 0x000000ff12007986 */ /* 0x0001e2000c101924 */
[----:B------:R-:W-:Y:S05]  /*152a0*/  BRA `(.L_x_14222) ;  /* 0x0000046000007947 */ /* 0x000fea0003800000 */
.L_x_14227:
[----:B------:R0:W-:Y:S01]  /*152b0*/  STG.E.64 [R18.64], RZ ;  /* 0x000000ff12007986 */ /* 0x0001e2000c101b24 */
[----:B------:R-:W-:Y:S05]  /*152c0*/  BRA `(.L_x_14222) ;  /* 0x0000044000007947 */ /* 0x000fea0003800000 */
.L_x_14217:
        /* <DEDUP_REMOVED lines=10> */
.L_x_14231:
[----:B------:R0:W-:Y:S01]  /*15370*/  STG.E.128 [R18.64], RZ ;  /* 0x000000ff12007986 */ /* 0x0001e2000c101d24 */
[----:B------:R-:W-:Y:S05]  /*15380*/  BRA `(.L_x_14222) ;  /* 0x0000038000007947 */ /* 0x000fea0003800000 */
.L_x_14230:
        /* <DEDUP_REMOVED lines=8> */
.L_x_14233:
[----:B------:R0:W-:Y:S01]  /*15410*/  STG.E.U8 [R18.64], RZ ;  /* 0x000000ff12007986 */ /* 0x0001e2000c101124 */
[----:B------:R-:W-:Y:S05]  /*15420*/  BRA `(.L_x_14222) ;  /* 0x000002e000007947 */ /* 0x000fea0003800000 */
.L_x_14232:
[----:B------:R0:W-:Y:S01]  /*15430*/  STG.E.U16 [R18.64], RZ ;  /* 0x000000ff12007986 */ /* 0x0001e2000c101524 */
[----:B------:R-:W-:Y:S05]  /*15440*/  BRA `(.L_x_14222) ;  /* 0x000002c000007947 */ /* 0x000fea0003800000 */
.L_x_14229:
        /* <DEDUP_REMOVED lines=10> */
.L_x_14236:
[----:B------:R0:W-:Y:S01]  /*154f0*/  STG.E.U8 [R18.64], RZ ;  /* 0x000000ff12007986 */ /* 0x0001e2000c101124 */
[----:B------:R-:W-:Y:S05]  /*15500*/  BRA `(.L_x_14222) ;  /* 0x0000020000007947 */ /* 0x000fea0003800000 */
.L_x_14235:
[----:B------:R0:W-:Y:S01]  /*15510*/  STG.E.U8 [R18.64], RZ ;  /* 0x000000ff12007986 */ /* 0x0001e2000c101124 */
[----:B------:R-:W-:Y:S05]  /*15520*/  BRA `(.L_x_14222) ;  /* 0x000001e000007947 */ /* 0x000fea0003800000 */
.L_x_14234:
[----:B------:R-:W-:-:S13]  /*15530*/  ISETP.NE.AND P0, PT, R0, 0x1c, PT ;  /* 0x0000001c0000780c */ /* 0x000fda0003f05270 */
[----:B------:R-:W-:Y:S05]  /*15540*/  @!P0 BRA `(.L_x_14237) ;  /* 0x000001b000008947 */ /* 0x000fea0003800000 */
[----:B------:R-:W-:-:S13]  /*15550*/  ISETP.NE.AND P0, PT, R0, 0x1d, PT ;  /* 0x0000001d0000780c */ /* 0x000fda0003f05270 */
[----:B------:R-:W-:Y:S05]  /*15560*/  @!P0 BRA `(.L_x_14238) ;  /* 0x0000017000008947 */ /* 0x000fea0003800000 */
[----:B------:R-:W-:-:S13]  /*15570*/  ISETP.NE.AND P0, PT, R0, 0x2c, PT ;  /* 0x0000002c0000780c */ /* 0x000fda0003f05270 */
[----:B------:R0:W-:Y:S01]  /*15580*/  @!P0 STG.E.U8 [R18.64], RZ ;  /* 0x000000ff12008986 */ /* 0x0001e2000c101124 */
[----:B------:R-:W-:Y:S05]  /*15590*/  @!P0 BRA `(.L_x_14222) ;  /* 0x0000017000008947 */ /* 0x000fea0003800000 */
.L_x_14221:
        /* <DEDUP_REMOVED lines=20> */
.L_x_14238:
[----:B------:R0:W-:Y:S01]  /*156e0*/  STG.E.64 [R18.64], RZ ;  /* 0x000000ff12007986 */ /* 0x0001e2000c101b24 */
[----:B------:R-:W-:Y:S05]  /*156f0*/  BRA `(.L_x_14222) ;  /* 0x0000001000007947 */ /* 0x000fea0003800000 */
.L_x_14237:
[----:B------:R0:W-:Y:S02]  /*15700*/  STG.E [R18.64], RZ ;  /* 0x000000ff12007986 */ /* 0x0001e4000c101924 */
.L_x_14222:
[----:B------:R-:W-:Y:S02]  /*15710*/  IADD3 R17, R17, 0x80, RZ ;  /* 0x0000008011117810 */ /* 0x000fe40007ffe0ff */
.L_x_13840:
[----:B------:R-:W-:Y:S05]  /*15720*/  BSYNC B6 ;  /* 0x0000000000067941 */ /* 0x000fea0003800000 */
.L_x_13839:
        /* <DEDUP_REMOVED lines=334> */
.L_x_14239:
        /* <DEDUP_REMOVED lines=19> */
.L_x_14243:
[----:B------:R0:W5:Y:S01]  /*16d40*/  LDG.E.U8 R26, [R2.64] ;  /* 0x00000024021a7981 */ /* 0x000162000c1e1100 */
[----:B------:R-:W-:Y:S01]  /*16d50*/  IMAD.MOV.U32 R27, RZ, RZ, RZ ;  /* 0x000000ffff1b7224 */ /* 0x000fe200078e00ff */
[----:B------:R-:W-:Y:S05]  /*16d60*/  BRA `(.L_x_14245) ;  /* 0x00000d5000007947 */ /* 0x000fea0003800000 */
.L_x_14242:
        /* <DEDUP_REMOVED lines=8> */
.L_x_14247:
[----:B------:R-:W2:Y:S02]  /*16df0*/  LDG.E R26, [R2.64] ;  /* 0x00000024021a7981 */ /* 0x000ea4000c1e1900 */
[----:B--2---:R-:W-:Y:S01]  /*16e00*/  SHF.R.S32.HI R27, RZ, 0x1f, R26 ;  /* 0x0000001fff1b7819 */ /* 0x004fe2000001141a */
[----:B------:R-:W-:Y:S05]  /*16e10*/  BRA `(.L_x_14245) ;  /* 0x00000ca000007947 */ /* 0x000fea0003800000 */
.L_x_14246:
[----:B------:R-:W2:Y:S02]  /*16e20*/  LDG.E.S16 R26, [R2.64] ;  /* 0x00000024021a7981 */ /* 0x000ea4000c1e1700 */
[----:B--2---:R-:W-:Y:S01]  /*16e30*/  SHF.R.S32.HI R27, RZ, 0x1f, R26 ;  /* 0x0000001fff1b7819 */ /* 0x004fe2000001141a */
[----:B------:R-:W-:Y:S05]  /*16e40*/  BRA `(.L_x_14245) ;  /* 0x00000c7000007947 */ /* 0x000fea0003800000 */
.L_x_14241:
        /* <DEDUP_REMOVED lines=9> */
.L_x_14249:
[----:B------:R-:W2:Y:S02]  /*16ee0*/  LDG.E.U16 R2, [R2.64] ;  /* 0x0000002402027981 */ /* 0x000ea4000c1e1500 */
[----:B--2---:R-:W-:-:S06]  /*16ef0*/  HADD2.F32 R26, -RZ, R2.H0_H0 ;  /* 0x20000002ff1a7230 */ /* 0x004fcc0000004100 */
[----:B------:R-:W0:Y:S01]  /*16f00*/  F2I.S64.TRUNC R26, R26 ;  /* 0x0000001a001a7311 */ /* 0x000e22000020d900 */
[----:B------:R-:W-:Y:S05]  /*16f10*/  BRA `(.L_x_14245) ;  /* 0x00000ba000007947 */ /* 0x000fea0003800000 */
.L_x_14248:
        /* <DEDUP_REMOVED lines=9> */
.L_x_14251:
[----:B------:R-:W2:Y:S02]  /*16fb0*/  LDG.E.U16 R2, [R2.64] ;  /* 0x0000002402027981 */ /* 0x000ea4000c1e1500 */
[----:B--2---:R-:W-:-:S06]  /*16fc0*/  HADD2.F32 R26, -RZ, R2.H0_H0 ;  /* 0x20000002ff1a7230 */ /* 0x004fcc0000004100 */
[----:B------:R-:W0:Y:S01]  /*16fd0*/  F2I.S64.TRUNC R26, R26 ;  /* 0x0000001a001a7311 */ /* 0x000e22000020d900 */
[----:B------:R-:W-:Y:S05]  /*16fe0*/  BRA `(.L_x_14245) ;  /* 0x00000ad000007947 */ /* 0x000fea0003800000 */
.L_x_14250:
[----:B------:R-:W2:Y:S02]  /*16ff0*/  LDG.E.64 R2, [R2.64] ;  /* 0x0000002402027981 */ /* 0x000ea4000c1e1b00 */
[----:B--2---:R0:W1:Y:S01]  /*17000*/  F2I.S64.F64.TRUNC R26, R2 ;  /* 0x00000002001a7311 */ /* 0x004062000030d900 */
[----:B------:R-:W-:Y:S05]  /*17010*/  BRA `(.L_x_14245) ;  /* 0x00000aa000007947 */ /* 0x000fea0003800000 */
.L_x_14240:
        /* <DEDUP_REMOVED lines=13> */
.L_x_14254:
[----:B------:R-:W2:Y:S02]  /*170f0*/  LDG.E.64 R2, [R2.64] ;  /* 0x0000002402027981 */ /* 0x000ea4000c1e1b00 */
[----:B--2---:R0:W1:Y:S01]  /*17100*/  F2I.S64.F64.TRUNC R26, R2 ;  /* 0x00000002001a7311 */ /* 0x004062000030d900 */
[----:B------:R-:W-:Y:S05]  /*17110*/  BRA `(.L_x_14245) ;  /* 0x000009a000007947 */ /* 0x000fea0003800000 */
.L_x_14253:
        /* <DEDUP_REMOVED lines=27> */
.L_x_14256:
        /* <DEDUP_REMOVED lines=14> */
.L_x_14255:
[----:B------:R-:W2:Y:S02]  /*173b0*/  LDG.E.U16 R26, [R2.64] ;  /* 0x00000024021a7981 */ /* 0x000ea4000c1e1500 */
[----:B--2---:R-:W-:-:S06]  /*173c0*/  PRMT R26, RZ, 0x5410, R26 ;  /* 0x00005410ff1a7816 */ /* 0x004fcc000000001a */
[----:B------:R-:W0:Y:S01]  /*173d0*/  F2I.S64.TRUNC R26, R26 ;  /* 0x0000001a001a7311 */ /* 0x000e22000020d900 */
[----:B------:R-:W-:Y:S05]  /*173e0*/  BRA `(.L_x_14245) ;  /* 0x000006d000007947 */ /* 0x000fea0003800000 */
.L_x_14252:
        /* <DEDUP_REMOVED lines=11> */
.L_x_14259:
        /* <DEDUP_REMOVED lines=21> */
.L_x_14263:
[----:B------:R-:W-:Y:S05]  /*175f0*/  BSYNC B1 ;  /* 0x0000000000017941 */ /* 0x000fea0003800000 */
.L_x_14262:
[----:B------:R-:W-:Y:S01]  /*17600*/  IMAD.SHL.U32 R2, R2, 0x100000, RZ ;  /* 0x0010000002027824 */ /* 0x000fe200078e00ff */
[----:B------:R-:W-:-:S04]  /*17610*/  LEA R3, R0, 0x3b800000, 0x17 ;  /* 0x3b80000000037811 */ /* 0x000fc800078eb8ff */
[----:B------:R-:W-:Y:S02]  /*17620*/  LOP3.LUT R26, R3, R2, R26, 0xfe, !PT ;  /* 0x00000002031a7212 */ /* 0x000fe400078efe1a */
.L_x_14261:
[----:B------:R-:W-:Y:S05]  /*17630*/  BSYNC B0 ;  /* 0x0000000000007941 */ /* 0x000fea0003800000 */
.L_x_14260:
[----:B------:R-:W0:Y:S01]  /*17640*/  F2I.S64.TRUNC R26, R26 ;  /* 0x0000001a001a7311 */ /* 0x000e22000020d900 */
[----:B------:R-:W-:Y:S05]  /*17650*/  BRA `(.L_x_14245) ;  /* 0x0000046000007947 */ /* 0x000fea0003800000 */
.L_x_14258:
        /* <DEDUP_REMOVED lines=21> */
.L_x_14267:
[----:B------:R-:W-:Y:S05]  /*177b0*/  BSYNC B1 ;  /* 0x0000000000017941 */ /* 0x000fea0003800000 */
.L_x_14266:
[----:B------:R-:W-:Y:S01]  /*177c0*/  IMAD.SHL.U32 R2, R2, 0x200000, RZ ;  /* 0x0020000002027824 */ /* 0x000fe200078e00ff */
[----:B------:R-:W-:-:S04]  /*177d0*/  LEA R3, R0, 0x37800000, 0x17 ;  /* 0x3780000000037811 */ /* 0x000fc800078eb8ff */
[----:B------:R-:W-:Y:S02]  /*177e0*/  LOP3.LUT R26, R3, R2, R26, 0xfe, !PT ;  /* 0x00000002031a7212 */ /* 0x000fe400078efe1a */
.L_x_14265:
[----:B------:R-:W-:Y:S05]  /*177f0*/  BSYNC B0 ;  /* 0x0000000000007941 */ /* 0x000fea0003800000 */
.L_x_14264:
[----:B------:R-:W0:Y:S01]  /*17800*/  F2I.S64.TRUNC R26, R26 ;  /* 0x0000001a001a7311 */ /* 0x000e22000020d900 */
[----:B------:R-:W-:Y:S05]  /*17810*/  BRA `(.L_x_14245) ;  /* 0x000002a000007947 */ /* 0x000fea0003800000 */
.L_x_14257:
        /* <DEDUP_REMOVED lines=14> */
.L_x_14271:
[----:B------:R-:W-:Y:S05]  /*17900*/  BSYNC B0 ;  /* 0x0000000000007941 */ /* 0x000fea0003800000 */
.L_x_14270:
[----:B------:R-:W0:Y:S01]  /*17910*/  F2I.S64.TRUNC R26, R26 ;  /* 0x0000001a001a7311 */ /* 0x000e22000020d900 */
[----:B------:R-:W-:Y:S05]  /*17920*/  BRA `(.L_x_14245) ;  /* 0x0000019000007947 */ /* 0x000fea0003800000 */
.L_x_14244:
        /* <DEDUP_REMOVED lines=21> */
.L_x_14269:
[----:B------:R0:W5:Y:S01]  /*17a80*/  LDG.E.64 R26, [R2.64] ;  /* 0x00000024021a7981 */ /* 0x000162000c1e1b00 */
[----:B------:R-:W-:Y:S05]  /*17a90*/  BRA `(.L_x_14245) ;  /* 0x0000002000007947 */ /* 0x000fea0003800000 */
.L_x_14268:
[----:B------:R0:W5:Y:S01]  /*17aa0*/  LDG.E R26, [R2.64] ;  /* 0x00000024021a7981 */ /* 0x000162000c1e1900 */
[----:B------:R-:W-:-:S03]  /*17ab0*/  IMAD.MOV.U32 R27, RZ, RZ, RZ ;  /* 0x000000ffff1b7224 */ /* 0x000fc600078e00ff */
.L_x_14245:
        /* <DEDUP_REMOVED lines=17> */
.L_x_14275:
[----:B------:R0:W5:Y:S01]  /*17bd0*/  LDG.E.U8 R28, [R2.64] ;  /* 0x00000024021c7981 */ /* 0x000162000c1e1100 */
[----:B------:R-:W-:Y:S01]  /*17be0*/  IMAD.MOV.U32 R29, RZ, RZ, RZ ;  /* 0x000000ffff1d7224 */ /* 0x000fe200078e00ff */
[----:B------:R-:W-:Y:S05]  /*17bf0*/  BRA `(.L_x_14277) ;  /* 0x00000d5000007947 */ /* 0x000fea0003800000 */
.L_x_14274:
        /* <DEDUP_REMOVED lines=8> */
.L_x_14279:
[----:B------:R-:W2:Y:S02]  /*17c80*/  LDG.E R28, [R2.64] ;  /* 0x00000024021c7981 */ /* 0x000ea4000c1e1900 */
[----:B--2---:R-:W-:Y:S01]  /*17c90*/  SHF.R.S32.HI R29, RZ, 0x1f, R28 ;  /* 0x0000001fff1d7819 */ /* 0x004fe2000001141c */
[----:B------:R-:W-:Y:S05]  /*17ca0*/  BRA `(.L_x_14277) ;  /* 0x00000ca000007947 */ /* 0x000fea0003800000 */
.L_x_14278:
[----:B------:R-:W2:Y:S02]  /*17cb0*/  LDG.E.S16 R28, [R2.64] ;  /* 0x00000024021c7981 */ /* 0x000ea4000c1e1700 */
[----:B--2---:R-:W-:Y:S01]  /*17cc0*/  SHF.R.S32.HI R29, RZ, 0x1f, R28 ;  /* 0x0000001fff1d7819 */ /* 0x004fe2000001141c */
[----:B------:R-:W-:Y:S05]  /*17cd0*/  BRA `(.L_x_14277) ;  /* 0x00000c7000007947 */ /* 0x000fea0003800000 */
.L_x_14273:
        /* <DEDUP_REMOVED lines=9> */
.L_x_14281:
[----:B------:R-:W2:Y:S02]  /*17d70*/  LDG.E.U16 R2, [R2.64] ;  /* 0x0000002402027981 */ /* 0x000ea4000c1e1500 */
[----:B--2---:R-:W-:-:S06]  /*17d80*/  HADD2.F32 R28, -RZ, R2.H0_H0 ;  /* 0x20000002ff1c7230 */ /* 0x004fcc0000004100 */
[----:B------:R-:W0:Y:S01]  /*17d90*/  F2I.S64.TRUNC R28, R28 ;  /* 0x0000001c001c7311 */ /* 0x000e22000020d900 */
[----:B------:R-:W-:Y:S05]  /*17da0*/  BRA `(.L_x_14277) ;  /* 0x00000ba000007947 */ /* 0x000fea0003800000 */
.L_x_14280:
        /* <DEDUP_REMOVED lines=9> */
.L_x_14283:
[----:B------:R-:W2:Y:S02]  /*17e40*/  LDG.E.U16 R2, [R2.64] ;  /* 0x0000002402027981 */ /* 0x000ea4000c1e1500 */
[----:B--2---:R-:W-:-:S06]  /*17e50*/  HADD2.F32 R28, -RZ, R2.H0_H0 ;  /* 0x20000002ff1c7230 */ /* 0x004fcc0000004100 */
[----:B------:R-:W0:Y:S01]  /*17e60*/  F2I.S64.TRUNC R28, R28 ;  /* 0x0000001c001c7311 */ /* 0x000e22000020d900 */
[----:B------:R-:W-:Y:S05]  /*17e70*/  BRA `(.L_x_14277) ;  /* 0x00000ad000007947 */ /* 0x000fea0003800000 */
.L_x_14282:
[----:B------:R-:W2:Y:S02]  /*17e80*/  LDG.E.64 R2, [R2.64] ;  /* 0x0000002402027981 */ /* 0x000ea4000c1e1b00 */
[----:B--2---:R0:W2:Y:S01]  /*17e90*/  F2I.S64.F64.TRUNC R28, R2 ;  /* 0x00000002001c7311 */ /* 0x0040a2000030d900 */
[----:B------:R-:W-:Y:S05]  /*17ea0*/  BRA `(.L_x_14277) ;  /* 0x00000aa000007947 */ /* 0x000fea0003800000 */
.L_x_14272:
        /* <DEDUP_REMOVED lines=13> */
.L_x_14286:
[----:B------:R-:W2:Y:S02]  /*17f80*/  LDG.E.64 R2, [R2.64] ;  /* 0x0000002402027981 */ /* 0x000ea4000c1e1b00 */
[----:B--2---:R0:W2:Y:S01]  /*17f90*/  F2I.S64.F64.TRUNC R28, R2 ;  /* 0x00000002001c7311 */ /* 0x0040a2000030d900 */
[----:B------:R-:W-:Y:S05]  /*17fa0*/  BRA `(.L_x_14277) ;  /* 0x000009a000007947 */ /* 0x000fea0003800000 */
.L_x_14285:
        /* <DEDUP_REMOVED lines=27> */
.L_x_14288:
        /* <DEDUP_REMOVED lines=14> */
.L_x_14287:
[----:B------:R-:W2:Y:S02]  /*18240*/  LDG.E.U16 R28, [R2.64] ;  /* 0x00000024021c7981 */ /* 0x000ea4000c1e1500 */
[----:B--2---:R-:W-:-:S06]  /*18250*/  PRMT R28, RZ, 0x5410, R28 ;  /* 0x00005410ff1c7816 */ /* 0x004fcc000000001c */
[----:B------:R-:W0:Y:S01]  /*18260*/  F2I.S64.TRUNC R28, R28 ;  /* 0x0000001c001c7311 */ /* 0x000e22000020d900 */
[----:B------:R-:W-:Y:S05]  /*18270*/  BRA `(.L_x_14277) ;  /* 0x000006d000007947 */ /* 0x000fea0003800000 */
.L_x_14284:
        /* <DEDUP_REMOVED lines=11> */
.L_x_14291:
        /* <DEDUP_REMOVED lines=21> */
.L_x_14295:
[----:B------:R-:W-:Y:S05]  /*18480*/  BSYNC B1 ;  /* 0x0000000000017941 */ /* 0x000fea0003800000 */
.L_x_14294:
[----:B------:R-:W-:Y:S01]  /*18490*/  IMAD.SHL.U32 R2, R2, 0x100000, RZ ;  /* 0x0010000002027824 */ /* 0x000fe200078e00ff */
[----:B------:R-:W-:-:S04]  /*184a0*/  LEA R3, R0, 0x3b800000, 0x17 ;  /* 0x3b80000000037811 */ /* 0x000fc800078eb8ff */
[----:B------:R-:W-:Y:S02]  /*184b0*/  LOP3.LUT R28, R3, R2, R28, 0xfe, !PT ;  /* 0x00000002031c7212 */ /* 0x000fe400078efe1c */
.L_x_14293:
[----:B------:R-:W-:Y:S05]  /*184c0*/  BSYNC B0 ;  /* 0x0000000000007941 */ /* 0x000fea0003800000 */
.L_x_14292:
[----:B------:R-:W0:Y:S01]  /*184d0*/  F2I.S64.TRUNC R28, R28 ;  /* 0x0000001c001c7311 */ /* 0x000e22000020d900 */
[----:B------:R-:W-:Y:S05]  /*184e0*/  BRA `(.L_x_14277) ;  /* 0x0000046000007947 */ /* 0x000fea0003800000 */
.L_x_14290:
        /* <DEDUP_REMOVED lines=21> */
.L_x_14299:
[----:B------:R-:W-:Y:S05]  /*18640*/  BSYNC B1 ;  /* 0x0000000000017941 */ /* 0x000fea0003800000 */
.L_x_14298:
[----:B------:R-:W-:Y:S01]  /*18650*/  IMAD.SHL.U32 R2, R2, 0x200000, RZ ;  /* 0x0020000002027824 */ /* 0x000fe200078e00ff */
[----:B------:R-:W-:-:S04]  /*18660*/  LEA R3, R0, 0x37800000, 0x17 ;  /* 0x3780000000037811 */ /* 0x000fc800078eb8ff */
[----:B------:R-:W-:Y:S02]  /*18670*/  LOP3.LUT R28, R3, R2, R28, 0xfe, !PT ;  /* 0x00000002031c7212 */ /* 0x000fe400078efe1c */
.L_x_14297:
[----:B------:R-:W-:Y:S05]  /*18680*/  BSYNC B0 ;  /* 0x0000000000007941 */ /* 0x000fea0003800000 */
.L_x_14296:
[----:B------:R-:W0:Y:S01]  /*18690*/  F2I.S64.TRUNC R28, R28 ;  /* 0x0000001c001c7311 */ /* 0x000e22000020d900 */
[----:B------:R-:W-:Y:S05]  /*186a0*/  BRA `(.L_x_14277) ;  /* 0x000002a000007947 */ /* 0x000fea0003800000 */
.L_x_14289:
        /* <DEDUP_REMOVED lines=14> */
.L_x_14303:
[----:B------:R-:W-:Y:S05]  /*18790*/  BSYNC B0 ;  /* 0x0000000000007941 */ /* 0x000fea0003800000 */
.L_x_14302:
[----:B------:R-:W0:Y:S01]  /*187a0*/  F2I.S64.TRUNC R28, R28 ;  /* 0x0000001c001c7311 */ /* 0x000e22000020d900 */
[----:B------:R-:W-:Y:S05]  /*187b0*/  BRA `(.L_x_14277) ;  /* 0x0000019000007947 */ /* 0x000fea0003800000 */
.L_x_14276:
        /* <DEDUP_REMOVED lines=21> */
.L_x_14301:
[----:B------:R0:W5:Y:S01]  /*18910*/  LDG.E.64 R28, [R2.64] ;  /* 0x00000024021c7981 */ /* 0x000162000c1e1b00 */
[----:B------:R-:W-:Y:S05]  /*18920*/  BRA `(.L_x_14277) ;  /* 0x0000002000007947 */ /* 0x000fea0003800000 */
.L_x_14300:
[----:B------:R0:W5:Y:S01]  /*18930*/  LDG.E R28, [R2.64] ;  /* 0x00000024021c7981 */ /* 0x000162000c1e1900 */
[----:B------:R-:W-:-:S03]  /*18940*/  IMAD.MOV.U32 R29, RZ, RZ, RZ ;  /* 0x000000ffff1d7224 */ /* 0x000fc600078e00ff */
.L_x_14277:
        /* <DEDUP_REMOVED lines=17> */
.L_x_14307:
[----:B------:R0:W5:Y:S01]  /*18a60*/  LDG.E.U8 R18, [R2.64] ;  /* 0x0000002402127981 */ /* 0x000162000c1e1100 */
[----:B------:R-:W-:Y:S01]  /*18a70*/  IMAD.MOV.U32 R19, RZ, RZ, RZ ;  /* 0x000000ffff137224 */ /* 0x000fe200078e00ff */
[----:B------:R-:W-:Y:S05]  /*18a80*/  BRA `(.L_x_14309) ;  /* 0x00000d5000007947 */ /* 0x000fea0003800000 */
.L_x_14306:
        /* <DEDUP_REMOVED lines=8> */
.L_x_14311:
[----:B------:R-:W3:Y:S02]  /*18b10*/  LDG.E R18, [R2.64] ;  /* 0x0000002402127981 */ /* 0x000ee4000c1e1900 */
[----:B---3--:R-:W-:Y:S01]  /*18b20*/  SHF.R.S32.HI R19, RZ, 0x1f, R18 ;  /* 0x0000001fff137819 */ /* 0x008fe20000011412 */
[----:B------:R-:W-:Y:S05]  /*18b30*/  BRA `(.L_x_14309) ;  /* 0x00000ca000007947 */ /* 0x000fea0003800000 */
.L_x_14310:
[----:B------:R-:W3:Y:S02]  /*18b40*/  LDG.E.S16 R18, [R2.64] ;  /* 0x0000002402127981 */ /* 0x000ee4000c1e1700 */
[----:B---3--:R-:W-:Y:S01]  /*18b50*/  SHF.R.S32.HI R19, RZ, 0x1f, R18 ;  /* 0x0000001fff137819 */ /* 0x008fe20000011412 */
[----:B------:R-:W-:Y:S05]  /*18b60*/  BRA `(.L_x_14309) ;  /* 0x00000c7000007947 */ /* 0x000fea0003800000 */
.L_x_14305:
        /* <DEDUP_REMOVED lines=9> */
.L_x_14313:
[----:B------:R-:W3:Y:S02]  /*18c00*/  LDG.E.U16 R2, [R2.64] ;  /* 0x0000002402027981 */ /* 0x000ee4000c1e1500 */
[----:B---3--:R-:W-:-:S06]  /*18c10*/  HADD2.F32 R18, -RZ, R2.H0_H0 ;  /* 0x20000002ff127230 */ /* 0x008fcc0000004100 */
[----:B------:R-:W0:Y:S01]  /*18c20*/  F2I.S64.TRUNC R18, R18 ;  /* 0x0000001200127311 */ /* 0x000e22000020d900 */
[----:B------:R-:W-:Y:S05]  /*18c30*/  BRA `(.L_x_14309) ;  /* 0x00000ba000007947 */ /* 0x000fea0003800000 */
.L_x_14312:
        /* <DEDUP_REMOVED lines=9> */
.L_x_14315:
[----:B------:R-:W3:Y:S02]  /*18cd0*/  LDG.E.U16 R2, [R2.64] ;  /* 0x0000002402027981 */ /* 0x000ee4000c1e1500 */
[----:B---3--:R-:W-:-:S06]  /*18ce0*/  HADD2.F32 R18, -RZ, R2.H0_H0 ;  /* 0x20000002ff127230 */ /* 0x008fcc0000004100 */
[----:B------:R-:W0:Y:S01]  /*18cf0*/  F2I.S64.TRUNC R18, R18 ;  /* 0x0000001200127311 */ /* 0x000e22000020d900 */
[----:B------:R-:W-:Y:S05]  /*18d00*/  BRA `(.L_x_14309) ;  /* 0x00000ad000007947 */ /* 0x000fea0003800000 */
.L_x_14314:
[----:B------:R-:W3:Y:S02]  /*18d10*/  LDG.E.64 R2, [R2.64] ;  /* 0x0000002402027981 */ /* 0x000ee4000c1e1b00 */
[----:B---3--:R0:W3:Y:S01]  /*18d20*/  F2I.S64.F64.TRUNC R18, R2 ;  /* 0x0000000200127311 */ /* 0x0080e2000030d900 */
[----:B------:R-:W-:Y:S05]  /*18d30*/  BRA `(.L_x_14309) ;  /* 0x00000aa000007947 */ /* 0x000fea0003800000 */
.L_x_14304:
        /* <DEDUP_REMOVED lines=13> */
.L_x_14318:
[----:B------:R-:W3:Y:S02]  /*18e10*/  LDG.E.64 R2, [R2.64] ;  /* 0x0000002402027981 */ /* 0x000ee4000c1e1b00 */
[----:B---3--:R0:W3:Y:S01]  /*18e20*/  F2I.S64.F64.TRUNC R18, R2 ;  /* 0x0000000200127311 */ /* 0x0080e2000030d900 */
[----:B------:R-:W-:Y:S05]  /*18e30*/  BRA `(.L_x_14309) ;  /* 0x000009a000007947 */ /* 0x000fea0003800000 */
.L_x_14317:
        /* <DEDUP_REMOVED lines=27> */
.L_x_14320:
        /* <DEDUP_REMOVED lines=14> */
.L_x_14319:
[----:B------:R-:W3:Y:S02]  /*190d0*/  LDG.E.U16 R18, [R2.64] ;  /* 0x0000002402127981 */ /* 0x000ee4000c1e1500 */
[----:B---3--:R-:W-:-:S06]  /*190e0*/  PRMT R18, RZ, 0x5410, R18 ;  /* 0x00005410ff127816 */ /* 0x008fcc0000000012 */
[----:B------:R-:W0:Y:S01]  /*190f0*/  F2I.S64.TRUNC R18, R18 ;  /* 0x0000001200127311 */ /* 0x000e22000020d900 */
[----:B------:R-:W-:Y:S05]  /*19100*/  BRA `(.L_x_14309) ;  /* 0x000006d000007947 */ /* 0x000fea0003800000 */
.L_x_14316:
        /* <DEDUP_REMOVED lines=11> */
.L_x_14323:
        /* <DEDUP_REMOVED lines=21> */
.L_x_14327:
[----:B------:R-:W-:Y:S05]  /*19310*/  BSYNC B1 ;  /* 0x0000000000017941 */ /* 0x000fea0003800000 */
.L_x_14326:
[----:B------:R-:W-:Y:S01]  /*19320*/  IMAD.SHL.U32 R2, R2, 0x100000, RZ ;  /* 0x0010000002027824 */ /* 0x000fe200078e00ff */
[----:B------:R-:W-:-:S04]  /*19330*/  LEA R3, R0, 0x3b800000, 0x17 ;  /* 0x3b80000000037811 */ /* 0x000fc800078eb8ff */
[----:B------:R-:W-:Y:S02]  /*19340*/  LOP3.LUT R18, R3, R2, R18, 0xfe, !PT ;  /* 0x0000000203127212 */ /* 0x000fe400078efe12 */
.L_x_14325:
[----:B------:R-:W-:Y:S05]  /*19350*/  BSYNC B0 ;  /* 0x0000000000007941 */ /* 0x000fea0003800000 */
.L_x_14324:
[----:B------:R-:W0:Y:S01]  /*19360*/  F2I.S64.TRUNC R18, R18 ;  /* 0x0000001200127311 */ /* 0x000e22000020d900 */
[----:B------:R-:W-:Y:S05]  /*19370*/  BRA `(.L_x_14309) ;  /* 0x0000046000007947 */ /* 0x000fea0003800000 */
.L_x_14322:
        /* <DEDUP_REMOVED lines=21> */
.L_x_14331:
[----:B------:R-:W-:Y:S05]  /*194d0*/  BSYNC B1 ;  /* 0x0000000000017941 */ /* 0x000fea0003800000 */
.L_x_14330:
[----:B------:R-:W-:Y:S01]  /*194e0*/  IMAD.SHL.U32 R2, R2, 0x200000, RZ ;  /* 0x0020000002027824 */ /* 0x000fe200078e00ff */
[----:B------:R-:W-:-:S04]  /*194f0*/  LEA R3, R0, 0x37800000, 0x17 ;  /* 0x3780000000037811 */ /* 0x000fc800078eb8ff */
[----:B------:R-:W-:Y:S02]  /*19500*/  LOP3.LUT R18, R3, R2, R18, 0xfe, !PT ;  /* 0x0000000203127212 */ /* 0x000fe400078efe12 */
.L_x_14329:
[----:B------:R-:W-:Y:S05]  /*19510*/  BSYNC B0 ;  /* 0x0000000000007941 */ /* 0x000fea0003800000 */
.L_x_14328:
[----:B------:R-:W0:Y:S01]  /*19520*/  F2I.S64.TRUNC R18, R18 ;  /* 0x0000001200127311 */ /* 0x000e22000020d900 */
[----:B------:R-:W-:Y:S05]  /*19530*/  BRA `(.L_x_14309) ;  /* 0x000002a000007947 */ /* 0x000fea0003800000 */
.L_x_14321:
        /* <DEDUP_REMOVED lines=14> */
.L_x_14335:
[----:B------:R-:W-:Y:S05]  /*19620*/  BSYNC B0 ;  /* 0x0000000000007941 */ /* 0x000fea0003800000 */
.L_x_14334:
[----:B------:R-:W0:Y:S01]  /*19630*/  F2I.S64.TRUNC R18, R18 ;  /* 0x0000001200127311 */ /* 0x000e22000020d900 */
[----:B------:R-:W-:Y:S05]  /*19640*/  BRA `(.L_x_14309) ;  /* 0x0000019000007947 */ /* 0x000fea0003800000 */
.L_x_14308:
        /* <DEDUP_REMOVED lines=21> */
.L_x_14333:
[----:B------:R0:W5:Y:S01]  /*197a0*/  LDG.E.64 R18, [R2.64] ;  /* 0x0000002402127981 */ /* 0x000162000c1e1b00 */
[----:B------:R-:W-:Y:S05]  /*197b0*/  BRA `(.L_x_14309) ;  /* 0x0000002000007947 */ /* 0x000fea0003800000 */
.L_x_14332:
[----:B------:R0:W5:Y:S01]  /*197c0*/  LDG.E R18, [R2.64] ;  /* 0x0000002402127981 */ /* 0x000162000c1e1900 */
[----:B------:R-:W-:-:S03]  /*197d0*/  IMAD.MOV.U32 R19, RZ, RZ, RZ ;  /* 0x000000ffff137224 */ /* 0x000fc600078e00ff */
.L_x_14309:
        /* <DEDUP_REMOVED lines=17> */
.L_x_14339:
[----:B------:R0:W5:Y:S01]  /*198f0*/  LDG.E.U8 R22, [R2.64] ;  /* 0x0000002402167981 */ /* 0x000162000c1e1100 */
[----:B------:R-:W-:Y:S01]  /*19900*/  IMAD.MOV.U32 R23, RZ, RZ, RZ ;  /* 0x000000ffff177224 */ /* 0x000fe200078e00ff */
[----:B------:R-:W-:Y:S05]  /*19910*/  BRA `(.L_x_14341) ;  /* 0x00000d5000007947 */ /* 0x000fea0003800000 */
.L_x_14338:
        /* <DEDUP_REMOVED lines=8> */
.L_x_14343:
[----:B------:R-:W4:Y:S02]  /*199a0*/  LDG.E R22, [R2.64] ;  /* 0x0000002402167981 */ /* 0x000f24000c1e1900 */
[----:B----4-:R-:W-:Y:S01]  /*199b0*/  SHF.R.S32.HI R23, RZ, 0x1f, R22 ;  /* 0x0000001fff177819 */ /* 0x010fe20000011416 */
[----:B------:R-:W-:Y:S05]  /*199c0*/  BRA `(.L_x_14341) ;  /* 0x00000ca000007947 */ /* 0x000fea0003800000 */
.L_x_14342:
[----:B------:R-:W4:Y:S02]  /*199d0*/  LDG.E.S16 R22, [R2.64] ;  /* 0x0000002402167981 */ /* 0x000f24000c1e1700 */
[----:B----4-:R-:W-:Y:S01]  /*199e0*/  SHF.R.S32.HI R23, RZ, 0x1f, R22 ;  /* 0x0000001fff177819 */ /* 0x010fe20000011416 */
[----:B------:R-:W-:Y:S05]  /*199f0*/  BRA `(.L_x_14341) ;  /* 0x00000c7000007947 */ /* 0x000fea0003800000 */
.L_x_14337:
        /* <DEDUP_REMOVED lines=9> */
.L_x_14345:
[----:B------:R-:W4:Y:S02]  /*19a90*/  LDG.E.U16 R2, [R2.64] ;  /* 0x0000002402027981 */ /* 0x000f24000c1e1500 */
[----:B----4-:R-:W-:-:S06]  /*19aa0*/  HADD2.F32 R22, -RZ, R2.H0_H0 ;  /* 0x20000002ff167230 */ /* 0x010fcc0000004100 */
[----:B------:R-:W0:Y:S01]  /*19ab0*/  F2I.S64.TRUNC R22, R22 ;  /* 0x0000001600167311 */ /* 0x000e22000020d900 */
[----:B------:R-:W-:Y:S05]  /*19ac0*/  BRA `(.L_x_14341) ;  /* 0x00000ba000007947 */ /* 0x000fea0003800000 */
.L_x_14344:
        /* <DEDUP_REMOVED lines=9> */
.L_x_14347:
[----:B------:R-:W4:Y:S02]  /*19b60*/  LDG.E.U16 R2, [R2.64] ;  /* 0x0000002402027981 */ /* 0x000f24000c1e1500 */
[----:B----4-:R-:W-:-:S06]  /*19b70*/  HADD2.F32 R22, -RZ, R2.H0_H0 ;  /* 0x20000002ff167230 */ /* 0x010fcc0000004100 */
[----:B------:R-:W0:Y:S01]  /*19b80*/  F2I.S64.TRUNC R22, R22 ;  /* 0x0000001600167311 */ /* 0x000e22000020d900 */
[----:B------:R-:W-:Y:S05]  /*19b90*/  BRA `(.L_x_14341) ;  /* 0x00000ad000007947 */ /* 0x000fea0003800000 */
.L_x_14346:
[----:B------:R-:W4:Y:S02]  /*19ba0*/  LDG.E.64 R2, [R2.64] ;  /* 0x0000002402027981 */ /* 0x000f24000c1e1b00 */
[----:B----4-:R0:W4:Y:S01]  /*19bb0*/  F2I.S64.F64.TRUNC R22, R2 ;  /* 0x0000000200167311 */ /* 0x010122000030d900 */
[----:B------:R-:W-:Y:S05]  /*19bc0*/  BRA `(.L_x_14341) ;  /* 0x00000aa000007947 */ /* 0x000fea0003800000 */
.L_x_14336:
        /* <DEDUP_REMOVED lines=13> */
.L_x_14350:
[----:B------:R-:W4:Y:S02]  /*19ca0*/  LDG.E.64 R2, [R2.64] ;  /* 0x0000002402027981 */ /* 0x000f24000c1e1b00 */
[----:B----4-:R0:W4:Y:S01]  /*19cb0*/  F2I.S64.F64.TRUNC R22, R2 ;  /* 0x0000000200167311 */ /* 0x010122000030d900 */
[----:B------:R-:W-:Y:S05]  /*19cc0*/  BRA `(.L_x_14341) ;  /* 0x000009a000007947 */ /* 0x000fea0003800000 */
.L_x_14349:
        /* <DEDUP_REMOVED lines=27> */
.L_x_14352:
        /* <DEDUP_REMOVED lines=14> */
.L_x_14351:
[----:B------:R-:W4:Y:S02]  /*19f60*/  LDG.E.U16 R22, [R2.64] ;  /* 0x0000002402167981 */ /* 0x000f24000c1e1500 */
[----:B----4-:R-:W-:-:S06]  /*19f70*/  PRMT R22, RZ, 0x5410, R22 ;  /* 0x00005410ff167816 */ /* 0x010fcc0000000016 */
[----:B------:R-:W0:Y:S01]  /*19f80*/  F2I.S64.TRUNC R22, R22 ;  /* 0x0000001600167311 */ /* 0x000e22000020d900 */
[----:B------:R-:W-:Y:S05]  /*19f90*/  BRA `(.L_x_14341) ;  /* 0x000006d000007947 */ /* 0x000fea0003800000 */
.L_x_14348:
        /* <DEDUP_REMOVED lines=11> */
.L_x_14355:
        /* <DEDUP_REMOVED lines=21> */
.L_x_14359:
[----:B------:R-:W-:Y:S05]  /*1a1a0*/  BSYNC B1 ;  /* 0x0000000000017941 */ /* 0x000fea0003800000 */
.L_x_14358:
[----:B------:R-:W-:Y:S01]  /*1a1b0*/  IMAD.SHL.U32 R2, R2, 0x100000, RZ ;  /* 0x0010000002027824 */ /* 0x000fe200078e00ff */
[----:B------:R-:W-:-:S04]  /*1a1c0*/  LEA R3, R0, 0x3b800000, 0x17 ;  /* 0x3b80000000037811 */ /* 0x000fc800078eb8ff */
[----:B------:R-:W-:Y:S02]  /*1a1d0*/  LOP3.LUT R22, R3, R2, R22, 0xfe, !PT ;  /* 0x0000000203167212 */ /* 0x000fe400078efe16 */
.L_x_14357:
[----:B------:R-:W-:Y:S05]  /*1a1e0*/  BSYNC B0 ;  /* 0x0000000000007941 */ /* 0x000fea0003800000 */
.L_x_14356:
[----:B------:R-:W0:Y:S01]  /*1a1f0*/  F2I.S64.TRUNC R22, R22 ;  /* 0x0000001600167311 */ /* 0x000e22000020d900 */
[----:B------:R-:W-:Y:S05]  /*1a200*/  BRA `(.L_x_14341) ;  /* 0x0000046000007947 */ /* 0x000fea0003800000 */
.L_x_14354:
        /* <DEDUP_REMOVED lines=21> */
.L_x_14363:
[----:B------:R-:W-:Y:S05]  /*1a360*/  BSYNC B1 ;  /* 0x0000000000017941 */ /* 0x000fea0003800000 */
.L_x_14362:
[----:B------:R-:W-:Y:S01]  /*1a370*/  IMAD.SHL.U32 R2, R2, 0x200000, RZ ;  /* 0x0020000002027824 */ /* 0x000fe200078e00ff */
[----:B------:R-:W-:-:S04]  /*1a380*/  LEA R3, R0, 0x37800000, 0x17 ;  /* 0x3780000000037811 */ /* 0x000fc800078eb8ff */
[----:B------:R-:W-:Y:S02]  /*1a390*/  LOP3.LUT R22, R3, R2, R22, 0xfe, !PT ;  /* 0x0000000203167212 */ /* 0x000fe400078efe16 */
.L_x_14361:
[----:B------:R-:W-:Y:S05]  /*1a3a0*/  BSYNC B0 ;  /* 0x0000000000007941 */ /* 0x000fea0003800000 */
.L_x_14360:
[----:B------:R-:W0:Y:S01]  /*1a3b0*/  F2I.S64.TRUNC R22, R22 ;  /* 0x0000001600167311 */ /* 0x000e22000020d900 */
[----:B------:R-:W-:Y:S05]  /*1a3c0*/  BRA `(.L_x_14341) ;  /* 0x000002a000007947 */ /* 0x000fea0003800000 */
.L_x_14353:
        /* <DEDUP_REMOVED lines=14> */
.L_x_14367:
[----:B------:R-:W-:Y:S05]  /*1a4b0*/  BSYNC B0 ;  /* 0x0000000000007941 */ /* 0x000fea0003800000 */
.L_x_14366:
[----:B------:R-:W0:Y:S01]  /*1a4c0*/  F2I.S64.TRUNC R22, R22 ;  /* 0x0000001600167311 */ /* 0x000e22000020d900 */
[----:B------:R-:W-:Y:S05]  /*1a4d0*/  BRA `(.L_x_14341) ;  /* 0x0000019000007947 */ /* 0x000fea0003800000 */
.L_x_14340:
        /* <DEDUP_REMOVED lines=21> */
.L_x_14365:
[----:B------:R0:W5:Y:S01]  /*1a630*/  LDG.E.64 R22, [R2.64] ;  /* 0x0000002402167981 */ /* 0x000162000c1e1b00 */
[----:B------:R-:W-:Y:S05]  /*1a640*/  BRA `(.L_x_14341) ;  /* 0x0000002000007947 */ /* 0x000fea0003800000 */
.L_x_14364:
[----:B------:R0:W5:Y:S01]  /*1a650*/  LDG.E R22, [R2.64] ;  /* 0x0000002402167981 */ /* 0x000162000c1e1900 */
[----:B------:R-:W-:-:S03]  /*1a660*/  IMAD.MOV.U32 R23, RZ, RZ, RZ ;  /* 0x000000ffff177224 */ /* 0x000fc600078e00ff */
.L_x_14341:
        /* <DEDUP_REMOVED lines=17> */
.L_x_14371:
[----:B------:R0:W5:Y:S01]  /*1a780*/  LDG.E.U8 R24, [R2.64] ;  /* 0x0000002402187981 */ /* 0x000162000c1e1100 */
[----:B------:R-:W-:Y:S01]  /*1a790*/  IMAD.MOV.U32 R25, RZ, RZ, RZ ;  /* 0x000000ffff197224 */ /* 0x000fe200078e00ff */
[----:B------:R-:W-:Y:S05]  /*1a7a0*/  BRA `(.L_x_14373) ;  /* 0x00000d5000007947 */ /* 0x000fea0003800000 */
.L_x_14370:
        /* <DEDUP_REMOVED lines=8> */
.L_x_14375:
[----:B----4-:R-:W4:Y:S02]  /*1a830*/  LDG.E R24, [R2.64] ;  /* 0x0000002402187981 */ /* 0x010f24000c1e1900 */
[----:B----4-:R-:W-:Y:S01]  /*1a840*/  SHF.R.S32.HI R25, RZ, 0x1f, R24 ;  /* 0x0000001fff197819 */ /* 0x010fe20000011418 */
[----:B------:R-:W-:Y:S05]  /*1a850*/  BRA `(.L_x_14373) ;  /* 0x00000ca000007947 */ /* 0x000fea0003800000 */
.L_x_14374:
[----:B----4-:R-:W4:Y:S02]  /*1a860*/  LDG.E.S16 R24, [R2.64] ;  /* 0x0000002402187981 */ /* 0x010f24000c1e1700 */
[----:B----4-:R-:W-:Y:S01]  /*1a870*/  SHF.R.S32.HI R25, RZ, 0x1f, R24 ;  /* 0x0000001fff197819 */ /* 0x010fe20000011418 */
[----:B------:R-:W-:Y:S05]  /*1a880*/  BRA `(.L_x_14373) ;  /* 0x00000c7000007947 */ /* 0x000fea0003800000 */
.L_x_14369:
        /* <DEDUP_REMOVED lines=9> */
.L_x_14377:
[----:B----4-:R-:W4:Y:S02]  /*1a920*/  LDG.E.U16 R2, [R2.64] ;  /* 0x0000002402027981 */ /* 0x010f24000c1e1500 */
[----:B----4-:R-:W-:-:S06]  /*1a930*/  HADD2.F32 R24, -RZ, R2.H0_H0 ;  /* 0x20000002ff187230 */ /* 0x010fcc0000004100 */
[----:B------:R-:W0:Y:S01]  /*1a940*/  F2I.S64.TRUNC R24, R24 ;  /* 0x0000001800187311 */ /* 0x000e22000020d900 */
[----:B------:R-:W-:Y:S05]  /*1a950*/  BRA `(.L_x_14373) ;  /* 0x00000ba000007947 */ /* 0x000fea0003800000 */
.L_x_14376:
        /* <DEDUP_REMOVED lines=9> */
.L_x_14379:
[----:B----4-:R-:W4:Y:S02]  /*1a9f0*/  LDG.E.U16 R2, [R2.64] ;  /* 0x0000002402027981 */ /* 0x010f24000c1e1500 */
[----:B----4-:R-:W-:-:S06]  /*1aa00*/  HADD2.F32 R24, -RZ, R2.H0_H0 ;  /* 0x20000002ff187230 */ /* 0x010fcc0000004100 */
[----:B------:R-:W0:Y:S01]  /*1aa10*/  F2I.S64.TRUNC R24, R24 ;  /* 0x0000001800187311 */ /* 0x000e22000020d900 */
[----:B------:R-:W-:Y:S05]  /*1aa20*/  BRA `(.L_x_14373) ;  /* 0x00000ad000007947 */ /* 0x000fea0003800000 */
.L_x_14378:
[----:B----4-:R-:W4:Y:S02]  /*1aa30*/  LDG.E.64 R2, [R2.64] ;  /* 0x0000002402027981 */ /* 0x010f24000c1e1b00 */
[----:B----4-:R0:W4:Y:S01]  /*1aa40*/  F2I.S64.F64.TRUNC R24, R2 ;  /* 0x0000000200187311 */ /* 0x010122000030d900 */
[----:B------:R-:W-:Y:S05]  /*1aa50*/  BRA `(.L_x_14373) ;  /* 0x00000aa000007947 */ /* 0x000fea0003800000 */
.L_x_14368:
        /* <DEDUP_REMOVED lines=13> */
.L_x_14382:
[----:B----4-:R-:W4:Y:S02]  /*1ab30*/  LDG.E.64 R2, [R2.64] ;  /* 0x0000002402027981 */ /* 0x010f24000c1e1b00 */
[----:B----4-:R0:W4:Y:S01]  /*1ab40*/  F2I.S64.F64.TRUNC R24, R2 ;  /* 0x0000000200187311 */ /* 0x010122000030d900 */
[----:B------:R-:W-:Y:S05]  /*1ab50*/  BRA `(.L_x_14373) ;  /* 0x000009a000007947 */ /* 0x000fea0003800000 */
.L_x_14381:
        /* <DEDUP_REMOVED lines=27> */
.L_x_14384:
        /* <DEDUP_REMOVED lines=14> */
.L_x_14383:
[----:B----4-:R-:W4:Y:S02]  /*1adf0*/  LDG.E.U16 R24, [R2.64] ;  /* 0x0000002402187981 */ /* 0x010f24000c1e1500 */
[----:B----4-:R-:W-:-:S06]  /*1ae00*/  PRMT R24, RZ, 0x5410, R24 ;  /* 0x00005410ff187816 */ /* 0x010fcc0000000018 */
[----:B------:R-:W0:Y:S01]  /*1ae10*/  F2I.S64.TRUNC R24, R24 ;  /* 0x0000001800187311 */ /* 0x000e22000020d900 */
[----:B------:R-:W-:Y:S05]  /*1ae20*/  BRA `(.L_x_14373) ;  /* 0x000006d000007947 */ /* 0x000fea0003800000 */
.L_x_14380:
        /* <DEDUP_REMOVED lines=11> */
.L_x_14387:
        /* <DEDUP_REMOVED lines=21> */
.L_x_14391:
[----:B------:R-:W-:Y:S05]  /*1b030*/  BSYNC B1 ;  /* 0x0000000000017941 */ /* 0x000fea0003800000 */
.L_x_14390:
[----:B------:R-:W-:Y:S01]  /*1b040*/  IMAD.SHL.U32 R2, R2, 0x100000, RZ ;  /* 0x0010000002027824 */ /* 0x000fe200078e00ff */
[----:B------:R-:W-:-:S04]  /*1b050*/  LEA R3, R0, 0x3b800000, 0x17 ;  /* 0x3b80000000037811 */ /* 0x000fc800078eb8ff */
[----:B------:R-:W-:Y:S02]  /*1b060*/  LOP3.LUT R24, R3, R2, R24, 0xfe, !PT ;  /* 0x0000000203187212 */ /* 0x000fe400078efe18 */
.L_x_14389:
[----:B------:R-:W-:Y:S05]  /*1b070*/  BSYNC B0 ;  /* 0x0000000000007941 */ /* 0x000fea0003800000 */
.L_x_14388:
[----:B------:R-:W0:Y:S01]  /*1b080*/  F2I.S64.TRUNC R24, R24 ;  /* 0x0000001800187311 */ /* 0x000e22000020d900 */
[----:B------:R-:W-:Y:S05]  /*1b090*/  BRA `(.L_x_14373) ;  /* 0x0000046000007947 */ /* 0x000fea0003800000 */
.L_x_14386:
        /* <DEDUP_REMOVED lines=21> */
.L_x_14395:
[----:B------:R-:W-:Y:S05]  /*1b1f0*/  BSYNC B1 ;  /* 0x0000000000017941 */ /* 0x000fea0003800000 */
.L_x_14394:
[----:B------:R-:W-:Y:S01]  /*1b200*/  IMAD.SHL.U32 R2, R2, 0x200000, RZ ;  /* 0x0020000002027824 */ /* 0x000fe200078e00ff */
[----:B------:R-:W-:-:S04]  /*1b210*/  LEA R3, R0, 0x37800000, 0x17 ;  /* 0x3780000000037811 */ /* 0x000fc800078eb8ff */
[----:B------:R-:W-:Y:S02]  /*1b220*/  LOP3.LUT R24, R3, R2, R24, 0xfe, !PT ;  /* 0x0000000203187212 */ /* 0x000fe400078efe18 */
.L_x_14393:
[----:B------:R-:W-:Y:S05]  /*1b230*/  BSYNC B0 ;  /* 0x0000000000007941 */ /* 0x000fea0003800000 */
.L_x_14392:
[----:B------:R-:W0:Y:S01]  /*1b240*/  F2I.S64.TRUNC R24, R24 ;  /* 0x0000001800187311 */ /* 0x000e22000020d900 */
[----:B------:R-:W-:Y:S05]  /*1b250*/  BRA `(.L_x_14373) ;  /* 0x000002a000007947 */ /* 0x000fea0003800000 */
.L_x_14385:
        /* <DEDUP_REMOVED lines=14> */
.L_x_14399:
[----:B------:R-:W-:Y:S05]  /*1b340*/  BSYNC B0 ;  /* 0x0000000000007941 */ /* 0x000fea0003800000 */
.L_x_14398:
[----:B------:R-:W0:Y:S01]  /*1b350*/  F2I.S64.TRUNC R24, R24 ;  /* 0x0000001800187311 */ /* 0x000e22000020d900 */
[----:B------:R-:W-:Y:S05]  /*1b360*/  BRA `(.L_x_14373) ;  /* 0x0000019000007947 */ /* 0x000fea0003800000 */
.L_x_14372:
        /* <DEDUP_REMOVED lines=21> */
.L_x_14397:
[----:B------:R0:W5:Y:S01]  /*1b4c0*/  LDG.E.64 R24, [R2.64] ;  /* 0x0000002402187981 */ /* 0x000162000c1e1b00 */
[----:B------:R-:W-:Y:S05]  /*1b4d0*/  BRA `(.L_x_14373) ;  /* 0x0000002000007947 */ /* 0x000fea0003800000 */
.L_x_14396:
[----:B------:R0:W5:Y:S01]  /*1b4e0*/  LDG.E R24, [R2.64] ;  /* 0x0000002402187981 */ /* 0x000162000c1e1900 */
[----:B------:R-:W-:-:S03]  /*1b4f0*/  IMAD.MOV.U32 R25, RZ, RZ, RZ ;  /* 0x000000ffff197224 */ /* 0x000fc600078e00ff */
.L_x_14373:
        /* <DEDUP_REMOVED lines=25> */
.L_x_14401:
[----:B------:R-:W-:Y:S05]  /*1b690*/  BSYNC B6 ;  /* 0x0000000000067941 */ /* 0x000fea0003800000 */
.L_x_14400:
        /* <DEDUP_REMOVED lines=25> */
.L_x_14403:
[----:B------:R-:W-:Y:S05]  /*1b830*/  BSYNC B6 ;  /* 0x0000000000067941 */ /* 0x000fea0003800000 */
.L_x_14402:
        /* <DEDUP_REMOVED lines=29> */
.L_x_14405:
[----:B------:R-:W-:Y:S05]  /*1ba10*/  BSYNC B6 ;  /* 0x0000000000067941 */ /* 0x000fea0003800000 */
.L_x_14404:
        /* <DEDUP_REMOVED lines=17> */
.L_x_14410:
        /* <DEDUP_REMOVED lines=13> */
.L_x_14408:
        /* <DEDUP_REMOVED lines=19> */
.L_x_14409:
[----:B------:R-:W-:Y:S05]  /*1bd30*/  BSYNC B1 ;  /* 0x0000000000017941 */ /* 0x000fea0003800000 */
.L_x_14407:
        /* <DEDUP_REMOVED lines=20> */
.L_x_14406:
        /* <DEDUP_REMOVED lines=18> */
.L_x_14415:
        /* <DEDUP_REMOVED lines=27> */
.L_x_14414:
[----:B------:R-:W-:Y:S05]  /*1c150*/  BSYNC B7 ;  /* 0x0000000000077941 */ /* 0x000fea0003800000 */
.L_x_14413:
[----:B------:R-:W-:-:S05]  /*1c160*/  IADD3 R18, P0, R18, 0x8, RZ ;  /* 0x0000000812127810 */ /* 0x000fca0007f1e0ff */
[----:B------:R-:W-:Y:S01]  /*1c170*/  IMAD.X R19, RZ, RZ, R19, P0 ;  /* 0x000000ffff137224 */ /* 0x000fe200000e0613 */
[----:B------:R-:W-:-:S04]  /*1c180*/  ISETP.GE.U32.AND P0, PT, R18, R23, PT ;  /* 0x000000171200720c */ /* 0x000fc80003f06070 */
[----:B------:R-:W-:-:S13]  /*1c190*/  ISETP.GE.U32.AND.EX P0, PT, R19, R22, PT, P0 ;  /* 0x000000161300720c */ /* 0x000fda0003f06100 */
[----:B------:R-:W-:Y:S05]  /*1c1a0*/  @!P0 BRA `(.L_x_14415) ;  /* 0xfffffdf000008947 */ /* 0x000fea000383ffff */
.L_x_14412:
[----:B------:R-:W-:Y:S05]  /*1c1b0*/  BSYNC B6 ;  /* 0x0000000000067941 */ /* 0x000fea0003800000 */
.L_x_14411:
        /* <DEDUP_REMOVED lines=14> */
.L_x_14419:
[----:B------:R-:W-:Y:S01]  /*1c2a0*/  STG.E.U8 [R16.64], RZ ;  /* 0x000000ff10007986 */ /* 0x000fe2000c101124 */
[----:B------:R-:W-:Y:S05]  /*1c2b0*/  EXIT ;  /* 0x000000000000794d */ /* 0x000fea0003800000 */
.L_x_14418:
        /* <DEDUP_REMOVED lines=8> */
.L_x_14422:
[----:B------:R-:W-:Y:S01]  /*1c340*/  STG.E [R16.64], RZ ;  /* 0x000000ff10007986 */ /* 0x000fe2000c101924 */
[----:B------:R-:W-:Y:S05]  /*1c350*/  EXIT ;  /* 0x000000000000794d */ /* 0x000fea0003800000 */
.L_x_14421:
[----:B------:R-:W-:Y:S01]  /*1c360*/  STG.E.U16 [R16.64], RZ ;  /* 0x000000ff10007986 */ /* 0x000fe2000c101524 */
[----:B------:R-:W-:Y:S05]  /*1c370*/  EXIT ;  /* 0x000000000000794d */ /* 0x000fea0003800000 */
.L_x_14417:
        /* <DEDUP_REMOVED lines=8> */
.L_x_14424:
[----:B------:R-:W-:Y:S01]  /*1c400*/  STG.E.U16 [R16.64], RZ ;  /* 0x000000ff10007986 */ /* 0x000fe2000c101524 */
[----:B------:R-:W-:Y:S05]  /*1c410*/  EXIT ;  /* 0x000000000000794d */ /* 0x000fea0003800000 */
.L_x_14423:
        /* <DEDUP_REMOVED lines=8> */
.L_x_14426:
[----:B------:R-:W-:Y:S01]  /*1c4a0*/  STG.E [R16.64], RZ ;  /* 0x000000ff10007986 */ /* 0x000fe2000c101924 */
[----:B------:R-:W-:Y:S05]  /*1c4b0*/  EXIT ;  /* 0x000000000000794d */ /* 0x000fea0003800000 */
.L_x_14425:
[----:B------:R-:W-:Y:S01]  /*1c4c0*/  STG.E.64 [R16.64], RZ ;  /* 0x000000ff10007986 */ /* 0x000fe2000c101b24 */
[----:B------:R-:W-:Y:S05]  /*1c4d0*/  EXIT ;  /* 0x000000000000794d */ /* 0x000fea0003800000 */
.L_x_14416:
        /* <DEDUP_REMOVED lines=10> */
.L_x_14429:
[----:B------:R-:W-:Y:S01]  /*1c580*/  STG.E.128 [R16.64], RZ ;  /* 0x000000ff10007986 */ /* 0x000fe2000c101d24 */
[----:B------:R-:W-:Y:S05]  /*1c590*/  EXIT ;  /* 0x000000000000794d */ /* 0x000fea0003800000 */
.L_x_14428:
        /* <DEDUP_REMOVED lines=8> */
.L_x_14431:
[----:B------:R-:W-:Y:S01]  /*1c620*/  STG.E.U8 [R16.64], RZ ;  /* 0x000000ff10007986 */ /* 0x000fe2000c101124 */
[----:B------:R-:W-:Y:S05]  /*1c630*/  EXIT ;  /* 0x000000000000794d */ /* 0x000fea0003800000 */
.L_x_14430:
[----:B------:R-:W-:Y:S01]  /*1c640*/  STG.E.U16 [R16.64], RZ ;  /* 0x000000ff10007986 */ /* 0x000fe2000c101524 */
[----:B------:R-:W-:Y:S05]  /*1c650*/  EXIT ;  /* 0x000000000000794d */ /* 0x000fea0003800000 */
.L_x_14427:
        /* <DEDUP_REMOVED lines=10> */
.L_x_14434:
[----:B------:R-:W-:Y:S01]  /*1c700*/  STG.E.U8 [R16.64], RZ ;  /* 0x000000ff10007986 */ /* 0x000fe2000c101124 */
[----:B------:R-:W-:Y:S05]  /*1c710*/  EXIT ;  /* 0x000000000000794d */ /* 0x000fea0003800000 */
.L_x_14433:
[----:B------:R-:W-:Y:S01]  /*1c720*/  STG.E.U8 [R16.64], RZ ;  /* 0x000000ff10007986 */ /* 0x000fe2000c101124 */
[----:B------:R-:W-:Y:S05]  /*1c730*/  EXIT ;  /* 0x000000000000794d */ /* 0x000fea0003800000 */
.L_x_14432:
[----:B------:R-:W-:-:S13]  /*1c740*/  ISETP.NE.AND P0, PT, R0, 0x1c, PT ;  /* 0x0000001c0000780c */ /* 0x000fda0003f05270 */
[----:B------:R-:W-:Y:S05]  /*1c750*/  @!P0 BRA `(.L_x_14435) ;  /* 0x000001b000008947 */ /* 0x000fea0003800000 */
[----:B------:R-:W-:-:S13]  /*1c760*/  ISETP.NE.AND P0, PT, R0, 0x1d, PT ;  /* 0x0000001d0000780c */ /* 0x000fda0003f05270 */
[----:B------:R-:W-:Y:S05]  /*1c770*/  @!P0 BRA `(.L_x_14436) ;  /* 0x0000017000008947 */ /* 0x000fea0003800000 */
[----:B------:R-:W-:-:S13]  /*1c780*/  ISETP.NE.AND P0, PT, R0, 0x2c, PT ;  /* 0x0000002c0000780c */ /* 0x000fda0003f05270 */
[----:B------:R0:W-:Y:S01]  /*1c790*/  @!P0 STG.E.U8 [R16.64], RZ ;  /* 0x000000ff10008986 */ /* 0x0001e2000c101124 */
[----:B------:R-:W-:Y:S05]  /*1c7a0*/  @!P0 EXIT ;  /* 0x000000000000894d */ /* 0x000fea0003800000 */
.L_x_14420:
        /* <DEDUP_REMOVED lines=20> */
.L_x_14436:
[----:B------:R-:W-:Y:S01]  /*1c8f0*/  STG.E.64 [R16.64], RZ ;  /* 0x000000ff10007986 */ /* 0x000fe2000c101b24 */
[----:B------:R-:W-:Y:S05]  /*1c900*/  EXIT ;  /* 0x000000000000794d */ /* 0x000fea0003800000 */
.L_x_14435:
[----:B------:R-:W-:Y:S01]  /*1c910*/  STG.E [R16.64], RZ ;  /* 0x000000ff10007986 */ /* 0x000fe2000c101924 */
[----:B------:R-:W-:Y:S05]  /*1c920*/  EXIT ;  /* 0x000000000000794d */ /* 0x000fea0003800000 */
        .weak           $__internal_32_$__cuda_sm20_div_s64
        .type           $__internal_32_$__cuda_sm20_div_s64,@function
        .size           $__internal_32_$__cuda_sm20_div_s64,(.L_x_27308 - $__internal_32_$__cuda_sm20_div_s64)
$__internal_32_$__cuda_sm20_div_s64:
        /* <DEDUP_REMOVED lines=83> */
[----:B------:R-:W-:Y:S05]  /*1ce60*/  RET.REL.NODEC R2 `(_ZN2at6native18elementwise_kernelILi128ELi4EZNS0_15gpu_kernel_implIZZZNS0_67_GLOBAL__N__bb565c37_34_ValidateCompressedIndicesKernel_cu_33a4b88b42_validate_compressed_sparse_indices_kernelILNS3_8CDimNameE0ENS3_18CUDAKernelLauncherENS3_14EmptyVecKernelENS3_8DummyVecELm0EEEvRKNS_6TensorESB_lllENKUlvE1_clEvENKUlvE0_clEvEUllllllE_EEvRNS_18TensorIteratorBaseERKT_EUliE_EEviT1_) ;  /* 0xfffe319002007950 */ /* 0x000fea0003c3ffff */
.L_x_14437:
        /* <DEDUP_REMOVED lines=9> */
.L_x_27308:


//--------------------- .text._ZN2at6native27unrolled_elementwise_kernelIZZZNS0_67_GLOBAL__N__bb565c37_34_ValidateCompressedIndicesKernel_cu_33a4b88b42_validate_compressed_sparse_indices_kernelILNS2_8CDimNameE0ENS2_18CUDAKernelLauncherENS2_14EmptyVecKernelENS2_8DummyVecELm0EEEvRKNS_6TensorESA_lllENKUlvE1_clEvENKUlvE0_clEvEUllllllE_St5arrayIPcLm6EELi4E23TrivialOffsetCalculatorILi5EjESH_ILi1EjENS0_6memory12LoadWithCastILi5EEENSK_13StoreWithCastILi1EEEEEviT_T0_T2_T3_T4_T5_ --------------------------
	.section	.text._ZN2at6native27unrolled_elementwise_kernelIZZZNS0_67_GLOBAL__N__bb565c37_34_ValidateCompressedIndicesKernel_cu_33a4b88b42_validate_compressed_sparse_indices_kernelILNS2_8CDimNameE0ENS2_18CUDAKernelLauncherENS2_14EmptyVecKernelENS2_8DummyVecELm0EEEvRKNS_6TensorESA_lllENKUlvE1_clEvENKUlvE0_clEvEUllllllE_St5arrayIPcLm6EELi4E23TrivialOffsetCalculatorILi5EjESH_ILi1EjENS0_6memory12LoadWithCastILi5EEENSK_13StoreWithCastILi1EEEEEviT_T0_T2_T3_T4_T5_,"ax",@progbits
	.sectioninfo	@"SHI_REGISTERS=70"
	.align	128
        .global         _ZN2at6native27unrolled_elementwise_kernelIZZZNS0_67_GLOBAL__N__bb565c37_34_ValidateCompressedIndicesKernel_cu_33a4b88b42_validate_compressed_sparse_indices_kernelILNS2_8CDimNameE0ENS2_18CUDAKernelLauncherENS2_14EmptyVecKernelENS2_8DummyVecELm0EEEvRKNS_6TensorESA_lllENKUlvE1_clEvENKUlvE0_clEvEUllllllE_St5arrayIPcLm6EELi4E23TrivialOffsetCalculatorILi5EjESH_ILi1EjENS0_6memory12LoadWithCastILi5EEENSK_13StoreWithCastILi1EEEEEviT_T0_T2_T3_T4_T5_
        .type           _ZN2at6native27unrolled_elementwise_kernelIZZZNS0_67_GLOBAL__N__bb565c37_34_ValidateCompressedIndicesKernel_cu_33a4b88b42_validate_compressed_sparse_indices_kernelILNS2_8CDimNameE0ENS2_18CUDAKernelLauncherENS2_14EmptyVecKernelENS2_8DummyVecELm0EEEvRKNS_6TensorESA_lllENKUlvE1_clEvENKUlvE0_clEvEUllllllE_St5arrayIPcLm6EELi4E23TrivialOffsetCalculatorILi5EjESH_ILi1EjENS0_6memory12LoadWithCastILi5EEENSK_13StoreWithCastILi1EEEEEviT_T0_T2_T3_T4_T5_,@function
        .size           _ZN2at6native27unrolled_elementwise_kernelIZZZNS0_67_GLOBAL__N__bb565c37_34_ValidateCompressedIndicesKernel_cu_33a4b88b42_validate_compressed_sparse_indices_kernelILNS2_8CDimNameE0ENS2_18CUDAKernelLauncherENS2_14EmptyVecKernelENS2_8DummyVecELm0EEEvRKNS_6TensorESA_lllENKUlvE1_clEvENKUlvE0_clEvEUllllllE_St5arrayIPcLm6EELi4E23TrivialOffsetCalculatorILi5EjESH_ILi1EjENS0_6memory12LoadWithCastILi5EEENSK_13StoreWithCastILi1EEEEEviT_T0_T2_T3_T4_T5_,(.L_x_27310 - _ZN2at6native27unrolled_elementwise_kernelIZZZNS0_67_GLOBAL__N__bb565c37_34_ValidateCompressedIndicesKernel_cu_33a4b88b42_validate_compressed_sparse_indices_kernelILNS2_8CDimNameE0ENS2_18CUDAKernelLauncherENS2_14EmptyVecKernelENS2_8DummyVecELm0EEEvRKNS_6TensorESA_lllENKUlvE1_clEvENKUlvE0_clEvEUllllllE_St5arrayIPcLm6EELi4E23TrivialOffsetCalculatorILi5EjESH_ILi1EjENS0_6memory12LoadWithCastILi5EEENSK_13StoreWithCastILi1EEEEEviT_T0_T2_T3_T4_T5_)
        .other          _ZN2at6native27unrolled_elementwise_kernelIZZZNS0_67_GLOBAL__N__bb565c37_34_ValidateCompressedIndicesKernel_cu_33a4b88b42_validate_compressed_sparse_indices_kernelILNS2_8CDimNameE0ENS2_18CUDAKernelLauncherENS2_14EmptyVecKernelENS2_8DummyVecELm0EEEvRKNS_6TensorESA_lllENKUlvE1_clEvENKUlvE0_clEvEUllllllE_St5arrayIPcLm6EELi4E23TrivialOffsetCalculatorILi5EjESH_ILi1EjENS0_6memory12LoadWithCastILi5EEENSK_13StoreWithCastILi1EEEEEviT_T0_T2_T3_T4_T5_,@"STO_CUDA_ENTRY STV_DEFAULT"
_ZN2at6native27unrolled_elementwise_kernelIZZZNS0_67_GLOBAL__N__bb565c37_34_ValidateCompressedIndicesKernel_cu_33a4b88b42_validate_compressed_sparse_indices_kernelILNS2_8CDimNameE0ENS2_18CUDAKernelLauncherENS2_14EmptyVecKernelENS2_8DummyVecELm0EEEvRKNS_6TensorESA_lllENKUlvE1_clEvENKUlvE0_clEvEUllllllE_St5arrayIPcLm6EELi4E23TrivialOffsetCalculatorILi5EjESH_ILi1EjENS0_6memory12LoadWithCastILi5EEENSK_13StoreWithCastILi1EEEEEviT_T0_T2_T3_T4_T5_:
.text._ZN2at6native27unrolled_elementwise_kernelIZZZNS0_67_GLOBAL__N__bb565c37_34_ValidateCompressedIndicesKernel_cu_33a4b88b42_validate_compressed_sparse_indices_kernelILNS2_8CDimNameE0ENS2_18CUDAKernelLauncherENS2_14EmptyVecKernelENS2_8DummyVecELm0EEEvRKNS_6TensorESA_lllENKUlvE1_clEvENKUlvE0_clEvEUllllllE_St5arrayIPcLm6EELi4E23TrivialOffsetCalculatorILi5EjESH_ILi1EjENS0_6memory12LoadWithCastILi5EEENSK_13StoreWithCastILi1EEEEEviT_T0_T2_T3_T4_T5_:
        /* <DEDUP_REMOVED lines=38> */
.L_x_14443:
[----:B------:R2:W5:Y:S01]  /*0260*/  LDG.E.U8 R32, [R2.64] ;  /* 0x0000002402207981 */ /* 0x000562000c1e1100 */
[----:B------:R-:W-:Y:S01]  /*0270*/  IMAD.MOV.U32 R33, RZ, RZ, RZ ;  /* 0x000000ffff217224 */ /* 0x000fe200078e00ff */
[----:B------:R-:W-:Y:S05]  /*0280*/  BRA `(.L_x_14445) ;  /* 0x00000d5000007947 */ /* 0x000fea0003800000 */
.L_x_14442:
        /* <DEDUP_REMOVED lines=8> */
.L_x_14447:
[----:B------:R-:W2:Y:S02]  /*0310*/  LDG.E R32, [R2.64] ;  /* 0x0000002402207981 */ /* 0x000ea4000c1e1900 */
[----:B--2---:R-:W-:Y:S01]  /*0320*/  SHF.R.S32.HI R33, RZ, 0x1f, R32 ;  /* 0x0000001fff217819 */ /* 0x004fe20000011420 */
[----:B------:R-:W-:Y:S05]  /*0330*/  BRA `(.L_x_14445) ;  /* 0x00000ca000007947 */ /* 0x000fea0003800000 */
.L_x_14446:
[----:B------:R-:W2:Y:S02]  /*0340*/  LDG.E.S16 R32, [R2.64] ;  /* 0x0000002402207981 */ /* 0x000ea4000c1e1700 */
[----:B--2---:R-:W-:Y:S01]  /*0350*/  SHF.R.S32.HI R33, RZ, 0x1f, R32 ;  /* 0x0000001fff217819 */ /* 0x004fe20000011420 */
[----:B------:R-:W-:Y:S05]  /*0360*/  BRA `(.L_x_14445) ;  /* 0x00000c7000007947 */ /* 0x000fea0003800000 */
.L_x_14441:
        /* <DEDUP_REMOVED lines=9> */
.L_x_14449:
[----:B------:R-:W2:Y:S02]  /*0400*/  LDG.E.U16 R2, [R2.64] ;  /* 0x0000002402027981 */ /* 0x000ea4000c1e1500 */
[----:B--2---:R-:W-:-:S06]  /*0410*/  HADD2.F32 R32, -RZ, R2.H0_H0 ;  /* 0x20000002ff207230 */ /* 0x004fcc0000004100 */
[----:B------:R-:W2:Y:S01]  /*0420*/  F2I.S64.TRUNC R32, R32 ;  /* 0x0000002000207311 */ /* 0x000ea2000020d900 */
[----:B------:R-:W-:Y:S05]  /*0430*/  BRA `(.L_x_14445) ;  /* 0x00000ba000007947 */ /* 0x000fea0003800000 */
.L_x_14448:
        /* <DEDUP_REMOVED lines=9> */
.L_x_14451:
[----:B------:R-:W2:Y:S02]  /*04d0*/  LDG.E.U16 R2, [R2.64] ;  /* 0x0000002402027981 */ /* 0x000ea4000c1e1500 */
[----:B--2---:R-:W-:-:S06]  /*04e0*/  HADD2.F32 R32, -RZ, R2.H0_H0 ;  /* 0x20000002ff207230 */ /* 0x004fcc0000004100 */
[----:B------:R-:W2:Y:S01]  /*04f0*/  F2I.S64.TRUNC R32, R32 ;  /* 0x0000002000207311 */ /* 0x000ea2000020d900 */
[----:B------:R-:W-:Y:S05]  /*0500*/  BRA `(.L_x_14445) ;  /* 0x00000ad000007947 */ /* 0x000fea0003800000 */
.L_x_14450:
[----:B------:R-:W2:Y:S02]  /*0510*/  LDG.E.64 R2, [R2.64] ;  /* 0x0000002402027981 */ /* 0x000ea4000c1e1b00 */
[----:B--2---:R2:W3:Y:S01]  /*0520*/  F2I.S64.F64.TRUNC R32, R2 ;  /* 0x0000000200207311 */ /* 0x0044e2000030d900 */
[----:B------:R-:W-:Y:S05]  /*0530*/  BRA `(.L_x_14445) ;  /* 0x00000aa000007947 */ /* 0x000fea0003800000 */
.L_x_14440:
        /* <DEDUP_REMOVED lines=13> */
.L_x_14454:
[----:B------:R-:W2:Y:S02]  /*0610*/  LDG.E.64 R2, [R2.64] ;  /* 0x0000002402027981 */ /* 0x000ea4000c1e1b00 */
[----:B--2---:R2:W3:Y:S01]  /*0620*/  F2I.S64.F64.TRUNC R32, R2 ;  /* 0x0000000200207311 */ /* 0x0044e2000030d900 */
[----:B------:R-:W-:Y:S05]  /*0630*/  BRA `(.L_x_14445) ;  /* 0x000009a000007947 */ /* 0x000fea0003800000 */
.L_x_14453:
        /* <DEDUP_REMOVED lines=27> */
.L_x_14456:
        /* <DEDUP_REMOVED lines=14> */
.L_x_14455:
[----:B------:R-:W2:Y:S02]  /*08d0*/  LDG.E.U16 R32, [R2.64] ;  /* 0x0000002402207981 */ /* 0x000ea4000c1e1500 */
[----:B--2---:R-:W-:-:S06]  /*08e0*/  PRMT R32, RZ, 0x5410, R32 ;  /* 0x00005410ff207816 */ /* 0x004fcc0000000020 */
[----:B------:R-:W2:Y:S01]  /*08f0*/  F2I.S64.TRUNC R32, R32 ;  /* 0x0000002000207311 */ /* 0x000ea2000020d900 */
[----:B------:R-:W-:Y:S05]  /*0900*/  BRA `(.L_x_14445) ;  /* 0x000006d000007947 */ /* 0x000fea0003800000 */
.L_x_14452:
        /* <DEDUP_REMOVED lines=11> */
.L_x_14459:
        /* <DEDUP_REMOVED lines=21> */
.L_x_14463:
[----:B------:R-:W-:Y:S05]  /*0b10*/  BSYNC B1 ;  /* 0x0000000000017941 */ /* 0x000fea0003800000 */
.L_x_14462:
[----:B------:R-:W-:Y:S01]  /*0b20*/  IMAD.SHL.U32 R2, R2, 0x100000, RZ ;  /* 0x0010000002027824 */ /* 0x000fe200078e00ff */
[----:B------:R-:W-:-:S04]  /*0b30*/  LEA R3, R0, 0x3b800000, 0x17 ;  /* 0x3b80000000037811 */ /* 0x000fc800078eb8ff */
[----:B------:R-:W-:Y:S02]  /*0b40*/  LOP3.LUT R32, R3, R2, R32, 0xfe, !PT ;  /* 0x0000000203207212 */ /* 0x000fe400078efe20 */
.L_x_14461:
[----:B------:R-:W-:Y:S05]  /*0b50*/  BSYNC B0 ;  /* 0x0000000000007941 */ /* 0x000fea0003800000 */
.L_x_14460:
[----:B------:R-:W2:Y:S01]  /*0b60*/  F2I.S64.TRUNC R32, R32 ;  /* 0x0000002000207311 */ /* 0x000ea2000020d900 */
[----:B------:R-:W-:Y:S05]  /*0b70*/  BRA `(.L_x_14445) ;  /* 0x0000046000007947 */ /* 0x000fea0003800000 */
.L_x_14458:
        /* <DEDUP_REMOVED lines=21> */
.L_x_14467:
[----:B------:R-:W-:Y:S05]  /*0cd0*/  BSYNC B1 ;  /* 0x0000000000017941 */ /* 0x000fea0003800000 */
.L_x_14466:
[----:B------:R-:W-:Y:S01]  /*0ce0*/  IMAD.SHL.U32 R2, R2, 0x200000, RZ ;  /* 0x0020000002027824 */ /* 0x000fe200078e00ff */
[----:B------:R-:W-:-:S04]  /*0cf0*/  LEA R3, R0, 0x37800000, 0x17 ;  /* 0x3780000000037811 */ /* 0x000fc800078eb8ff */
[----:B------:R-:W-:Y:S02]  /*0d00*/  LOP3.LUT R32, R3, R2, R32, 0xfe, !PT ;  /* 0x0000000203207212 */ /* 0x000fe400078efe20 */
.L_x_14465:
[----:B------:R-:W-:Y:S05]  /*0d10*/  BSYNC B0 ;  /* 0x0000000000007941 */ /* 0x000fea0003800000 */
.L_x_14464:
[----:B------:R-:W2:Y:S01]  /*0d20*/  F2I.S64.TRUNC R32, R32 ;  /* 0x0000002000207311 */ /* 0x000ea2000020d900 */
[----:B------:R-:W-:Y:S05]  /*0d30*/  BRA `(.L_x_14445) ;  /* 0x000002a000007947 */ /* 0x000fea0003800000 */
.L_x_14457:
        /* <DEDUP_REMOVED lines=14> */
.L_x_14471:
[----:B------:R-:W-:Y:S05]  /*0e20*/  BSYNC B0 ;  /* 0x0000000000007941 */ /* 0x000fea0003800000 */
.L_x_14470:
[----:B------:R-:W2:Y:S01]  /*0e30*/  F2I.S64.TRUNC R32, R32 ;  /* 0x0000002000207311 */ /* 0x000ea2000020d900 */
[----:B------:R-:W-:Y:S05]  /*0e40*/  BRA `(.L_x_14445) ;  /* 0x0000019000007947 */ /* 0x000fea0003800000 */
.L_x_14444:
        /* <DEDUP_REMOVED lines=21> */
.L_x_14469:
[----:B------:R2:W5:Y:S01]  /*0fa0*/  LDG.E.64 R32, [R2.64] ;  /* 0x0000002402207981 */ /* 0x000562000c1e1b00 */
[----:B------:R-:W-:Y:S05]  /*0fb0*/  BRA `(.L_x_14445) ;  /* 0x0000002000007947 */ /* 0x000fea0003800000 */
.L_x_14468:
[----:B------:R2:W5:Y:S01]  /*0fc0*/  LDG.E R32, [R2.64] ;  /* 0x0000002402207981 */ /* 0x000562000c1e1900 */
[----:B------:R-:W-:-:S03]  /*0fd0*/  IMAD.MOV.U32 R33, RZ, RZ, RZ ;  /* 0x000000ffff217224 */ /* 0x000fc600078e00ff */
.L_x_14445:
        /* <DEDUP_REMOVED lines=17> */
.L_x_14475:
[----:B------:R2:W5:Y:S01]  /*10f0*/  LDG.E.U8 R30, [R2.64] ;  /* 0x00000024021e7981 */ /* 0x000562000c1e1100 */
[----:B------:R-:W-:Y:S01]  /*1100*/  IMAD.MOV.U32 R31, RZ, RZ, RZ ;  /* 0x000000ffff1f7224 */ /* 0x000fe200078e00ff */
[----:B------:R-:W-:Y:S05]  /*1110*/  BRA `(.L_x_14477) ;  /* 0x00000d5000007947 */ /* 0x000fea0003800000 */
.L_x_14474:
        /* <DEDUP_REMOVED lines=8> */
.L_x_14479:
[----:B------:R-:W2:Y:S02]  /*11a0*/  LDG.E R30, [R2.64] ;  /* 0x00000024021e7981 */ /* 0x000ea4000c1e1900 */
[----:B--2---:R-:W-:Y:S01]  /*11b0*/  SHF.R.S32.HI R31, RZ, 0x1f, R30 ;  /* 0x0000001fff1f7819 */ /* 0x004fe2000001141e */
[----:B------:R-:W-:Y:S05]  /*11c0*/  BRA `(.L_x_14477) ;  /* 0x00000ca000007947 */ /* 0x000fea0003800000 */
.L_x_14478:
[----:B------:R-:W2:Y:S02]  /*11d0*/  LDG.E.S16 R30, [R2.64] ;  /* 0x00000024021e7981 */ /* 0x000ea4000c1e1700 */
[----:B--2---:R-:W-:Y:S01]  /*11e0*/  SHF.R.S32.HI R31, RZ, 0x1f, R30 ;  /* 0x0000001fff1f7819 */ /* 0x004fe2000001141e */
[----:B------:R-:W-:Y:S05]  /*11f0*/  BRA `(.L_x_14477) ;  /* 0x00000c7000007947 */ /* 0x000fea0003800000 */
.L_x_14473:
        /* <DEDUP_REMOVED lines=9> */
.L_x_14481:
[----:B------:R-:W2:Y:S02]  /*1290*/  LDG.E.U16 R2, [R2.64] ;  /* 0x0000002402027981 */ /* 0x000ea4000c1e1500 */
[----:B--2---:R-:W-:-:S06]  /*12a0*/  HADD2.F32 R30, -RZ, R2.H0_H0 ;  /* 0x20000002ff1e7230 */ /* 0x004fcc0000004100 */
[----:B------:R-:W2:Y:S01]  /*12b0*/  F2I.S64.TRUNC R30, R30 ;  /* 0x0000001e001e7311 */ /* 0x000ea2000020d900 */
[----:B------:R-:W-:Y:S05]  /*12c0*/  BRA `(.L_x_14477) ;  /* 0x00000ba000007947 */ /* 0x000fea0003800000 */
.L_x_14480:
        /* <DEDUP_REMOVED lines=9> */
.L_x_14483:
[----:B------:R-:W2:Y:S02]  /*1360*/  LDG.E.U16 R2, [R2.64] ;  /* 0x0000002402027981 */ /* 0x000ea4000c1e1500 */
[----:B--2---:R-:W-:-:S06]  /*1370*/  HADD2.F32 R30, -RZ, R2.H0_H0 ;  /* 0x20000002ff1e7230 */ /* 0x004fcc0000004100 */
[----:B------:R-:W2:Y:S01]  /*1380*/  F2I.S64.TRUNC R30, R30 ;  /* 0x0000001e001e7311 */ /* 0x000ea2000020d900 */
[----:B------:R-:W-:Y:S05]  /*1390*/  BRA `(.L_x_14477) ;  /* 0x00000ad000007947 */ /* 0x000fea0003800000 */
.L_x_14482:
[----:B------:R-:W2:Y:S02]  /*13a0*/  LDG.E.64 R2, [R2.64] ;  /* 0x0000002402027981 */ /* 0x000ea4000c1e1b00 */
[----:B--2---:R2:W4:Y:S01]  /*13b0*/  F2I.S64.F64.TRUNC R30, R2 ;  /* 0x00000002001e7311 */ /* 0x004522000030d900 */
[----:B------:R-:W-:Y:S05]  /*13c0*/  BRA `(.L_x_14477) ;  /* 0x00000aa000007947 */ /* 0x000fea0003800000 */
.L_x_14472:
        /* <DEDUP_REMOVED lines=13> */
.L_x_14486:
[----:B------:R-:W2:Y:S02]  /*14a0*/  LDG.E.64 R2, [R2.64] ;  /* 0x0000002402027981 */ /* 0x000ea4000c1e1b00 */
[----:B--2---:R2:W4:Y:S01]  /*14b0*/  F2I.S64.F64.TRUNC R30, R2 ;  /* 0x00000002001e7311 */ /* 0x004522000030d900 */
[----:B------:R-:W-:Y:S05]  /*14c0*/  BRA `(.L_x_14477) ;  /* 0x000009a000007947 */ /* 0x000fea0003800000 */
.L_x_14485:
        /* <DEDUP_REMOVED lines=27> */
.L_x_14488:
        /* <DEDUP_REMOVED lines=14> */
.L_x_14487:
[----:B------:R-:W2:Y:S02]  /*1760*/  LDG.E.U16 R30, [R2.64] ;  /* 0x00000024021e7981 */ /* 0x000ea4000c1e1500 */
[----:B--2---:R-:W-:-:S06]  /*1770*/  PRMT R30, RZ, 0x5410, R30 ;  /* 0x00005410ff1e7816 */ /* 0x004fcc000000001e */
[----:B------:R-:W2:Y:S01]  /*1780*/  F2I.S64.TRUNC R30, R30 ;  /* 0x0000001e001e7311 */ /* 0x000ea2000020d900 */
[----:B------:R-:W-:Y:S05]  /*1790*/  BRA `(.L_x_14477) ;  /* 0x000006d000007947 */ /* 0x000fea0003800000 */
.L_x_14484:
        /* <DEDUP_REMOVED lines=11> */
.L_x_14491:
        /* <DEDUP_REMOVED lines=21> */
.L_x_14495:
[----:B------:R-:W-:Y:S05]  /*19a0*/  BSYNC B1 ;  /* 0x0000000000017941 */ /* 0x000fea0003800000 */
.L_x_14494:
[----:B------:R-:W-:Y:S01]  /*19b0*/  IMAD.SHL.U32 R2, R2, 0x100000, RZ ;  /* 0x0010000002027824 */ /* 0x000fe200078e00ff */
[----:B------:R-:W-:-:S04]  /*19c0*/  LEA R3, R0, 0x3b800000, 0x17 ;  /* 0x3b80000000037811 */ /* 0x000fc800078eb8ff */
[----:B------:R-:W-:Y:S02]  /*19d0*/  LOP3.LUT R30, R3, R2, R30, 0xfe, !PT ;  /* 0x00000002031e7212 */ /* 0x000fe400078efe1e */
.L_x_14493:
[----:B------:R-:W-:Y:S05]  /*19e0*/  BSYNC B0 ;  /* 0x0000000000007941 */ /* 0x000fea0003800000 */
.L_x_14492:
[----:B------:R-:W2:Y:S01]  /*19f0*/  F2I.S64.TRUNC R30, R30 ;  /* 0x0000001e001e7311 */ /* 0x000ea2000020d900 */
[----:B------:R-:W-:Y:S05]  /*1a00*/  BRA `(.L_x_14477) ;  /* 0x0000046000007947 */ /* 0x000fea0003800000 */
.L_x_14490:
        /* <DEDUP_REMOVED lines=21> */
.L_x_14499:
[----:B------:R-:W-:Y:S05]  /*1b60*/  BSYNC B1 ;  /* 0x0000000000017941 */ /* 0x000fea0003800000 */
.L_x_14498:
[----:B------:R-:W-:Y:S01]  /*1b70*/  IMAD.SHL.U32 R2, R2, 0x200000, RZ ;  /* 0x0020000002027824 */ /* 0x000fe200078e00ff */
[----:B------:R-:W-:-:S04]  /*1b80*/  LEA R3, R0, 0x37800000, 0x17 ;  /* 0x3780000000037811 */ /* 0x000fc800078eb8ff */
[----:B------:R-:W-:Y:S02]  /*1b90*/  LOP3.LUT R30, R3, R2, R30, 0xfe, !PT ;  /* 0x00000002031e7212 */ /* 0x000fe400078efe1e */
.L_x_14497:
[----:B------:R-:W-:Y:S05]  /*1ba0*/  BSYNC B0 ;  /* 0x0000000000007941 */ /* 0x000fea0003800000 */
.L_x_14496:
[----:B------:R-:W2:Y:S01]  /*1bb0*/  F2I.S64.TRUNC R30, R30 ;  /* 0x0000001e001e7311 */ /* 0x000ea2000020d900 */
[----:B------:R-:W-:Y:S05]  /*1bc0*/  BRA `(.L_x_14477) ;  /* 0x000002a000007947 */ /* 0x000fea0003800000 */
.L_x_14489:
        /* <DEDUP_REMOVED lines=14> */
.L_x_14503:
[----:B------:R-:W-:Y:S05]  /*1cb0*/  BSYNC B0 ;  /* 0x0000000000007941 */ /* 0x000fea0003800000 */
.L_x_14502:
[----:B------:R-:W2:Y:S01]  /*1cc0*/  F2I.S64.TRUNC R30, R30 ;  /* 0x0000001e001e7311 */ /* 0x000ea2000020d900 */
[----:B------:R-:W-:Y:S05]  /*1cd0*/  BRA `(.L_x_14477) ;  /* 0x0000019000007947 */ /* 0x000fea0003800000 */
.L_x_14476:
        /* <DEDUP_REMOVED lines=21> */
.L_x_14501:
[----:B------:R2:W5:Y:S01]  /*1e30*/  LDG.E.64 R30, [R2.64] ;  /* 0x00000024021e7981 */ /* 0x000562000c1e1b00 */
[----:B------:R-:W-:Y:S05]  /*1e40*/  BRA `(.L_x_14477) ;  /* 0x0000002000007947 */ /* 0x000fea0003800000 */
.L_x_14500:
[----:B------:R2:W5:Y:S01]  /*1e50*/  LDG.E R30, [R2.64] ;  /* 0x00000024021e7981 */ /* 0x000562000c1e1900 */
[----:B------:R-:W-:-:S03]  /*1e60*/  IMAD.MOV.U32 R31, RZ, RZ, RZ ;  /* 0x000000ffff1f7224 */ /* 0x000fc600078e00ff */
.L_x_14477:
        /* <DEDUP_REMOVED lines=17> */
.L_x_14507:
[----:B------:R0:W5:Y:S01]  /*1f80*/  LDG.E.U8 R28, [R2.64] ;  /* 0x00000024021c7981 */ /* 0x000162000c1e1100 */
[----:B------:R-:W-:Y:S01]  /*1f90*/  IMAD.MOV.U32 R29, RZ, RZ, RZ ;  /* 0x000000ffff1d7224 */ /* 0x000fe200078e00ff */
[----:B------:R-:W-:Y:S05]  /*1fa0*/  BRA `(.L_x_14509) ;  /* 0x00000d5000007947 */ /* 0x000fea0003800000 */
.L_x_14506:
        /* <DEDUP_REMOVED lines=8> */
.L_x_14511:
[----:B------:R-:W2:Y:S02]  /*2030*/  LDG.E R28, [R2.64] ;  /* 0x00000024021c7981 */ /* 0x000ea4000c1e1900 */
[----:B--2---:R-:W-:Y:S01]  /*2040*/  SHF.R.S32.HI R29, RZ, 0x1f, R28 ;  /* 0x0000001fff1d7819 */ /* 0x004fe2000001141c */
[----:B------:R-:W-:Y:S05]  /*2050*/  BRA `(.L_x_14509) ;  /* 0x00000ca000007947 */ /* 0x000fea0003800000 */
.L_x_14510:
[----:B------:R-:W2:Y:S02]  /*2060*/  LDG.E.S16 R28, [R2.64] ;  /* 0x00000024021c7981 */ /* 0x000ea4000c1e1700 */
[----:B--2---:R-:W-:Y:S01]  /*2070*/  SHF.R.S32.HI R29, RZ, 0x1f, R28 ;  /* 0x0000001fff1d7819 */ /* 0x004fe2000001141c */
[----:B------:R-:W-:Y:S05]  /*2080*/  BRA `(.L_x_14509) ;  /* 0x00000c7000007947 */ /* 0x000fea0003800000 */
.L_x_14505:
        /* <DEDUP_REMOVED lines=9> */
.L_x_14513:
[----:B------:R-:W2:Y:S02]  /*2120*/  LDG.E.U16 R2, [R2.64] ;  /* 0x0000002402027981 */ /* 0x000ea4000c1e1500 */
[----:B--2---:R-:W-:-:S06]  /*2130*/  HADD2.F32 R28, -RZ, R2.H0_H0 ;  /* 0x20000002ff1c7230 */ /* 0x004fcc0000004100 */
[----:B------:R-:W0:Y:S01]  /*2140*/  F2I.S64.TRUNC R28, R28 ;  /* 0x0000001c001c7311 */ /* 0x000e22000020d900 */
[----:B------:R-:W-:Y:S05]  /*2150*/  BRA `(.L_x_14509) ;  /* 0x00000ba000007947 */ /* 0x000fea0003800000 */
.L_x_14512:
        /* <DEDUP_REMOVED lines=9> */
.L_x_14515:
[----:B------:R-:W2:Y:S02]  /*21f0*/  LDG.E.U16 R2, [R2.64] ;  /* 0x0000002402027981 */ /* 0x000ea4000c1e1500 */
[----:B--2---:R-:W-:-:S06]  /*2200*/  HADD2.F32 R28, -RZ, R2.H0_H0 ;  /* 0x20000002ff1c7230 */ /* 0x004fcc0000004100 */
[----:B------:R-:W0:Y:S01]  /*2210*/  F2I.S64.TRUNC R28, R28 ;  /* 0x0000001c001c7311 */ /* 0x000e22000020d900 */
[----:B------:R-:W-:Y:S05]  /*2220*/  BRA `(.L_x_14509) ;  /* 0x00000ad000007947 */ /* 0x000fea0003800000 */
.L_x_14514:
[----:B------:R-:W2:Y:S02]  /*2230*/  LDG.E.64 R2, [R2.64] ;  /* 0x0000002402027981 */ /* 0x000ea4000c1e1b00 */
[----:B--2---:R0:W2:Y:S01]  /*2240*/  F2I.S64.F64.TRUNC R28, R2 ;  /* 0x00000002001c7311 */ /* 0x0040a2000030d900 */
[----:B------:R-:W-:Y:S05]  /*2250*/  BRA `(.L_x_14509) ;  /* 0x00000aa000007947 */ /* 0x000fea0003800000 */
.L_x_14504:
        /* <DEDUP_REMOVED lines=13> */
.L_x_14518:
[----:B------:R-:W2:Y:S02]  /*2330*/  LDG.E.64 R2, [R2.64] ;  /* 0x0000002402027981 */ /* 0x000ea4000c1e1b00 */
[----:B--2---:R0:W2:Y:S01]  /*2340*/  F2I.S64.F64.TRUNC R28, R2 ;  /* 0x00000002001c7311 */ /* 0x0040a2000030d900 */
[----:B------:R-:W-:Y:S05]  /*2350*/  BRA `(.L_x_14509) ;  /* 0x000009a000007947 */ /* 0x000fea0003800000 */
.L_x_14517:
        /* <DEDUP_REMOVED lines=27> */
.L_x_14520:
        /* <DEDUP_REMOVED lines=14> */
.L_x_14519:
[----:B------:R-:W2:Y:S02]  /*25f0*/  LDG.E.U16 R28, [R2.64] ;  /* 0x00000024021c7981 */ /* 0x000ea4000c1e1500 */
[----:B--2---:R-:W-:-:S06]  /*2600*/  PRMT R28, RZ, 0x5410, R28 ;  /* 0x00005410ff1c7816 */ /* 0x004fcc000000001c */
[----:B------:R-:W0:Y:S01]  /*2610*/  F2I.S64.TRUNC R28, R28 ;  /* 0x0000001c001c7311 */ /* 0x000e22000020d900 */
[----:B------:R-:W-:Y:S05]  /*2620*/  BRA `(.L_x_14509) ;  /* 0x000006d000007947 */ /* 0x000fea0003800000 */
.L_x_14516:
        /* <DEDUP_REMOVED lines=11> */
.L_x_14523:
        /* <DEDUP_REMOVED lines=21> */
.L_x_14527:
[----:B------:R-:W-:Y:S05]  /*2830*/  BSYNC B1 ;  /* 0x0000000000017941 */ /* 0x000fea0003800000 */
.L_x_14526:
[----:B------:R-:W-:Y:S01]  /*2840*/  IMAD.SHL.U32 R2, R2, 0x100000, RZ ;  /* 0x0010000002027824 */ /* 0x000fe200078e00ff */
[----:B------:R-:W-:-:S04]  /*2850*/  LEA R3, R0, 0x3b800000, 0x17 ;  /* 0x3b80000000037811 */ /* 0x000fc800078eb8ff */
[----:B------:R-:W-:Y:S02]  /*2860*/  LOP3.LUT R28, R3, R2, R28, 0xfe, !PT ;  /* 0x00000002031c7212 */ /* 0x000fe400078efe1c */
.L_x_14525:
[----:B------:R-:W-:Y:S05]  /*2870*/  BSYNC B0 ;  /* 0x0000000000007941 */ /* 0x000fea0003800000 */
.L_x_14524:
[----:B------:R-:W0:Y:S01]  /*2880*/  F2I.S64.TRUNC R28, R28 ;  /* 0x0000001c001c7311 */ /* 0x000e22000020d900 */
[----:B------:R-:W-:Y:S05]  /*2890*/  BRA `(.L_x_14509) ;  /* 0x0000046000007947 */ /* 0x000fea0003800000 */
.L_x_14522:
        /* <DEDUP_REMOVED lines=21> */
.L_x_14531:
[----:B------:R-:W-:Y:S05]  /*29f0*/  BSYNC B1 ;  /* 0x0000000000017941 */ /* 0x000fea0003800000 */
.L_x_14530:
[----:B------:R-:W-:Y:S01]  /*2a00*/  IMAD.SHL.U32 R2, R2, 0x200000, RZ ;  /* 0x0020000002027824 */ /* 0x000fe200078e00ff */
[----:B------:R-:W-:-:S04]  /*2a10*/  LEA R3, R0, 0x37800000, 0x17 ;  /* 0x3780000000037811 */ /* 0x000fc800078eb8ff */
[----:B------:R-:W-:Y:S02]  /*2a20*/  LOP3.LUT R28, R3, R2, R28, 0xfe, !PT ;  /* 0x00000002031c7212 */ /* 0x000fe400078efe1c */
.L_x_14529:
[----:B------:R-:W-:Y:S05]  /*2a30*/  BSYNC B0 ;  /* 0x0000000000007941 */ /* 0x000fea0003800000 */
.L_x_14528:
[----:B------:R-:W0:Y:S01]  /*2a40*/  F2I.S64.TRUNC R28, R28 ;  /* 0x0000001c001c7311 */ /* 0x000e22000020d900 */
[----:B------:R-:W-:Y:S05]  /*2a50*/  BRA `(.L_x_14509) ;  /* 0x000002a000007947 */ /* 0x000fea0003800000 */
.L_x_14521:
        /* <DEDUP_REMOVED lines=14> */
.L_x_14535:
[----:B------:R-:W-:Y:S05]  /*2b40*/  BSYNC B0 ;  /* 0x0000000000007941 */ /* 0x000fea0003800000 */
.L_x_14534:
[----:B------:R-:W0:Y:S01]  /*2b50*/  F2I.S64.TRUNC R28, R28 ;  /* 0x0000001c001c7311 */ /* 0x000e22000020d900 */
[----:B------:R-:W-:Y:S05]  /*2b60*/  BRA `(.L_x_14509) ;  /* 0x0000019000007947 */ /* 0x000fea0003800000 */
.L_x_14508:
        /* <DEDUP_REMOVED lines=21> */
.L_x_14533:
[----:B------:R0:W5:Y:S01]  /*2cc0*/  LDG.E.64 R28, [R2.64] ;  /* 0x00000024021c7981 */ /* 0x000162000c1e1b00 */
[----:B------:R-:W-:Y:S05]  /*2cd0*/  BRA `(.L_x_14509) ;  /* 0x0000002000007947 */ /* 0x000fea0003800000 */
.L_x_14532:
[----:B------:R0:W5:Y:S01]  /*2ce0*/  LDG.E R28, [R2.64] ;  /* 0x00000024021c7981 */ /* 0x000162000c1e1900 */
[----:B------:R-:W-:-:S03]  /*2cf0*/  IMAD.MOV.U32 R29, RZ, RZ, RZ ;  /* 0x000000ffff1d7224 */ /* 0x000fc600078e00ff */
.L_x_14509:
        /* <DEDUP_REMOVED lines=17> */
.L_x_14539:
[----:B------:R0:W5:Y:S01]  /*2e10*/  LDG.E.U8 R26, [R2.64] ;  /* 0x00000024021a7981 */ /* 0x000162000c1e1100 */
[----:B------:R-:W-:Y:S01]  /*2e20*/  IMAD.MOV.U32 R27, RZ, RZ, RZ ;  /* 0x000000ffff1b7224 */ /* 0x000fe200078e00ff */
[----:B------:R-:W-:Y:S05]  /*2e30*/  BRA `(.L_x_14541) ;  /* 0x00000d5000007947 */ /* 0x000fea0003800000 */
.L_x_14538:
        /* <DEDUP_REMOVED lines=8> */
.L_x_14543:
[----:B------:R-:W4:Y:S02]  /*2ec0*/  LDG.E R26, [R2.64] ;  /* 0x00000024021a7981 */ /* 0x000f24000c1e1900 */
[----:B----4-:R-:W-:Y:S01]  /*2ed0*/  SHF.R.S32.HI R27, RZ, 0x1f, R26 ;  /* 0x0000001fff1b7819 */ /* 0x010fe2000001141a */
[----:B------:R-:W-:Y:S05]  /*2ee0*/  BRA `(.L_x_14541) ;  /* 0x00000ca000007947 */ /* 0x000fea0003800000 */
.L_x_14542:
[----:B------:R-:W4:Y:S02]  /*2ef0*/  LDG.E.S16 R26, [R2.64] ;  /* 0x00000024021a7981 */ /* 0x000f24000c1e1700 */
[----:B----4-:R-:W-:Y:S01]  /*2f00*/  SHF.R.S32.HI R27, RZ, 0x1f, R26 ;  /* 0x0000001fff1b7819 */ /* 0x010fe2000001141a */
[----:B------:R-:W-:Y:S05]  /*2f10*/  BRA `(.L_x_14541) ;  /* 0x00000c7000007947 */ /* 0x000fea0003800000 */
.L_x_14537:
        /* <DEDUP_REMOVED lines=9> */
.L_x_14545:
[----:B------:R-:W4:Y:S02]  /*2fb0*/  LDG.E.U16 R2, [R2.64] ;  /* 0x0000002402027981 */ /* 0x000f24000c1e1500 */
[----:B----4-:R-:W-:-:S06]  /*2fc0*/  HADD2.F32 R26, -RZ, R2.H0_H0 ;  /* 0x20000002ff1a7230 */ /* 0x010fcc0000004100 */
[----:B------:R-:W0:Y:S01]  /*2fd0*/  F2I.S64.TRUNC R26, R26 ;  /* 0x0000001a001a7311 */ /* 0x000e22000020d900 */
[----:B------:R-:W-:Y:S05]  /*2fe0*/  BRA `(.L_x_14541) ;  /* 0x00000ba000007947 */ /* 0x000fea0003800000 */
.L_x_14544:
        /* <DEDUP_REMOVED lines=9> */
.L_x_14547:
[----:B------:R-:W4:Y:S02]  /*3080*/  LDG.E.U16 R2, [R2.64] ;  /* 0x0000002402027981 */ /* 0x000f24000c1e1500 */
[----:B----4-:R-:W-:-:S06]  /*3090*/  HADD2.F32 R26, -RZ, R2.H0_H0 ;  /* 0x20000002ff1a7230 */ /* 0x010fcc0000004100 */
[----:B------:R-:W0:Y:S01]  /*30a0*/  F2I.S64.TRUNC R26, R26 ;  /* 0x0000001a001a7311 */ /* 0x000e22000020d900 */
[----:B------:R-:W-:Y:S05]  /*30b0*/  BRA `(.L_x_14541) ;  /* 0x00000ad000007947 */ /* 0x000fea0003800000 */
.L_x_14546:
[----:B------:R-:W4:Y:S02]  /*30c0*/  LDG.E.64 R2, [R2.64] ;  /* 0x0000002402027981 */ /* 0x000f24000c1e1b00 */
[----:B----4-:R0:W4:Y:S01]  /*30d0*/  F2I.S64.F64.TRUNC R26, R2 ;  /* 0x00000002001a7311 */ /* 0x010122000030d900 */
[----:B------:R-:W-:Y:S05]  /*30e0*/  BRA `(.L_x_14541) ;  /* 0x00000aa000007947 */ /* 0x000fea0003800000 */
.L_x_14536:
        /* <DEDUP_REMOVED lines=13> */
.L_x_14550:
[----:B------:R-:W4:Y:S02]  /*31c0*/  LDG.E.64 R2, [R2.64] ;  /* 0x0000002402027981 */ /* 0x000f24000c1e1b00 */
[----:B----4-:R0:W4:Y:S01]  /*31d0*/  F2I.S64.F64.TRUNC R26, R2 ;  /* 0x00000002001a7311 */ /* 0x010122000030d900 */
[----:B------:R-:W-:Y:S05]  /*31e0*/  BRA `(.L_x_14541) ;  /* 0x000009a000007947 */ /* 0x000fea0003800000 */
.L_x_14549:
        /* <DEDUP_REMOVED lines=27> */
.L_x_14552:
        /* <DEDUP_REMOVED lines=14> */
.L_x_14551:
[----:B------:R-:W4:Y:S02]  /*3480*/  LDG.E.U16 R26, [R2.64] ;  /* 0x00000024021a7981 */ /* 0x000f24000c1e1500 */
[----:B----4-:R-:W-:-:S06]  /*3490*/  PRMT R26, RZ, 0x5410, R26 ;  /* 0x00005410ff1a7816 */ /* 0x010fcc000000001a */
[----:B------:R-:W0:Y:S01]  /*34a0*/  F2I.S64.TRUNC R26, R26 ;  /* 0x0000001a001a7311 */ /* 0x000e22000020d900 */
[----:B------:R-:W-:Y:S05]  /*34b0*/  BRA `(.L_x_14541) ;  /* 0x000006d000007947 */ /* 0x000fea0003800000 */
.L_x_14548:
        /* <DEDUP_REMOVED lines=11> */
.L_x_14555:
        /* <DEDUP_REMOVED lines=21> */
.L_x_14559:
[----:B------:R-:W-:Y:S05]  /*36c0*/  BSYNC B1 ;  /* 0x0000000000017941 */ /* 0x000fea0003800000 */
.L_x_14558:
[----:B------:R-:W-:Y:S01]  /*36d0*/  IMAD.SHL.U32 R2, R2, 0x100000, RZ ;  /* 0x0010000002027824 */ /* 0x000fe200078e00ff */
[----:B------:R-:W-:-:S04]  /*36e0*/  LEA R3, R0, 0x3b800000, 0x17 ;  /* 0x3b80000000037811 */ /* 0x000fc800078eb8ff */
[----:B------:R-:W-:Y:S02]  /*36f0*/  LOP3.LUT R26, R3, R2, R26, 0xfe, !PT ;  /* 0x00000002031a7212 */ /* 0x000fe400078efe1a */
.L_x_14557:
[----:B------:R-:W-:Y:S05]  /*3700*/  BSYNC B0 ;  /* 0x0000000000007941 */ /* 0x000fea0003800000 */
.L_x_14556:
[----:B------:R-:W0:Y:S01]  /*3710*/  F2I.S64.TRUNC R26, R26 ;  /* 0x0000001a001a7311 */ /* 0x000e22000020d900 */
[----:B------:R-:W-:Y:S05]  /*3720*/  BRA `(.L_x_14541) ;  /* 0x0000046000007947 */ /* 0x000fea0003800000 */
.L_x_14554:
        /* <DEDUP_REMOVED lines=21> */
.L_x_14563:
[----:B------:R-:W-:Y:S05]  /*3880*/  BSYNC B1 ;  /* 0x0000000000017941 */ /* 0x000fea0003800000 */
.L_x_14562:
[----:B------:R-:W-:Y:S01]  /*3890*/  IMAD.SHL.U32 R2, R2, 0x200000, RZ ;  /* 0x0020000002027824 */ /* 0x000fe200078e00ff */
[----:B------:R-:W-:-:S04]  /*38a0*/  LEA R3, R0, 0x37800000, 0x17 ;  /* 0x3780000000037811 */ /* 0x000fc800078eb8ff */
[----:B------:R-:W-:Y:S02]  /*38b0*/  LOP3.LUT R26, R3, R2, R26, 0xfe, !PT ;  /* 0x00000002031a7212 */ /* 0x000fe400078efe1a */
.L_x_14561:
[----:B------:R-:W-:Y:S05]  /*38c0*/  BSYNC B0 ;  /* 0x0000000000007941 */ /* 0x000fea0003800000 */
.L_x_14560:
[----:B------:R-:W0:Y:S01]  /*38d0*/  F2I.S64.TRUNC R26, R26 ;  /* 0x0000001a001a7311 */ /* 0x000e22000020d900 */
[----:B------:R-:W-:Y:S05]  /*38e0*/  BRA `(.L_x_14541) ;  /* 0x000002a000007947 */ /* 0x000fea0003800000 */
.L_x_14553:
        /* <DEDUP_REMOVED lines=14> */
.L_x_14567:
[----:B------:R-:W-:Y:S05]  /*39d0*/  BSYNC B0 ;  /* 0x0000000000007941 */ /* 0x000fea0003800000 */
.L_x_14566:
[----:B------:R-:W0:Y:S01]  /*39e0*/  F2I.S64.TRUNC R26, R26 ;  /* 0x0000001a001a7311 */ /* 0x000e22000020d900 */
[----:B------:R-:W-:Y:S05]  /*39f0*/  BRA `(.L_x_14541) ;  /* 0x0000019000007947 */ /* 0x000fea0003800000 */
.L_x_14540:
        /* <DEDUP_REMOVED lines=21> */
.L_x_14565:
[----:B------:R0:W5:Y:S01]  /*3b50*/  LDG.E.64 R26, [R2.64] ;  /* 0x00000024021a7981 */ /* 0x000162000c1e1b00 */
[----:B------:R-:W-:Y:S05]  /*3b60*/  BRA `(.L_x_14541) ;  /* 0x0000002000007947 */ /* 0x000fea0003800000 */
.L_x_14564:
[----:B------:R0:W5:Y:S01]  /*3b70*/  LDG.E R26, [R2.64] ;  /* 0x00000024021a7981 */ /* 0x000162000c1e1900 */
[----:B------:R-:W-:-:S03]  /*3b80*/  IMAD.MOV.U32 R27, RZ, RZ, RZ ;  /* 0x000000ffff1b7224 */ /* 0x000fc600078e00ff */
.L_x_14541:
        /* <DEDUP_REMOVED lines=17> */
.L_x_14571:
[----:B------:R0:W5:Y:S01]  /*3ca0*/  LDG.E.U8 R56, [R2.64] ;  /* 0x0000002402387981 */ /* 0x000162000c1e1100 */
[----:B------:R-:W-:Y:S01]  /*3cb0*/  IMAD.MOV.U32 R57, RZ, RZ, RZ ;  /* 0x000000ffff397224 */ /* 0x000fe200078e00ff */
[----:B------:R-:W-:Y:S05]  /*3cc0*/  BRA `(.L_x_14573) ;  /* 0x00000d5000007947 */ /* 0x000fea0003800000 */
.L_x_14570:
        /* <DEDUP_REMOVED lines=8> */
.L_x_14575:
[----:B----4-:R-:W4:Y:S02]  /*3d50*/  LDG.E R56, [R2.64] ;  /* 0x0000002402387981 */ /* 0x010f24000c1e1900 */
[----:B----4-:R-:W-:Y:S01]  /*3d60*/  SHF.R.S32.HI R57, RZ, 0x1f, R56 ;  /* 0x0000001fff397819 */ /* 0x010fe20000011438 */
[----:B------:R-:W-:Y:S05]  /*3d70*/  BRA `(.L_x_14573) ;  /* 0x00000ca000007947 */ /* 0x000fea0003800000 */
.L_x_14574:
[----:B----4-:R-:W4:Y:S02]  /*3d80*/  LDG.E.S16 R56, [R2.64] ;  /* 0x0000002402387981 */ /* 0x010f24000c1e1700 */
[----:B----4-:R-:W-:Y:S01]  /*3d90*/  SHF.R.S32.HI R57, RZ, 0x1f, R56 ;  /* 0x0000001fff397819 */ /* 0x010fe20000011438 */
[----:B------:R-:W-:Y:S05]  /*3da0*/  BRA `(.L_x_14573) ;  /* 0x00000c7000007947 */ /* 0x000fea0003800000 */
.L_x_14569:
        /* <DEDUP_REMOVED lines=9> */
.L_x_14577:
[----:B----4-:R-:W4:Y:S02]  /*3e40*/  LDG.E.U16 R2, [R2.64] ;  /* 0x0000002402027981 */ /* 0x010f24000c1e1500 */
[----:B----4-:R-:W-:-:S06]  /*3e50*/  HADD2.F32 R56, -RZ, R2.H0_H0 ;  /* 0x20000002ff387230 */ /* 0x010fcc0000004100 */
[----:B------:R-:W0:Y:S01]  /*3e60*/  F2I.S64.TRUNC R56, R56 ;  /* 0x0000003800387311 */ /* 0x000e22000020d900 */
[----:B------:R-:W-:Y:S05]  /*3e70*/  BRA `(.L_x_14573) ;  /* 0x00000ba000007947 */ /* 0x000fea0003800000 */
.L_x_14576:
        /* <DEDUP_REMOVED lines=9> */
.L_x_14579:
[----:B----4-:R-:W4:Y:S02]  /*3f10*/  LDG.E.U16 R2, [R2.64] ;  /* 0x0000002402027981 */ /* 0x010f24000c1e1500 */
[----:B----4-:R-:W-:-:S06]  /*3f20*/  HADD2.F32 R56, -RZ, R2.H0_H0 ;  /* 0x20000002ff387230 */ /* 0x010fcc0000004100 */
[----:B------:R-:W0:Y:S01]  /*3f30*/  F2I.S64.TRUNC R56, R56 ;  /* 0x0000003800387311 */ /* 0x000e22000020d900 */
[----:B------:R-:W-:Y:S05]  /*3f40*/  BRA `(.L_x_14573) ;  /* 0x00000ad000007947 */ /* 0x000fea0003800000 */
.L_x_14578:
[----:B----4-:R-:W4:Y:S02]  /*3f50*/  LDG.E.64 R2, [R2.64] ;  /* 0x0000002402027981 */ /* 0x010f24000c1e1b00 */
[----:B----4-:R0:W1:Y:S01]  /*3f60*/  F2I.S64.F64.TRUNC R56, R2 ;  /* 0x0000000200387311 */ /* 0x010062000030d900 */
[----:B------:R-:W-:Y:S05]  /*3f70*/  BRA `(.L_x_14573) ;  /* 0x00000aa000007947 */ /* 0x000fea0003800000 */
.L_x_14568:
        /* <DEDUP_REMOVED lines=13> */
.L_x_14582:
[----:B----4-:R-:W4:Y:S02]  /*4050*/  LDG.E.64 R2, [R2.64] ;  /* 0x0000002402027981 */ /* 0x010f24000c1e1b00 */
[----:B----4-:R0:W1:Y:S01]  /*4060*/  F2I.S64.F64.TRUNC R56, R2 ;  /* 0x0000000200387311 */ /* 0x010062000030d900 */
[----:B------:R-:W-:Y:S05]  /*4070*/  BRA `(.L_x_14573) ;  /* 0x000009a000007947 */ /* 0x000fea0003800000 */
.L_x_14581:
        /* <DEDUP_REMOVED lines=27> */
.L_x_14584:
        /* <DEDUP_REMOVED lines=14> */
.L_x_14583:
[----:B----4-:R-:W4:Y:S02]  /*4310*/  LDG.E.U16 R56, [R2.64] ;  /* 0x0000002402387981 */ /* 0x010f24000c1e1500 */
[----:B----4-:R-:W-:-:S06]  /*4320*/  PRMT R56, RZ, 0x5410, R56 ;  /* 0x00005410ff387816 */ /* 0x010fcc0000000038 */
[----:B------:R-:W0:Y:S01]  /*4330*/  F2I.S64.TRUNC R56, R56 ;  /* 0x0000003800387311 */ /* 0x000e22000020d900 */
[----:B------:R-:W-:Y:S05]  /*4340*/  BRA `(.L_x_14573) ;  /* 0x000006d000007947 */ /* 0x000fea0003800000 */
.L_x_14580:
        /* <DEDUP_REMOVED lines=11> */
.L_x_14587:
        /* <DEDUP_REMOVED lines=21> */
.L_x_14591:
[----:B------:R-:W-:Y:S05]  /*4550*/  BSYNC B1 ;  /* 0x0000000000017941 */ /* 0x000fea0003800000 */
.L_x_14590:
[----:B------:R-:W-:Y:S01]  /*4560*/  IMAD.SHL.U32 R2, R2, 0x100000, RZ ;  /* 0x0010000002027824 */ /* 0x000fe200078e00ff */
[----:B------:R-:W-:-:S04]  /*4570*/  LEA R3, R0, 0x3b800000, 0x17 ;  /* 0x3b80000000037811 */ /* 0x000fc800078eb8ff */
[----:B------:R-:W-:Y:S02]  /*4580*/  LOP3.LUT R56, R3, R2, R56, 0xfe, !PT ;  /* 0x0000000203387212 */ /* 0x000fe400078efe38 */
.L_x_14589:
[----:B------:R-:W-:Y:S05]  /*4590*/  BSYNC B0 ;  /* 0x0000000000007941 */ /* 0x000fea0003800000 */
.L_x_14588:
[----:B------:R-:W0:Y:S01]  /*45a0*/  F2I.S64.TRUNC R56, R56 ;  /* 0x0000003800387311 */ /* 0x000e22000020d900 */
[----:B------:R-:W-:Y:S05]  /*45b0*/  BRA `(.L_x_14573) ;  /* 0x0000046000007947 */ /* 0x000fea0003800000 */
.L_x_14586:
        /* <DEDUP_REMOVED lines=21> */
.L_x_14595:
[----:B------:R-:W-:Y:S05]  /*4710*/  BSYNC B1 ;  /* 0x0000000000017941 */ /* 0x000fea0003800000 */
.L_x_14594:
[----:B------:R-:W-:Y:S01]  /*4720*/  IMAD.SHL.U32 R2, R2, 0x200000, RZ ;  /* 0x0020000002027824 */ /* 0x000fe200078e00ff */
[----:B------:R-:W-:-:S04]  /*4730*/  LEA R3, R0, 0x37800000, 0x17 ;  /* 0x3780000000037811 */ /* 0x000fc800078eb8ff */
[----:B------:R-:W-:Y:S02]  /*4740*/  LOP3.LUT R56, R3, R2, R56, 0xfe, !PT ;  /* 0x0000000203387212 */ /* 0x000fe400078efe38 */
.L_x_14593:
[----:B------:R-:W-:Y:S05]  /*4750*/  BSYNC B0 ;  /* 0x0000000000007941 */ /* 0x000fea0003800000 */
.L_x_14592:
[----:B------:R-:W0:Y:S01]  /*4760*/  F2I.S64.TRUNC R56, R56 ;  /* 0x0000003800387311 */ /* 0x000e22000020d900 */
[----:B------:R-:W-:Y:S05]  /*4770*/  BRA `(.L_x_14573) ;  /* 0x000002a000007947 */ /* 0x000fea0003800000 */
.L_x_14585:
        /* <DEDUP_REMOVED lines=14> */
.L_x_14599:
[----:B------:R-:W-:Y:S05]  /*4860*/  BSYNC B0 ;  /* 0x0000000000007941 */ /* 0x000fea0003800000 */
.L_x_14598:
[----:B------:R-:W0:Y:S01]  /*4870*/  F2I.S64.TRUNC R56, R56 ;  /* 0x0000003800387311 */ /* 0x000e22000020d900 */
[----:B------:R-:W-:Y:S05]  /*4880*/  BRA `(.L_x_14573) ;  /* 0x0000019000007947 */ /* 0x000fea0003800000 */
.L_x_14572:
        /* <DEDUP_REMOVED lines=21> */
.L_x_14597:
[----:B------:R0:W5:Y:S01]  /*49e0*/  LDG.E.64 R56, [R2.64] ;  /* 0x0000002402387981 */ /* 0x000162000c1e1b00 */
[----:B------:R-:W-:Y:S05]  /*49f0*/  BRA `(.L_x_14573) ;  /* 0x0000002000007947 */ /* 0x000fea0003800000 */
.L_x_14596:
[----:B------:R0:W5:Y:S01]  /*4a00*/  LDG.E R56, [R2.64] ;  /* 0x0000002402387981 */ /* 0x000162000c1e1900 */
[----:B------:R-:W-:-:S03]  /*4a10*/  IMAD.MOV.U32 R57, RZ, RZ, RZ ;  /* 0x000000ffff397224 */ /* 0x000fc600078e00ff */
.L_x_14573:
[----:B------:R-:W4:Y:S02]  /*4a20*/  S2R R58, SR_TID.X ;  /* 0x00000000003a7919 */ /* 0x000f240000002100 */
[----:B----4-:R-:W-:Y:S02]  /*4a30*/  IADD3 R58, R58, 0x80, RZ ;  /* 0x000000803a3a7810 */ /* 0x010fe40007ffe0ff */
.L_x_14439:
[----:B--23--:R-:W-:Y:S05]  /*4a40*/  BSYNC B6 ;  /* 0x0000000000067941 */ /* 0x00cfea0003800000 */
.L_x_14438:
        /* <DEDUP_REMOVED lines=26> */
.L_x_14605:
[----:B------:R0:W5:Y:S01]  /*4bf0*/  LDG.E.U8 R24, [R2.64] ;  /* 0x0000002402187981 */ /* 0x000162000c1e1100 */
[----:B------:R-:W-:Y:S01]  /*4c00*/  IMAD.MOV.U32 R25, RZ, RZ, RZ ;  /* 0x000000ffff197224 */ /* 0x000fe200078e00ff */
[----:B------:R-:W-:Y:S05]  /*4c10*/  BRA `(.L_x_14607) ;  /* 0x00000d5000007947 */ /* 0x000fea0003800000 */
.L_x_14604:
        /* <DEDUP_REMOVED lines=8> */
.L_x_14609:
[----:B------:R-:W2:Y:S02]  /*4ca0*/  LDG.E R24, [R2.64] ;  /* 0x0000002402187981 */ /* 0x000ea4000c1e1900 */
[----:B--2---:R-:W-:Y:S01]  /*4cb0*/  SHF.R.S32.HI R25, RZ, 0x1f, R24 ;  /* 0x0000001fff197819 */ /* 0x004fe20000011418 */
[----:B------:R-:W-:Y:S05]  /*4cc0*/  BRA `(.L_x_14607) ;  /* 0x00000ca000007947 */ /* 0x000fea0003800000 */
.L_x_14608:
[----:B------:R-:W2:Y:S02]  /*4cd0*/  LDG.E.S16 R24, [R2.64] ;  /* 0x0000002402187981 */ /* 0x000ea4000c1e1700 */
[----:B--2---:R-:W-:Y:S01]  /*4ce0*/  SHF.R.S32.HI R25, RZ, 0x1f, R24 ;  /* 0x0000001fff197819 */ /* 0x004fe20000011418 */
[----:B------:R-:W-:Y:S05]  /*4cf0*/  BRA `(.L_x_14607) ;  /* 0x00000c7000007947 */ /* 0x000fea0003800000 */
.L_x_14603:
        /* <DEDUP_REMOVED lines=9> */
.L_x_14611:
[----:B------:R-:W2:Y:S02]  /*4d90*/  LDG.E.U16 R2, [R2.64] ;  /* 0x0000002402027981 */ /* 0x000ea4000c1e1500 */
[----:B--2---:R-:W-:-:S06]  /*4da0*/  HADD2.F32 R24, -RZ, R2.H0_H0 ;  /* 0x20000002ff187230 */ /* 0x004fcc0000004100 */
[----:B------:R-:W0:Y:S01]  /*4db0*/  F2I.S64.TRUNC R24, R24 ;  /* 0x0000001800187311 */ /* 0x000e22000020d900 */
[----:B------:R-:W-:Y:S05]  /*4dc0*/  BRA `(.L_x_14607) ;  /* 0x00000ba000007947 */ /* 0x000fea0003800000 */
.L_x_14610:
        /* <DEDUP_REMOVED lines=9> */
.L_x_14613:
[----:B------:R-:W2:Y:S02]  /*4e60*/  LDG.E.U16 R2, [R2.64] ;  /* 0x0000002402027981 */ /* 0x000ea4000c1e1500 */
[----:B--2---:R-:W-:-:S06]  /*4e70*/  HADD2.F32 R24, -RZ, R2.H0_H0 ;  /* 0x20000002ff187230 */ /* 0x004fcc0000004100 */
[----:B------:R-:W0:Y:S01]  /*4e80*/  F2I.S64.TRUNC R24, R24 ;  /* 0x0000001800187311 */ /* 0x000e22000020d900 */
[----:B------:R-:W-:Y:S05]  /*4e90*/  BRA `(.L_x_14607) ;  /* 0x00000ad000007947 */ /* 0x000fea0003800000 */
.L_x_14612:
[----:B------:R-:W2:Y:S02]  /*4ea0*/  LDG.E.64 R2, [R2.64] ;  /* 0x0000002402027981 */ /* 0x000ea4000c1e1b00 */
[----:B--2---:R0:W2:Y:S01]  /*4eb0*/  F2I.S64.F64.TRUNC R24, R2 ;  /* 0x0000000200187311 */ /* 0x0040a2000030d900 */
[----:B------:R-:W-:Y:S05]  /*4ec0*/  BRA `(.L_x_14607) ;  /* 0x00000aa000007947 */ /* 0x000fea0003800000 */
.L_x_14602:
        /* <DEDUP_REMOVED lines=13> */
.L_x_14616:
[----:B------:R-:W2:Y:S02]  /*4fa0*/  LDG.E.64 R2, [R2.64] ;  /* 0x0000002402027981 */ /* 0x000ea4000c1e1b00 */
[----:B--2---:R0:W2:Y:S01]  /*4fb0*/  F2I.S64.F64.TRUNC R24, R2 ;  /* 0x0000000200187311 */ /* 0x0040a2000030d900 */
[----:B------:R-:W-:Y:S05]  /*4fc0*/  BRA `(.L_x_14607) ;  /* 0x000009a000007947 */ /* 0x000fea0003800000 */
.L_x_14615:
        /* <DEDUP_REMOVED lines=27> */
.L_x_14618:
        /* <DEDUP_REMOVED lines=14> */
.L_x_14617:
[----:B------:R-:W2:Y:S02]  /*5260*/  LDG.E.U16 R24, [R2.64] ;  /* 0x0000002402187981 */ /* 0x000ea4000c1e1500 */
[----:B--2---:R-:W-:-:S06]  /*5270*/  PRMT R24, RZ, 0x5410, R24 ;  /* 0x00005410ff187816 */ /* 0x004fcc0000000018 */
[----:B------:R-:W0:Y:S01]  /*5280*/  F2I.S64.TRUNC R24, R24 ;  /* 0x0000001800187311 */ /* 0x000e22000020d900 */
[----:B------:R-:W-:Y:S05]  /*5290*/  BRA `(.L_x_14607) ;  /* 0x000006d000007947 */ /* 0x000fea0003800000 */
.L_x_14614:
        /* <DEDUP_REMOVED lines=11> */
.L_x_14621:
        /* <DEDUP_REMOVED lines=21> */
.L_x_14625:
[----:B------:R-:W-:Y:S05]  /*54a0*/  BSYNC B1 ;  /* 0x0000000000017941 */ /* 0x000fea0003800000 */
.L_x_14624:
[----:B------:R-:W-:Y:S01]  /*54b0*/  IMAD.SHL.U32 R2, R2, 0x100000, RZ ;  /* 0x0010000002027824 */ /* 0x000fe200078e00ff */
[----:B------:R-:W-:-:S04]  /*54c0*/  LEA R3, R0, 0x3b800000, 0x17 ;  /* 0x3b80000000037811 */ /* 0x000fc800078eb8ff */
[----:B------:R-:W-:Y:S02]  /*54d0*/  LOP3.LUT R24, R3, R2, R24, 0xfe, !PT ;  /* 0x0000000203187212 */ /* 0x000fe400078efe18 */
.L_x_14623:
[----:B------:R-:W-:Y:S05]  /*54e0*/  BSYNC B0 ;  /* 0x0000000000007941 */ /* 0x000fea0003800000 */
.L_x_14622:
[----:B------:R-:W0:Y:S01]  /*54f0*/  F2I.S64.TRUNC R24, R24 ;  /* 0x0000001800187311 */ /* 0x000e22000020d900 */
[----:B------:R-:W-:Y:S05]  /*5500*/  BRA `(.L_x_14607) ;  /* 0x0000046000007947 */ /* 0x000fea0003800000 */
.L_x_14620:
        /* <DEDUP_REMOVED lines=21> */
.L_x_14629:
[----:B------:R-:W-:Y:S05]  /*5660*/  BSYNC B1 ;  /* 0x0000000000017941 */ /* 0x000fea0003800000 */
.L_x_14628:
[----:B------:R-:W-:Y:S01]  /*5670*/  IMAD.SHL.U32 R2, R2, 0x200000, RZ ;  /* 0x0020000002027824 */ /* 0x000fe200078e00ff */
[----:B------:R-:W-:-:S04]  /*5680*/  LEA R3, R0, 0x37800000, 0x17 ;  /* 0x3780000000037811 */ /* 0x000fc800078eb8ff */
[----:B------:R-:W-:Y:S02]  /*5690*/  LOP3.LUT R24, R3, R2, R24, 0xfe, !PT ;  /* 0x0000000203187212 */ /* 0x000fe400078efe18 */
.L_x_14627:
[----:B------:R-:W-:Y:S05]  /*56a0*/  BSYNC B0 ;  /* 0x0000000000007941 */ /* 0x000fea0003800000 */
.L_x_14626:
[----:B------:R-:W0:Y:S01]  /*56b0*/  F2I.S64.TRUNC R24, R24 ;  /* 0x0000001800187311 */ /* 0x000e22000020d900 */
[----:B------:R-:W-:Y:S05]  /*56c0*/  BRA `(.L_x_14607) ;  /* 0x000002a000007947 */ /* 0x000fea0003800000 */
.L_x_14619:
        /* <DEDUP_REMOVED lines=14> */
.L_x_14633:
[----:B------:R-:W-:Y:S05]  /*57b0*/  BSYNC B0 ;  /* 0x0000000000007941 */ /* 0x000fea0003800000 */
.L_x_14632:
[----:B------:R-:W0:Y:S01]  /*57c0*/  F2I.S64.TRUNC R24, R24 ;  /* 0x0000001800187311 */ /* 0x000e22000020d900 */
[----:B------:R-:W-:Y:S05]  /*57d0*/  BRA `(.L_x_14607) ;  /* 0x0000019000007947 */ /* 0x000fea0003800000 */
.L_x_14606:
        /* <DEDUP_REMOVED lines=21> */
.L_x_14631:
[----:B------:R0:W5:Y:S01]  /*5930*/  LDG.E.64 R24, [R2.64] ;  /* 0x0000002402187981 */ /* 0x000162000c1e1b00 */
[----:B------:R-:W-:Y:S05]  /*5940*/  BRA `(.L_x_14607) ;  /* 0x0000002000007947 */ /* 0x000fea0003800000 */
.L_x_14630:
[----:B------:R0:W5:Y:S01]  /*5950*/  LDG.E R24, [R2.64] ;  /* 0x0000002402187981 */ /* 0x000162000c1e1900 */
[----:B------:R-:W-:-:S03]  /*5960*/  IMAD.MOV.U32 R25, RZ, RZ, RZ ;  /* 0x000000ffff197224 */ /* 0x000fc600078e00ff */
.L_x_14607:
        /* <DEDUP_REMOVED lines=17> */
.L_x_14637:
[----:B------:R0:W5:Y:S01]  /*5a80*/  LDG.E.U8 R22, [R2.64] ;  /* 0x0000002402167981 */ /* 0x000162000c1e1100 */
[----:B------:R-:W-:Y:S01]  /*5a90*/  IMAD.MOV.U32 R23, RZ, RZ, RZ ;  /* 0x000000ffff177224 */ /* 0x000fe200078e00ff */
[----:B------:R-:W-:Y:S05]  /*5aa0*/  BRA `(.L_x_14639) ;  /* 0x00000d5000007947 */ /* 0x000fea0003800000 */
.L_x_14636:
        /* <DEDUP_REMOVED lines=8> */
.L_x_14641:
[----:B------:R-:W3:Y:S02]  /*5b30*/  LDG.E R22, [R2.64] ;  /* 0x0000002402167981 */ /* 0x000ee4000c1e1900 */
[----:B---3--:R-:W-:Y:S01]  /*5b40*/  SHF.R.S32.HI R23, RZ, 0x1f, R22 ;  /* 0x0000001fff177819 */ /* 0x008fe20000011416 */
[----:B------:R-:W-:Y:S05]  /*5b50*/  BRA `(.L_x_14639) ;  /* 0x00000ca000007947 */ /* 0x000fea0003800000 */
.L_x_14640:
[----:B------:R-:W3:Y:S02]  /*5b60*/  LDG.E.S16 R22, [R2.64] ;  /* 0x0000002402167981 */ /* 0x000ee4000c1e1700 */
[----:B---3--:R-:W-:Y:S01]  /*5b70*/  SHF.R.S32.HI R23, RZ, 0x1f, R22 ;  /* 0x0000001fff177819 */ /* 0x008fe20000011416 */
[----:B------:R-:W-:Y:S05]  /*5b80*/  BRA `(.L_x_14639) ;  /* 0x00000c7000007947 */ /* 0x000fea0003800000 */
.L_x_14635:
        /* <DEDUP_REMOVED lines=9> */
.L_x_14643:
[----:B------:R-:W3:Y:S02]  /*5c20*/  LDG.E.U16 R2, [R2.64] ;  /* 0x0000002402027981 */ /* 0x000ee4000c1e1500 */
[----:B---3--:R-:W-:-:S06]  /*5c30*/  HADD2.F32 R22, -RZ, R2.H0_H0 ;  /* 0x20000002ff167230 */ /* 0x008fcc0000004100 */
[----:B------:R-:W0:Y:S01]  /*5c40*/  F2I.S64.TRUNC R22, R22 ;  /* 0x0000001600167311 */ /* 0x000e22000020d900 */
[----:B------:R-:W-:Y:S05]  /*5c50*/  BRA `(.L_x_14639) ;  /* 0x00000ba000007947 */ /* 0x000fea0003800000 */
.L_x_14642:
        /* <DEDUP_REMOVED lines=9> */
.L_x_14645:
[----:B------:R-:W3:Y:S02]  /*5cf0*/  LDG.E.U16 R2, [R2.64] ;  /* 0x0000002402027981 */ /* 0x000ee4000c1e1500 */
[----:B---3--:R-:W-:-:S06]  /*5d00*/  HADD2.F32 R22, -RZ, R2.H0_H0 ;  /* 0x20000002ff167230 */ /* 0x008fcc0000004100 */
[----:B------:R-:W0:Y:S01]  /*5d10*/  F2I.S64.TRUNC R22, R22 ;  /* 0x0000001600167311 */ /* 0x000e22000020d900 */
[----:B------:R-:W-:Y:S05]  /*5d20*/  BRA `(.L_x_14639) ;  /* 0x00000ad000007947 */ /* 0x000fea0003800000 */
.L_x_14644:
[----:B------:R-:W3:Y:S02]  /*5d30*/  LDG.E.64 R2, [R2.64] ;  /* 0x0000002402027981 */ /* 0x000ee4000c1e1b00 */
[----:B---3--:R0:W3:Y:S01]  /*5d40*/  F2I.S64.F64.TRUNC R22, R2 ;  /* 0x0000000200167311 */ /* 0x0080e2000030d900 */
[----:B------:R-:W-:Y:S05]  /*5d50*/  BRA `(.L_x_14639) ;  /* 0x00000aa000007947 */ /* 0x000fea0003800000 */
.L_x_14634:
        /* <DEDUP_REMOVED lines=13> */
.L_x_14648:
[----:B------:R-:W3:Y:S02]  /*5e30*/  LDG.E.64 R2, [R2.64] ;  /* 0x0000002402027981 */ /* 0x000ee4000c1e1b00 */
[----:B---3--:R0:W3:Y:S01]  /*5e40*/  F2I.S64.F64.TRUNC R22, R2 ;  /* 0x0000000200167311 */ /* 0x0080e2000030d900 */
[----:B------:R-:W-:Y:S05]  /*5e50*/  BRA `(.L_x_14639) ;  /* 0x000009a000007947 */ /* 0x000fea0003800000 */
.L_x_14647:
        /* <DEDUP_REMOVED lines=27> */
.L_x_14650:
        /* <DEDUP_REMOVED lines=14> */
.L_x_14649:
[----:B------:R-:W3:Y:S02]  /*60f0*/  LDG.E.U16 R22, [R2.64] ;  /* 0x0000002402167981 */ /* 0x000ee4000c1e1500 */
[----:B---3--:R-:W-:-:S06]  /*6100*/  PRMT R22, RZ, 0x5410, R22 ;  /* 0x00005410ff167816 */ /* 0x008fcc0000000016 */
[----:B------:R-:W0:Y:S01]  /*6110*/  F2I.S64.TRUNC R22, R22 ;  /* 0x0000001600167311 */ /* 0x000e22000020d900 */
[----:B------:R-:W-:Y:S05]  /*6120*/  BRA `(.L_x_14639) ;  /* 0x000006d000007947 */ /* 0x000fea0003800000 */
.L_x_14646:
        /* <DEDUP_REMOVED lines=11> */
.L_x_14653:
        /* <DEDUP_REMOVED lines=21> */
.L_x_14657:
[----:B------:R-:W-:Y:S05]  /*6330*/  BSYNC B1 ;  /* 0x0000000000017941 */ /* 0x000fea0003800000 */
.L_x_14656:
[----:B------:R-:W-:Y:S01]  /*6340*/  IMAD.SHL.U32 R2, R2, 0x100000, RZ ;  /* 0x0010000002027824 */ /* 0x000fe200078e00ff */
[----:B------:R-:W-:-:S04]  /*6350*/  LEA R3, R0, 0x3b800000, 0x17 ;  /* 0x3b80000000037811 */ /* 0x000fc800078eb8ff */
[----:B------:R-:W-:Y:S02]  /*6360*/  LOP3.LUT R22, R3, R2, R22, 0xfe, !PT ;  /* 0x0000000203167212 */ /* 0x000fe400078efe16 */
.L_x_14655:
[----:B------:R-:W-:Y:S05]  /*6370*/  BSYNC B0 ;  /* 0x0000000000007941 */ /* 0x000fea0003800000 */
.L_x_14654:
[----:B------:R-:W0:Y:S01]  /*6380*/  F2I.S64.TRUNC R22, R22 ;  /* 0x0000001600167311 */ /* 0x000e22000020d900 */
[----:B------:R-:W-:Y:S05]  /*6390*/  BRA `(.L_x_14639) ;  /* 0x0000046000007947 */ /* 0x000fea0003800000 */
.L_x_14652:
        /* <DEDUP_REMOVED lines=21> */
.L_x_14661:
[----:B------:R-:W-:Y:S05]  /*64f0*/  BSYNC B1 ;  /* 0x0000000000017941 */ /* 0x000fea0003800000 */
.L_x_14660:
[----:B------:R-:W-:Y:S01]  /*6500*/  IMAD.SHL.U32 R2, R2, 0x200000, RZ ;  /* 0x0020000002027824 */ /* 0x000fe200078e00ff */
[----:B------:R-:W-:-:S04]  /*6510*/  LEA R3, R0, 0x37800000, 0x17 ;  /* 0x3780000000037811 */ /* 0x000fc800078eb8ff */
[----:B------:R-:W-:Y:S02]  /*6520*/  LOP3.LUT R22, R3, R2, R22, 0xfe, !PT ;  /* 0x0000000203167212 */ /* 0x000fe400078efe16 */
.L_x_14659:
[----:B------:R-:W-:Y:S05]  /*6530*/  BSYNC B0 ;  /* 0x0000000000007941 */ /* 0x000fea0003800000 */
.L_x_14658:
[----:B------:R-:W0:Y:S01]  /*6540*/  F2I.S64.TRUNC R22, R22 ;  /* 0x0000001600167311 */ /* 0x000e22000020d900 */
[----:B------:R-:W-:Y:S05]  /*6550*/  BRA `(.L_x_14639) ;  /* 0x000002a000007947 */ /* 0x000fea0003800000 */
.L_x_14651:
        /* <DEDUP_REMOVED lines=14> */
.L_x_14665:
[----:B------:R-:W-:Y:S05]  /*6640*/  BSYNC B0 ;  /* 0x0000000000007941 */ /* 0x000fea0003800000 */
.L_x_14664:
[----:B------:R-:W0:Y:S01]  /*6650*/  F2I.S64.TRUNC R22, R22 ;  /* 0x0000001600167311 */ /* 0x000e22000020d900 */
[----:B------:R-:W-:Y:S05]  /*6660*/  BRA `(.L_x_14639) ;  /* 0x0000019000007947 */ /* 0x000fea0003800000 */
.L_x_14638:
        /* <DEDUP_REMOVED lines=21> */
.L_x_14663:
[----:B------:R0:W5:Y:S01]  /*67c0*/  LDG.E.64 R22, [R2.64] ;  /* 0x0000002402167981 */ /* 0x000162000c1e1b00 */
[----:B------:R-:W-:Y:S05]  /*67d0*/  BRA `(.L_x_14639) ;  /* 0x0000002000007947 */ /* 0x000fea0003800000 */
.L_x_14662:
[----:B------:R0:W5:Y:S01]  /*67e0*/  LDG.E R22, [R2.64] ;  /* 0x0000002402167981 */ /* 0x000162000c1e1900 */
[----:B------:R-:W-:-:S03]  /*67f0*/  IMAD.MOV.U32 R23, RZ, RZ, RZ ;  /* 0x000000ffff177224 */ /* 0x000fc600078e00ff */
.L_x_14639:
        /* <DEDUP_REMOVED lines=17> */
.L_x_14669:
[----:B------:R0:W5:Y:S01]  /*6910*/  LDG.E.U8 R18, [R2.64] ;  /* 0x0000002402127981 */ /* 0x000162000c1e1100 */
[----:B------:R-:W-:Y:S01]  /*6920*/  IMAD.MOV.U32 R19, RZ, RZ, RZ ;  /* 0x000000ffff137224 */ /* 0x000fe200078e00ff */
[----:B------:R-:W-:Y:S05]  /*6930*/  BRA `(.L_x_14671) ;  /* 0x00000d5000007947 */ /* 0x000fea0003800000 */
.L_x_14668:
        /* <DEDUP_REMOVED lines=8> */
.L_x_14673:
[----:B----4-:R-:W4:Y:S02]  /*69c0*/  LDG.E R18, [R2.64] ;  /* 0x0000002402127981 */ /* 0x010f24000c1e1900 */
[----:B----4-:R-:W-:Y:S01]  /*69d0*/  SHF.R.S32.HI R19, RZ, 0x1f, R18 ;  /* 0x0000001fff137819 */ /* 0x010fe20000011412 */
[----:B------:R-:W-:Y:S05]  /*69e0*/  BRA `(.L_x_14671) ;  /* 0x00000ca000007947 */ /* 0x000fea0003800000 */
.L_x_14672:
[----:B----4-:R-:W4:Y:S02]  /*69f0*/  LDG.E.S16 R18, [R2.64] ;  /* 0x0000002402127981 */ /* 0x010f24000c1e1700 */
[----:B----4-:R-:W-:Y:S01]  /*6a00*/  SHF.R.S32.HI R19, RZ, 0x1f, R18 ;  /* 0x0000001fff137819 */ /* 0x010fe20000011412 */
[----:B------:R-:W-:Y:S05]  /*6a10*/  BRA `(.L_x_14671) ;  /* 0x00000c7000007947 */ /* 0x000fea0003800000 */
.L_x_14667:
        /* <DEDUP_REMOVED lines=9> */
.L_x_14675:
[----:B----4-:R-:W4:Y:S02]  /*6ab0*/  LDG.E.U16 R2, [R2.64] ;  /* 0x0000002402027981 */ /* 0x010f24000c1e1500 */
[----:B----4-:R-:W-:-:S06]  /*6ac0*/  HADD2.F32 R18, -RZ, R2.H0_H0 ;  /* 0x20000002ff127230 */ /* 0x010fcc0000004100 */
[----:B------:R-:W0:Y:S01]  /*6ad0*/  F2I.S64.TRUNC R18, R18 ;  /* 0x0000001200127311 */ /* 0x000e22000020d900 */
[----:B------:R-:W-:Y:S05]  /*6ae0*/  BRA `(.L_x_14671) ;  /* 0x00000ba000007947 */ /* 0x000fea0003800000 */
.L_x_14674:
        /* <DEDUP_REMOVED lines=9> */
.L_x_14677:
[----:B----4-:R-:W4:Y:S02]  /*6b80*/  LDG.E.U16 R2, [R2.64] ;  /* 0x0000002402027981 */ /* 0x010f24000c1e1500 */
[----:B----4-:R-:W-:-:S06]  /*6b90*/  HADD2.F32 R18, -RZ, R2.H0_H0 ;  /* 0x20000002ff127230 */ /* 0x010fcc0000004100 */
[----:B------:R-:W0:Y:S01]  /*6ba0*/  F2I.S64.TRUNC R18, R18 ;  /* 0x0000001200127311 */ /* 0x000e22000020d900 */
[----:B------:R-:W-:Y:S05]  /*6bb0*/  BRA `(.L_x_14671) ;  /* 0x00000ad000007947 */ /* 0x000fea0003800000 */
.L_x_14676:
[----:B----4-:R-:W4:Y:S02]  /*6bc0*/  LDG.E.64 R2, [R2.64] ;  /* 0x0000002402027981 */ /* 0x010f24000c1e1b00 */
[----:B----4-:R0:W4:Y:S01]  /*6bd0*/  F2I.S64.F64.TRUNC R18, R2 ;  /* 0x0000000200127311 */ /* 0x010122000030d900 */
[----:B------:R-:W-:Y:S05]  /*6be0*/  BRA `(.L_x_14671) ;  /* 0x00000aa000007947 */ /* 0x000fea0003800000 */
.L_x_14666:
        /* <DEDUP_REMOVED lines=13> */
.L_x_14680:
[----:B----4-:R-:W4:Y:S02]  /*6cc0*/  LDG.E.64 R2, [R2.64] ;  /* 0x0000002402027981 */ /* 0x010f24000c1e1b00 */
[----:B----4-:R0:W4:Y:S01]  /*6cd0*/  F2I.S64.F64.TRUNC R18, R2 ;  /* 0x0000000200127311 */ /* 0x010122000030d900 */
[----:B------:R-:W-:Y:S05]  /*6ce0*/  BRA `(.L_x_14671) ;  /* 0x000009a000007947 */ /* 0x000fea0003800000 */
.L_x_14679:
        /* <DEDUP_REMOVED lines=27> */
.L_x_14682:
        /* <DEDUP_REMOVED lines=14> */
.L_x_14681:
[----:B----4-:R-:W4:Y:S02]  /*6f80*/  LDG.E.U16 R18, [R2.64] ;  /* 0x0000002402127981 */ /* 0x010f24000c1e1500 */
[----:B----4-:R-:W-:-:S06]  /*6f90*/  PRMT R18, RZ, 0x5410, R18 ;  /* 0x00005410ff127816 */ /* 0x010fcc0000000012 */
[----:B------:R-:W0:Y:S01]  /*6fa0*/  F2I.S64.TRUNC R18, R18 ;  /* 0x0000001200127311 */ /* 0x000e22000020d900 */
[----:B------:R-:W-:Y:S05]  /*6fb0*/  BRA `(.L_x_14671) ;  /* 0x000006d000007947 */ /* 0x000fea0003800000 */
.L_x_14678:
        /* <DEDUP_REMOVED lines=11> */
.L_x_14685:
        /* <DEDUP_REMOVED lines=21> */
.L_x_14689:
[----:B------:R-:W-:Y:S05]  /*71c0*/  BSYNC B1 ;  /* 0x0000000000017941 */ /* 0x000fea0003800000 */
.L_x_14688:
[----:B------:R-:W-:Y:S01]  /*71d0*/  IMAD.SHL.U32 R2, R2, 0x100000, RZ ;  /* 0x0010000002027824 */ /* 0x000fe200078e00ff */
[----:B------:R-:W-:-:S04]  /*71e0*/  LEA R3, R0, 0x3b800000, 0x17 ;  /* 0x3b80000000037811 */ /* 0x000fc800078eb8ff */
[----:B------:R-:W-:Y:S02]  /*71f0*/  LOP3.LUT R18, R3, R2, R18, 0xfe, !PT ;  /* 0x0000000203127212 */ /* 0x000fe400078efe12 */
.L_x_14687:
[----:B------:R-:W-:Y:S05]  /*7200*/  BSYNC B0 ;  /* 0x0000000000007941 */ /* 0x000fea0003800000 */
.L_x_14686:
[----:B------:R-:W0:Y:S01]  /*7210*/  F2I.S64.TRUNC R18, R18 ;  /* 0x0000001200127311 */ /* 0x000e22000020d900 */
[----:B------:R-:W-:Y:S05]  /*7220*/  BRA `(.L_x_14671) ;  /* 0x0000046000007947 */ /* 0x000fea0003800000 */
.L_x_14684:
        /* <DEDUP_REMOVED lines=21> */
.L_x_14693:
[----:B------:R-:W-:Y:S05]  /*7380*/  BSYNC B1 ;  /* 0x0000000000017941 */ /* 0x000fea0003800000 */
.L_x_14692:
[----:B------:R-:W-:Y:S01]  /*7390*/  IMAD.SHL.U32 R2, R2, 0x200000, RZ ;  /* 0x0020000002027824 */ /* 0x000fe200078e00ff */
[----:B------:R-:W-:-:S04]  /*73a0*/  LEA R3, R0, 0x37800000, 0x17 ;  /* 0x3780000000037811 */ /* 0x000fc800078eb8ff */
[----:B------:R-:W-:Y:S02]  /*73b0*/  LOP3.LUT R18, R3, R2, R18, 0xfe, !PT ;  /* 0x0000000203127212 */ /* 0x000fe400078efe12 */
.L_x_14691:
[----:B------:R-:W-:Y:S05]  /*73c0*/  BSYNC B0 ;  /* 0x0000000000007941 */ /* 0x000fea0003800000 */
.L_x_14690:
[----:B------:R-:W0:Y:S01]  /*73d0*/  F2I.S64.TRUNC R18, R18 ;  /* 0x0000001200127311 */ /* 0x000e22000020d900 */
[----:B------:R-:W-:Y:S05]  /*73e0*/  BRA `(.L_x_14671) ;  /* 0x000002a000007947 */ /* 0x000fea0003800000 */
.L_x_14683:
        /* <DEDUP_REMOVED lines=14> */
.L_x_14697:
[----:B------:R-:W-:Y:S05]  /*74d0*/  BSYNC B0 ;  /* 0x0000000000007941 */ /* 0x000fea0003800000 */
.L_x_14696:
[----:B------:R-:W0:Y:S01]  /*74e0*/  F2I.S64.TRUNC R18, R18 ;  /* 0x0000001200127311 */ /* 0x000e22000020d900 */
[----:B------:R-:W-:Y:S05]  /*74f0*/  BRA `(.L_x_14671) ;  /* 0x0000019000007947 */ /* 0x000fea0003800000 */
.L_x_14670:
        /* <DEDUP_REMOVED lines=21> */
.L_x_14695:
[----:B------:R0:W5:Y:S01]  /*7650*/  LDG.E.64 R18, [R2.64] ;  /* 0x0000002402127981 */ /* 0x000162000c1e1b00 */
[----:B------:R-:W-:Y:S05]  /*7660*/  BRA `(.L_x_14671) ;  /* 0x0000002000007947 */ /* 0x000fea0003800000 */
.L_x_14694:
[----:B------:R0:W5:Y:S01]  /*7670*/  LDG.E R18, [R2.64] ;  /* 0x0000002402127981 */ /* 0x000162000c1e1900 */
[----:B------:R-:W-:-:S03]  /*7680*/  IMAD.MOV.U32 R19, RZ, RZ, RZ ;  /* 0x000000ffff137224 */ /* 0x000fc600078e00ff */
.L_x_14671:
        /* <DEDUP_REMOVED lines=19> */
.L_x_14701:
[----:B------:R0:W5:Y:S01]  /*77c0*/  LDG.E.U8 R16, [R2.64] ;  /* 0x0000002402107981 */ /* 0x000162000c1e1100 */
[----:B------:R-:W-:Y:S01]  /*77d0*/  IMAD.MOV.U32 R17, RZ, RZ, RZ ;  /* 0x000000ffff117224 */ /* 0x000fe200078e00ff */
[----:B------:R-:W-:Y:S05]  /*77e0*/  BRA `(.L_x_14703) ;  /* 0x00000d5000007947 */ /* 0x000fea0003800000 */
.L_x_14700:
        /* <DEDUP_REMOVED lines=8> */
.L_x_14705:
[----:B------:R-:W4:Y:S02]  /*7870*/  LDG.E R16, [R2.64] ;  /* 0x0000002402107981 */ /* 0x000f24000c1e1900 */
[----:B----4-:R-:W-:Y:S01]  /*7880*/  SHF.R.S32.HI R17, RZ, 0x1f, R16 ;  /* 0x0000001fff117819 */ /* 0x010fe20000011410 */
[----:B------:R-:W-:Y:S05]  /*7890*/  BRA `(.L_x_14703) ;  /* 0x00000ca000007947 */ /* 0x000fea0003800000 */
.L_x_14704:
[----:B------:R-:W4:Y:S02]  /*78a0*/  LDG.E.S16 R16, [R2.64] ;  /* 0x0000002402107981 */ /* 0x000f24000c1e1700 */
[----:B----4-:R-:W-:Y:S01]  /*78b0*/  SHF.R.S32.HI R17, RZ, 0x1f, R16 ;  /* 0x0000001fff117819 */ /* 0x010fe20000011410 */
[----:B------:R-:W-:Y:S05]  /*78c0*/  BRA `(.L_x_14703) ;  /* 0x00000c7000007947 */ /* 0x000fea0003800000 */
.L_x_14699:
        /* <DEDUP_REMOVED lines=9> */
.L_x_14707:
[----:B------:R-:W4:Y:S02]  /*7960*/  LDG.E.U16 R2, [R2.64] ;  /* 0x0000002402027981 */ /* 0x000f24000c1e1500 */
[----:B----4-:R-:W-:-:S06]  /*7970*/  HADD2.F32 R16, -RZ, R2.H0_H0 ;  /* 0x20000002ff107230 */ /* 0x010fcc0000004100 */
[----:B------:R-:W0:Y:S01]  /*7980*/  F2I.S64.TRUNC R16, R16 ;  /* 0x0000001000107311 */ /* 0x000e22000020d900 */
[----:B------:R-:W-:Y:S05]  /*7990*/  BRA `(.L_x_14703) ;  /* 0x00000ba000007947 */ /* 0x000fea0003800000 */
.L_x_14706:
        /* <DEDUP_REMOVED lines=9> */
.L_x_14709:
[----:B------:R-:W4:Y:S02]  /*7a30*/  LDG.E.U16 R2, [R2.64] ;  /* 0x0000002402027981 */ /* 0x000f24000c1e1500 */
[----:B----4-:R-:W-:-:S06]  /*7a40*/  HADD2.F32 R16, -RZ, R2.H0_H0 ;  /* 0x20000002ff107230 */ /* 0x010fcc0000004100 */
[----:B------:R-:W0:Y:S01]  /*7a50*/  F2I.S64.TRUNC R16, R16 ;  /* 0x0000001000107311 */ /* 0x000e22000020d900 */
[----:B------:R-:W-:Y:S05]  /*7a60*/  BRA `(.L_x_14703) ;  /* 0x00000ad000007947 */ /* 0x000fea0003800000 */
.L_x_14708:
[----:B------:R-:W4:Y:S02]  /*7a70*/  LDG.E.64 R2, [R2.64] ;  /* 0x0000002402027981 */ /* 0x000f24000c1e1b00 */
[----:B----4-:R0:W4:Y:S01]  /*7a80*/  F2I.S64.F64.TRUNC R16, R2 ;  /* 0x0000000200107311 */ /* 0x010122000030d900 */
[----:B------:R-:W-:Y:S05]  /*7a90*/  BRA `(.L_x_14703) ;  /* 0x00000aa000007947 */ /* 0x000fea0003800000 */
.L_x_14698:
        /* <DEDUP_REMOVED lines=13> */
.L_x_14712:
[----:B------:R-:W4:Y:S02]  /*7b70*/  LDG.E.64 R2, [R2.64] ;  /* 0x0000002402027981 */ /* 0x000f24000c1e1b00 */
[----:B----4-:R0:W4:Y:S01]  /*7b80*/  F2I.S64.F64.TRUNC R16, R2 ;  /* 0x0000000200107311 */ /* 0x010122000030d900 */
[----:B------:R-:W-:Y:S05]  /*7b90*/  BRA `(.L_x_14703) ;  /* 0x000009a000007947 */ /* 0x000fea0003800000 */
.L_x_14711:
        /* <DEDUP_REMOVED lines=27> */
.L_x_14714:
        /* <DEDUP_REMOVED lines=14> */
.L_x_14713:
[----:B------:R-:W4:Y:S02]  /*7e30*/  LDG.E.U16 R16, [R2.64] ;  /* 0x0000002402107981 */ /* 0x000f24000c1e1500 */
[----:B----4-:R-:W-:-:S06]  /*7e40*/  PRMT R16, RZ, 0x5410, R16 ;  /* 0x00005410ff107816 */ /* 0x010fcc0000000010 */
[----:B------:R-:W0:Y:S01]  /*7e50*/  F2I.S64.TRUNC R16, R16 ;  /* 0x0000001000107311 */ /* 0x000e22000020d900 */
[----:B------:R-:W-:Y:S05]  /*7e60*/  BRA `(.L_x_14703) ;  /* 0x000006d000007947 */ /* 0x000fea0003800000 */
.L_x_14710:
        /* <DEDUP_REMOVED lines=11> */
.L_x_14717:
        /* <DEDUP_REMOVED lines=21> */
.L_x_14721:
[----:B------:R-:W-:Y:S05]  /*8070*/  BSYNC B1 ;  /* 0x0000000000017941 */ /* 0x000fea0003800000 */
.L_x_14720:
[----:B------:R-:W-:Y:S01]  /*8080*/  IMAD.SHL.U32 R2, R2, 0x100000, RZ ;  /* 0x0010000002027824 */ /* 0x000fe200078e00ff */
[----:B------:R-:W-:-:S04]  /*8090*/  LEA R3, R0, 0x3b800000, 0x17 ;  /* 0x3b80000000037811 */ /* 0x000fc800078eb8ff */
[----:B------:R-:W-:Y:S02]  /*80a0*/  LOP3.LUT R16, R3, R2, R16, 0xfe, !PT ;  /* 0x0000000203107212 */ /* 0x000fe400078efe10 */
.L_x_14719:
[----:B------:R-:W-:Y:S05]  /*80b0*/  BSYNC B0 ;  /* 0x0000000000007941 */ /* 0x000fea0003800000 */
.L_x_14718:
[----:B------:R-:W0:Y:S01]  /*80c0*/  F2I.S64.TRUNC R16, R16 ;  /* 0x0000001000107311 */ /* 0x000e22000020d900 */
[----:B------:R-:W-:Y:S05]  /*80d0*/  BRA `(.L_x_14703) ;  /* 0x0000046000007947 */ /* 0x000fea0003800000 */
.L_x_14716:
        /* <DEDUP_REMOVED lines=21> */
.L_x_14725:
[----:B------:R-:W-:Y:S05]  /*8230*/  BSYNC B1 ;  /* 0x0000000000017941 */ /* 0x000fea0003800000 */
.L_x_14724:
[----:B------:R-:W-:Y:S01]  /*8240*/  IMAD.SHL.U32 R2, R2, 0x200000, RZ ;  /* 0x0020000002027824 */ /* 0x000fe200078e00ff */
[----:B------:R-:W-:-:S04]  /*8250*/  LEA R3, R0, 0x37800000, 0x17 ;  /* 0x3780000000037811 */ /* 0x000fc800078eb8ff */
[----:B------:R-:W-:Y:S02]  /*8260*/  LOP3.LUT R16, R3, R2, R16, 0xfe, !PT ;  /* 0x0000000203107212 */ /* 0x000fe400078efe10 */
.L_x_14723:
[----:B------:R-:W-:Y:S05]  /*8270*/  BSYNC B0 ;  /* 0x0000000000007941 */ /* 0x000fea0003800000 */
.L_x_14722:
[----:B------:R-:W0:Y:S01]  /*8280*/  F2I.S64.TRUNC R16, R16 ;  /* 0x0000001000107311 */ /* 0x000e22000020d900 */
[----:B------:R-:W-:Y:S05]  /*8290*/  BRA `(.L_x_14703) ;  /* 0x000002a000007947 */ /* 0x000fea0003800000 */
.L_x_14715:
        /* <DEDUP_REMOVED lines=14> */
.L_x_14729:
[----:B------:R-:W-:Y:S05]  /*8380*/  BSYNC B0 ;  /* 0x0000000000007941 */ /* 0x000fea0003800000 */
.L_x_14728:
[----:B------:R-:W0:Y:S01]  /*8390*/  F2I.S64.TRUNC R16, R16 ;  /* 0x0000001000107311 */ /* 0x000e22000020d900 */
[----:B------:R-:W-:Y:S05]  /*83a0*/  BRA `(.L_x_14703) ;  /* 0x0000019000007947 */ /* 0x000fea0003800000 */
.L_x_14702:
        /* <DEDUP_REMOVED lines=21> */
.L_x_14727:
[----:B------:R0:W5:Y:S01]  /*8500*/  LDG.E.64 R16, [R2.64] ;  /* 0x0000002402107981 */ /* 0x000162000c1e1b00 */
[----:B------:R-:W-:Y:S05]  /*8510*/  BRA `(.L_x_14703) ;  /* 0x0000002000007947 */ /* 0x000fea0003800000 */
.L_x_14726:
[----:B------:R0:W5:Y:S01]  /*8520*/  LDG.E R16, [R2.64] ;  /* 0x0000002402107981 */ /* 0x000162000c1e1900 */
[----:B------:R-:W-:-:S03]  /*8530*/  IMAD.MOV.U32 R17, RZ, RZ, RZ ;  /* 0x000000ffff117224 */ /* 0x000fc600078e00ff */
.L_x_14703:
        /* <DEDUP_REMOVED lines=21> */
.L_x_14733:
[----:B------:R0:W5:Y:S01]  /*8690*/  LDG.E.U8 R54, [R2.64] ;  /* 0x0000002402367981 */ /* 0x000162000c1e1100 */
[----:B------:R-:W-:Y:S01]  /*86a0*/  IMAD.MOV.U32 R55, RZ, RZ, RZ ;  /* 0x000000ffff377224 */ /* 0x000fe200078e00ff */
[----:B------:R-:W-:Y:S05]  /*86b0*/  BRA `(.L_x_14735) ;  /* 0x00000d5000007947 */ /* 0x000fea0003800000 */
.L_x_14732:
        /* <DEDUP_REMOVED lines=8> */
.L_x_14737:
[----:B------:R-:W4:Y:S02]  /*8740*/  LDG.E R54, [R2.64] ;  /* 0x0000002402367981 */ /* 0x000f24000c1e1900 */
[----:B----4-:R-:W-:Y:S01]  /*8750*/  SHF.R.S32.HI R55, RZ, 0x1f, R54 ;  /* 0x0000001fff377819 */ /* 0x010fe20000011436 */
[----:B------:R-:W-:Y:S05]  /*8760*/  BRA `(.L_x_14735) ;  /* 0x00000ca000007947 */ /* 0x000fea0003800000 */
.L_x_14736:
[----:B------:R-:W4:Y:S02]  /*8770*/  LDG.E.S16 R54, [R2.64] ;  /* 0x0000002402367981 */ /* 0x000f24000c1e1700 */
[----:B----4-:R-:W-:Y:S01]  /*8780*/  SHF.R.S32.HI R55, RZ, 0x1f, R54 ;  /* 0x0000001fff377819 */ /* 0x010fe20000011436 */
[----:B------:R-:W-:Y:S05]  /*8790*/  BRA `(.L_x_14735) ;  /* 0x00000c7000007947 */ /* 0x000fea0003800000 */
.L_x_14731:
        /* <DEDUP_REMOVED lines=9> */
.L_x_14739:
[----:B------:R-:W4:Y:S02]  /*8830*/  LDG.E.U16 R2, [R2.64] ;  /* 0x0000002402027981 */ /* 0x000f24000c1e1500 */
[----:B----4-:R-:W-:-:S06]  /*8840*/  HADD2.F32 R54, -RZ, R2.H0_H0 ;  /* 0x20000002ff367230 */ /* 0x010fcc0000004100 */
[----:B------:R-:W0:Y:S01]  /*8850*/  F2I.S64.TRUNC R54, R54 ;  /* 0x0000003600367311 */ /* 0x000e22000020d900 */
[----:B------:R-:W-:Y:S05]  /*8860*/  BRA `(.L_x_14735) ;  /* 0x00000ba000007947 */ /* 0x000fea0003800000 */
.L_x_14738:
        /* <DEDUP_REMOVED lines=9> */
.L_x_14741:
[----:B------:R-:W4:Y:S02]  /*8900*/  LDG.E.U16 R2, [R2.64] ;  /* 0x0000002402027981 */ /* 0x000f24000c1e1500 */
[----:B----4-:R-:W-:-:S06]  /*8910*/  HADD2.F32 R54, -RZ, R2.H0_H0 ;  /* 0x20000002ff367230 */ /* 0x010fcc0000004100 */
[----:B------:R-:W0:Y:S01]  /*8920*/  F2I.S64.TRUNC R54, R54 ;  /* 0x0000003600367311 */ /* 0x000e22000020d900 */
[----:B------:R-:W-:Y:S05]  /*8930*/  BRA `(.L_x_14735) ;  /* 0x00000ad000007947 */ /* 0x000fea0003800000 */
.L_x_14740:
[----:B------:R-:W4:Y:S02]  /*8940*/  LDG.E.64 R2, [R2.64] ;  /* 0x0000002402027981 */ /* 0x000f24000c1e1b00 */
[----:B----4-:R0:W1:Y:S01]  /*8950*/  F2I.S64.F64.TRUNC R54, R2 ;  /* 0x0000000200367311 */ /* 0x010062000030d900 */
[----:B------:R-:W-:Y:S05]  /*8960*/  BRA `(.L_x_14735) ;  /* 0x00000aa000007947 */ /* 0x000fea0003800000 */
.L_x_14730:
        /* <DEDUP_REMOVED lines=13> */
.L_x_14744:
[----:B------:R-:W4:Y:S02]  /*8a40*/  LDG.E.64 R2, [R2.64] ;  /* 0x0000002402027981 */ /* 0x000f24000c1e1b00 */
[----:B----4-:R0:W1:Y:S01]  /*8a50*/  F2I.S64.F64.TRUNC R54, R2 ;  /* 0x0000000200367311 */ /* 0x010062000030d900 */
[----:B------:R-:W-:Y:S05]  /*8a60*/  BRA `(.L_x_14735) ;  /* 0x000009a000007947 */ /* 0x000fea0003800000 */
.L_x_14743:
        /* <DEDUP_REMOVED lines=27> */
.L_x_14746:
        /* <DEDUP_REMOVED lines=14> */
.L_x_14745:
[----:B------:R-:W4:Y:S02]  /*8d00*/  LDG.E.U16 R54, [R2.64] ;  /* 0x0000002402367981 */ /* 0x000f24000c1e1500 */
[----:B----4-:R-:W-:-:S06]  /*8d10*/  PRMT R54, RZ, 0x5410, R54 ;  /* 0x00005410ff367816 */ /* 0x010fcc0000000036 */
[----:B------:R-:W0:Y:S01]  /*8d20*/  F2I.S64.TRUNC R54, R54 ;  /* 0x0000003600367311 */ /* 0x000e22000020d900 */
[----:B------:R-:W-:Y:S05]  /*8d30*/  BRA `(.L_x_14735) ;  /* 0x000006d000007947 */ /* 0x000fea0003800000 */
.L_x_14742:
        /* <DEDUP_REMOVED lines=11> */
.L_x_14749:
        /* <DEDUP_REMOVED lines=21> */
.L_x_14753:
[----:B------:R-:W-:Y:S05]  /*8f40*/  BSYNC B1 ;  /* 0x0000000000017941 */ /* 0x000fea0003800000 */
.L_x_14752:
[----:B------:R-:W-:Y:S01]  /*8f50*/  IMAD.SHL.U32 R2, R2, 0x100000, RZ ;  /* 0x0010000002027824 */ /* 0x000fe200078e00ff */
[----:B------:R-:W-:-:S04]  /*8f60*/  LEA R3, R0, 0x3b800000, 0x17 ;  /* 0x3b80000000037811 */ /* 0x000fc800078eb8ff */
[----:B------:R-:W-:Y:S02]  /*8f70*/  LOP3.LUT R54, R3, R2, R54, 0xfe, !PT ;  /* 0x0000000203367212 */ /* 0x000fe400078efe36 */
.L_x_14751:
[----:B------:R-:W-:Y:S05]  /*8f80*/  BSYNC B0 ;  /* 0x0000000000007941 */ /* 0x000fea0003800000 */
.L_x_14750:
[----:B------:R-:W0:Y:S01]  /*8f90*/  F2I.S64.TRUNC R54, R54 ;  /* 0x0000003600367311 */ /* 0x000e22000020d900 */
[----:B------:R-:W-:Y:S05]  /*8fa0*/  BRA `(.L_x_14735) ;  /* 0x0000046000007947 */ /* 0x000fea0003800000 */
.L_x_14748:
        /* <DEDUP_REMOVED lines=21> */
.L_x_14757:
[----:B------:R-:W-:Y:S05]  /*9100*/  BSYNC B1 ;  /* 0x0000000000017941 */ /* 0x000fea0003800000 */
.L_x_14756:
[----:B------:R-:W-:Y:S01]  /*9110*/  IMAD.SHL.U32 R2, R2, 0x200000, RZ ;  /* 0x0020000002027824 */ /* 0x000fe200078e00ff */
[----:B------:R-:W-:-:S04]  /*9120*/  LEA R3, R0, 0x37800000, 0x17 ;  /* 0x3780000000037811 */ /* 0x000fc800078eb8ff */
[----:B------:R-:W-:Y:S02]  /*9130*/  LOP3.LUT R54, R3, R2, R54, 0xfe, !PT ;  /* 0x0000000203367212 */ /* 0x000fe400078efe36 */
.L_x_14755:
[----:B------:R-:W-:Y:S05]  /*9140*/  BSYNC B0 ;  /* 0x0000000000007941 */ /* 0x000fea0003800000 */
.L_x_14754:
[----:B------:R-:W0:Y:S01]  /*9150*/  F2I.S64.TRUNC R54, R54 ;  /* 0x0000003600367311 */ /* 0x000e22000020d900 */
[----:B------:R-:W-:Y:S05]  /*9160*/  BRA `(.L_x_14735) ;  /* 0x000002a000007947 */ /* 0x000fea0003800000 */
.L_x_14747:
        /* <DEDUP_REMOVED lines=14> */
.L_x_14761:
[----:B------:R-:W-:Y:S05]  /*9250*/  BSYNC B0 ;  /* 0x0000000000007941 */ /* 0x000fea0003800000 */
.L_x_14760:
[----:B------:R-:W0:Y:S01]  /*9260*/  F2I.S64.TRUNC R54, R54 ;  /* 0x0000003600367311 */ /* 0x000e22000020d900 */
[----:B------:R-:W-:Y:S05]  /*9270*/  BRA `(.L_x_14735) ;  /* 0x0000019000007947 */ /* 0x000fea0003800000 */
.L_x_14734:
        /* <DEDUP_REMOVED lines=21> */
.L_x_14759:
[----:B------:R0:W5:Y:S01]  /*93d0*/  LDG.E.64 R54, [R2.64] ;  /* 0x0000002402367981 */ /* 0x000162000c1e1b00 */
[----:B------:R-:W-:Y:S05]  /*93e0*/  BRA `(.L_x_14735) ;  /* 0x0000002000007947 */ /* 0x000fea0003800000 */
.L_x_14758:
[----:B------:R0:W5:Y:S01]  /*93f0*/  LDG.E R54, [R2.64] ;  /* 0x0000002402367981 */ /* 0x000162000c1e1900 */
[----:B------:R-:W-:-:S03]  /*9400*/  IMAD.MOV.U32 R55, RZ, RZ, RZ ;  /* 0x000000ffff377224 */ /* 0x000fc600078e00ff */
.L_x_14735:
[----:B------:R-:W-:-:S04]  /*9410*/  IADD3 R58, R58, 0x80, RZ ;  /* 0x000000803a3a7810 */ /* 0x000fc80007ffe0ff */
.L_x_14601:
[----:B------:R-:W-:Y:S05]  /*9420*/  BSYNC B6 ;  /* 0x0000000000067941 */ /* 0x000fea0003800000 */
.L_x_14600:
        /* <DEDUP_REMOVED lines=26> */
.L_x_14767:
[----:B------:R0:W5:Y:S01]  /*95d0*/  LDG.E.U8 R34, [R2.64] ;  /* 0x0000002402227981 */ /* 0x000162000c1e1100 */
[----:B------:R-:W-:Y:S01]  /*95e0*/  IMAD.MOV.U32 R35, RZ, RZ, RZ ;  /* 0x000000ffff237224 */ /* 0x000fe200078e00ff */
[----:B------:R-:W-:Y:S05]  /*95f0*/  BRA `(.L_x_14769) ;  /* 0x00000d5000007947 */ /* 0x000fea0003800000 */
.L_x_14766:
        /* <DEDUP_REMOVED lines=8> */
.L_x_14771:
[----:B----4-:R-:W4:Y:S02]  /*9680*/  LDG.E R34, [R2.64] ;  /* 0x0000002402227981 */ /* 0x010f24000c1e1900 */
[----:B----4-:R-:W-:Y:S01]  /*9690*/  SHF.R.S32.HI R35, RZ, 0x1f, R34 ;  /* 0x0000001fff237819 */ /* 0x010fe20000011422 */
[----:B------:R-:W-:Y:S05]  /*96a0*/  BRA `(.L_x_14769) ;  /* 0x00000ca000007947 */ /* 0x000fea0003800000 */
.L_x_14770:
[----:B----4-:R-:W4:Y:S02]  /*96b0*/  LDG.E.S16 R34, [R2.64] ;  /* 0x0000002402227981 */ /* 0x010f24000c1e1700 */
[----:B----4-:R-:W-:Y:S01]  /*96c0*/  SHF.R.S32.HI R35, RZ, 0x1f, R34 ;  /* 0x0000001fff237819 */ /* 0x010fe20000011422 */
[----:B------:R-:W-:Y:S05]  /*96d0*/  BRA `(.L_x_14769) ;  /* 0x00000c7000007947 */ /* 0x000fea0003800000 */
.L_x_14765:
        /* <DEDUP_REMOVED lines=9> */
.L_x_14773:
[----:B----4-:R-:W4:Y:S02]  /*9770*/  LDG.E.U16 R2, [R2.64] ;  /* 0x0000002402027981 */ /* 0x010f24000c1e1500 */
[----:B----4-:R-:W-:-:S06]  /*9780*/  HADD2.F32 R34, -RZ, R2.H0_H0 ;  /* 0x20000002ff227230 */ /* 0x010fcc0000004100 */
[----:B------:R-:W0:Y:S01]  /*9790*/  F2I.S64.TRUNC R34, R34 ;  /* 0x0000002200227311 */ /* 0x000e22000020d900 */
[----:B------:R-:W-:Y:S05]  /*97a0*/  BRA `(.L_x_14769) ;  /* 0x00000ba000007947 */ /* 0x000fea0003800000 */
.L_x_14772:
        /* <DEDUP_REMOVED lines=9> */
.L_x_14775:
[----:B----4-:R-:W4:Y:S02]  /*9840*/  LDG.E.U16 R2, [R2.64] ;  /* 0x0000002402027981 */ /* 0x010f24000c1e1500 */
[----:B----4-:R-:W-:-:S06]  /*9850*/  HADD2.F32 R34, -RZ, R2.H0_H0 ;  /* 0x20000002ff227230 */ /* 0x010fcc0000004100 */
[----:B------:R-:W0:Y:S01]  /*9860*/  F2I.S64.TRUNC R34, R34 ;  /* 0x0000002200227311 */ /* 0x000e22000020d900 */
[----:B------:R-:W-:Y:S05]  /*9870*/  BRA `(.L_x_14769) ;  /* 0x00000ad000007947 */ /* 0x000fea0003800000 */
.L_x_14774:
[----:B----4-:R-:W4:Y:S02]  /*9880*/  LDG.E.64 R2, [R2.64] ;  /* 0x0000002402027981 */ /* 0x010f24000c1e1b00 */
[----:B----4-:R0:W4:Y:S01]  /*9890*/  F2I.S64.F64.TRUNC R34, R2 ;  /* 0x0000000200227311 */ /* 0x010122000030d900 */
[----:B------:R-:W-:Y:S05]  /*98a0*/  BRA `(.L_x_14769) ;  /* 0x00000aa000007947 */ /* 0x000fea0003800000 */
.L_x_14764:
        /* <DEDUP_REMOVED lines=13> */
.L_x_14778:
[----:B----4-:R-:W4:Y:S02]  /*9980*/  LDG.E.64 R2, [R2.64] ;  /* 0x0000002402027981 */ /* 0x010f24000c1e1b00 */
[----:B----4-:R0:W4:Y:S01]  /*9990*/  F2I.S64.F64.TRUNC R34, R2 ;  /* 0x0000000200227311 */ /* 0x010122000030d900 */
[----:B------:R-:W-:Y:S05]  /*99a0*/  BRA `(.L_x_14769) ;  /* 0x000009a000007947 */ /* 0x000fea0003800000 */
.L_x_14777:
        /* <DEDUP_REMOVED lines=27> */
.L_x_14780:
        /* <DEDUP_REMOVED lines=14> */
.L_x_14779:
[----:B----4-:R-:W4:Y:S02]  /*9c40*/  LDG.E.U16 R34, [R2.64] ;  /* 0x0000002402227981 */ /* 0x010f24000c1e1500 */
[----:B----4-:R-:W-:-:S06]  /*9c50*/  PRMT R34, RZ, 0x5410, R34 ;  /* 0x00005410ff227816 */ /* 0x010fcc0000000022 */
[----:B------:R-:W0:Y:S01]  /*9c60*/  F2I.S64.TRUNC R34, R34 ;  /* 0x0000002200227311 */ /* 0x000e22000020d900 */
[----:B------:R-:W-:Y:S05]  /*9c70*/  BRA `(.L_x_14769) ;  /* 0x000006d000007947 */ /* 0x000fea0003800000 */
.L_x_14776:
        /* <DEDUP_REMOVED lines=11> */
.L_x_14783:
        /* <DEDUP_REMOVED lines=21> */
.L_x_14787:
[----:B------:R-:W-:Y:S05]  /*9e80*/  BSYNC B1 ;  /* 0x0000000000017941 */ /* 0x000fea0003800000 */
.L_x_14786:
[----:B------:R-:W-:Y:S01]  /*9e90*/  IMAD.SHL.U32 R2, R2, 0x100000, RZ ;  /* 0x0010000002027824 */ /* 0x000fe200078e00ff */
[----:B------:R-:W-:-:S04]  /*9ea0*/  LEA R3, R0, 0x3b800000, 0x17 ;  /* 0x3b80000000037811 */ /* 0x000fc800078eb8ff */
[----:B------:R-:W-:Y:S02]  /*9eb0*/  LOP3.LUT R34, R3, R2, R34, 0xfe, !PT ;  /* 0x0000000203227212 */ /* 0x000fe400078efe22 */
.L_x_14785:
[----:B------:R-:W-:Y:S05]  /*9ec0*/  BSYNC B0 ;  /* 0x0000000000007941 */ /* 0x000fea0003800000 */
.L_x_14784:
[----:B------:R-:W0:Y:S01]  /*9ed0*/  F2I.S64.TRUNC R34, R34 ;  /* 0x0000002200227311 */ /* 0x000e22000020d900 */
[----:B------:R-:W-:Y:S05]  /*9ee0*/  BRA `(.L_x_14769) ;  /* 0x0000046000007947 */ /* 0x000fea0003800000 */
.L_x_14782:
        /* <DEDUP_REMOVED lines=21> */
.L_x_14791:
[----:B------:R-:W-:Y:S05]  /*a040*/  BSYNC B1 ;  /* 0x0000000000017941 */ /* 0x000fea0003800000 */
.L_x_14790:
[----:B------:R-:W-:Y:S01]  /*a050*/  IMAD.SHL.U32 R2, R2, 0x200000, RZ ;  /* 0x0020000002027824 */ /* 0x000fe200078e00ff */
[----:B------:R-:W-:-:S04]  /*a060*/  LEA R3, R0, 0x37800000, 0x17 ;  /* 0x3780000000037811 */ /* 0x000fc800078eb8ff */
[----:B------:R-:W-:Y:S02]  /*a070*/  LOP3.LUT R34, R3, R2, R34, 0xfe, !PT ;  /* 0x0000000203227212 */ /* 0x000fe400078efe22 */
.L_x_14789:
[----:B------:R-:W-:Y:S05]  /*a080*/  BSYNC B0 ;  /* 0x0000000000007941 */ /* 0x000fea0003800000 */
.L_x_14788:
[----:B------:R-:W0:Y:S01]  /*a090*/  F2I.S64.TRUNC R34, R34 ;  /* 0x0000002200227311 */ /* 0x000e22000020d900 */
[----:B------:R-:W-:Y:S05]  /*a0a0*/  BRA `(.L_x_14769) ;  /* 0x000002a000007947 */ /* 0x000fea0003800000 */
.L_x_14781:
        /* <DEDUP_REMOVED lines=14> */
.L_x_14795:
[----:B------:R-:W-:Y:S05]  /*a190*/  BSYNC B0 ;  /* 0x0000000000007941 */ /* 0x000fea0003800000 */
.L_x_14794:
[----:B------:R-:W0:Y:S01]  /*a1a0*/  F2I.S64.TRUNC R34, R34 ;  /* 0x0000002200227311 */ /* 0x000e22000020d900 */
[----:B------:R-:W-:Y:S05]  /*a1b0*/  BRA `(.L_x_14769) ;  /* 0x0000019000007947 */ /* 0x000fea0003800000 */
.L_x_14768:
        /* <DEDUP_REMOVED lines=21> */
.L_x_14793:
[----:B------:R0:W5:Y:S01]  /*a310*/  LDG.E.64 R34, [R2.64] ;  /* 0x0000002402227981 */ /* 0x000162000c1e1b00 */
[----:B------:R-:W-:Y:S05]  /*a320*/  BRA `(.L_x_14769) ;  /* 0x0000002000007947 */ /* 0x000fea0003800000 */
.L_x_14792:
[----:B------:R0:W5:Y:S01]  /*a330*/  LDG.E R34, [R2.64] ;  /* 0x0000002402227981 */ /* 0x000162000c1e1900 */
[----:B------:R-:W-:-:S03]  /*a340*/  IMAD.MOV.U32 R35, RZ, RZ, RZ ;  /* 0x000000ffff237224 */ /* 0x000fc600078e00ff */
.L_x_14769:
        /* <DEDUP_REMOVED lines=17> */
.L_x_14799:
[----:B------:R0:W5:Y:S01]  /*a460*/  LDG.E.U8 R36, [R2.64] ;  /* 0x0000002402247981 */ /* 0x000162000c1e1100 */
[----:B------:R-:W-:Y:S01]  /*a470*/  IMAD.MOV.U32 R37, RZ, RZ, RZ ;  /* 0x000000ffff257224 */ /* 0x000fe200078e00ff */
[----:B------:R-:W-:Y:S05]  /*a480*/  BRA `(.L_x_14801) ;  /* 0x00000d5000007947 */ /* 0x000fea0003800000 */
.L_x_14798:
        /* <DEDUP_REMOVED lines=8> */
.L_x_14803:
[----:B----4-:R-:W4:Y:S02]  /*a510*/  LDG.E R36, [R2.64] ;  /* 0x0000002402247981 */ /* 0x010f24000c1e1900 */
[----:B----4-:R-:W-:Y:S01]  /*a520*/  SHF.R.S32.HI R37, RZ, 0x1f, R36 ;  /* 0x0000001fff257819 */ /* 0x010fe20000011424 */
[----:B------:R-:W-:Y:S05]  /*a530*/  BRA `(.L_x_14801) ;  /* 0x00000ca000007947 */ /* 0x000fea0003800000 */
.L_x_14802:
[----:B----4-:R-:W4:Y:S02]  /*a540*/  LDG.E.S16 R36, [R2.64] ;  /* 0x0000002402247981 */ /* 0x010f24000c1e1700 */
[----:B----4-:R-:W-:Y:S01]  /*a550*/  SHF.R.S32.HI R37, RZ, 0x1f, R36 ;  /* 0x0000001fff257819 */ /* 0x010fe20000011424 */
[----:B------:R-:W-:Y:S05]  /*a560*/  BRA `(.L_x_14801) ;  /* 0x00000c7000007947 */ /* 0x000fea0003800000 */
.L_x_14797:
        /* <DEDUP_REMOVED lines=9> */
.L_x_14805:
[----:B----4-:R-:W4:Y:S02]  /*a600*/  LDG.E.U16 R2, [R2.64] ;  /* 0x0000002402027981 */ /* 0x010f24000c1e1500 */
[----:B----4-:R-:W-:-:S06]  /*a610*/  HADD2.F32 R36, -RZ, R2.H0_H0 ;  /* 0x20000002ff247230 */ /* 0x010fcc0000004100 */
[----:B------:R-:W0:Y:S01]  /*a620*/  F2I.S64.TRUNC R36, R36 ;  /* 0x0000002400247311 */ /* 0x000e22000020d900 */
[----:B------:R-:W-:Y:S05]  /*a630*/  BRA `(.L_x_14801) ;  /* 0x00000ba000007947 */ /* 0x000fea0003800000 */
.L_x_14804:
        /* <DEDUP_REMOVED lines=9> */
.L_x_14807:
[----:B----4-:R-:W4:Y:S02]  /*a6d0*/  LDG.E.U16 R2, [R2.64] ;  /* 0x0000002402027981 */ /* 0x010f24000c1e1500 */
[----:B----4-:R-:W-:-:S06]  /*a6e0*/  HADD2.F32 R36, -RZ, R2.H0_H0 ;  /* 0x20000002ff247230 */ /* 0x010fcc0000004100 */
[----:B------:R-:W0:Y:S01]  /*a6f0*/  F2I.S64.TRUNC R36, R36 ;  /* 0x0000002400247311 */ /* 0x000e22000020d900 */
[----:B------:R-:W-:Y:S05]  /*a700*/  BRA `(.L_x_14801) ;  /* 0x00000ad000007947 */ /* 0x000fea0003800000 */
.L_x_14806:
[----:B----4-:R-:W4:Y:S02]  /*a710*/  LDG.E.64 R2, [R2.64] ;  /* 0x0000002402027981 */ /* 0x010f24000c1e1b00 */
[----:B----4-:R0:W4:Y:S01]  /*a720*/  F2I.S64.F64.TRUNC R36, R2 ;  /* 0x0000000200247311 */ /* 0x010122000030d900 */
[----:B------:R-:W-:Y:S05]  /*a730*/  BRA `(.L_x_14801) ;  /* 0x00000aa000007947 */ /* 0x000fea0003800000 */
.L_x_14796:
        /* <DEDUP_REMOVED lines=13> */
.L_x_14810:
[----:B----4-:R-:W4:Y:S02]  /*a810*/  LDG.E.64 R2, [R2.64] ;  /* 0x0000002402027981 */ /* 0x010f24000c1e1b00 */
[----:B----4-:R0:W4:Y:S01]  /*a820*/  F2I.S64.F64.TRUNC R36, R2 ;  /* 0x0000000200247311 */ /* 0x010122000030d900 */
[----:B------:R-:W-:Y:S05]  /*a830*/  BRA `(.L_x_14801) ;  /* 0x000009a000007947 */ /* 0x000fea0003800000 */
.L_x_14809:
        /* <DEDUP_REMOVED lines=27> */
.L_x_14812:
        /* <DEDUP_REMOVED lines=14> */
.L_x_14811:
[----:B----4-:R-:W4:Y:S02]  /*aad0*/  LDG.E.U16 R36, [R2.64] ;  /* 0x0000002402247981 */ /* 0x010f24000c1e1500 */
[----:B----4-:R-:W-:-:S06]  /*aae0*/  PRMT R36, RZ, 0x5410, R36 ;  /* 0x00005410ff247816 */ /* 0x010fcc0000000024 */
[----:B------:R-:W0:Y:S01]  /*aaf0*/  F2I.S64.TRUNC R36, R36 ;  /* 0x0000002400247311 */ /* 0x000e22000020d900 */
[----:B------:R-:W-:Y:S05]  /*ab00*/  BRA `(.L_x_14801) ;  /* 0x000006d000007947 */ /* 0x000fea0003800000 */
.L_x_14808:
        /* <DEDUP_REMOVED lines=11> */
.L_x_14815:
        /* <DEDUP_REMOVED lines=21> */
.L_x_14819:
[----:B------:R-:W-:Y:S05]  /*ad10*/  BSYNC B1 ;  /* 0x0000000000017941 */ /* 0x000fea0003800000 */
.L_x_14818:
[----:B------:R-:W-:Y:S01]  /*ad20*/  IMAD.SHL.U32 R2, R2, 0x100000, RZ ;  /* 0x0010000002027824 */ /* 0x000fe200078e00ff */
[----:B------:R-:W-:-:S04]  /*ad30*/  LEA R3, R0, 0x3b800000, 0x17 ;  /* 0x3b80000000037811 */ /* 0x000fc800078eb8ff */
[----:B------:R-:W-:Y:S02]  /*ad40*/  LOP3.LUT R36, R3, R2, R36, 0xfe, !PT ;  /* 0x0000000203247212 */ /* 0x000fe400078efe24 */
.L_x_14817:
[----:B------:R-:W-:Y:S05]  /*ad50*/  BSYNC B0 ;  /* 0x0000000000007941 */ /* 0x000fea0003800000 */
.L_x_14816:
[----:B------:R-:W0:Y:S01]  /*ad60*/  F2I.S64.TRUNC R36, R36 ;  /* 0x0000002400247311 */ /* 0x000e22000020d900 */
[----:B------:R-:W-:Y:S05]  /*ad70*/  BRA `(.L_x_14801) ;  /* 0x0000046000007947 */ /* 0x000fea0003800000 */
.L_x_14814:
        /* <DEDUP_REMOVED lines=21> */
.L_x_14823:
[----:B------:R-:W-:Y:S05]  /*aed0*/  BSYNC B1 ;  /* 0x0000000000017941 */ /* 0x000fea0003800000 */
.L_x_14822:
[----:B------:R-:W-:Y:S01]  /*aee0*/  IMAD.SHL.U32 R2, R2, 0x200000, RZ ;  /* 0x0020000002027824 */ /* 0x000fe200078e00ff */
[----:B------:R-:W-:-:S04]  /*aef0*/  LEA R3, R0, 0x37800000, 0x17 ;  /* 0x3780000000037811 */ /* 0x000fc800078eb8ff */
[----:B------:R-:W-:Y:S02]  /*af00*/  LOP3.LUT R36, R3, R2, R36, 0xfe, !PT ;  /* 0x0000000203247212 */ /* 0x000fe400078efe24 */
.L_x_14821:
[----:B------:R-:W-:Y:S05]  /*af10*/  BSYNC B0 ;  /* 0x0000000000007941 */ /* 0x000fea0003800000 */
.L_x_14820:
[----:B------:R-:W0:Y:S01]  /*af20*/  F2I.S64.TRUNC R36, R36 ;  /* 0x0000002400247311 */ /* 0x000e22000020d900 */
[----:B------:R-:W-:Y:S05]  /*af30*/  BRA `(.L_x_14801) ;  /* 0x000002a000007947 */ /* 0x000fea0003800000 */
.L_x_14813:
        /* <DEDUP_REMOVED lines=14> */
.L_x_14827:
[----:B------:R-:W-:Y:S05]  /*b020*/  BSYNC B0 ;  /* 0x0000000000007941 */ /* 0x000fea0003800000 */
.L_x_14826:
[----:B------:R-:W0:Y:S01]  /*b030*/  F2I.S64.TRUNC R36, R36 ;  /* 0x0000002400247311 */ /* 0x000e22000020d900 */
[----:B------:R-:W-:Y:S05]  /*b040*/  BRA `(.L_x_14801) ;  /* 0x0000019000007947 */ /* 0x000fea0003800000 */
.L_x_14800:
        /* <DEDUP_REMOVED lines=21> */
.L_x_14825:
[----:B------:R0:W5:Y:S01]  /*b1a0*/  LDG.E.64 R36, [R2.64] ;  /* 0x0000002402247981 */ /* 0x000162000c1e1b00 */
[----:B------:R-:W-:Y:S05]  /*b1b0*/  BRA `(.L_x_14801) ;  /* 0x0000002000007947 */ /* 0x000fea0003800000 */
.L_x_14824:
[----:B------:R0:W5:Y:S01]  /*b1c0*/  LDG.E R36, [R2.64] ;  /* 0x0000002402247981 */ /* 0x000162000c1e1900 */
[----:B------:R-:W-:-:S03]  /*b1d0*/  IMAD.MOV.U32 R37, RZ, RZ, RZ ;  /* 0x000000ffff257224 */ /* 0x000fc600078e00ff */
.L_x_14801:
        /* <DEDUP_REMOVED lines=19> */
.L_x_14831:
[----:B------:R0:W5:Y:S01]  /*b310*/  LDG.E.U8 R38, [R2.64] ;  /* 0x0000002402267981 */ /* 0x000162000c1e1100 */
[----:B------:R-:W-:Y:S01]  /*b320*/  IMAD.MOV.U32 R39, RZ, RZ, RZ ;  /* 0x000000ffff277224 */ /* 0x000fe200078e00ff */
[----:B------:R-:W-:Y:S05]  /*b330*/  BRA `(.L_x_14833) ;  /* 0x00000d5000007947 */ /* 0x000fea0003800000 */
.L_x_14830:
        /* <DEDUP_REMOVED lines=8> */
.L_x_14835:
[----:B----4-:R-:W4:Y:S02]  /*b3c0*/  LDG.E R38, [R2.64] ;  /* 0x0000002402267981 */ /* 0x010f24000c1e1900 */
[----:B----4-:R-:W-:Y:S01]  /*b3d0*/  SHF.R.S32.HI R39, RZ, 0x1f, R38 ;  /* 0x0000001fff277819 */ /* 0x010fe20000011426 */
[----:B------:R-:W-:Y:S05]  /*b3e0*/  BRA `(.L_x_14833) ;  /* 0x00000ca000007947 */ /* 0x000fea0003800000 */
.L_x_14834:
[----:B----4-:R-:W4:Y:S02]  /*b3f0*/  LDG.E.S16 R38, [R2.64] ;  /* 0x0000002402267981 */ /* 0x010f24000c1e1700 */
[----:B----4-:R-:W-:Y:S01]  /*b400*/  SHF.R.S32.HI R39, RZ, 0x1f, R38 ;  /* 0x0000001fff277819 */ /* 0x010fe20000011426 */
[----:B------:R-:W-:Y:S05]  /*b410*/  BRA `(.L_x_14833) ;  /* 0x00000c7000007947 */ /* 0x000fea0003800000 */
.L_x_14829:
        /* <DEDUP_REMOVED lines=9> */
.L_x_14837:
[----:B----4-:R-:W4:Y:S02]  /*b4b0*/  LDG.E.U16 R2, [R2.64] ;  /* 0x0000002402027981 */ /* 0x010f24000c1e1500 */
[----:B----4-:R-:W-:-:S06]  /*b4c0*/  HADD2.F32 R38, -RZ, R2.H0_H0 ;  /* 0x20000002ff267230 */ /* 0x010fcc0000004100 */
[----:B------:R-:W0:Y:S01]  /*b4d0*/  F2I.S64.TRUNC R38, R38 ;  /* 0x0000002600267311 */ /* 0x000e22000020d900 */
[----:B------:R-:W-:Y:S05]  /*b4e0*/  BRA `(.L_x_14833) ;  /* 0x00000ba000007947 */ /* 0x000fea0003800000 */
.L_x_14836:
        /* <DEDUP_REMOVED lines=9> */
.L_x_14839:
[----:B----4-:R-:W4:Y:S02]  /*b580*/  LDG.E.U16 R2, [R2.64] ;  /* 0x0000002402027981 */ /* 0x010f24000c1e1500 */
[----:B----4-:R-:W-:-:S06]  /*b590*/  HADD2.F32 R38, -RZ, R2.H0_H0 ;  /* 0x20000002ff267230 */ /* 0x010fcc0000004100 */
[----:B------:R-:W0:Y:S01]  /*b5a0*/  F2I.S64.TRUNC R38, R38 ;  /* 0x0000002600267311 */ /* 0x000e22000020d900 */
[----:B------:R-:W-:Y:S05]  /*b5b0*/  BRA `(.L_x_14833) ;  /* 0x00000ad000007947 */ /* 0x000fea0003800000 */
.L_x_14838:
[----:B----4-:R-:W4:Y:S02]  /*b5c0*/  LDG.E.64 R2, [R2.64] ;  /* 0x0000002402027981 */ /* 0x010f24000c1e1b00 */
[----:B----4-:R0:W4:Y:S01]  /*b5d0*/  F2I.S64.F64.TRUNC R38, R2 ;  /* 0x0000000200267311 */ /* 0x010122000030d900 */
[----:B------:R-:W-:Y:S05]  /*b5e0*/  BRA `(.L_x_14833) ;  /* 0x00000aa000007947 */ /* 0x000fea0003800000 */
.L_x_14828:
        /* <DEDUP_REMOVED lines=13> */
.L_x_14842:
[----:B----4-:R-:W4:Y:S02]  /*b6c0*/  LDG.E.64 R2, [R2.64] ;  /* 0x0000002402027981 */ /* 0x010f24000c1e1b00 */
[----:B----4-:R0:W4:Y:S01]  /*b6d0*/  F2I.S64.F64.TRUNC R38, R2 ;  /* 0x0000000200267311 */ /* 0x010122000030d900 */
[----:B------:R-:W-:Y:S05]  /*b6e0*/  BRA `(.L_x_14833) ;  /* 0x000009a000007947 */ /* 0x000fea0003800000 */
.L_x_14841:
        /* <DEDUP_REMOVED lines=27> */
.L_x_14844:
        /* <DEDUP_REMOVED lines=14> */
.L_x_14843:
[----:B----4-:R-:W4:Y:S02]  /*b980*/  LDG.E.U16 R38, [R2.64] ;  /* 0x0000002402267981 */ /* 0x010f24000c1e1500 */
[----:B----4-:R-:W-:-:S06]  /*b990*/  PRMT R38, RZ, 0x5410, R38 ;  /* 0x00005410ff267816 */ /* 0x010fcc0000000026 */
[----:B------:R-:W0:Y:S01]  /*b9a0*/  F2I.S64.TRUNC R38, R38 ;  /* 0x0000002600267311 */ /* 0x000e22000020d900 */
[----:B------:R-:W-:Y:S05]  /*b9b0*/  BRA `(.L_x_14833) ;  /* 0x000006d000007947 */ /* 0x000fea0003800000 */
.L_x_14840:
        /* <DEDUP_REMOVED lines=11> */
.L_x_14847:
        /* <DEDUP_REMOVED lines=21> */
.L_x_14851:
[----:B------:R-:W-:Y:S05]  /*bbc0*/  BSYNC B1 ;  /* 0x0000000000017941 */ /* 0x000fea0003800000 */
.L_x_14850:
[----:B------:R-:W-:Y:S01]  /*bbd0*/  IMAD.SHL.U32 R2, R2, 0x100000, RZ ;  /* 0x0010000002027824 */ /* 0x000fe200078e00ff */
[----:B------:R-:W-:-:S04]  /*bbe0*/  LEA R3, R0, 0x3b800000, 0x17 ;  /* 0x3b80000000037811 */ /* 0x000fc800078eb8ff */
[----:B------:R-:W-:Y:S02]  /*bbf0*/  LOP3.LUT R38, R3, R2, R38, 0xfe, !PT ;  /* 0x0000000203267212 */ /* 0x000fe400078efe26 */
.L_x_14849:
[----:B------:R-:W-:Y:S05]  /*bc00*/  BSYNC B0 ;  /* 0x0000000000007941 */ /* 0x000fea0003800000 */
.L_x_14848:
[----:B------:R-:W0:Y:S01]  /*bc10*/  F2I.S64.TRUNC R38, R38 ;  /* 0x0000002600267311 */ /* 0x000e22000020d900 */
[----:B------:R-:W-:Y:S05]  /*bc20*/  BRA `(.L_x_14833) ;  /* 0x0000046000007947 */ /* 0x000fea0003800000 */
.L_x_14846:
        /* <DEDUP_REMOVED lines=21> */
.L_x_14855:
[----:B------:R-:W-:Y:S05]  /*bd80*/  BSYNC B1 ;  /* 0x0000000000017941 */ /* 0x000fea0003800000 */
.L_x_14854:
[----:B------:R-:W-:Y:S01]  /*bd90*/  IMAD.SHL.U32 R2, R2, 0x200000, RZ ;  /* 0x0020000002027824 */ /* 0x000fe200078e00ff */
[----:B------:R-:W-:-:S04]  /*bda0*/  LEA R3, R0, 0x37800000, 0x17 ;  /* 0x3780000000037811 */ /* 0x000fc800078eb8ff */
[----:B------:R-:W-:Y:S02]  /*bdb0*/  LOP3.LUT R38, R3, R2, R38, 0xfe, !PT ;  /* 0x0000000203267212 */ /* 0x000fe400078efe26 */
.L_x_14853:
[----:B------:R-:W-:Y:S05]  /*bdc0*/  BSYNC B0 ;  /* 0x0000000000007941 */ /* 0x000fea0003800000 */
.L_x_14852:
[----:B------:R-:W0:Y:S01]  /*bdd0*/  F2I.S64.TRUNC R38, R38 ;  /* 0x0000002600267311 */ /* 0x000e22000020d900 */
[----:B------:R-:W-:Y:S05]  /*bde0*/  BRA `(.L_x_14833) ;  /* 0x000002a000007947 */ /* 0x000fea0003800000 */
.L_x_14845:
        /* <DEDUP_REMOVED lines=14> */
.L_x_14859:
[----:B------:R-:W-:Y:S05]  /*bed0*/  BSYNC B0 ;  /* 0x0000000000007941 */ /* 0x000fea0003800000 */
.L_x_14858:
[----:B------:R-:W0:Y:S01]  /*bee0*/  F2I.S64.TRUNC R38, R38 ;  /* 0x0000002600267311 */ /* 0x000e22000020d900 */
[----:B------:R-:W-:Y:S05]  /*bef0*/  BRA `(.L_x_14833) ;  /* 0x0000019000007947 */ /* 0x000fea0003800000 */
.L_x_14832:
        /* <DEDUP_REMOVED lines=21> */
.L_x_14857:
[----:B------:R0:W5:Y:S01]  /*c050*/  LDG.E.64 R38, [R2.64] ;  /* 0x0000002402267981 */ /* 0x000162000c1e1b00 */
[----:B------:R-:W-:Y:S05]  /*c060*/  BRA `(.L_x_14833) ;  /* 0x0000002000007947 */ /* 0x000fea0003800000 */
.L_x_14856:
[----:B------:R0:W5:Y:S01]  /*c070*/  LDG.E R38, [R2.64] ;  /* 0x0000002402267981 */ /* 0x000162000c1e1900 */
[----:B------:R-:W-:-:S03]  /*c080*/  IMAD.MOV.U32 R39, RZ, RZ, RZ ;  /* 0x000000ffff277224 */ /* 0x000fc600078e00ff */
.L_x_14833:
        /* <DEDUP_REMOVED lines=19> */
.L_x_14863:
[----:B------:R0:W5:Y:S01]  /*c1c0*/  LDG.E.U8 R40, [R2.64] ;  /* 0x0000002402287981 */ /* 0x000162000c1e1100 */
[----:B------:R-:W-:Y:S01]  /*c1d0*/  IMAD.MOV.U32 R41, RZ, RZ, RZ ;  /* 0x000000ffff297224 */ /* 0x000fe200078e00ff */
[----:B------:R-:W-:Y:S05]  /*c1e0*/  BRA `(.L_x_14865) ;  /* 0x00000d5000007947 */ /* 0x000fea0003800000 */
.L_x_14862:
        /* <DEDUP_REMOVED lines=8> */
.L_x_14867:
[----:B------:R-:W4:Y:S02]  /*c270*/  LDG.E R40, [R2.64] ;  /* 0x0000002402287981 */ /* 0x000f24000c1e1900 */
[----:B----4-:R-:W-:Y:S01]  /*c280*/  SHF.R.S32.HI R41, RZ, 0x1f, R40 ;  /* 0x0000001fff297819 */ /* 0x010fe20000011428 */
[----:B------:R-:W-:Y:S05]  /*c290*/  BRA `(.L_x_14865) ;  /* 0x00000ca000007947 */ /* 0x000fea0003800000 */
.L_x_14866:
[----:B------:R-:W4:Y:S02]  /*c2a0*/  LDG.E.S16 R40, [R2.64] ;  /* 0x0000002402287981 */ /* 0x000f24000c1e1700 */
[----:B----4-:R-:W-:Y:S01]  /*c2b0*/  SHF.R.S32.HI R41, RZ, 0x1f, R40 ;  /* 0x0000001fff297819 */ /* 0x010fe20000011428 */
[----:B------:R-:W-:Y:S05]  /*c2c0*/  BRA `(.L_x_14865) ;  /* 0x00000c7000007947 */ /* 0x000fea0003800000 */
.L_x_14861:
        /* <DEDUP_REMOVED lines=9> */
.L_x_14869:
[----:B------:R-:W4:Y:S02]  /*c360*/  LDG.E.U16 R2, [R2.64] ;  /* 0x0000002402027981 */ /* 0x000f24000c1e1500 */
[----:B----4-:R-:W-:-:S06]  /*c370*/  HADD2.F32 R40, -RZ, R2.H0_H0 ;  /* 0x20000002ff287230 */ /* 0x010fcc0000004100 */
[----:B------:R-:W0:Y:S01]  /*c380*/  F2I.S64.TRUNC R40, R40 ;  /* 0x0000002800287311 */ /* 0x000e22000020d900 */
[----:B------:R-:W-:Y:S05]  /*c390*/  BRA `(.L_x_14865) ;  /* 0x00000ba000007947 */ /* 0x000fea0003800000 */
.L_x_14868:
        /* <DEDUP_REMOVED lines=9> */
.L_x_14871:
[----:B------:R-:W4:Y:S02]  /*c430*/  LDG.E.U16 R2, [R2.64] ;  /* 0x0000002402027981 */ /* 0x000f24000c1e1500 */
[----:B----4-:R-:W-:-:S06]  /*c440*/  HADD2.F32 R40, -RZ, R2.H0_H0 ;  /* 0x20000002ff287230 */ /* 0x010fcc0000004100 */
[----:B------:R-:W0:Y:S01]  /*c450*/  F2I.S64.TRUNC R40, R40 ;  /* 0x0000002800287311 */ /* 0x000e22000020d900 */
[----:B------:R-:W-:Y:S05]  /*c460*/  BRA `(.L_x_14865) ;  /* 0x00000ad000007947 */ /* 0x000fea0003800000 */
.L_x_14870:
[----:B------:R-:W4:Y:S02]  /*c470*/  LDG.E.64 R2, [R2.64] ;  /* 0x0000002402027981 */ /* 0x000f24000c1e1b00 */
[----:B----4-:R0:W4:Y:S01]  /*c480*/  F2I.S64.F64.TRUNC R40, R2 ;  /* 0x0000000200287311 */ /* 0x010122000030d900 */
[----:B------:R-:W-:Y:S05]  /*c490*/  BRA `(.L_x_14865) ;  /* 0x00000aa000007947 */ /* 0x000fea0003800000 */
.L_x_14860:
        /* <DEDUP_REMOVED lines=13> */
.L_x_14874:
[----:B------:R-:W4:Y:S02]  /*c570*/  LDG.E.64 R2, [R2.64] ;  /* 0x0000002402027981 */ /* 0x000f24000c1e1b00 */
[----:B----4-:R0:W4:Y:S01]  /*c580*/  F2I.S64.F64.TRUNC R40, R2 ;  /* 0x0000000200287311 */ /* 0x010122000030d900 */
[----:B------:R-:W-:Y:S05]  /*c590*/  BRA `(.L_x_14865) ;  /* 0x000009a000007947 */ /* 0x000fea0003800000 */
.L_x_14873:
        /* <DEDUP_REMOVED lines=27> */
.L_x_14876:
        /* <DEDUP_REMOVED lines=14> */
.L_x_14875:
[----:B------:R-:W4:Y:S02]  /*c830*/  LDG.E.U16 R40, [R2.64] ;  /* 0x0000002402287981 */ /* 0x000f24000c1e1500 */
[----:B----4-:R-:W-:-:S06]  /*c840*/  PRMT R40, RZ, 0x5410, R40 ;  /* 0x00005410ff287816 */ /* 0x010fcc0000000028 */
[----:B------:R-:W0:Y:S01]  /*c850*/  F2I.S64.TRUNC R40, R40 ;  /* 0x0000002800287311 */ /* 0x000e22000020d900 */
[----:B------:R-:W-:Y:S05]  /*c860*/  BRA `(.L_x_14865) ;  /* 0x000006d000007947 */ /* 0x000fea0003800000 */
.L_x_14872:
        /* <DEDUP_REMOVED lines=11> */
.L_x_14879:
        /* <DEDUP_REMOVED lines=21> */
.L_x_14883:
[----:B------:R-:W-:Y:S05]  /*ca70*/  BSYNC B1 ;  /* 0x0000000000017941 */ /* 0x000fea0003800000 */
.L_x_14882:
[----:B------:R-:W-:Y:S01]  /*ca80*/  IMAD.SHL.U32 R2, R2, 0x100000, RZ ;  /* 0x0010000002027824 */ /* 0x000fe200078e00ff */
[----:B------:R-:W-:-:S04]  /*ca90*/  LEA R3, R0, 0x3b800000, 0x17 ;  /* 0x3b80000000037811 */ /* 0x000fc800078eb8ff */
[----:B------:R-:W-:Y:S02]  /*caa0*/  LOP3.LUT R40, R3, R2, R40, 0xfe, !PT ;  /* 0x0000000203287212 */ /* 0x000fe400078efe28 */
.L_x_14881:
[----:B------:R-:W-:Y:S05]  /*cab0*/  BSYNC B0 ;  /* 0x0000000000007941 */ /* 0x000fea0003800000 */
.L_x_14880:
[----:B------:R-:W0:Y:S01]  /*cac0*/  F2I.S64.TRUNC R40, R40 ;  /* 0x0000002800287311 */ /* 0x000e22000020d900 */
[----:B------:R-:W-:Y:S05]  /*cad0*/  BRA `(.L_x_14865) ;  /* 0x0000046000007947 */ /* 0x000fea0003800000 */
.L_x_14878:
        /* <DEDUP_REMOVED lines=21> */
.L_x_14887:
[----:B------:R-:W-:Y:S05]  /*cc30*/  BSYNC B1 ;  /* 0x0000000000017941 */ /* 0x000fea0003800000 */
.L_x_14886:
[----:B------:R-:W-:Y:S01]  /*cc40*/  IMAD.SHL.U32 R2, R2, 0x200000, RZ ;  /* 0x0020000002027824 */ /* 0x000fe200078e00ff */
[----:B------:R-:W-:-:S04]  /*cc50*/  LEA R3, R0, 0x37800000, 0x17 ;  /* 0x3780000000037811 */ /* 0x000fc800078eb8ff */
[----:B------:R-:W-:Y:S02]  /*cc60*/  LOP3.LUT R40, R3, R2, R40, 0xfe, !PT ;  /* 0x0000000203287212 */ /* 0x000fe400078efe28 */
.L_x_14885:
[----:B------:R-:W-:Y:S05]  /*cc70*/  BSYNC B0 ;  /* 0x0000000000007941 */ /* 0x000fea0003800000 */
.L_x_14884:
[----:B------:R-:W0:Y:S01]  /*cc80*/  F2I.S64.TRUNC R40, R40 ;  /* 0x0000002800287311 */ /* 0x000e22000020d900 */
[----:B------:R-:W-:Y:S05]  /*cc90*/  BRA `(.L_x_14865) ;  /* 0x000002a000007947 */ /* 0x000fea0003800000 */
.L_x_14877:
        /* <DEDUP_REMOVED lines=14> */
.L_x_14891:
[----:B------:R-:W-:Y:S05]  /*cd80*/  BSYNC B0 ;  /* 0x0000000000007941 */ /* 0x000fea0003800000 */
.L_x_14890:
[----:B------:R-:W0:Y:S01]  /*cd90*/  F2I.S64.TRUNC R40, R40 ;  /* 0x0000002800287311 */ /* 0x000e22000020d900 */
[----:B------:R-:W-:Y:S05]  /*cda0*/  BRA `(.L_x_14865) ;  /* 0x0000019000007947 */ /* 0x000fea0003800000 */
.L_x_14864:
        /* <DEDUP_REMOVED lines=21> */
.L_x_14889:
[----:B------:R0:W5:Y:S01]  /*cf00*/  LDG.E.64 R40, [R2.64] ;  /* 0x0000002402287981 */ /* 0x000162000c1e1b00 */
[----:B------:R-:W-:Y:S05]  /*cf10*/  BRA `(.L_x_14865) ;  /* 0x0000002000007947 */ /* 0x000fea0003800000 */
.L_x_14888:
[----:B------:R0:W5:Y:S01]  /*cf20*/  LDG.E R40, [R2.64] ;  /* 0x0000002402287981 */ /* 0x000162000c1e1900 */
[----:B------:R-:W-:-:S03]  /*cf30*/  IMAD.MOV.U32 R41, RZ, RZ, RZ ;  /* 0x000000ffff297224 */ /* 0x000fc600078e00ff */
.L_x_14865:
        /* <DEDUP_REMOVED lines=19> */
.L_x_14895:
[----:B------:R0:W5:Y:S01]  /*d070*/  LDG.E.U8 R42, [R2.64] ;  /* 0x00000024022a7981 */ /* 0x000162000c1e1100 */
[----:B------:R-:W-:Y:S01]  /*d080*/  IMAD.MOV.U32 R43, RZ, RZ, RZ ;  /* 0x000000ffff2b7224 */ /* 0x000fe200078e00ff */
[----:B------:R-:W-:Y:S05]  /*d090*/  BRA `(.L_x_14897) ;  /* 0x00000d5000007947 */ /* 0x000fea0003800000 */
.L_x_14894:
        /* <DEDUP_REMOVED lines=8> */
.L_x_14899:
[----:B----4-:R-:W4:Y:S02]  /*d120*/  LDG.E R42, [R2.64] ;  /* 0x00000024022a7981 */ /* 0x010f24000c1e1900 */
[----:B----4-:R-:W-:Y:S01]  /*d130*/  SHF.R.S32.HI R43, RZ, 0x1f, R42 ;  /* 0x0000001fff2b7819 */ /* 0x010fe2000001142a */
[----:B------:R-:W-:Y:S05]  /*d140*/  BRA `(.L_x_14897) ;  /* 0x00000ca000007947 */ /* 0x000fea0003800000 */
.L_x_14898:
[----:B----4-:R-:W4:Y:S02]  /*d150*/  LDG.E.S16 R42, [R2.64] ;  /* 0x00000024022a7981 */ /* 0x010f24000c1e1700 */
[----:B----4-:R-:W-:Y:S01]  /*d160*/  SHF.R.S32.HI R43, RZ, 0x1f, R42 ;  /* 0x0000001fff2b7819 */ /* 0x010fe2000001142a */
[----:B------:R-:W-:Y:S05]  /*d170*/  BRA `(.L_x_14897) ;  /* 0x00000c7000007947 */ /* 0x000fea0003800000 */
.L_x_14893:
        /* <DEDUP_REMOVED lines=9> */
.L_x_14901:
[----:B----4-:R-:W4:Y:S02]  /*d210*/  LDG.E.U16 R2, [R2.64] ;  /* 0x0000002402027981 */ /* 0x010f24000c1e1500 */
[----:B----4-:R-:W-:-:S06]  /*d220*/  HADD2.F32 R42, -RZ, R2.H0_H0 ;  /* 0x20000002ff2a7230 */ /* 0x010fcc0000004100 */
[----:B------:R-:W0:Y:S01]  /*d230*/  F2I.S64.TRUNC R42, R42 ;  /* 0x0000002a002a7311 */ /* 0x000e22000020d900 */
[----:B------:R-:W-:Y:S05]  /*d240*/  BRA `(.L_x_14897) ;  /* 0x00000ba000007947 */ /* 0x000fea0003800000 */
.L_x_14900:
        /* <DEDUP_REMOVED lines=9> */
.L_x_14903:
[----:B----4-:R-:W4:Y:S02]  /*d2e0*/  LDG.E.U16 R2, [R2.64] ;  /* 0x0000002402027981 */ /* 0x010f24000c1e1500 */
[----:B----4-:R-:W-:-:S06]  /*d2f0*/  HADD2.F32 R42, -RZ, R2.H0_H0 ;  /* 0x20000002ff2a7230 */ /* 0x010fcc0000004100 */
[----:B------:R-:W0:Y:S01]  /*d300*/  F2I.S64.TRUNC R42, R42 ;  /* 0x0000002a002a7311 */ /* 0x000e22000020d900 */
[----:B------:R-:W-:Y:S05]  /*d310*/  BRA `(.L_x_14897) ;  /* 0x00000ad000007947 */ /* 0x000fea0003800000 */
.L_x_14902:
[----:B----4-:R-:W4:Y:S02]  /*d320*/  LDG.E.64 R2, [R2.64] ;  /* 0x0000002402027981 */ /* 0x010f24000c1e1b00 */
[----:B----4-:R0:W1:Y:S01]  /*d330*/  F2I.S64.F64.TRUNC R42, R2 ;  /* 0x00000002002a7311 */ /* 0x010062000030d900 */
[----:B------:R-:W-:Y:S05]  /*d340*/  BRA `(.L_x_14897) ;  /* 0x00000aa000007947 */ /* 0x000fea0003800000 */
.L_x_14892:
        /* <DEDUP_REMOVED lines=13> */
.L_x_14906:
[----:B----4-:R-:W4:Y:S02]  /*d420*/  LDG.E.64 R2, [R2.64] ;  /* 0x0000002402027981 */ /* 0x010f24000c1e1b00 */
[----:B----4-:R0:W1:Y:S01]  /*d430*/  F2I.S64.F64.TRUNC R42, R2 ;  /* 0x00000002002a7311 */ /* 0x010062000030d900 */
[----:B------:R-:W-:Y:S05]  /*d440*/  BRA `(.L_x_14897) ;  /* 0x000009a000007947 */ /* 0x000fea0003800000 */
.L_x_14905:
        /* <DEDUP_REMOVED lines=27> */
.L_x_14908:
        /* <DEDUP_REMOVED lines=14> */
.L_x_14907:
[----:B----4-:R-:W4:Y:S02]  /*d6e0*/  LDG.E.U16 R42, [R2.64] ;  /* 0x00000024022a7981 */ /* 0x010f24000c1e1500 */
[----:B----4-:R-:W-:-:S06]  /*d6f0*/  PRMT R42, RZ, 0x5410, R42 ;  /* 0x00005410ff2a7816 */ /* 0x010fcc000000002a */
[----:B------:R-:W0:Y:S01]  /*d700*/  F2I.S64.TRUNC R42, R42 ;  /* 0x0000002a002a7311 */ /* 0x000e22000020d900 */
[----:B------:R-:W-:Y:S05]  /*d710*/  BRA `(.L_x_14897) ;  /* 0x000006d000007947 */ /* 0x000fea0003800000 */
.L_x_14904:
        /* <DEDUP_REMOVED lines=11> */
.L_x_14911:
        /* <DEDUP_REMOVED lines=21> */
.L_x_14915:
[----:B------:R-:W-:Y:S05]  /*d920*/  BSYNC B1 ;  /* 0x0000000000017941 */ /* 0x000fea0003800000 */
.L_x_14914:
[----:B------:R-:W-:Y:S01]  /*d930*/  IMAD.SHL.U32 R2, R2, 0x100000, RZ ;  /* 0x0010000002027824 */ /* 0x000fe200078e00ff */
[----:B------:R-:W-:-:S04]  /*d940*/  LEA R3, R0, 0x3b800000, 0x17 ;  /* 0x3b80000000037811 */ /* 0x000fc800078eb8ff */
[----:B------:R-:W-:Y:S02]  /*d950*/  LOP3.LUT R42, R3, R2, R42, 0xfe, !PT ;  /* 0x00000002032a7212 */ /* 0x000fe400078efe2a */
.L_x_14913:
[----:B------:R-:W-:Y:S05]  /*d960*/  BSYNC B0 ;  /* 0x0000000000007941 */ /* 0x000fea0003800000 */
.L_x_14912:
[----:B------:R-:W0:Y:S01]  /*d970*/  F2I.S64.TRUNC R42, R42 ;  /* 0x0000002a002a7311 */ /* 0x000e22000020d900 */
[----:B------:R-:W-:Y:S05]  /*d980*/  BRA `(.L_x_14897) ;  /* 0x0000046000007947 */ /* 0x000fea0003800000 */
.L_x_14910:
        /* <DEDUP_REMOVED lines=21> */
.L_x_14919:
[----:B------:R-:W-:Y:S05]  /*dae0*/  BSYNC B1 ;  /* 0x0000000000017941 */ /* 0x000fea0003800000 */
.L_x_14918:
[----:B------:R-:W-:Y:S01]  /*daf0*/  IMAD.SHL.U32 R2, R2, 0x200000, RZ ;  /* 0x0020000002027824 */ /* 0x000fe200078e00ff */
[----:B------:R-:W-:-:S04]  /*db00*/  LEA R3, R0, 0x37800000, 0x17 ;  /* 0x3780000000037811 */ /* 0x000fc800078eb8ff */
[----:B------:R-:W-:Y:S02]  /*db10*/  LOP3.LUT R42, R3, R2, R42, 0xfe, !PT ;  /* 0x00000002032a7212 */ /* 0x000fe400078efe2a */
.L_x_14917:
[----:B------:R-:W-:Y:S05]  /*db20*/  BSYNC B0 ;  /* 0x0000000000007941 */ /* 0x000fea0003800000 */
.L_x_14916:
[----:B------:R-:W0:Y:S01]  /*db30*/  F2I.S64.TRUNC R42, R42 ;  /* 0x0000002a002a7311 */ /* 0x000e22000020d900 */
[----:B------:R-:W-:Y:S05]  /*db40*/  BRA `(.L_x_14897) ;  /* 0x000002a000007947 */ /* 0x000fea0003800000 */
.L_x_14909:
        /* <DEDUP_REMOVED lines=14> */
.L_x_14923:
[----:B------:R-:W-:Y:S05]  /*dc30*/  BSYNC B0 ;  /* 0x0000000000007941 */ /* 0x000fea0003800000 */
.L_x_14922:
[----:B------:R-:W0:Y:S01]  /*dc40*/  F2I.S64.TRUNC R42, R42 ;  /* 0x0000002a002a7311 */ /* 0x000e22000020d900 */
[----:B------:R-:W-:Y:S05]  /*dc50*/  BRA `(.L_x_14897) ;  /* 0x0000019000007947 */ /* 0x000fea0003800000 */
.L_x_14896:
        /* <DEDUP_REMOVED lines=21> */
.L_x_14921:
[----:B------:R0:W5:Y:S01]  /*ddb0*/  LDG.E.64 R42, [R2.64] ;  /* 0x00000024022a7981 */ /* 0x000162000c1e1b00 */
[----:B------:R-:W-:Y:S05]  /*ddc0*/  BRA `(.L_x_14897) ;  /* 0x0000002000007947 */ /* 0x000fea0003800000 */
.L_x_14920:
[----:B------:R0:W5:Y:S01]  /*ddd0*/  LDG.E R42, [R2.64] ;  /* 0x00000024022a7981 */ /* 0x000162000c1e1900 */
[----:B------:R-:W-:-:S03]  /*dde0*/  IMAD.MOV.U32 R43, RZ, RZ, RZ ;  /* 0x000000ffff2b7224 */ /* 0x000fc600078e00ff */
.L_x_14897:
[----:B------:R-:W-:-:S04]  /*ddf0*/  IADD3 R58, R58, 0x80, RZ ;  /* 0x000000803a3a7810 */ /* 0x000fc80007ffe0ff */
.L_x_14763:
[----:B------:R-:W-:Y:S05]  /*de00*/  BSYNC B6 ;  /* 0x0000000000067941 */ /* 0x000fea0003800000 */
.L_x_14762:
        /* <DEDUP_REMOVED lines=27> */
.L_x_14929:
[----:B------:R0:W5:Y:S01]  /*dfc0*/  LDG.E.U8 R44, [R2.64] ;  /* 0x00000024022c7981 */ /* 0x000162000c1e1100 */
[----:B------:R-:W-:Y:S01]  /*dfd0*/  IMAD.MOV.U32 R45, RZ, RZ, RZ ;  /* 0x000000ffff2d7224 */ /* 0x000fe200078e00ff */
[----:B------:R-:W-:Y:S05]  /*dfe0*/  BRA `(.L_x_14931) ;  /* 0x00000d5000007947 */ /* 0x000fea0003800000 */
.L_x_14928:
        /* <DEDUP_REMOVED lines=8> */
.L_x_14933:
[----:B----4-:R-:W4:Y:S02]  /*e070*/  LDG.E R44, [R2.64] ;  /* 0x00000024022c7981 */ /* 0x010f24000c1e1900 */
[----:B----4-:R-:W-:Y:S01]  /*e080*/  SHF.R.S32.HI R45, RZ, 0x1f, R44 ;  /* 0x0000001fff2d7819 */ /* 0x010fe2000001142c */
[----:B------:R-:W-:Y:S05]  /*e090*/  BRA `(.L_x_14931) ;  /* 0x00000ca000007947 */ /* 0x000fea0003800000 */
.L_x_14932:
[----:B----4-:R-:W4:Y:S02]  /*e0a0*/  LDG.E.S16 R44, [R2.64] ;  /* 0x00000024022c7981 */ /* 0x010f24000c1e1700 */
[----:B----4-:R-:W-:Y:S01]  /*e0b0*/  SHF.R.S32.HI R45, RZ, 0x1f, R44 ;  /* 0x0000001fff2d7819 */ /* 0x010fe2000001142c */
[----:B------:R-:W-:Y:S05]  /*e0c0*/  BRA `(.L_x_14931) ;  /* 0x00000c7000007947 */ /* 0x000fea0003800000 */
.L_x_14927:
        /* <DEDUP_REMOVED lines=9> */
.L_x_14935:
[----:B----4-:R-:W4:Y:S02]  /*e160*/  LDG.E.U16 R2, [R2.64] ;  /* 0x0000002402027981 */ /* 0x010f24000c1e1500 */
[----:B----4-:R-:W-:-:S06]  /*e170*/  HADD2.F32 R44, -RZ, R2.H0_H0 ;  /* 0x20000002ff2c7230 */ /* 0x010fcc0000004100 */
[----:B------:R-:W0:Y:S01]  /*e180*/  F2I.S64.TRUNC R44, R44 ;  /* 0x0000002c002c7311 */ /* 0x000e22000020d900 */
[----:B------:R-:W-:Y:S05]  /*e190*/  BRA `(.L_x_14931) ;  /* 0x00000ba000007947 */ /* 0x000fea0003800000 */
.L_x_14934:
        /* <DEDUP_REMOVED lines=9> */
.L_x_14937:
[----:B----4-:R-:W4:Y:S02]  /*e230*/  LDG.E.U16 R2, [R2.64] ;  /* 0x0000002402027981 */ /* 0x010f24000c1e1500 */
[----:B----4-:R-:W-:-:S06]  /*e240*/  HADD2.F32 R44, -RZ, R2.H0_H0 ;  /* 0x20000002ff2c7230 */ /* 0x010fcc0000004100 */
[----:B------:R-:W0:Y:S01]  /*e250*/  F2I.S64.TRUNC R44, R44 ;  /* 0x0000002c002c7311 */ /* 0x000e22000020d900 */
[----:B------:R-:W-:Y:S05]  /*e260*/  BRA `(.L_x_14931) ;  /* 0x00000ad000007947 */ /* 0x000fea0003800000 */
.L_x_14936:
[----:B----4-:R-:W4:Y:S02]  /*e270*/  LDG.E.64 R2, [R2.64] ;  /* 0x0000002402027981 */ /* 0x010f24000c1e1b00 */
[----:B----4-:R0:W4:Y:S01]  /*e280*/  F2I.S64.F64.TRUNC R44, R2 ;  /* 0x00000002002c7311 */ /* 0x010122000030d900 */
[----:B------:R-:W-:Y:S05]  /*e290*/  BRA `(.L_x_14931) ;  /* 0x00000aa000007947 */ /* 0x000fea0003800000 */
.L_x_14926:
        /* <DEDUP_REMOVED lines=13> */
.L_x_14940:
[----:B----4-:R-:W4:Y:S02]  /*e370*/  LDG.E.64 R2, [R2.64] ;  /* 0x0000002402027981 */ /* 0x010f24000c1e1b00 */
[----:B----4-:R0:W4:Y:S01]  /*e380*/  F2I.S64.F64.TRUNC R44, R2 ;  /* 0x00000002002c7311 */ /* 0x010122000030d900 */
[----:B------:R-:W-:Y:S05]  /*e390*/  BRA `(.L_x_14931) ;  /* 0x000009a000007947 */ /* 0x000fea0003800000 */
.L_x_14939:
        /* <DEDUP_REMOVED lines=27> */
.L_x_14942:
        /* <DEDUP_REMOVED lines=14> */
.L_x_14941:
[----:B----4-:R-:W4:Y:S02]  /*e630*/  LDG.E.U16 R44, [R2.64] ;  /* 0x00000024022c7981 */ /* 0x010f24000c1e1500 */
[----:B----4-:R-:W-:-:S06]  /*e640*/  PRMT R44, RZ, 0x5410, R44 ;  /* 0x00005410ff2c7816 */ /* 0x010fcc000000002c */
[----:B------:R-:W0:Y:S01]  /*e650*/  F2I.S64.TRUNC R44, R44 ;  /* 0x0000002c002c7311 */ /* 0x000e22000020d900 */
[----:B------:R-:W-:Y:S05]  /*e660*/  BRA `(.L_x_14931) ;  /* 0x000006d000007947 */ /* 0x000fea0003800000 */
.L_x_14938:
        /* <DEDUP_REMOVED lines=11> */
.L_x_14945:
        /* <DEDUP_REMOVED lines=21> */
.L_x_14949:
[----:B------:R-:W-:Y:S05]  /*e870*/  BSYNC B1 ;  /* 0x0000000000017941 */ /* 0x000fea0003800000 */
.L_x_14948:
[----:B------:R-:W-:Y:S01]  /*e880*/  IMAD.SHL.U32 R2, R2, 0x100000, RZ ;  /* 0x0010000002027824 */ /* 0x000fe200078e00ff */
[----:B------:R-:W-:-:S04]  /*e890*/  LEA R3, R0, 0x3b800000, 0x17 ;  /* 0x3b80000000037811 */ /* 0x000fc800078eb8ff */
[----:B------:R-:W-:Y:S02]  /*e8a0*/  LOP3.LUT R44, R3, R2, R44, 0xfe, !PT ;  /* 0x00000002032c7212 */ /* 0x000fe400078efe2c */
.L_x_14947:
[----:B------:R-:W-:Y:S05]  /*e8b0*/  BSYNC B0 ;  /* 0x0000000000007941 */ /* 0x000fea0003800000 */
.L_x_14946:
[----:B------:R-:W0:Y:S01]  /*e8c0*/  F2I.S64.TRUNC R44, R44 ;  /* 0x0000002c002c7311 */ /* 0x000e22000020d900 */
[----:B------:R-:W-:Y:S05]  /*e8d0*/  BRA `(.L_x_14931) ;  /* 0x0000046000007947 */ /* 0x000fea0003800000 */
.L_x_14944:
        /* <DEDUP_REMOVED lines=21> */
.L_x_14953:
[----:B------:R-:W-:Y:S05]  /*ea30*/  BSYNC B1 ;  /* 0x0000000000017941 */ /* 0x000fea0003800000 */
.L_x_14952:
[----:B------:R-:W-:Y:S01]  /*ea40*/  IMAD.SHL.U32 R2, R2, 0x200000, RZ ;  /* 0x0020000002027824 */ /* 0x000fe200078e00ff */
[----:B------:R-:W-:-:S04]  /*ea50*/  LEA R3, R0, 0x37800000, 0x17 ;  /* 0x3780000000037811 */ /* 0x000fc800078eb8ff */
[----:B------:R-:W-:Y:S02]  /*ea60*/  LOP3.LUT R44, R3, R2, R44, 0xfe, !PT ;  /* 0x00000002032c7212 */ /* 0x000fe400078efe2c */
.L_x_14951:
[----:B------:R-:W-:Y:S05]  /*ea70*/  BSYNC B0 ;  /* 0x0000000000007941 */ /* 0x000fea0003800000 */
.L_x_14950:
[----:B------:R-:W0:Y:S01]  /*ea80*/  F2I.S64.TRUNC R44, R44 ;  /* 0x0000002c002c7311 */ /* 0x000e22000020d900 */
[----:B------:R-:W-:Y:S05]  /*ea90*/  BRA `(.L_x_14931) ;  /* 0x000002a000007947 */ /* 0x000fea0003800000 */
.L_x_14943:
        /* <DEDUP_REMOVED lines=14> */
.L_x_14957:
[----:B------:R-:W-:Y:S05]  /*eb80*/  BSYNC B0 ;  /* 0x0000000000007941 */ /* 0x000fea0003800000 */
.L_x_14956:
[----:B------:R-:W0:Y:S01]  /*eb90*/  F2I.S64.TRUNC R44, R44 ;  /* 0x0000002c002c7311 */ /* 0x000e22000020d900 */
[----:B------:R-:W-:Y:S05]  /*eba0*/  BRA `(.L_x_14931) ;  /* 0x0000019000007947 */ /* 0x000fea0003800000 */
.L_x_14930:
        /* <DEDUP_REMOVED lines=21> */
.L_x_14955:
[----:B------:R0:W5:Y:S01]  /*ed00*/  LDG.E.64 R44, [R2.64] ;  /* 0x00000024022c7981 */ /* 0x000162000c1e1b00 */
[----:B------:R-:W-:Y:S05]  /*ed10*/  BRA `(.L_x_14931) ;  /* 0x0000002000007947 */ /* 0x000fea0003800000 */
.L_x_14954:
[----:B------:R0:W5:Y:S01]  /*ed20*/  LDG.E R44, [R2.64] ;  /* 0x00000024022c7981 */ /* 0x000162000c1e1900 */
[----:B------:R-:W-:-:S03]  /*ed30*/  IMAD.MOV.U32 R45, RZ, RZ, RZ ;  /* 0x000000ffff2d7224 */ /* 0x000fc600078e00ff */
.L_x_14931:
        /* <DEDUP_REMOVED lines=17> */
.L_x_14961:
[----:B------:R0:W5:Y:S01]  /*ee50*/  LDG.E.U8 R46, [R2.64] ;  /* 0x00000024022e7981 */ /* 0x000162000c1e1100 */
[----:B------:R-:W-:Y:S01]  /*ee60*/  IMAD.MOV.U32 R47, RZ, RZ, RZ ;  /* 0x000000ffff2f7224 */ /* 0x000fe200078e00ff */
[----:B------:R-:W-:Y:S05]  /*ee70*/  BRA `(.L_x_14963) ;  /* 0x00000d5000007947 */ /* 0x000fea0003800000 */
.L_x_14960:
        /* <DEDUP_REMOVED lines=8> */
.L_x_14965:
[----:B----4-:R-:W4:Y:S02]  /*ef00*/  LDG.E R46, [R2.64] ;  /* 0x00000024022e7981 */ /* 0x010f24000c1e1900 */
[----:B----4-:R-:W-:Y:S01]  /*ef10*/  SHF.R.S32.HI R47, RZ, 0x1f, R46 ;  /* 0x0000001fff2f7819 */ /* 0x010fe2000001142e */
[----:B------:R-:W-:Y:S05]  /*ef20*/  BRA `(.L_x_14963) ;  /* 0x00000ca000007947 */ /* 0x000fea0003800000 */
.L_x_14964:
[----:B----4-:R-:W4:Y:S02]  /*ef30*/  LDG.E.S16 R46, [R2.64] ;  /* 0x00000024022e7981 */ /* 0x010f24000c1e1700 */
[----:B----4-:R-:W-:Y:S01]  /*ef40*/  SHF.R.S32.HI R47, RZ, 0x1f, R46 ;  /* 0x0000001fff2f7819 */ /* 0x010fe2000001142e */
[----:B------:R-:W-:Y:S05]  /*ef50*/  BRA `(.L_x_14963) ;  /* 0x00000c7000007947 */ /* 0x000fea0003800000 */
.L_x_14959:
        /* <DEDUP_REMOVED lines=9> */
.L_x_14967:
[----:B----4-:R-:W4:Y:S02]  /*eff0*/  LDG.E.U16 R2, [R2.64] ;  /* 0x0000002402027981 */ /* 0x010f24000c1e1500 */
[----:B----4-:R-:W-:-:S06]  /*f000*/  HADD2.F32 R46, -RZ, R2.H0_H0 ;  /* 0x20000002ff2e7230 */ /* 0x010fcc0000004100 */
[----:B------:R-:W0:Y:S01]  /*f010*/  F2I.S64.TRUNC R46, R46 ;  /* 0x0000002e002e7311 */ /* 0x000e22000020d900 */
[----:B------:R-:W-:Y:S05]  /*f020*/  BRA `(.L_x_14963) ;  /* 0x00000ba000007947 */ /* 0x000fea0003800000 */
.L_x_14966:
        /* <DEDUP_REMOVED lines=9> */
.L_x_14969:
[----:B----4-:R-:W4:Y:S02]  /*f0c0*/  LDG.E.U16 R2, [R2.64] ;  /* 0x0000002402027981 */ /* 0x010f24000c1e1500 */
[----:B----4-:R-:W-:-:S06]  /*f0d0*/  HADD2.F32 R46, -RZ, R2.H0_H0 ;  /* 0x20000002ff2e7230 */ /* 0x010fcc0000004100 */
[----:B------:R-:W0:Y:S01]  /*f0e0*/  F2I.S64.TRUNC R46, R46 ;  /* 0x0000002e002e7311 */ /* 0x000e22000020d900 */
[----:B------:R-:W-:Y:S05]  /*f0f0*/  BRA `(.L_x_14963) ;  /* 0x00000ad000007947 */ /* 0x000fea0003800000 */
.L_x_14968:
[----:B----4-:R-:W4:Y:S02]  /*f100*/  LDG.E.64 R2, [R2.64] ;  /* 0x0000002402027981 */ /* 0x010f24000c1e1b00 */
[----:B----4-:R0:W4:Y:S01]  /*f110*/  F2I.S64.F64.TRUNC R46, R2 ;  /* 0x00000002002e7311 */ /* 0x010122000030d900 */
[----:B------:R-:W-:Y:S05]  /*f120*/  BRA `(.L_x_14963) ;  /* 0x00000aa000007947 */ /* 0x000fea0003800000 */
.L_x_14958:
        /* <DEDUP_REMOVED lines=13> */
.L_x_14972:
[----:B----4-:R-:W4:Y:S02]  /*f200*/  LDG.E.64 R2, [R2.64] ;  /* 0x0000002402027981 */ /* 0x010f24000c1e1b00 */
[----:B----4-:R0:W4:Y:S01]  /*f210*/  F2I.S64.F64.TRUNC R46, R2 ;  /* 0x00000002002e7311 */ /* 0x010122000030d900 */
[----:B------:R-:W-:Y:S05]  /*f220*/  BRA `(.L_x_14963) ;  /* 0x000009a000007947 */ /* 0x000fea0003800000 */
.L_x_14971:
        /* <DEDUP_REMOVED lines=27> */
.L_x_14974:
        /* <DEDUP_REMOVED lines=14> */
.L_x_14973:
[----:B----4-:R-:W4:Y:S02]  /*f4c0*/  LDG.E.U16 R46, [R2.64] ;  /* 0x00000024022e7981 */ /* 0x010f24000c1e1500 */
[----:B----4-:R-:W-:-:S06]  /*f4d0*/  PRMT R46, RZ, 0x5410, R46 ;  /* 0x00005410ff2e7816 */ /* 0x010fcc000000002e */
[----:B------:R-:W0:Y:S01]  /*f4e0*/  F2I.S64.TRUNC R46, R46 ;  /* 0x0000002e002e7311 */ /* 0x000e22000020d900 */
[----:B------:R-:W-:Y:S05]  /*f4f0*/  BRA `(.L_x_14963) ;  /* 0x000006d000007947 */ /* 0x000fea0003800000 */
.L_x_14970:
        /* <DEDUP_REMOVED lines=11> */
.L_x_14977:
        /* <DEDUP_REMOVED lines=21> */
.L_x_14981:
[----:B------:R-:W-:Y:S05]  /*f700*/  BSYNC B1 ;  /* 0x0000000000017941 */ /* 0x000fea0003800000 */
.L_x_14980:
[----:B------:R-:W-:Y:S01]  /*f710*/  IMAD.SHL.U32 R2, R2, 0x100000, RZ ;  /* 0x0010000002027824 */ /* 0x000fe200078e00ff */
[----:B------:R-:W-:-:S04]  /*f720*/  LEA R3, R0, 0x3b800000, 0x17 ;  /* 0x3b80000000037811 */ /* 0x000fc800078eb8ff */
[----:B------:R-:W-:Y:S02]  /*f730*/  LOP3.LUT R46, R3, R2, R46, 0xfe, !PT ;  /* 0x00000002032e7212 */ /* 0x000fe400078efe2e */
.L_x_14979:
[----:B------:R-:W-:Y:S05]  /*f740*/  BSYNC B0 ;  /* 0x0000000000007941 */ /* 0x000fea0003800000 */
.L_x_14978:
[----:B------:R-:W0:Y:S01]  /*f750*/  F2I.S64.TRUNC R46, R46 ;  /* 0x0000002e002e7311 */ /* 0x000e22000020d900 */
[----:B------:R-:W-:Y:S05]  /*f760*/  BRA `(.L_x_14963) ;  /* 0x0000046000007947 */ /* 0x000fea0003800000 */
.L_x_14976:
        /* <DEDUP_REMOVED lines=21> */
.L_x_14985:
[----:B------:R-:W-:Y:S05]  /*f8c0*/  BSYNC B1 ;  /* 0x0000000000017941 */ /* 0x000fea0003800000 */
.L_x_14984:
[----:B------:R-:W-:Y:S01]  /*f8d0*/  IMAD.SHL.U32 R2, R2, 0x200000, RZ ;  /* 0x0020000002027824 */ /* 0x000fe200078e00ff */
[----:B------:R-:W-:-:S04]  /*f8e0*/  LEA R3, R0, 0x37800000, 0x17 ;  /* 0x3780000000037811 */ /* 0x000fc800078eb8ff */
[----:B------:R-:W-:Y:S02]  /*f8f0*/  LOP3.LUT R46, R3, R2, R46, 0xfe, !PT ;  /* 0x00000002032e7212 */ /* 0x000fe400078efe2e */
.L_x_14983:
[----:B------:R-:W-:Y:S05]  /*f900*/  BSYNC B0 ;  /* 0x0000000000007941 */ /* 0x000fea0003800000 */
.L_x_14982:
[----:B------:R-:W0:Y:S01]  /*f910*/  F2I.S64.TRUNC R46, R46 ;  /* 0x0000002e002e7311 */ /* 0x000e22000020d900 */
[----:B------:R-:W-:Y:S05]  /*f920*/  BRA `(.L_x_14963) ;  /* 0x000002a000007947 */ /* 0x000fea0003800000 */
.L_x_14975:
        /* <DEDUP_REMOVED lines=14> */
.L_x_14989:
[----:B------:R-:W-:Y:S05]  /*fa10*/  BSYNC B0 ;  /* 0x0000000000007941 */ /* 0x000fea0003800000 */
.L_x_14988:
[----:B------:R-:W0:Y:S01]  /*fa20*/  F2I.S64.TRUNC R46, R46 ;  /* 0x0000002e002e7311 */ /* 0x000e22000020d900 */
[----:B------:R-:W-:Y:S05]  /*fa30*/  BRA `(.L_x_14963) ;  /* 0x0000019000007947 */ /* 0x000fea0003800000 */
.L_x_14962:
        /* <DEDUP_REMOVED lines=21> */
.L_x_14987:
[----:B------:R0:W5:Y:S01]  /*fb90*/  LDG.E.64 R46, [R2.64] ;  /* 0x00000024022e7981 */ /* 0x000162000c1e1b00 */
[----:B------:R-:W-:Y:S05]  /*fba0*/  BRA `(.L_x_14963) ;  /* 0x0000002000007947 */ /* 0x000fea0003800000 */
.L_x_14986:
[----:B------:R0:W5:Y:S01]  /*fbb0*/  LDG.E R46, [R2.64] ;  /* 0x00000024022e7981 */ /* 0x000162000c1e1900 */
[----:B------:R-:W-:-:S03]  /*fbc0*/  IMAD.MOV.U32 R47, RZ, RZ, RZ ;  /* 0x000000ffff2f7224 */ /* 0x000fc600078e00ff */
.L_x_14963:
        /* <DEDUP_REMOVED lines=19> */
.L_x_14993:
[----:B------:R0:W5:Y:S01]  /*fd00*/  LDG.E.U8 R48, [R2.64] ;  /* 0x0000002402307981 */ /* 0x000162000c1e1100 */
[----:B------:R-:W-:Y:S01]  /*fd10*/  IMAD.MOV.U32 R49, RZ, RZ, RZ ;  /* 0x000000ffff317224 */ /* 0x000fe200078e00ff */
[----:B------:R-:W-:Y:S05]  /*fd20*/  BRA `(.L_x_14995) ;  /* 0x00000d5000007947 */ /* 0x000fea0003800000 */
.L_x_14992:
        /* <DEDUP_REMOVED lines=8> */
.L_x_14997:
[----:B----4-:R-:W4:Y:S02]  /*fdb0*/  LDG.E R48, [R2.64] ;  /* 0x0000002402307981 */ /* 0x010f24000c1e1900 */
[----:B----4-:R-:W-:Y:S01]  /*fdc0*/  SHF.R.S32.HI R49, RZ, 0x1f, R48 ;  /* 0x0000001fff317819 */ /* 0x010fe20000011430 */
[----:B------:R-:W-:Y:S05]  /*fdd0*/  BRA `(.L_x_14995) ;  /* 0x00000ca000007947 */ /* 0x000fea0003800000 */
.L_x_14996:
[----:B----4-:R-:W4:Y:S02]  /*fde0*/  LDG.E.S16 R48, [R2.64] ;  /* 0x0000002402307981 */ /* 0x010f24000c1e1700 */
[----:B----4-:R-:W-:Y:S01]  /*fdf0*/  SHF.R.S32.HI R49, RZ, 0x1f, R48 ;  /* 0x0000001fff317819 */ /* 0x010fe20000011430 */
[----:B------:R-:W-:Y:S05]  /*fe00*/  BRA `(.L_x_14995) ;  /* 0x00000c7000007947 */ /* 0x000fea0003800000 */
.L_x_14991:
        /* <DEDUP_REMOVED lines=9> */
.L_x_14999:
[----:B----4-:R-:W4:Y:S02]  /*fea0*/  LDG.E.U16 R2, [R2.64] ;  /* 0x0000002402027981 */ /* 0x010f24000c1e1500 */
[----:B----4-:R-:W-:-:S06]  /*feb0*/  HADD2.F32 R48, -RZ, R2.H0_H0 ;  /* 0x20000002ff307230 */ /* 0x010fcc0000004100 */
[----:B------:R-:W0:Y:S01]  /*fec0*/  F2I.S64.TRUNC R48, R48 ;  /* 0x0000003000307311 */ /* 0x000e22000020d900 */
[----:B------:R-:W-:Y:S05]  /*fed0*/  BRA `(.L_x_14995) ;  /* 0x00000ba000007947 */ /* 0x000fea0003800000 */
.L_x_14998:
        /* <DEDUP_REMOVED lines=9> */
.L_x_15001:
[----:B----4-:R-:W4:Y:S02]  /*ff70*/  LDG.E.U16 R2, [R2.64] ;  /* 0x0000002402027981 */ /* 0x010f24000c1e1500 */
[----:B----4-:R-:W-:-:S06]  /*ff80*/  HADD2.F32 R48, -RZ, R2.H0_H0 ;  /* 0x20000002ff307230 */ /* 0x010fcc0000004100 */
[----:B------:R-:W0:Y:S01]  /*ff90*/  F2I.S64.TRUNC R48, R48 ;  /* 0x0000003000307311 */ /* 0x000e22000020d900 */
[----:B------:R-:W-:Y:S05]  /*ffa0*/  BRA `(.L_x_14995) ;  /* 0x00000ad000007947 */ /* 0x000fea0003800000 */
.L_x_15000:
[----:B----4-:R-:W4:Y:S02]  /*ffb0*/  LDG.E.64 R2, [R2.64] ;  /* 0x0000002402027981 */ /* 0x010f24000c1e1b00 */
[----:B----4-:R0:W4:Y:S01]  /*ffc0*/  F2I.S64.F64.TRUNC R48, R2 ;  /* 0x0000000200307311 */ /* 0x010122000030d900 */
[----:B------:R-:W-:Y:S05]  /*ffd0*/  BRA `(.L_x_14995) ;  /* 0x00000aa000007947 */ /* 0x000fea0003800000 */
.L_x_14990:
        /* <DEDUP_REMOVED lines=13> */
.L_x_15004:
[----:B----4-:R-:W4:Y:S02]  /*100b0*/  LDG.E.64 R2, [R2.64] ;  /* 0x0000002402027981 */ /* 0x010f24000c1e1b00 */
[----:B----4-:R0:W4:Y:S01]  /*100c0*/  F2I.S64.F64.TRUNC R48, R2 ;  /* 0x0000000200307311 */ /* 0x010122000030d900 */
[----:B------:R-:W-:Y:S05]  /*100d0*/  BRA `(.L_x_14995) ;  /* 0x000009a000007947 */ /* 0x000fea0003800000 */
.L_x_15003:
        /* <DEDUP_REMOVED lines=27> */
.L_x_15006:
        /* <DEDUP_REMOVED lines=14> */
.L_x_15005:
[----:B----4-:R-:W4:Y:S02]  /*10370*/  LDG.E.U16 R48, [R2.64] ;  /* 0x0000002402307981 */ /* 0x010f24000c1e1500 */
[----:B----4-:R-:W-:-:S06]  /*10380*/  PRMT R48, RZ, 0x5410, R48 ;  /* 0x00005410ff307816 */ /* 0x010fcc0000000030 */
[----:B------:R-:W0:Y:S01]  /*10390*/  F2I.S64.TRUNC R48, R48 ;  /* 0x0000003000307311 */ /* 0x000e22000020d900 */
[----:B------:R-:W-:Y:S05]  /*103a0*/  BRA `(.L_x_14995) ;  /* 0x000006d000007947 */ /* 0x000fea0003800000 */
.L_x_15002:
        /* <DEDUP_REMOVED lines=11> */
.L_x_15009:
        /* <DEDUP_REMOVED lines=21> */
.L_x_15013:
[----:B------:R-:W-:Y:S05]  /*105b0*/  BSYNC B1 ;  /* 0x0000000000017941 */ /* 0x000fea0003800000 */
.L_x_15012:
[----:B------:R-:W-:Y:S01]  /*105c0*/  IMAD.SHL.U32 R2, R2, 0x100000, RZ ;  /* 0x0010000002027824 */ /* 0x000fe200078e00ff */
[----:B------:R-:W-:-:S04]  /*105d0*/  LEA R3, R0, 0x3b800000, 0x17 ;  /* 0x3b80000000037811 */ /* 0x000fc800078eb8ff */
[----:B------:R-:W-:Y:S02]  /*105e0*/  LOP3.LUT R48, R3, R2, R48, 0xfe, !PT ;  /* 0x0000000203307212 */ /* 0x000fe400078efe30 */
.L_x_15011:
[----:B------:R-:W-:Y:S05]  /*105f0*/  BSYNC B0 ;  /* 0x0000000000007941 */ /* 0x000fea0003800000 */
.L_x_15010:
[----:B------:R-:W0:Y:S01]  /*10600*/  F2I.S64.TRUNC R48, R48 ;  /* 0x0000003000307311 */ /* 0x000e22000020d900 */
[----:B------:R-:W-:Y:S05]  /*10610*/  BRA `(.L_x_14995) ;  /* 0x0000046000007947 */ /* 0x000fea0003800000 */
.L_x_15008:
        /* <DEDUP_REMOVED lines=21> */
.L_x_15017:
[----:B------:R-:W-:Y:S05]  /*10770*/  BSYNC B1 ;  /* 0x0000000000017941 */ /* 0x000fea0003800000 */
.L_x_15016:
[----:B------:R-:W-:Y:S01]  /*10780*/  IMAD.SHL.U32 R2, R2, 0x200000, RZ ;  /* 0x0020000002027824 */ /* 0x000fe200078e00ff */
[----:B------:R-:W-:-:S04]  /*10790*/  LEA R3, R0, 0x37800000, 0x17 ;  /* 0x3780000000037811 */ /* 0x000fc800078eb8ff */
[----:B------:R-:W-:Y:S02]  /*107a0*/  LOP3.LUT R48, R3, R2, R48, 0xfe, !PT ;  /* 0x0000000203307212 */ /* 0x000fe400078efe30 */
.L_x_15015:
[----:B------:R-:W-:Y:S05]  /*107b0*/  BSYNC B0 ;  /* 0x0000000000007941 */ /* 0x000fea0003800000 */
.L_x_15014:
[----:B------:R-:W0:Y:S01]  /*107c0*/  F2I.S64.TRUNC R48, R48 ;  /* 0x0000003000307311 */ /* 0x000e22000020d900 */
[----:B------:R-:W-:Y:S05]  /*107d0*/  BRA `(.L_x_14995) ;  /* 0x000002a000007947 */ /* 0x000fea0003800000 */
.L_x_15007:
        /* <DEDUP_REMOVED lines=14> */
.L_x_15021:
[----:B------:R-:W-:Y:S05]  /*108c0*/  BSYNC B0 ;  /* 0x0000000000007941 */ /* 0x000fea0003800000 */
.L_x_15020:
[----:B------:R-:W0:Y:S01]  /*108d0*/  F2I.S64.TRUNC R48, R48 ;  /* 0x0000003000307311 */ /* 0x000e22000020d900 */
[----:B------:R-:W-:Y:S05]  /*108e0*/  BRA `(.L_x_14995) ;  /* 0x0000019000007947 */ /* 0x000fea0003800000 */
.L_x_14994:
        /* <DEDUP_REMOVED lines=21> */
.L_x_15019:
[----:B------:R0:W5:Y:S01]  /*10a40*/  LDG.E.64 R48, [R2.64] ;  /* 0x0000002402307981 */ /* 0x000162000c1e1b00 */
[----:B------:R-:W-:Y:S05]  /*10a50*/  BRA `(.L_x_14995) ;  /* 0x0000002000007947 */ /* 0x000fea0003800000 */
.L_x_15018:
[----:B------:R0:W5:Y:S01]  /*10a60*/  LDG.E R48, [R2.64] ;  /* 0x0000002402307981 */ /* 0x000162000c1e1900 */
[----:B------:R-:W-:-:S03]  /*10a70*/  IMAD.MOV.U32 R49, RZ, RZ, RZ ;  /* 0x000000ffff317224 */ /* 0x000fc600078e00ff */
.L_x_14995:
        /* <DEDUP_REMOVED lines=19> */
.L_x_15025:
[----:B------:R0:W5:Y:S01]  /*10bb0*/  LDG.E.U8 R50, [R2.64] ;  /* 0x0000002402327981 */ /* 0x000162000c1e1100 */
[----:B------:R-:W-:Y:S01]  /*10bc0*/  IMAD.MOV.U32 R51, RZ, RZ, RZ ;  /* 0x000000ffff337224 */ /* 0x000fe200078e00ff */
[----:B------:R-:W-:Y:S05]  /*10bd0*/  BRA `(.L_x_15027) ;  /* 0x00000d5000007947 */ /* 0x000fea0003800000 */
.L_x_15024:
        /* <DEDUP_REMOVED lines=8> */
.L_x_15029:
[----:B------:R-:W4:Y:S02]  /*10c60*/  LDG.E R50, [R2.64] ;  /* 0x0000002402327981 */ /* 0x000f24000c1e1900 */
[----:B----4-:R-:W-:Y:S01]  /*10c70*/  SHF.R.S32.HI R51, RZ, 0x1f, R50 ;  /* 0x0000001fff337819 */ /* 0x010fe20000011432 */
[----:B------:R-:W-:Y:S05]  /*10c80*/  BRA `(.L_x_15027) ;  /* 0x00000ca000007947 */ /* 0x000fea0003800000 */
.L_x_15028:
[----:B------:R-:W4:Y:S02]  /*10c90*/  LDG.E.S16 R50, [R2.64] ;  /* 0x0000002402327981 */ /* 0x000f24000c1e1700 */
[----:B----4-:R-:W-:Y:S01]  /*10ca0*/  SHF.R.S32.HI R51, RZ, 0x1f, R50 ;  /* 0x0000001fff337819 */ /* 0x010fe20000011432 */
[----:B------:R-:W-:Y:S05]  /*10cb0*/  BRA `(.L_x_15027) ;  /* 0x00000c7000007947 */ /* 0x000fea0003800000 */
.L_x_15023:
        /* <DEDUP_REMOVED lines=9> */
.L_x_15031:
[----:B------:R-:W4:Y:S02]  /*10d50*/  LDG.E.U16 R2, [R2.64] ;  /* 0x0000002402027981 */ /* 0x000f24000c1e1500 */
[----:B----4-:R-:W-:-:S06]  /*10d60*/  HADD2.F32 R50, -RZ, R2.H0_H0 ;  /* 0x20000002ff327230 */ /* 0x010fcc0000004100 */
[----:B------:R-:W0:Y:S01]  /*10d70*/  F2I.S64.TRUNC R50, R50 ;  /* 0x0000003200327311 */ /* 0x000e22000020d900 */
[----:B------:R-:W-:Y:S05]  /*10d80*/  BRA `(.L_x_15027) ;  /* 0x00000ba000007947 */ /* 0x000fea0003800000 */
.L_x_15030:
        /* <DEDUP_REMOVED lines=9> */
.L_x_15033:
[----:B------:R-:W4:Y:S02]  /*10e20*/  LDG.E.U16 R2, [R2.64] ;  /* 0x0000002402027981 */ /* 0x000f24000c1e1500 */
[----:B----4-:R-:W-:-:S06]  /*10e30*/  HADD2.F32 R50, -RZ, R2.H0_H0 ;  /* 0x20000002ff327230 */ /* 0x010fcc0000004100 */
[----:B------:R-:W0:Y:S01]  /*10e40*/  F2I.S64.TRUNC R50, R50 ;  /* 0x0000003200327311 */ /* 0x000e22000020d900 */
[----:B------:R-:W-:Y:S05]  /*10e50*/  BRA `(.L_x_15027) ;  /* 0x00000ad000007947 */ /* 0x000fea0003800000 */
.L_x_15032:
[----:B------:R-:W4:Y:S02]  /*10e60*/  LDG.E.64 R2, [R2.64] ;  /* 0x0000002402027981 */ /* 0x000f24000c1e1b00 */
[----:B----4-:R0:W4:Y:S01]  /*10e70*/  F2I.S64.F64.TRUNC R50, R2 ;  /* 0x0000000200327311 */ /* 0x010122000030d900 */
[----:B------:R-:W-:Y:S05]  /*10e80*/  BRA `(.L_x_15027) ;  /* 0x00000aa000007947 */ /* 0x000fea0003800000 */
.L_x_15022:
        /* <DEDUP_REMOVED lines=13> */
.L_x_15036:
[----:B------:R-:W4:Y:S02]  /*10f60*/  LDG.E.64 R2, [R2.64] ;  /* 0x0000002402027981 */ /* 0x000f24000c1e1b00 */
[----:B----4-:R0:W4:Y:S01]  /*10f70*/  F2I.S64.F64.TRUNC R50, R2 ;  /* 0x0000000200327311 */ /* 0x010122000030d900 */
[----:B------:R-:W-:Y:S05]  /*10f80*/  BRA `(.L_x_15027) ;  /* 0x000009a000007947 */ /* 0x000fea0003800000 */
.L_x_15035:
        /* <DEDUP_REMOVED lines=27> */
.L_x_15038:
        /* <DEDUP_REMOVED lines=14> */
.L_x_15037:
[----:B------:R-:W4:Y:S02]  /*11220*/  LDG.E.U16 R50, [R2.64] ;  /* 0x0000002402327981 */ /* 0x000f24000c1e1500 */
[----:B----4-:R-:W-:-:S06]  /*11230*/  PRMT R50, RZ, 0x5410, R50 ;  /* 0x00005410ff327816 */ /* 0x010fcc0000000032 */
[----:B------:R-:W0:Y:S01]  /*11240*/  F2I.S64.TRUNC R50, R50 ;  /* 0x0000003200327311 */ /* 0x000e22000020d900 */
[----:B------:R-:W-:Y:S05]  /*11250*/  BRA `(.L_x_15027) ;  /* 0x000006d000007947 */ /* 0x000fea0003800000 */
.L_x_15034:
        /* <DEDUP_REMOVED lines=11> */
.L_x_15041:
        /* <DEDUP_REMOVED lines=21> */
.L_x_15045:
[----:B------:R-:W-:Y:S05]  /*11460*/  BSYNC B1 ;  /* 0x0000000000017941 */ /* 0x000fea0003800000 */
.L_x_15044:
[----:B------:R-:W-:Y:S01]  /*11470*/  IMAD.SHL.U32 R2, R2, 0x100000, RZ ;  /* 0x0010000002027824 */ /* 0x000fe200078e00ff */
[----:B------:R-:W-:-:S04]  /*11480*/  LEA R3, R0, 0x3b800000, 0x17 ;  /* 0x3b80000000037811 */ /* 0x000fc800078eb8ff */
[----:B------:R-:W-:Y:S02]  /*11490*/  LOP3.LUT R50, R3, R2, R50, 0xfe, !PT ;  /* 0x0000000203327212 */ /* 0x000fe400078efe32 */
.L_x_15043:
[----:B------:R-:W-:Y:S05]  /*114a0*/  BSYNC B0 ;  /* 0x0000000000007941 */ /* 0x000fea0003800000 */
.L_x_15042:
[----:B------:R-:W0:Y:S01]  /*114b0*/  F2I.S64.TRUNC R50, R50 ;  /* 0x0000003200327311 */ /* 0x000e22000020d900 */
[----:B------:R-:W-:Y:S05]  /*114c0*/  BRA `(.L_x_15027) ;  /* 0x0000046000007947 */ /* 0x000fea0003800000 */
.L_x_15040:
        /* <DEDUP_REMOVED lines=21> */
.L_x_15049:
[----:B------:R-:W-:Y:S05]  /*11620*/  BSYNC B1 ;  /* 0x0000000000017941 */ /* 0x000fea0003800000 */
.L_x_15048:
[----:B------:R-:W-:Y:S01]  /*11630*/  IMAD.SHL.U32 R2, R2, 0x200000, RZ ;  /* 0x0020000002027824 */ /* 0x000fe200078e00ff */
[----:B------:R-:W-:-:S04]  /*11640*/  LEA R3, R0, 0x37800000, 0x17 ;  /* 0x3780000000037811 */ /* 0x000fc800078eb8ff */
[----:B------:R-:W-:Y:S02]  /*11650*/  LOP3.LUT R50, R3, R2, R50, 0xfe, !PT ;  /* 0x0000000203327212 */ /* 0x000fe400078efe32 */
.L_x_15047:
[----:B------:R-:W-:Y:S05]  /*11660*/  BSYNC B0 ;  /* 0x0000000000007941 */ /* 0x000fea0003800000 */
.L_x_15046:
[----:B------:R-:W0:Y:S01]  /*11670*/  F2I.S64.TRUNC R50, R50 ;  /* 0x0000003200327311 */ /* 0x000e22000020d900 */
[----:B------:R-:W-:Y:S05]  /*11680*/  BRA `(.L_x_15027) ;  /* 0x000002a000007947 */ /* 0x000fea0003800000 */
.L_x_15039:
        /* <DEDUP_REMOVED lines=14> */
.L_x_15053:
[----:B------:R-:W-:Y:S05]  /*11770*/  BSYNC B0 ;  /* 0x0000000000007941 */ /* 0x000fea0003800000 */
.L_x_15052:
[----:B------:R-:W0:Y:S01]  /*11780*/  F2I.S64.TRUNC R50, R50 ;  /* 0x0000003200327311 */ /* 0x000e22000020d900 */
[----:B------:R-:W-:Y:S05]  /*11790*/  BRA `(.L_x_15027) ;  /* 0x0000019000007947 */ /* 0x000fea0003800000 */
.L_x_15026:
        /* <DEDUP_REMOVED lines=21> */
.L_x_15051:
[----:B------:R0:W5:Y:S01]  /*118f0*/  LDG.E.64 R50, [R2.64] ;  /* 0x0000002402327981 */ /* 0x000162000c1e1b00 */
[----:B------:R-:W-:Y:S05]  /*11900*/  BRA `(.L_x_15027) ;  /* 0x0000002000007947 */ /* 0x000fea0003800000 */
.L_x_15050:
[----:B------:R0:W5:Y:S01]  /*11910*/  LDG.E R50, [R2.64] ;  /* 0x0000002402327981 */ /* 0x000162000c1e1900 */
[----:B------:R-:W-:-:S03]  /*11920*/  IMAD.MOV.U32 R51, RZ, RZ, RZ ;  /* 0x000000ffff337224 */ /* 0x000fc600078e00ff */
.L_x_15027:
        /* <DEDUP_REMOVED lines=19> */
.L_x_15057:
[----:B------:R0:W5:Y:S01]  /*11a60*/  LDG.E.U8 R52, [R2.64] ;  /* 0x0000002402347981 */ /* 0x000162000c1e1100 */
[----:B------:R-:W-:Y:S01]  /*11a70*/  IMAD.MOV.U32 R53, RZ, RZ, RZ ;  /* 0x000000ffff357224 */ /* 0x000fe200078e00ff */
[----:B------:R-:W-:Y:S05]  /*11a80*/  BRA `(.L_x_14925) ;  /* 0x00000d5000007947 */ /* 0x000fea0003800000 */
.L_x_15056:
        /* <DEDUP_REMOVED lines=8> */
.L_x_15060:
[----:B----4-:R-:W4:Y:S02]  /*11b10*/  LDG.E R52, [R2.64] ;  /* 0x0000002402347981 */ /* 0x010f24000c1e1900 */
[----:B----4-:R-:W-:Y:S01]  /*11b20*/  SHF.R.S32.HI R53, RZ, 0x1f, R52 ;  /* 0x0000001fff357819 */ /* 0x010fe20000011434 */
[----:B------:R-:W-:Y:S05]  /*11b30*/  BRA `(.L_x_14925) ;  /* 0x00000ca000007947 */ /* 0x000fea0003800000 */
.L_x_15059:
[----:B----4-:R-:W4:Y:S02]  /*11b40*/  LDG.E.S16 R52, [R2.64] ;  /* 0x0000002402347981 */ /* 0x010f24000c1e1700 */
[----:B----4-:R-:W-:Y:S01]  /*11b50*/  SHF.R.S32.HI R53, RZ, 0x1f, R52 ;  /* 0x0000001fff357819 */ /* 0x010fe20000011434 */
[----:B------:R-:W-:Y:S05]  /*11b60*/  BRA `(.L_x_14925) ;  /* 0x00000c7000007947 */ /* 0x000fea0003800000 */
.L_x_15055:
        /* <DEDUP_REMOVED lines=9> */
.L_x_15062:
[----:B----4-:R-:W4:Y:S02]  /*11c00*/  LDG.E.U16 R2, [R2.64] ;  /* 0x0000002402027981 */ /* 0x010f24000c1e1500 */
[----:B----4-:R-:W-:-:S06]  /*11c10*/  HADD2.F32 R52, -RZ, R2.H0_H0 ;  /* 0x20000002ff347230 */ /* 0x010fcc0000004100 */
[----:B------:R-:W0:Y:S01]  /*11c20*/  F2I.S64.TRUNC R52, R52 ;  /* 0x0000003400347311 */ /* 0x000e22000020d900 */
[----:B------:R-:W-:Y:S05]  /*11c30*/  BRA `(.L_x_14925) ;  /* 0x00000ba000007947 */ /* 0x000fea0003800000 */
.L_x_15061:
        /* <DEDUP_REMOVED lines=9> */
.L_x_15064:
[----:B----4-:R-:W4:Y:S02]  /*11cd0*/  LDG.E.U16 R2, [R2.64] ;  /* 0x0000002402027981 */ /* 0x010f24000c1e1500 */
[----:B----4-:R-:W-:-:S06]  /*11ce0*/  HADD2.F32 R52, -RZ, R2.H0_H0 ;  /* 0x20000002ff347230 */ /* 0x010fcc0000004100 */
[----:B------:R-:W0:Y:S01]  /*11cf0*/  F2I.S64.TRUNC R52, R52 ;  /* 0x0000003400347311 */ /* 0x000e22000020d900 */
[----:B------:R-:W-:Y:S05]  /*11d00*/  BRA `(.L_x_14925) ;  /* 0x00000ad000007947 */ /* 0x000fea0003800000 */
.L_x_15063:
[----:B----4-:R-:W4:Y:S02]  /*11d10*/  LDG.E.64 R2, [R2.64] ;  /* 0x0000002402027981 */ /* 0x010f24000c1e1b00 */
[----:B----4-:R0:W1:Y:S01]  /*11d20*/  F2I.S64.F64.TRUNC R52, R2 ;  /* 0x0000000200347311 */ /* 0x010062000030d900 */
[----:B------:R-:W-:Y:S05]  /*11d30*/  BRA `(.L_x_14925) ;  /* 0x00000aa000007947 */ /* 0x000fea0003800000 */
.L_x_15054:
        /* <DEDUP_REMOVED lines=13> */
.L_x_15067:
[----:B----4-:R-:W4:Y:S02]  /*11e10*/  LDG.E.64 R2, [R2.64] ;  /* 0x0000002402027981 */ /* 0x010f24000c1e1b00 */
[----:B----4-:R0:W1:Y:S01]  /*11e20*/  F2I.S64.F64.TRUNC R52, R2 ;  /* 0x0000000200347311 */ /* 0x010062000030d900 */
[----:B------:R-:W-:Y:S05]  /*11e30*/  BRA `(.L_x_14925) ;  /* 0x000009a000007947 */ /* 0x000fea0003800000 */
.L_x_15066:
        /* <DEDUP_REMOVED lines=27> */
.L_x_15069:
        /* <DEDUP_REMOVED lines=14> */
.L_x_15068:
[----:B----4-:R-:W4:Y:S02]  /*120d0*/  LDG.E.U16 R52, [R2.64] ;  /* 0x0000002402347981 */ /* 0x010f24000c1e1500 */
[----:B----4-:R-:W-:-:S06]  /*120e0*/  PRMT R52, RZ, 0x5410, R52 ;  /* 0x00005410ff347816 */ /* 0x010fcc0000000034 */
[----:B------:R-:W0:Y:S01]  /*120f0*/  F2I.S64.TRUNC R52, R52 ;  /* 0x0000003400347311 */ /* 0x000e22000020d900 */
[----:B------:R-:W-:Y:S05]  /*12100*/  BRA `(.L_x_14925) ;  /* 0x000006d000007947 */ /* 0x000fea0003800000 */
.L_x_15065:
        /* <DEDUP_REMOVED lines=11> */
.L_x_15072:
        /* <DEDUP_REMOVED lines=21> */
.L_x_15076:
[----:B------:R-:W-:Y:S05]  /*12310*/  BSYNC B1 ;  /* 0x0000000000017941 */ /* 0x000fea0003800000 */
.L_x_15075:
[----:B------:R-:W-:Y:S01]  /*12320*/  IMAD.SHL.U32 R2, R2, 0x100000, RZ ;  /* 0x0010000002027824 */ /* 0x000fe200078e00ff */
[----:B------:R-:W-:-:S04]  /*12330*/  LEA R3, R0, 0x3b800000, 0x17 ;  /* 0x3b80000000037811 */ /* 0x000fc800078eb8ff */
[----:B------:R-:W-:Y:S02]  /*12340*/  LOP3.LUT R52, R3, R2, R52, 0xfe, !PT ;  /* 0x0000000203347212 */ /* 0x000fe400078efe34 */
.L_x_15074:
[----:B------:R-:W-:Y:S05]  /*12350*/  BSYNC B0 ;  /* 0x0000000000007941 */ /* 0x000fea0003800000 */
.L_x_15073:
[----:B------:R-:W0:Y:S01]  /*12360*/  F2I.S64.TRUNC R52, R52 ;  /* 0x0000003400347311 */ /* 0x000e22000020d900 */
[----:B------:R-:W-:Y:S05]  /*12370*/  BRA `(.L_x_14925) ;  /* 0x0000046000007947 */ /* 0x000fea0003800000 */
.L_x_15071:
        /* <DEDUP_REMOVED lines=21> */
.L_x_15080:
[----:B------:R-:W-:Y:S05]  /*124d0*/  BSYNC B1 ;  /* 0x0000000000017941 */ /* 0x000fea0003800000 */
.L_x_15079:
[----:B------:R-:W-:Y:S01]  /*124e0*/  IMAD.SHL.U32 R2, R2, 0x200000, RZ ;  /* 0x0020000002027824 */ /* 0x000fe200078e00ff */
[----:B------:R-:W-:-:S04]  /*124f0*/  LEA R3, R0, 0x37800000, 0x17 ;  /* 0x3780000000037811 */ /* 0x000fc800078eb8ff */
[----:B------:R-:W-:Y:S02]  /*12500*/  LOP3.LUT R52, R3, R2, R52, 0xfe, !PT ;  /* 0x0000000203347212 */ /* 0x000fe400078efe34 */
.L_x_15078:
[----:B------:R-:W-:Y:S05]  /*12510*/  BSYNC B0 ;  /* 0x0000000000007941 */ /* 0x000fea0003800000 */
.L_x_15077:
[----:B------:R-:W0:Y:S01]  /*12520*/  F2I.S64.TRUNC R52, R52 ;  /* 0x0000003400347311 */ /* 0x000e22000020d900 */
[----:B------:R-:W-:Y:S05]  /*12530*/  BRA `(.L_x_14925) ;  /* 0x000002a000007947 */ /* 0x000fea0003800000 */
.L_x_15070:
        /* <DEDUP_REMOVED lines=14> */
.L_x_15084:
[----:B------:R-:W-:Y:S05]  /*12620*/  BSYNC B0 ;  /* 0x0000000000007941 */ /* 0x000fea0003800000 */
.L_x_15083:
[----:B------:R-:W0:Y:S01]  /*12630*/  F2I.S64.TRUNC R52, R52 ;  /* 0x0000003400347311 */ /* 0x000e22000020d900 */
[----:B------:R-:W-:Y:S05]  /*12640*/  BRA `(.L_x_14925) ;  /* 0x0000019000007947 */ /* 0x000fea0003800000 */
.L_x_15058:
        /* <DEDUP_REMOVED lines=21> */
.L_x_15082:
[----:B------:R0:W5:Y:S01]  /*127a0*/  LDG.E.64 R52, [R2.64] ;  /* 0x0000002402347981 */ /* 0x000162000c1e1b00 */
[----:B------:R-:W-:Y:S05]  /*127b0*/  BRA `(.L_x_14925) ;  /* 0x0000002000007947 */ /* 0x000fea0003800000 */
.L_x_15081:
[----:B------:R0:W5:Y:S01]  /*127c0*/  LDG.E R52, [R2.64] ;  /* 0x0000002402347981 */ /* 0x000162000c1e1900 */
[----:B------:R-:W-:-:S03]  /*127d0*/  IMAD.MOV.U32 R53, RZ, RZ, RZ ;  /* 0x000000ffff357224 */ /* 0x000fc600078e00ff */
.L_x_14925:
[----:B------:R-:W-:Y:S05]  /*127e0*/  BSYNC B6 ;  /* 0x0000000000067941 */ /* 0x000fea0003800000 */
.L_x_14924:
        /* <DEDUP_REMOVED lines=38> */
.L_x_15090:
[----:B------:R-:W-:Y:S05]  /*12a50*/  BSYNC B8 ;  /* 0x0000000000087941 */ /* 0x000fea0003800000 */
.L_x_15089:
        /* <DEDUP_REMOVED lines=25> */
.L_x_15092:
[----:B------:R-:W-:Y:S05]  /*12bf0*/  BSYNC B8 ;  /* 0x0000000000087941 */ /* 0x000fea0003800000 */
.L_x_15091:
        /* <DEDUP_REMOVED lines=29> */
.L_x_15094:
[----:B------:R-:W-:Y:S05]  /*12dd0*/  BSYNC B8 ;  /* 0x0000000000087941 */ /* 0x000fea0003800000 */
.L_x_15093:
        /* <DEDUP_REMOVED lines=13> */
.L_x_15097:
        /* <DEDUP_REMOVED lines=28> */
.L_x_15096:
[----:B------:R-:W-:Y:S05]  /*13070*/  BSYNC B8 ;  /* 0x0000000000087941 */ /* 0x000fea0003800000 */
.L_x_15095:
[----:B------:R-:W-:-:S05]  /*13080*/  IADD3 R0, P0, R26, 0x8, RZ ;  /* 0x000000081a007810 */ /* 0x000fca0007f1e0ff */
[----:B------:R-:W-:Y:S01]  /*13090*/  IMAD.X R27, RZ, RZ, R27, P0 ;  /* 0x000000ffff1b7224 */ /* 0x000fe200000e061b */
[----:B------:R-:W-:-:S04]  /*130a0*/  ISETP.GE.U32.AND P0, PT, R0, R31, PT ;  /* 0x0000001f0000720c */ /* 0x000fc80003f06070 */
[----:B------:R-:W-:-:S13]  /*130b0*/  ISETP.GE.U32.AND.EX P0, PT, R27, R30, PT, P0 ;  /* 0x0000001e1b00720c */ /* 0x000fda0003f06100 */
[----:B------:R-:W-:Y:S05]  /*130c0*/  @!P0 BRA `(.L_x_15097) ;  /* 0xfffffde000008947 */ /* 0x000fea000383ffff */
.L_x_15088:
[----:B------:R-:W-:Y:S05]  /*130d0*/  BSYNC B7 ;  /* 0x0000000000077941 */ /* 0x000fea0003800000 */
.L_x_15087:
        /* <DEDUP_REMOVED lines=29> */
.L_x_15101:
[----:B------:R-:W-:Y:S05]  /*132b0*/  BSYNC B8 ;  /* 0x0000000000087941 */ /* 0x000fea0003800000 */
.L_x_15100:
        /* <DEDUP_REMOVED lines=25> */
.L_x_15103:
[----:B------:R-:W-:Y:S05]  /*13450*/  BSYNC B8 ;  /* 0x0000000000087941 */ /* 0x000fea0003800000 */
.L_x_15102:
        /* <DEDUP_REMOVED lines=29> */
.L_x_15105:
[----:B------:R-:W-:Y:S05]  /*13630*/  BSYNC B8 ;  /* 0x0000000000087941 */ /* 0x000fea0003800000 */
.L_x_15104:
        /* <DEDUP_REMOVED lines=13> */
.L_x_15108:
        /* <DEDUP_REMOVED lines=28> */
.L_x_15107:
[----:B------:R-:W-:Y:S05]  /*138d0*/  BSYNC B8 ;  /* 0x0000000000087941 */ /* 0x000fea0003800000 */
.L_x_15106:
[----:B------:R-:W-:-:S05]  /*138e0*/  IADD3 R0, P0, R16, 0x8, RZ ;  /* 0x0000000810007810 */ /* 0x000fca0007f1e0ff */
[----:B------:R-:W-:Y:S01]  /*138f0*/  IMAD.X R17, RZ, RZ, R17, P0 ;  /* 0x000000ffff117224 */ /* 0x000fe200000e0611 */
[----:B------:R-:W-:-:S04]  /*13900*/  ISETP.GE.U32.AND P0, PT, R0, R23, PT ;  /* 0x000000170000720c */ /* 0x000fc80003f06070 */
[----:B------:R-:W-:-:S13]  /*13910*/  ISETP.GE.U32.AND.EX P0, PT, R17, R22, PT, P0 ;  /* 0x000000161100720c */ /* 0x000fda0003f06100 */
[----:B------:R-:W-:Y:S05]  /*13920*/  @!P0 BRA `(.L_x_15108) ;  /* 0xfffffde000008947 */ /* 0x000fea000383ffff */
.L_x_15099:
[----:B------:R-:W-:Y:S05]  /*13930*/  BSYNC B7 ;  /* 0x0000000000077941 */ /* 0x000fea0003800000 */
.L_x_15098:
        /* <DEDUP_REMOVED lines=29> */
.L_x_15112:
[----:B------:R-:W-:Y:S05]  /*13b10*/  BSYNC B8 ;  /* 0x0000000000087941 */ /* 0x000fea0003800000 */
.L_x_15111:
        /* <DEDUP_REMOVED lines=25> */
.L_x_15114:
[----:B------:R-:W-:Y:S05]  /*13cb0*/  BSYNC B8 ;  /* 0x0000000000087941 */ /* 0x000fea0003800000 */
.L_x_15113:
        /* <DEDUP_REMOVED lines=29> */
.L_x_15116:
[----:B------:R-:W-:Y:S05]  /*13e90*/  BSYNC B8 ;  /* 0x0000000000087941 */ /* 0x000fea0003800000 */
.L_x_15115:
        /* <DEDUP_REMOVED lines=13> */
.L_x_15119:
        /* <DEDUP_REMOVED lines=27> */
.L_x_15118:
[----:B------:R-:W-:Y:S05]  /*14120*/  BSYNC B8 ;  /* 0x0000000000087941 */ /* 0x000fea0003800000 */
.L_x_15117:
[----:B------:R-:W-:-:S05]  /*14130*/  IADD3 R16, P0, R16, 0x8, RZ ;  /* 0x0000000810107810 */ /* 0x000fca0007f1e0ff */
[----:B------:R-:W-:Y:S01]  /*14140*/  IMAD.X R17, RZ, RZ, R17, P0 ;  /* 0x000000ffff117224 */ /* 0x000fe200000e0611 */
[----:B------:R-:W-:-:S04]  /*14150*/  ISETP.GE.U32.AND P0, PT, R16, R19, PT ;  /* 0x000000131000720c */ /* 0x000fc80003f06070 */
[----:B------:R-:W-:-:S13]  /*14160*/  ISETP.GE.U32.AND.EX P0, PT, R17, R40, PT, P0 ;  /* 0x000000281100720c */ /* 0x000fda0003f06100 */
[----:B------:R-:W-:Y:S05]  /*14170*/  @!P0 BRA `(.L_x_15119) ;  /* 0xfffffdf000008947 */ /* 0x000fea000383ffff */
.L_x_15110:
[----:B------:R-:W-:Y:S05]  /*14180*/  BSYNC B7 ;  /* 0x0000000000077941 */ /* 0x000fea0003800000 */
.L_x_15109:
        /* <DEDUP_REMOVED lines=29> */
.L_x_15123:
[----:B------:R-:W-:Y:S05]  /*14360*/  BSYNC B8 ;  /* 0x0000000000087941 */ /* 0x000fea0003800000 */
.L_x_15122:
        /* <DEDUP_REMOVED lines=25> */
.L_x_15125:
[----:B------:R-:W-:Y:S05]  /*14500*/  BSYNC B8 ;  /* 0x0000000000087941 */ /* 0x000fea0003800000 */
.L_x_15124:
        /* <DEDUP_REMOVED lines=29> */
.L_x_15127:
[----:B------:R-:W-:Y:S05]  /*146e0*/  BSYNC B8 ;  /* 0x0000000000087941 */ /* 0x000fea0003800000 */
.L_x_15126:
        /* <DEDUP_REMOVED lines=13> */
.L_x_15130:
        /* <DEDUP_REMOVED lines=27> */
.L_x_15129:
[----:B------:R-:W-:Y:S05]  /*14970*/  BSYNC B8 ;  /* 0x0000000000087941 */ /* 0x000fea0003800000 */
.L_x_15128:
[----:B------:R-:W-:-:S05]  /*14980*/  IADD3 R16, P0, R16, 0x8, RZ ;  /* 0x0000000810107810 */ /* 0x000fca0007f1e0ff */
[----:B------:R-:W-:Y:S01]  /*14990*/  IMAD.X R17, RZ, RZ, R17, P0 ;  /* 0x000000ffff117224 */ /* 0x000fe200000e0611 */
[----:B------:R-:W-:-:S04]  /*149a0*/  ISETP.GE.U32.AND P0, PT, R16, R19, PT ;  /* 0x000000131000720c */ /* 0x000fc80003f06070 */
[----:B------:R-:W-:-:S13]  /*149b0*/  ISETP.GE.U32.AND.EX P0, PT, R17, R50, PT, P0 ;  /* 0x000000321100720c */ /* 0x000fda0003f06100 */
[----:B------:R-:W-:Y:S05]  /*149c0*/  @!P0 BRA `(.L_x_15130) ;  /* 0xfffffdf000008947 */ /* 0x000fea000383ffff */
.L_x_15121:
[----:B------:R-:W-:Y:S05]  /*149d0*/  BSYNC B7 ;  /* 0x0000000000077941 */ /* 0x000fea0003800000 */
.L_x_15120:
[----:B------:R-:W-:Y:S05]  /*149e0*/  BRA `(.L_x_15131) ;  /* 0x00007cf000007947 */ /* 0x000fea0003800000 */
.L_x_15086:
        /* <DEDUP_REMOVED lines=29> */
.L_x_15135:
[----:B------:R-:W-:Y:S05]  /*14bc0*/  BSYNC B8 ;  /* 0x0000000000087941 */ /* 0x000fea0003800000 */
.L_x_15134:
        /* <DEDUP_REMOVED lines=25> */
.L_x_15137:
[----:B------:R-:W-:Y:S05]  /*14d60*/  BSYNC B8 ;  /* 0x0000000000087941 */ /* 0x000fea0003800000 */
.L_x_15136:
        /* <DEDUP_REMOVED lines=29> */
.L_x_15139:
[----:B------:R-:W-:Y:S05]  /*14f40*/  BSYNC B8 ;  /* 0x0000000000087941 */ /* 0x000fea0003800000 */
.L_x_15138:
        /* <DEDUP_REMOVED lines=16> */
.L_x_15153:
        /* <DEDUP_REMOVED lines=10> */
[----:B--234-:R-:W-:Y:S05]  /*150f0*/  CALL.REL.NOINC `($__internal_33_$__cuda_sm20_div_s64) ;  /* 0x000095b000007944 */ /* 0x01cfea0003c00000 */
[----:B------:R-:W-:Y:S02]  /*15100*/  IMAD.MOV.U32 R56, RZ, RZ, R3 ;  /* 0x000000ffff387224 */ /* 0x000fe400078e0003 */
[----:B------:R-:W-:Y:S01]  /*15110*/  IMAD.MOV.U32 R57, RZ, RZ, R0 ;  /* 0x000000ffff397224 */ /* 0x000fe200078e0000 */
[----:B------:R-:W-:Y:S05]  /*15120*/  BRA `(.L_x_15143) ;  /* 0x0000013000007947 */ /* 0x000fea0003800000 */
.L_x_15142:
        /* <DEDUP_REMOVED lines=19> */
.L_x_15143:
[----:B------:R-:W-:Y:S05]  /*15260*/  BSYNC B1 ;  /* 0x0000000000017941 */ /* 0x000fea0003800000 */
.L_x_15141:
        /* <DEDUP_REMOVED lines=28> */
[----:B--23--:R-:W-:Y:S05]  /*15430*/  CALL.REL.NOINC `($__internal_33_$__cuda_sm20_div_s64) ;  /* 0x0000927000007944 */ /* 0x00cfea0003c00000 */
[----:B------:R-:W-:Y:S02]  /*15440*/  IMAD.MOV.U32 R10, RZ, RZ, R3 ;  /* 0x000000ffff0a7224 */ /* 0x000fe400078e0003 */
[----:B------:R-:W-:Y:S01]  /*15450*/  IMAD.MOV.U32 R11, RZ, RZ, R0 ;  /* 0x000000ffff0b7224 */ /* 0x000fe200078e0000 */
[----:B------:R-:W-:Y:S05]  /*15460*/  BRA `(.L_x_15146) ;  /* 0x0000013000007947 */ /* 0x000fea0003800000 */
.L_x_15145:
        /* <DEDUP_REMOVED lines=19> */
.L_x_15146:
[----:B------:R-:W-:Y:S05]  /*155a0*/  BSYNC B1 ;  /* 0x0000000000017941 */ /* 0x000fea0003800000 */
.L_x_15144:
        /* <DEDUP_REMOVED lines=29> */
.L_x_15148:
        /* <DEDUP_REMOVED lines=19> */
.L_x_15149:
[----:B------:R-:W-:Y:S05]  /*158b0*/  BSYNC B1 ;  /* 0x0000000000017941 */ /* 0x000fea0003800000 */
.L_x_15147:
        /* <DEDUP_REMOVED lines=27> */
.L_x_15151:
        /* <DEDUP_REMOVED lines=19> */
.L_x_15152:
[----:B------:R-:W-:Y:S05]  /*15ba0*/  BSYNC B1 ;  /* 0x0000000000017941 */ /* 0x000fea0003800000 */
.L_x_15150:
        /* <DEDUP_REMOVED lines=20> */
.L_x_15140:
        /* <DEDUP_REMOVED lines=17> */
.L_x_15156:
        /* <DEDUP_REMOVED lines=20> */
.L_x_15157:
[----:B------:R-:W-:Y:S05]  /*15f40*/  BSYNC B0 ;  /* 0x0000000000007941 */ /* 0x000fea0003800000 */
.L_x_15155:
        /* <DEDUP_REMOVED lines=35> */
[----:B--234-:R-:W-:Y:S05]  /*16180*/  CALL.REL.NOINC `($__internal_33_$__cuda_sm20_div_s64) ;  /* 0x0000852000007944 */ /* 0x01cfea0003c00000 */
[----:B------:R-:W-:Y:S02]  /*16190*/  IMAD.MOV.U32 R6, RZ, RZ, R3 ;  /* 0x000000ffff067224 */ /* 0x000fe400078e0003 */
[----:B------:R-:W-:Y:S01]  /*161a0*/  IMAD.MOV.U32 R7, RZ, RZ, R0 ;  /* 0x000000ffff077224 */ /* 0x000fe200078e0000 */
[----:B------:R-:W-:Y:S05]  /*161b0*/  BRA `(.L_x_15160) ;  /* 0x0000013000007947 */ /* 0x000fea0003800000 */
.L_x_15159:
        /* <DEDUP_REMOVED lines=19> */
.L_x_15160:
[----:B------:R-:W-:Y:S05]  /*162f0*/  BSYNC B0 ;  /* 0x0000000000007941 */ /* 0x000fea0003800000 */
.L_x_15158:
        /* <DEDUP_REMOVED lines=33> */
[----:B--234-:R-:W-:Y:S05]  /*16510*/  CALL.REL.NOINC `($__internal_34_$__cuda_sm20_rem_s64) ;  /* 0x000086d000007944 */ /* 0x01cfea0003c00000 */
[----:B------:R-:W-:Y:S02]  /*16520*/  IMAD.MOV.U32 R6, RZ, RZ, R4 ;  /* 0x000000ffff067224 */ /* 0x000fe400078e0004 */
[----:B------:R-:W-:Y:S01]  /*16530*/  IMAD.MOV.U32 R7, RZ, RZ, R3 ;  /* 0x000000ffff077224 */ /* 0x000fe200078e0003 */
[----:B------:R-:W-:Y:S05]  /*16540*/  BRA `(.L_x_15163) ;  /* 0x0000012000007947 */ /* 0x000fea0003800000 */
.L_x_15162:
        /* <DEDUP_REMOVED lines=18> */
.L_x_15163:
[----:B------:R-:W-:Y:S05]  /*16670*/  BSYNC B0 ;  /* 0x0000000000007941 */ /* 0x000fea0003800000 */
.L_x_15161:
        /* <DEDUP_REMOVED lines=11> */
.L_x_15154:
        /* <DEDUP_REMOVED lines=17> */
.L_x_15166:
        /* <DEDUP_REMOVED lines=27> */
.L_x_15165:
[----:B------:R-:W-:Y:S05]  /*169f0*/  BSYNC B8 ;  /* 0x0000000000087941 */ /* 0x000fea0003800000 */
.L_x_15164:
[----:B------:R-:W-:-:S05]  /*16a00*/  IADD3 R26, P0, R26, 0x8, RZ ;  /* 0x000000081a1a7810 */ /* 0x000fca0007f1e0ff */
[----:B------:R-:W-:Y:S01]  /*16a10*/  IMAD.X R27, RZ, RZ, R27, P0 ;  /* 0x000000ffff1b7224 */ /* 0x000fe200000e061b */
[----:B------:R-:W-:-:S04]  /*16a20*/  ISETP.GE.U32.AND P0, PT, R26, R29, PT ;  /* 0x0000001d1a00720c */ /* 0x000fc80003f06070 */
[----:B------:R-:W-:-:S13]  /*16a30*/  ISETP.GE.U32.AND.EX P0, PT, R27, R30, PT, P0 ;  /* 0x0000001e1b00720c */ /* 0x000fda0003f06100 */
[----:B------:R-:W-:Y:S05]  /*16a40*/  @!P0 BRA `(.L_x_15166) ;  /* 0xfffffdf000008947 */ /* 0x000fea000383ffff */
.L_x_15133:
[----:B------:R-:W-:Y:S05]  /*16a50*/  BSYNC B7 ;  /* 0x0000000000077941 */ /* 0x000fea0003800000 */
.L_x_15132:
        /* <DEDUP_REMOVED lines=30> */
.L_x_15170:
[----:B------:R-:W-:Y:S05]  /*16c40*/  BSYNC B8 ;  /* 0x0000000000087941 */ /* 0x000fea0003800000 */
.L_x_15169:
        /* <DEDUP_REMOVED lines=25> */
.L_x_15172:
[----:B------:R-:W-:Y:S05]  /*16de0*/  BSYNC B8 ;  /* 0x0000000000087941 */ /* 0x000fea0003800000 */
.L_x_15171:
        /* <DEDUP_REMOVED lines=29> */
.L_x_15174:
[----:B------:R-:W-:Y:S05]  /*16fc0*/  BSYNC B8 ;  /* 0x0000000000087941 */ /* 0x000fea0003800000 */
.L_x_15173:
        /* <DEDUP_REMOVED lines=15> */
.L_x_15188:
        /* <DEDUP_REMOVED lines=11> */
[----:B----4-:R-:W-:Y:S05]  /*17170*/  CALL.REL.NOINC `($__internal_33_$__cuda_sm20_div_s64) ;  /* 0x0000753000007944 */ /* 0x010fea0003c00000 */
[----:B------:R-:W-:Y:S02]  /*17180*/  IMAD.MOV.U32 R10, RZ, RZ, R3 ;  /* 0x000000ffff0a7224 */ /* 0x000fe400078e0003 */
[----:B------:R-:W-:Y:S01]  /*17190*/  IMAD.MOV.U32 R11, RZ, RZ, R0 ;  /* 0x000000ffff0b7224 */ /* 0x000fe200078e0000 */
[----:B------:R-:W-:Y:S05]  /*171a0*/  BRA `(.L_x_15178) ;  /* 0x0000014000007947 */ /* 0x000fea0003800000 */
.L_x_15177:
        /* <DEDUP_REMOVED lines=20> */
.L_x_15178:
[----:B------:R-:W-:Y:S05]  /*172f0*/  BSYNC B1 ;  /* 0x0000000000017941 */ /* 0x000fea0003800000 */
.L_x_15176:
        /* <DEDUP_REMOVED lines=27> */
[----:B----4-:R-:W-:Y:S05]  /*174b0*/  CALL.REL.NOINC `($__internal_33_$__cuda_sm20_div_s64) ;  /* 0x000071f000007944 */ /* 0x010fea0003c00000 */
[----:B------:R-:W-:Y:S02]  /*174c0*/  IMAD.MOV.U32 R24, RZ, RZ, R3 ;  /* 0x000000ffff187224 */ /* 0x000fe400078e0003 */
[----:B------:R-:W-:Y:S01]  /*174d0*/  IMAD.MOV.U32 R25, RZ, RZ, R0 ;  /* 0x000000ffff197224 */ /* 0x000fe200078e0000 */
[----:B------:R-:W-:Y:S05]  /*174e0*/  BRA `(.L_x_15181) ;  /* 0x0000013000007947 */ /* 0x000fea0003800000 */
.L_x_15180:
        /* <DEDUP_REMOVED lines=19> */
.L_x_15181:
[----:B------:R-:W-:Y:S05]  /*17620*/  BSYNC B1 ;  /* 0x0000000000017941 */ /* 0x000fea0003800000 */
.L_x_15179:
        /* <DEDUP_REMOVED lines=29> */
.L_x_15183:
        /* <DEDUP_REMOVED lines=19> */
.L_x_15184:
[----:B------:R-:W-:Y:S05]  /*17930*/  BSYNC B1 ;  /* 0x0000000000017941 */ /* 0x000fea0003800000 */
.L_x_15182:
        /* <DEDUP_REMOVED lines=28> */
.L_x_15186:
        /* <DEDUP_REMOVED lines=19> */
.L_x_15187:
[----:B------:R-:W-:Y:S05]  /*17c30*/  BSYNC B1 ;  /* 0x0000000000017941 */ /* 0x000fea0003800000 */
.L_x_15185:
        /* <DEDUP_REMOVED lines=19> */
.L_x_15175:
        /* <DEDUP_REMOVED lines=17> */
.L_x_15191:
        /* <DEDUP_REMOVED lines=20> */
.L_x_15192:
[----:B------:R-:W-:Y:S05]  /*17fc0*/  BSYNC B0 ;  /* 0x0000000000007941 */ /* 0x000fea0003800000 */
.L_x_15190:
        /* <DEDUP_REMOVED lines=34> */
.L_x_15194:
        /* <DEDUP_REMOVED lines=19> */
.L_x_15195:
[----:B------:R-:W-:Y:S05]  /*18320*/  BSYNC B0 ;  /* 0x0000000000007941 */ /* 0x000fea0003800000 */
.L_x_15193:
        /* <DEDUP_REMOVED lines=26> */
[----:B----4-:R-:W-:Y:S05]  /*184d0*/  CALL.REL.NOINC `($__internal_34_$__cuda_sm20_rem_s64) ;  /* 0x0000671000007944 */ /* 0x010fea0003c00000 */
[----:B------:R-:W-:Y:S01]  /*184e0*/  IMAD.MOV.U32 R5, RZ, RZ, R3 ;  /* 0x000000ffff057224 */ /* 0x000fe200078e0003 */
[----:B------:R-:W-:Y:S05]  /*184f0*/  BRA `(.L_x_15198) ;  /* 0x0000012000007947 */ /* 0x000fea0003800000 */
.L_x_15197:
        /* <DEDUP_REMOVED lines=18> */
.L_x_15198:
[----:B------:R-:W-:Y:S05]  /*18620*/  BSYNC B0 ;  /* 0x0000000000007941 */ /* 0x000fea0003800000 */
.L_x_15196:
        /* <DEDUP_REMOVED lines=8> */
.L_x_15189:
        /* <DEDUP_REMOVED lines=17> */
.L_x_15201:
        /* <DEDUP_REMOVED lines=27> */
.L_x_15200:
[----:B------:R-:W-:Y:S05]  /*18970*/  BSYNC B8 ;  /* 0x0000000000087941 */ /* 0x000fea0003800000 */
.L_x_15199:
[----:B------:R-:W-:-:S05]  /*18980*/  IADD3 R18, P0, R18, 0x8, RZ ;  /* 0x0000000812127810 */ /* 0x000fca0007f1e0ff */
[----:B------:R-:W-:Y:S01]  /*18990*/  IMAD.X R19, RZ, RZ, R19, P0 ;  /* 0x000000ffff137224 */ /* 0x000fe200000e0613 */
[----:B------:R-:W-:-:S04]  /*189a0*/  ISETP.GE.U32.AND P0, PT, R18, R23, PT ;  /* 0x000000171200720c */ /* 0x000fc80003f06070 */
[----:B------:R-:W-:-:S13]  /*189b0*/  ISETP.GE.U32.AND.EX P0, PT, R19, R24, PT, P0 ;  /* 0x000000181300720c */ /* 0x000fda0003f06100 */
[----:B------:R-:W-:Y:S05]  /*189c0*/  @!P0 BRA `(.L_x_15201) ;  /* 0xfffffdf000008947 */ /* 0x000fea000383ffff */
.L_x_15168:
[----:B------:R-:W-:Y:S05]  /*189d0*/  BSYNC B7 ;  /* 0x0000000000077941 */ /* 0x000fea0003800000 */
.L_x_15167:
        /* <DEDUP_REMOVED lines=30> */
.L_x_15205:
[----:B------:R-:W-:Y:S05]  /*18bc0*/  BSYNC B8 ;  /* 0x0000000000087941 */ /* 0x000fea0003800000 */
.L_x_15204:
        /* <DEDUP_REMOVED lines=25> */
.L_x_15207:
[----:B------:R-:W-:Y:S05]  /*18d60*/  BSYNC B8 ;  /* 0x0000000000087941 */ /* 0x000fea0003800000 */
.L_x_15206:
        /* <DEDUP_REMOVED lines=29> */
.L_x_15209:
[----:B------:R-:W-:Y:S05]  /*18f40*/  BSYNC B8 ;  /* 0x0000000000087941 */ /* 0x000fea0003800000 */
.L_x_15208:
        /* <DEDUP_REMOVED lines=15> */
.L_x_15223:
        /* <DEDUP_REMOVED lines=11> */
[----:B---3--:R-:W-:Y:S05]  /*190f0*/  CALL.REL.NOINC `($__internal_33_$__cuda_sm20_div_s64) ;  /* 0x000055b000007944 */ /* 0x008fea0003c00000 */
[----:B------:R-:W-:Y:S02]  /*19100*/  IMAD.MOV.U32 R10, RZ, RZ, R3 ;  /* 0x000000ffff0a7224 */ /* 0x000fe400078e0003 */
[----:B------:R-:W-:Y:S01]  /*19110*/  IMAD.MOV.U32 R11, RZ, RZ, R0 ;  /* 0x000000ffff0b7224 */ /* 0x000fe200078e0000 */
[----:B------:R-:W-:Y:S05]  /*19120*/  BRA `(.L_x_15213) ;  /* 0x0000014000007947 */ /* 0x000fea0003800000 */
.L_x_15212:
        /* <DEDUP_REMOVED lines=20> */
.L_x_15213:
[----:B------:R-:W-:Y:S05]  /*19270*/  BSYNC B1 ;  /* 0x0000000000017941 */ /* 0x000fea0003800000 */
.L_x_15211:
        /* <DEDUP_REMOVED lines=25> */
[----:B------:R-:W-:Y:S05]  /*19410*/  CALL.REL.NOINC `($__internal_33_$__cuda_sm20_div_s64) ;  /* 0x0000529000007944 */ /* 0x000fea0003c00000 */
[----:B------:R-:W-:Y:S02]  /*19420*/  IMAD.MOV.U32 R18, RZ, RZ, R3 ;  /* 0x000000ffff127224 */ /* 0x000fe400078e0003 */
[----:B------:R-:W-:Y:S01]  /*19430*/  IMAD.MOV.U32 R19, RZ, RZ, R0 ;  /* 0x000000ffff137224 */ /* 0x000fe200078e0000 */
[----:B------:R-:W-:Y:S05]  /*19440*/  BRA `(.L_x_15216) ;  /* 0x0000013000007947 */ /* 0x000fea0003800000 */
.L_x_15215:
        /* <DEDUP_REMOVED lines=19> */
.L_x_15216:
[----:B------:R-:W-:Y:S05]  /*19580*/  BSYNC B1 ;  /* 0x0000000000017941 */ /* 0x000fea0003800000 */
.L_x_15214:
        /* <DEDUP_REMOVED lines=29> */
.L_x_15218:
        /* <DEDUP_REMOVED lines=19> */
.L_x_15219:
[----:B------:R-:W-:Y:S05]  /*19890*/  BSYNC B1 ;  /* 0x0000000000017941 */ /* 0x000fea0003800000 */
.L_x_15217:
        /* <DEDUP_REMOVED lines=26> */
.L_x_15221:
        /* <DEDUP_REMOVED lines=19> */
.L_x_15222:
[----:B------:R-:W-:Y:S05]  /*19b70*/  BSYNC B1 ;  /* 0x0000000000017941 */ /* 0x000fea0003800000 */
.L_x_15220:
        /* <DEDUP_REMOVED lines=18> */
.L_x_15210:
        /* <DEDUP_REMOVED lines=17> */
.L_x_15226:
        /* <DEDUP_REMOVED lines=20> */
.L_x_15227:
[----:B------:R-:W-:Y:S05]  /*19ef0*/  BSYNC B0 ;  /* 0x0000000000007941 */ /* 0x000fea0003800000 */
.L_x_15225:
        /* <DEDUP_REMOVED lines=27> */
[----:B---3--:R-:W-:Y:S05]  /*1a0b0*/  CALL.REL.NOINC `($__internal_33_$__cuda_sm20_div_s64) ;  /* 0x000045f000007944 */ /* 0x008fea0003c00000 */
[----:B------:R-:W-:Y:S02]  /*1a0c0*/  IMAD.MOV.U32 R4, RZ, RZ, R3 ;  /* 0x000000ffff047224 */ /* 0x000fe400078e0003 */
[----:B------:R-:W-:Y:S01]  /*1a0d0*/  IMAD.MOV.U32 R5, RZ, RZ, R0 ;  /* 0x000000ffff057224 */ /* 0x000fe200078e0000 */
[----:B------:R-:W-:Y:S05]  /*1a0e0*/  BRA `(.L_x_15230) ;  /* 0x0000013000007947 */ /* 0x000fea0003800000 */
.L_x_15229:
        /* <DEDUP_REMOVED lines=19> */
.L_x_15230:
[----:B------:R-:W-:Y:S05]  /*1a220*/  BSYNC B0 ;  /* 0x0000000000007941 */ /* 0x000fea0003800000 */
.L_x_15228:
        /* <DEDUP_REMOVED lines=23> */
[----:B---3--:R-:W-:Y:S05]  /*1a3a0*/  CALL.REL.NOINC `($__internal_34_$__cuda_sm20_rem_s64) ;  /* 0x0000484000007944 */ /* 0x008fea0003c00000 */
[----:B------:R-:W-:Y:S01]  /*1a3b0*/  IMAD.MOV.U32 R5, RZ, RZ, R3 ;  /* 0x000000ffff057224 */ /* 0x000fe200078e0003 */
[----:B------:R-:W-:Y:S05]  /*1a3c0*/  BRA `(.L_x_15233) ;  /* 0x0000012000007947 */ /* 0x000fea0003800000 */
.L_x_15232:
        /* <DEDUP_REMOVED lines=18> */
.L_x_15233:
[----:B------:R-:W-:Y:S05]  /*1a4f0*/  BSYNC B0 ;  /* 0x0000000000007941 */ /* 0x000fea0003800000 */
.L_x_15231:
[----:B------:R-:W2:Y:S02]  /*1a500*/  LDG.E.64 R12, [R12.64+-0x10] ;  /* 0xfffff0240c0c7981 */ /* 0x000ea4000c1e1b00 */
[----:B--2---:R-:W-:Y:S02]  /*1a510*/  IMAD R3, R5, R12, RZ ;  /* 0x0000000c05037224 */ /* 0x004fe400078e02ff */
[----:B------:R-:W-:-:S04]  /*1a520*/  IMAD.WIDE.U32 R18, R12, R4, R18 ;  /* 0x000000040c127225 */ /* 0x000fc800078e0012 */
[----:B------:R-:W-:-:S04]  /*1a530*/  IMAD R3, R13, R4, R3 ;  /* 0x000000040d037224 */ /* 0x000fc800078e0203 */
[----:B------:R-:W-:Y:S02]  /*1a540*/  IMAD.IADD R19, R19, 0x1, R3 ;  /* 0x0000000113137824 */ /* 0x000fe400078e0203 */
.L_x_15224:
        /* <DEDUP_REMOVED lines=17> */
.L_x_15236:
        /* <DEDUP_REMOVED lines=27> */
.L_x_15235:
[----:B------:R-:W-:Y:S05]  /*1a810*/  BSYNC B8 ;  /* 0x0000000000087941 */ /* 0x000fea0003800000 */
.L_x_15234:
[----:B------:R-:W-:-:S05]  /*1a820*/  IADD3 R18, P0, R18, 0x8, RZ ;  /* 0x0000000812127810 */ /* 0x000fca0007f1e0ff */
[----:B------:R-:W-:Y:S01]  /*1a830*/  IMAD.X R19, RZ, RZ, R19, P0 ;  /* 0x000000ffff137224 */ /* 0x000fe200000e0613 */
[----:B------:R-:W-:-:S04]  /*1a840*/  ISETP.GE.U32.AND P0, PT, R18, R23, PT ;  /* 0x000000171200720c */ /* 0x000fc80003f06070 */
[----:B------:R-:W-:-:S13]  /*1a850*/  ISETP.GE.U32.AND.EX P0, PT, R19, R22, PT, P0 ;  /* 0x000000161300720c */ /* 0x000fda0003f06100 */
[----:B------:R-:W-:Y:S05]  /*1a860*/  @!P0 BRA `(.L_x_15236) ;  /* 0xfffffdf000008947 */ /* 0x000fea000383ffff */
.L_x_15203:
[----:B------:R-:W-:Y:S05]  /*1a870*/  BSYNC B7 ;  /* 0x0000000000077941 */ /* 0x000fea0003800000 */
.L_x_15202:
        /* <DEDUP_REMOVED lines=29> */
.L_x_15238:
[----:B------:R-:W-:Y:S05]  /*1aa50*/  BSYNC B7 ;  /* 0x0000000000077941 */ /* 0x000fea0003800000 */
.L_x_15237:
        /* <DEDUP_REMOVED lines=25> */
.L_x_15240:
[----:B------:R-:W-:Y:S05]  /*1abf0*/  BSYNC B7 ;  /* 0x0000000000077941 */ /* 0x000fea0003800000 */
.L_x_15239:
        /* <DEDUP_REMOVED lines=29> */
.L_x_15242:
[----:B------:R-:W-:Y:S05]  /*1add0*/  BSYNC B7 ;  /* 0x0000000000077941 */ /* 0x000fea0003800000 */
.L_x_15241:
        /* <DEDUP_REMOVED lines=13> */
.L_x_15256:
        /* <DEDUP_REMOVED lines=15> */
.L_x_15245:
        /* <DEDUP_REMOVED lines=20> */
.L_x_15246:
[----:B------:R-:W-:Y:S05]  /*1b0e0*/  BSYNC B1 ;  /* 0x0000000000017941 */ /* 0x000fea0003800000 */
.L_x_15244:
        /* <DEDUP_REMOVED lines=29> */
.L_x_15248:
        /* <DEDUP_REMOVED lines=19> */
.L_x_15249:
[----:B------:R-:W-:Y:S05]  /*1b3f0*/  BSYNC B1 ;  /* 0x0000000000017941 */ /* 0x000fea0003800000 */
.L_x_15247:
        /* <DEDUP_REMOVED lines=29> */
.L_x_15251:
        /* <DEDUP_REMOVED lines=19> */
.L_x_15252:
[----:B------:R-:W-:Y:S05]  /*1b700*/  BSYNC B1 ;  /* 0x0000000000017941 */ /* 0x000fea0003800000 */
.L_x_15250:
        /* <DEDUP_REMOVED lines=26> */
.L_x_15254:
        /* <DEDUP_REMOVED lines=19> */
.L_x_15255:
[----:B------:R-:W-:Y:S05]  /*1b9e0*/  BSYNC B1 ;  /* 0x0000000000017941 */ /* 0x000fea0003800000 */
.L_x_15253:
        /* <DEDUP_REMOVED lines=18> */
.L_x_15243:
        /* <DEDUP_REMOVED lines=17> */
.L_x_15259:
        /* <DEDUP_REMOVED lines=20> */
.L_x_15260:
[----:B------:R-:W-:Y:S05]  /*1bd60*/  BSYNC B0 ;  /* 0x0000000000007941 */ /* 0x000fea0003800000 */
.L_x_15258:
        /* <DEDUP_REMOVED lines=31> */
.L_x_15262:
        /* <DEDUP_REMOVED lines=19> */
.L_x_15263:
[----:B------:R-:W-:Y:S05]  /*1c090*/  BSYNC B0 ;  /* 0x0000000000007941 */ /* 0x000fea0003800000 */
.L_x_15261:
        /* <DEDUP_REMOVED lines=23> */
[----:B---3--:R-:W-:Y:S05]  /*1c210*/  CALL.REL.NOINC `($__internal_34_$__cuda_sm20_rem_s64) ;  /* 0x000029d000007944 */ /* 0x008fea0003c00000 */
[----:B------:R-:W-:Y:S01]  /*1c220*/  IMAD.MOV.U32 R2, RZ, RZ, R4 ;  /* 0x000000ffff027224 */ /* 0x000fe200078e0004 */
[----:B------:R-:W-:Y:S05]  /*1c230*/  BRA `(.L_x_15266) ;  /* 0x0000012000007947 */ /* 0x000fea0003800000 */
.L_x_15265:
        /* <DEDUP_REMOVED lines=18> */
.L_x_15266:
[----:B------:R-:W-:Y:S05]  /*1c360*/  BSYNC B0 ;  /* 0x0000000000007941 */ /* 0x000fea0003800000 */
.L_x_15264:
[----:B------:R-:W2:Y:S02]  /*1c370*/  LDG.E.64 R12, [R12.64+-0x10] ;  /* 0xfffff0240c0c7981 */ /* 0x000ea4000c1e1b00 */
[----:B--2---:R-:W-:Y:S02]  /*1c380*/  IMAD R3, R3, R12, RZ ;  /* 0x0000000c03037224 */ /* 0x004fe400078e02ff */
[----:B------:R-:W-:-:S04]  /*1c390*/  IMAD.WIDE.U32 R18, R12, R2, R18 ;  /* 0x000000020c127225 */ /* 0x000fc800078e0012 */
[----:B------:R-:W-:-:S04]  /*1c3a0*/  IMAD R3, R13, R2, R3 ;  /* 0x000000020d037224 */ /* 0x000fc800078e0203 */
[----:B------:R-:W-:Y:S02]  /*1c3b0*/  IMAD.IADD R19, R19, 0x1, R3 ;  /* 0x0000000113137824 */ /* 0x000fe400078e0203 */
.L_x_15257:
        /* <DEDUP_REMOVED lines=17> */
.L_x_15269:
        /* <DEDUP_REMOVED lines=27> */
.L_x_15268:
[----:B------:R-:W-:Y:S05]  /*1c680*/  BSYNC B7 ;  /* 0x0000000000077941 */ /* 0x000fea0003800000 */
.L_x_15267:
[----:B------:R-:W-:-:S05]  /*1c690*/  IADD3 R16, P0, R16, 0x8, RZ ;  /* 0x0000000810107810 */ /* 0x000fca0007f1e0ff */
[----:B------:R-:W-:Y:S01]  /*1c6a0*/  IMAD.X R17, RZ, RZ, R17, P0 ;  /* 0x000000ffff117224 */ /* 0x000fe200000e0611 */
[----:B------:R-:W-:-:S04]  /*1c6b0*/  ISETP.GE.U32.AND P0, PT, R16, R23, PT ;  /* 0x000000171000720c */ /* 0x000fc80003f06070 */
[----:B------:R-:W-:-:S13]  /*1c6c0*/  ISETP.GE.U32.AND.EX P0, PT, R17, R18, PT, P0 ;  /* 0x000000121100720c */ /* 0x000fda0003f06100 */
[----:B------:R-:W-:Y:S05]  /*1c6d0*/  @!P0 BRA `(.L_x_15269) ;  /* 0xfffffdf000008947 */ /* 0x000fea000383ffff */
.L_x_15131:
[----:B------:R-:W-:Y:S05]  /*1c6e0*/  BSYNC B6 ;  /* 0x0000000000067941 */ /* 0x000fea0003800000 */
.L_x_15085:
        /* <DEDUP_REMOVED lines=24> */
.L_x_15275:
[----:B------:R0:W-:Y:S01]  /*1c870*/  STG.E.U8 [R2.64], RZ ;  /* 0x000000ff02007986 */ /* 0x0001e2000c101124 */
[----:B------:R-:W-:Y:S05]  /*1c880*/  BRA `(.L_x_15277) ;  /* 0x0000066000007947 */ /* 0x000fea0003800000 */
.L_x_15274:
        /* <DEDUP_REMOVED lines=8> */
.L_x_15279:
[----:B------:R0:W-:Y:S01]  /*1c910*/  STG.E [R2.64], RZ ;  /* 0x000000ff02007986 */ /* 0x0001e2000c101924 */
[----:B------:R-:W-:Y:S05]  /*1c920*/  BRA `(.L_x_15277) ;  /* 0x000005c000007947 */ /* 0x000fea0003800000 */
.L_x_15278:
[----:B------:R0:W-:Y:S01]  /*1c930*/  STG.E.U16 [R2.64], RZ ;  /* 0x000000ff02007986 */ /* 0x0001e2000c101524 */
[----:B------:R-:W-:Y:S05]  /*1c940*/  BRA `(.L_x_15277) ;  /* 0x000005a000007947 */ /* 0x000fea0003800000 */
.L_x_15273:
        /* <DEDUP_REMOVED lines=8> */
.L_x_15281:
[----:B------:R0:W-:Y:S01]  /*1c9d0*/  STG.E.U16 [R2.64], RZ ;  /* 0x000000ff02007986 */ /* 0x0001e2000c101524 */
[----:B------:R-:W-:Y:S05]  /*1c9e0*/  BRA `(.L_x_15277) ;  /* 0x0000050000007947 */ /* 0x000fea0003800000 */
.L_x_15280:
        /* <DEDUP_REMOVED lines=8> */
.L_x_15283:
[----:B------:R0:W-:Y:S01]  /*1ca70*/  STG.E [R2.64], RZ ;  /* 0x000000ff02007986 */ /* 0x0001e2000c101924 */
[----:B------:R-:W-:Y:S05]  /*1ca80*/  BRA `(.L_x_15277) ;  /* 0x0000046000007947 */ /* 0x000fea0003800000 */
.L_x_15282:
[----:B------:R0:W-:Y:S01]  /*1ca90*/  STG.E.64 [R2.64], RZ ;  /* 0x000000ff02007986 */ /* 0x0001e2000c101b24 */
[----:B------:R-:W-:Y:S05]  /*1caa0*/  BRA `(.L_x_15277) ;  /* 0x0000044000007947 */ /* 0x000fea0003800000 */
.L_x_15272:
        /* <DEDUP_REMOVED lines=10> */
.L_x_15286:
[----:B------:R0:W-:Y:S01]  /*1cb50*/  STG.E.128 [R2.64], RZ ;  /* 0x000000ff02007986 */ /* 0x0001e2000c101d24 */
[----:B------:R-:W-:Y:S05]  /*1cb60*/  BRA `(.L_x_15277) ;  /* 0x0000038000007947 */ /* 0x000fea0003800000 */
.L_x_15285:
        /* <DEDUP_REMOVED lines=8> */
.L_x_15288:
[----:B------:R0:W-:Y:S01]  /*1cbf0*/  STG.E.U8 [R2.64], RZ ;  /* 0x000000ff02007986 */ /* 0x0001e2000c101124 */
[----:B------:R-:W-:Y:S05]  /*1cc00*/  BRA `(.L_x_15277) ;  /* 0x000002e000007947 */ /* 0x000fea0003800000 */
.L_x_15287:
[----:B------:R0:W-:Y:S01]  /*1cc10*/  STG.E.U16 [R2.64], RZ ;  /* 0x000000ff02007986 */ /* 0x0001e2000c101524 */
[----:B------:R-:W-:Y:S05]  /*1cc20*/  BRA `(.L_x_15277) ;  /* 0x000002c000007947 */ /* 0x000fea0003800000 */
.L_x_15284:
        /* <DEDUP_REMOVED lines=10> */
.L_x_15291:
[----:B------:R0:W-:Y:S01]  /*1ccd0*/  STG.E.U8 [R2.64], RZ ;  /* 0x000000ff02007986 */ /* 0x0001e2000c101124 */
[----:B------:R-:W-:Y:S05]  /*1cce0*/  BRA `(.L_x_15277) ;  /* 0x0000020000007947 */ /* 0x000fea0003800000 */
.L_x_15290:
[----:B------:R0:W-:Y:S01]  /*1ccf0*/  STG.E.U8 [R2.64], RZ ;  /* 0x000000ff02007986 */ /* 0x0001e2000c101124 */
[----:B------:R-:W-:Y:S05]  /*1cd00*/  BRA `(.L_x_15277) ;  /* 0x000001e000007947 */ /* 0x000fea0003800000 */
.L_x_15289:
[----:B------:R-:W-:-:S13]  /*1cd10*/  ISETP.NE.AND P0, PT, R0, 0x1c, PT ;  /* 0x0000001c0000780c */ /* 0x000fda0003f05270 */
[----:B------:R-:W-:Y:S05]  /*1cd20*/  @!P0 BRA `(.L_x_15292) ;  /* 0x000001b000008947 */ /* 0x000fea0003800000 */
[----:B------:R-:W-:-:S13]  /*1cd30*/  ISETP.NE.AND P0, PT, R0, 0x1d, PT ;  /* 0x0000001d0000780c */ /* 0x000fda0003f05270 */
[----:B------:R-:W-:Y:S05]  /*1cd40*/  @!P0 BRA `(.L_x_15293) ;  /* 0x0000017000008947 */ /* 0x000fea0003800000 */
[----:B------:R-:W-:-:S13]  /*1cd50*/  ISETP.NE.AND P0, PT, R0, 0x2c, PT ;  /* 0x0000002c0000780c */ /* 0x000fda0003f05270 */
[----:B------:R0:W-:Y:S01]  /*1cd60*/  @!P0 STG.E.U8 [R2.64], RZ ;  /* 0x000000ff02008986 */ /* 0x0001e2000c101124 */
[----:B------:R-:W-:Y:S05]  /*1cd70*/  @!P0 BRA `(.L_x_15277) ;  /* 0x0000017000008947 */ /* 0x000fea0003800000 */
.L_x_15276:
        /* <DEDUP_REMOVED lines=20> */
.L_x_15293:
[----:B------:R0:W-:Y:S01]  /*1cec0*/  STG.E.64 [R2.64], RZ ;  /* 0x000000ff02007986 */ /* 0x0001e2000c101b24 */
[----:B------:R-:W-:Y:S05]  /*1ced0*/  BRA `(.L_x_15277) ;  /* 0x0000001000007947 */ /* 0x000fea0003800000 */
.L_x_15292:
[----:B------:R0:W-:Y:S02]  /*1cee0*/  STG.E [R2.64], RZ ;  /* 0x000000ff02007986 */ /* 0x0001e4000c101924 */
.L_x_15277:
[----:B------:R-:W-:Y:S02]  /*1cef0*/  IADD3 R16, R16, 0x80, RZ ;  /* 0x0000008010107810 */ /* 0x000fe40007ffe0ff */
.L_x_15271:
[----:B----4-:R-:W-:Y:S05]  /*1cf00*/  BSYNC B6 ;  /* 0x0000000000067941 */ /* 0x010fea0003800000 */
.L_x_15270:
        /* <DEDUP_REMOVED lines=22> */
.L_x_15299:
[----:B------:R0:W-:Y:S01]  /*1d070*/  STG.E.U8 [R2.64], RZ ;  /* 0x000000ff02007986 */ /* 0x0001e2000c101124 */
[----:B------:R-:W-:Y:S05]  /*1d080*/  BRA `(.L_x_15301) ;  /* 0x0000066000007947 */ /* 0x000fea0003800000 */
.L_x_15298:
        /* <DEDUP_REMOVED lines=8> */
.L_x_15303:
[----:B------:R0:W-:Y:S01]  /*1d110*/  STG.E [R2.64], RZ ;  /* 0x000000ff02007986 */ /* 0x0001e2000c101924 */
[----:B------:R-:W-:Y:S05]  /*1d120*/  BRA `(.L_x_15301) ;  /* 0x000005c000007947 */ /* 0x000fea0003800000 */
.L_x_15302:
[----:B------:R0:W-:Y:S01]  /*1d130*/  STG.E.U16 [R2.64], RZ ;  /* 0x000000ff02007986 */ /* 0x0001e2000c101524 */
[----:B------:R-:W-:Y:S05]  /*1d140*/  BRA `(.L_x_15301) ;  /* 0x000005a000007947 */ /* 0x000fea0003800000 */
.L_x_15297:
        /* <DEDUP_REMOVED lines=8> */
.L_x_15305:
[----:B------:R0:W-:Y:S01]  /*1d1d0*/  STG.E.U16 [R2.64], RZ ;  /* 0x000000ff02007986 */ /* 0x0001e2000c101524 */
[----:B------:R-:W-:Y:S05]  /*1d1e0*/  BRA `(.L_x_15301) ;  /* 0x0000050000007947 */ /* 0x000fea0003800000 */
.L_x_15304:
        /* <DEDUP_REMOVED lines=8> */
.L_x_15307:
[----:B------:R0:W-:Y:S01]  /*1d270*/  STG.E [R2.64], RZ ;  /* 0x000000ff02007986 */ /* 0x0001e2000c101924 */
[----:B------:R-:W-:Y:S05]  /*1d280*/  BRA `(.L_x_15301) ;  /* 0x0000046000007947 */ /* 0x000fea0003800000 */
.L_x_15306:
[----:B------:R0:W-:Y:S01]  /*1d290*/  STG.E.64 [R2.64], RZ ;  /* 0x000000ff02007986 */ /* 0x0001e2000c101b24 */
[----:B------:R-:W-:Y:S05]  /*1d2a0*/  BRA `(.L_x_15301) ;  /* 0x0000044000007947 */ /* 0x000fea0003800000 */
.L_x_15296:
        /* <DEDUP_REMOVED lines=10> */
.L_x_15310:
[----:B------:R0:W-:Y:S01]  /*1d350*/  STG.E.128 [R2.64], RZ ;  /* 0x000000ff02007986 */ /* 0x0001e2000c101d24 */
[----:B------:R-:W-:Y:S05]  /*1d360*/  BRA `(.L_x_15301) ;  /* 0x0000038000007947 */ /* 0x000fea0003800000 */
.L_x_15309:
        /* <DEDUP_REMOVED lines=8> */
.L_x_15312:
[----:B------:R0:W-:Y:S01]  /*1d3f0*/  STG.E.U8 [R2.64], RZ ;  /* 0x000000ff02007986 */ /* 0x0001e2000c101124 */
[----:B------:R-:W-:Y:S05]  /*1d400*/  BRA `(.L_x_15301) ;  /* 0x000002e000007947 */ /* 0x000fea0003800000 */
.L_x_15311:
[----:B------:R0:W-:Y:S01]  /*1d410*/  STG.E.U16 [R2.64], RZ ;  /* 0x000000ff02007986 */ /* 0x0001e2000c101524 */
[----:B------:R-:W-:Y:S05]  /*1d420*/  BRA `(.L_x_15301) ;  /* 0x000002c000007947 */ /* 0x000fea0003800000 */
.L_x_15308:
        /* <DEDUP_REMOVED lines=10> */
.L_x_15315:
[----:B------:R0:W-:Y:S01]  /*1d4d0*/  STG.E.U8 [R2.64], RZ ;  /* 0x000000ff02007986 */ /* 0x0001e2000c101124 */
[----:B------:R-:W-:Y:S05]  /*1d4e0*/  BRA `(.L_x_15301) ;  /* 0x0000020000007947 */ /* 0x000fea0003800000 */
.L_x_15314:
[----:B------:R0:W-:Y:S01]  /*1d4f0*/  STG.E.U8 [R2.64], RZ ;  /* 0x000000ff02007986 */ /* 0x0001e2000c101124 */
[----:B------:R-:W-:Y:S05]  /*1d500*/  BRA `(.L_x_15301) ;  /* 0x000001e000007947 */ /* 0x000fea0003800000 */
.L_x_15313:
[----:B------:R-:W-:-:S13]  /*1d510*/  ISETP.NE.AND P0, PT, R0, 0x1c, PT ;  /* 0x0000001c0000780c */ /* 0x000fda0003f05270 */
[----:B------:R-:W-:Y:S05]  /*1d520*/  @!P0 BRA `(.L_x_15316) ;  /* 0x000001b000008947 */ /* 0x000fea0003800000 */
[----:B------:R-:W-:-:S13]  /*1d530*/  ISETP.NE.AND P0, PT, R0, 0x1d, PT ;  /* 0x0000001d0000780c */ /* 0x000fda0003f05270 */
[----:B------:R-:W-:Y:S05]  /*1d540*/  @!P0 BRA `(.L_x_15317) ;  /* 0x0000017000008947 */ /* 0x000fea0003800000 */
[----:B------:R-:W-:-:S13]  /*1d550*/  ISETP.NE.AND P0, PT, R0, 0x2c, PT ;  /* 0x0000002c0000780c */ /* 0x000fda0003f05270 */
[----:B------:R0:W-:Y:S01]  /*1d560*/  @!P0 STG.E.U8 [R2.64], RZ ;  /* 0x000000ff02008986 */ /* 0x0001e2000c101124 */
[----:B------:R-:W-:Y:S05]  /*1d570*/  @!P0 BRA `(.L_x_15301) ;  /* 0x0000017000008947 */ /* 0x000fea0003800000 */
.L_x_15300:
        /* <DEDUP_REMOVED lines=20> */
.L_x_15317:
[----:B------:R0:W-:Y:S01]  /*1d6c0*/  STG.E.64 [R2.64], RZ ;  /* 0x000000ff02007986 */ /* 0x0001e2000c101b24 */
[----:B------:R-:W-:Y:S05]  /*1d6d0*/  BRA `(.L_x_15301) ;  /* 0x0000001000007947 */ /* 0x000fea0003800000 */
.L_x_15316:
[----:B------:R0:W-:Y:S02]  /*1d6e0*/  STG.E [R2.64], RZ ;  /* 0x000000ff02007986 */ /* 0x0001e4000c101924 */
.L_x_15301:
        /* <DEDUP_REMOVED lines=21> */
.L_x_15321:
[----:B------:R0:W-:Y:S01]  /*1d840*/  STG.E.U8 [R2.64], RZ ;  /* 0x000000ff02007986 */ /* 0x0001e2000c101124 */
[----:B------:R-:W-:Y:S05]  /*1d850*/  BRA `(.L_x_15323) ;  /* 0x0000066000007947 */ /* 0x000fea0003800000 */
.L_x_15320:
        /* <DEDUP_REMOVED lines=8> */
.L_x_15325:
[----:B------:R0:W-:Y:S01]  /*1d8e0*/  STG.E [R2.64], RZ ;  /* 0x000000ff02007986 */ /* 0x0001e2000c101924 */
[----:B------:R-:W-:Y:S05]  /*1d8f0*/  BRA `(.L_x_15323) ;  /* 0x000005c000007947 */ /* 0x000fea0003800000 */
.L_x_15324:
[----:B------:R0:W-:Y:S01]  /*1d900*/  STG.E.U16 [R2.64], RZ ;  /* 0x000000ff02007986 */ /* 0x0001e2000c101524 */
[----:B------:R-:W-:Y:S05]  /*1d910*/  BRA `(.L_x_15323) ;  /* 0x000005a000007947 */ /* 0x000fea0003800000 */
.L_x_15319:
        /* <DEDUP_REMOVED lines=8> */
.L_x_15327:
[----:B------:R0:W-:Y:S01]  /*1d9a0*/  STG.E.U16 [R2.64], RZ ;  /* 0x000000ff02007986 */ /* 0x0001e2000c101524 */
[----:B------:R-:W-:Y:S05]  /*1d9b0*/  BRA `(.L_x_15323) ;  /* 0x0000050000007947 */ /* 0x000fea0003800000 */
.L_x_15326:
        /* <DEDUP_REMOVED lines=8> */
.L_x_15329:
[----:B------:R0:W-:Y:S01]  /*1da40*/  STG.E [R2.64], RZ ;  /* 0x000000ff02007986 */ /* 0x0001e2000c101924 */
[----:B------:R-:W-:Y:S05]  /*1da50*/  BRA `(.L_x_15323) ;  /* 0x0000046000007947 */ /* 0x000fea0003800000 */
.L_x_15328:
[----:B------:R0:W-:Y:S01]  /*1da60*/  STG.E.64 [R2.64], RZ ;  /* 0x000000ff02007986 */ /* 0x0001e2000c101b24 */
[----:B------:R-:W-:Y:S05]  /*1da70*/  BRA `(.L_x_15323) ;  /* 0x0000044000007947 */ /* 0x000fea0003800000 */
.L_x_15318:
        /* <DEDUP_REMOVED lines=10> */
.L_x_15332:
[----:B------:R0:W-:Y:S01]  /*1db20*/  STG.E.128 [R2.64], RZ ;  /* 0x000000ff02007986 */ /* 0x0001e2000c101d24 */
[----:B------:R-:W-:Y:S05]  /*1db30*/  BRA `(.L_x_15323) ;  /* 0x0000038000007947 */ /* 0x000fea0003800000 */
.L_x_15331:
        /* <DEDUP_REMOVED lines=8> */
.L_x_15334:
[----:B------:R0:W-:Y:S01]  /*1dbc0*/  STG.E.U8 [R2.64], RZ ;  /* 0x000000ff02007986 */ /* 0x0001e2000c101124 */
[----:B------:R-:W-:Y:S05]  /*1dbd0*/  BRA `(.L_x_15323) ;  /* 0x000002e000007947 */ /* 0x000fea0003800000 */
.L_x_15333:
[----:B------:R0:W-:Y:S01]  /*1dbe0*/  STG.E.U16 [R2.64], RZ ;  /* 0x000000ff02007986 */ /* 0x0001e2000c101524 */
[----:B------:R-:W-:Y:S05]  /*1dbf0*/  BRA `(.L_x_15323) ;  /* 0x000002c000007947 */ /* 0x000fea0003800000 */
.L_x_15330:
        /* <DEDUP_REMOVED lines=10> */
.L_x_15337:
[----:B------:R0:W-:Y:S01]  /*1dca0*/  STG.E.U8 [R2.64], RZ ;  /* 0x000000ff02007986 */ /* 0x0001e2000c101124 */
[----:B------:R-:W-:Y:S05]  /*1dcb0*/  BRA `(.L_x_15323) ;  /* 0x0000020000007947 */ /* 0x000fea0003800000 */
.L_x_15336:
[----:B------:R0:W-:Y:S01]  /*1dcc0*/  STG.E.U8 [R2.64], RZ ;  /* 0x000000ff02007986 */ /* 0x0001e2000c101124 */
[----:B------:R-:W-:Y:S05]  /*1dcd0*/  BRA `(.L_x_15323) ;  /* 0x000001e000007947 */ /* 0x000fea0003800000 */
.L_x_15335:
[----:B------:R-:W-:-:S13]  /*1dce0*/  ISETP.NE.AND P0, PT, R0, 0x1c, PT ;  /* 0x0000001c0000780c */ /* 0x000fda0003f05270 */
[----:B------:R-:W-:Y:S05]  /*1dcf0*/  @!P0 BRA `(.L_x_15338) ;  /* 0x000001b000008947 */ /* 0x000fea0003800000 */
[----:B------:R-:W-:-:S13]  /*1dd00*/  ISETP.NE.AND P0, PT, R0, 0x1d, PT ;  /* 0x0000001d0000780c */ /* 0x000fda0003f05270 */
[----:B------:R-:W-:Y:S05]  /*1dd10*/  @!P0 BRA `(.L_x_15339) ;  /* 0x0000017000008947 */ /* 0x000fea0003800000 */
[----:B------:R-:W-:-:S13]  /*1dd20*/  ISETP.NE.AND P0, PT, R0, 0x2c, PT ;  /* 0x0000002c0000780c */ /* 0x000fda0003f05270 */
[----:B------:R0:W-:Y:S01]  /*1dd30*/  @!P0 STG.E.U8 [R2.64], RZ ;  /* 0x000000ff02008986 */ /* 0x0001e2000c101124 */
[----:B------:R-:W-:Y:S05]  /*1dd40*/  @!P0 BRA `(.L_x_15323) ;  /* 0x0000017000008947 */ /* 0x000fea0003800000 */
.L_x_15322:
        /* <DEDUP_REMOVED lines=20> */
.L_x_15339:
[----:B------:R0:W-:Y:S01]  /*1de90*/  STG.E.64 [R2.64], RZ ;  /* 0x000000ff02007986 */ /* 0x0001e2000c101b24 */
[----:B------:R-:W-:Y:S05]  /*1dea0*/  BRA `(.L_x_15323) ;  /* 0x0000001000007947 */ /* 0x000fea0003800000 */
.L_x_15338:
[----:B------:R0:W-:Y:S02]  /*1deb0*/  STG.E [R2.64], RZ ;  /* 0x000000ff02007986 */ /* 0x0001e4000c101924 */
.L_x_15323:
[----:B------:R-:W-:Y:S02]  /*1dec0*/  IADD3 R16, R16, 0x80, RZ ;  /* 0x0000008010107810 */ /* 0x000fe40007ffe0ff */
.L_x_15295:
[----:B------:R-:W-:Y:S05]  /*1ded0*/  BSYNC B6 ;  /* 0x0000000000067941 */ /* 0x000fea0003800000 */
.L_x_15294:
        /* <DEDUP_REMOVED lines=20> */
.L_x_15343:
[----:B------:R-:W-:Y:S01]  /*1e020*/  STG.E.U8 [R2.64], RZ ;  /* 0x000000ff02007986 */ /* 0x000fe2000c101124 */
[----:B------:R-:W-:Y:S05]  /*1e030*/  EXIT ;  /* 0x000000000000794d */ /* 0x000fea0003800000 */
.L_x_15342:
        /* <DEDUP_REMOVED lines=8> */
.L_x_15346:
[----:B------:R-:W-:Y:S01]  /*1e0c0*/  STG.E [R2.64], RZ ;  /* 0x000000ff02007986 */ /* 0x000fe2000c101924 */
[----:B------:R-:W-:Y:S05]  /*1e0d0*/  EXIT ;  /* 0x000000000000794d */ /* 0x000fea0003800000 */
.L_x_15345:
[----:B------:R-:W-:Y:S01]  /*1e0e0*/  STG.E.U16 [R2.64], RZ ;  /* 0x000000ff02007986 */ /* 0x000fe2000c101524 */
[----:B------:R-:W-:Y:S05]  /*1e0f0*/  EXIT ;  /* 0x000000000000794d */ /* 0x000fea0003800000 */
.L_x_15341:
        /* <DEDUP_REMOVED lines=8> */
.L_x_15348:
[----:B------:R-:W-:Y:S01]  /*1e180*/  STG.E.U16 [R2.64], RZ ;  /* 0x000000ff02007986 */ /* 0x000fe2000c101524 */
[----:B------:R-:W-:Y:S05]  /*1e190*/  EXIT ;  /* 0x000000000000794d */ /* 0x000fea0003800000 */
.L_x_15347:
        /* <DEDUP_REMOVED lines=8> */
.L_x_15350:
[----:B------:R-:W-:Y:S01]  /*1e220*/  STG.E [R2.64], RZ ;  /* 0x000000ff02007986 */ /* 0x000fe2000c101924 */
[----:B------:R-:W-:Y:S05]  /*1e230*/  EXIT ;  /* 0x000000000000794d */ /* 0x000fea0003800000 */
.L_x_15349:
[----:B------:R-:W-:Y:S01]  /*1e240*/  STG.E.64 [R2.64], RZ ;  /* 0x000000ff02007986 */ /* 0x000fe2000c101b24 */
[----:B------:R-:W-:Y:S05]  /*1e250*/  EXIT ;  /* 0x000000000000794d */ /* 0x000fea0003800000 */
.L_x_15340:
        /* <DEDUP_REMOVED lines=10> */
.L_x_15353:
[----:B------:R-:W-:Y:S01]  /*1e300*/  STG.E.128 [R2.64], RZ ;  /* 0x000000ff02007986 */ /* 0x000fe2000c101d24 */
[----:B------:R-:W-:Y:S05]  /*1e310*/  EXIT ;  /* 0x000000000000794d */ /* 0x000fea0003800000 */
.L_x_15352:
        /* <DEDUP_REMOVED lines=8> */
.L_x_15355:
[----:B------:R-:W-:Y:S01]  /*1e3a0*/  STG.E.U8 [R2.64], RZ ;  /* 0x000000ff02007986 */ /* 0x000fe2000c101124 */
[----:B------:R-:W-:Y:S05]  /*1e3b0*/  EXIT ;  /* 0x000000000000794d */ /* 0x000fea0003800000 */
.L_x_15354:
[----:B------:R-:W-:Y:S01]  /*1e3c0*/  STG.E.U16 [R2.64], RZ ;  /* 0x000000ff02007986 */ /* 0x000fe2000c101524 */
[----:B------:R-:W-:Y:S05]  /*1e3d0*/  EXIT ;  /* 0x000000000000794d */ /* 0x000fea0003800000 */
.L_x_15351:
        /* <DEDUP_REMOVED lines=10> */
.L_x_15358:
[----:B------:R-:W-:Y:S01]  /*1e480*/  STG.E.U8 [R2.64], RZ ;  /* 0x000000ff02007986 */ /* 0x000fe2000c101124 */
[----:B------:R-:W-:Y:S05]  /*1e490*/  EXIT ;  /* 0x000000000000794d */ /* 0x000fea0003800000 */
.L_x_15357:
[----:B------:R-:W-:Y:S01]  /*1e4a0*/  STG.E.U8 [R2.64], RZ ;  /* 0x000000ff02007986 */ /* 0x000fe2000c101124 */
[----:B------:R-:W-:Y:S05]  /*1e4b0*/  EXIT ;  /* 0x000000000000794d */ /* 0x000fea0003800000 */
.L_x_15356:
[----:B------:R-:W-:-:S13]  /*1e4c0*/  ISETP.NE.AND P0, PT, R0, 0x1c, PT ;  /* 0x0000001c0000780c */ /* 0x000fda0003f05270 */
[----:B------:R-:W-:Y:S05]  /*1e4d0*/  @!P0 BRA `(.L_x_15359) ;  /* 0x000001b000008947 */ /* 0x000fea0003800000 */
[----:B------:R-:W-:-:S13]  /*1e4e0*/  ISETP.NE.AND P0, PT, R0, 0x1d, PT ;  /* 0x0000001d0000780c */ /* 0x000fda0003f05270 */
[----:B------:R-:W-:Y:S05]  /*1e4f0*/  @!P0 BRA `(.L_x_15360) ;  /* 0x0000017000008947 */ /* 0x000fea0003800000 */
[----:B------:R-:W-:-:S13]  /*1e500*/  ISETP.NE.AND P0, PT, R0, 0x2c, PT ;  /* 0x0000002c0000780c */ /* 0x000fda0003f05270 */
[----:B------:R0:W-:Y:S01]  /*1e510*/  @!P0 STG.E.U8 [R2.64], RZ ;  /* 0x000000ff02008986 */ /* 0x0001e2000c101124 */
[----:B------:R-:W-:Y:S05]  /*1e520*/  @!P0 EXIT ;  /* 0x000000000000894d */ /* 0x000fea0003800000 */
.L_x_15344:
        /* <DEDUP_REMOVED lines=20> */
.L_x_15360:
[----:B------:R-:W-:Y:S01]  /*1e670*/  STG.E.64 [R2.64], RZ ;  /* 0x000000ff02007986 */ /* 0x000fe2000c101b24 */
[----:B------:R-:W-:Y:S05]  /*1e680*/  EXIT ;  /* 0x000000000000794d */ /* 0x000fea0003800000 */
.L_x_15359:
[----:B------:R-:W-:Y:S01]  /*1e690*/  STG.E [R2.64], RZ ;  /* 0x000000ff02007986 */ /* 0x000fe2000c101924 */
[----:B------:R-:W-:Y:S05]  /*1e6a0*/  EXIT ;  /* 0x000000000000794d */ /* 0x000fea0003800000 */
        .weak           $__internal_33_$__cuda_sm20_div_s64
        .type           $__internal_33_$__cuda_sm20_div_s64,@function
        .size           $__internal_33_$__cuda_sm20_div_s64,($__internal_34_$__cuda_sm20_rem_s64 - $__internal_33_$__cuda_sm20_div_s64)
$__internal_33_$__cuda_sm20_div_s64:
        /* <DEDUP_REMOVED lines=83> */
[----:B------:R-:W-:Y:S06]  /*1ebe0*/  RET.REL.NODEC R20 `(_ZN2at6native27unrolled_elementwise_kernelIZZZNS0_67_GLOBAL__N__bb565c37_34_ValidateCompressedIndicesKernel_cu_33a4b88b42_validate_compressed_sparse_indices_kernelILNS2_8CDimNameE0ENS2_18CUDAKernelLauncherENS2_14EmptyVecKernelENS2_8DummyVecELm0EEEvRKNS_6TensorESA_lllENKUlvE1_clEvENKUlvE0_clEvEUllllllE_St5arrayIPcLm6EELi4E23TrivialOffsetCalculatorILi5EjESH_ILi1EjENS0_6memory12LoadWithCastILi5EEENSK_13StoreWithCastILi1EEEEEviT_T0_T2_T3_T4_T5_) ;  /* 0xfffe141014007950 */ /* 0x000fec0003c3ffff */
        .weak           $__internal_34_$__cuda_sm20_rem_s64
        .type           $__internal_34_$__cuda_sm20_rem_s64,@function
        .size           $__internal_34_$__cuda_sm20_rem_s64,(.L_x_27310 - $__internal_34_$__cuda_sm20_rem_s64)
$__internal_34_$__cuda_sm20_rem_s64:
        /* <DEDUP_REMOVED lines=77> */
[----:B------:R-:W-:Y:S05]  /*1f0c0*/  RET.REL.NODEC R6 `(_ZN2at6native27unrolled_elementwise_kernelIZZZNS0_67_GLOBAL__N__bb565c37_34_ValidateCompressedIndicesKernel_cu_33a4b88b42_validate_compressed_sparse_indices_kernelILNS2_8CDimNameE0ENS2_18CUDAKernelLauncherENS2_14EmptyVecKernelENS2_8DummyVecELm0EEEvRKNS_6TensorESA_lllENKUlvE1_clEvENKUlvE0_clEvEUllllllE_St5arrayIPcLm6EELi4E23TrivialOffsetCalculatorILi5EjESH_ILi1EjENS0_6memory12LoadWithCastILi5EEENSK_13StoreWithCastILi1EEEEEviT_T0_T2_T3_T4_T5_) ;  /* 0xfffe0f3006007950 */ /* 0x000fea0003c3ffff */
.L_x_15361:
        /* <DEDUP_REMOVED lines=11> */
.L_x_27310:


//--------------------- .text._ZN2at6native18elementwise_kernelILi128ELi2EZNS0_22gpu_kernel_impl_nocastIZZZNS0_67_GLOBAL__N__bb565c37_34_ValidateCompressedIndicesKernel_cu_33a4b88b42_validate_compressed_sparse_indices_kernelILNS3_8CDimNameE0ENS3_18CUDAKernelLauncherENS3_14EmptyVecKernelENS3_8DummyVecELm0EEEvRKNS_6TensorESB_lllENKUlvE1_clEvENKUlvE0_clEvEUllllllE_EEvRNS_18TensorIteratorBaseERKT_EUliE_EEviT1_ --------------------------
	.section	.text._ZN2at6native18elementwise_kernelILi128ELi2EZNS0_22gpu_kernel_impl_nocastIZZZNS0_67_GLOBAL__N__bb565c37_34_ValidateCompressedIndicesKernel_cu_33a4b88b42_validate_compressed_sparse_indices_kernelILNS3_8CDimNameE0ENS3_18CUDAKernelLauncherENS3_14EmptyVecKernelENS3_8DummyVecELm0EEEvRKNS_6TensorESB_lllENKUlvE1_clEvENKUlvE0_clEvEUllllllE_EEvRNS_18TensorIteratorBaseERKT_EUliE_EEviT1_,"ax",@progbits
	.sectioninfo	@"SHI_REGISTERS=34"
	.align	128
        .global         _ZN2at6native18elementwise_kernelILi128ELi2EZNS0_22gpu_kernel_impl_nocastIZZZNS0_67_GLOBAL__N__bb565c37_34_ValidateCompressedIndicesKernel_cu_33a4b88b42_validate_compressed_sparse_indices_kernelILNS3_8CDimNameE0ENS3_18CUDAKernelLauncherENS3_14EmptyVecKernelENS3_8DummyVecELm0EEEvRKNS_6TensorESB_lllENKUlvE1_clEvENKUlvE0_clEvEUllllllE_EEvRNS_18TensorIteratorBaseERKT_EUliE_EEviT1_
        .type           _ZN2at6native18elementwise_kernelILi128ELi2EZNS0_22gpu_kernel_impl_nocastIZZZNS0_67_GLOBAL__N__bb565c37_34_ValidateCompressedIndicesKernel_cu_33a4b88b42_validate_compressed_sparse_indices_kernelILNS3_8CDimNameE0ENS3_18CUDAKernelLauncherENS3_14EmptyVecKernelENS3_8DummyVecELm0EEEvRKNS_6TensorESB_lllENKUlvE1_clEvENKUlvE0_clEvEUllllllE_EEvRNS_18TensorIteratorBaseERKT_EUliE_EEviT1_,@function
        .size           _ZN2at6native18elementwise_kernelILi128ELi2EZNS0_22gpu_kernel_impl_nocastIZZZNS0_67_GLOBAL__N__bb565c37_34_ValidateCompressedIndicesKernel_cu_33a4b88b42_validate_compressed_sparse_indices_kernelILNS3_8CDimNameE0ENS3_18CUDAKernelLauncherENS3_14EmptyVecKernelENS3_8DummyVecELm0EEEvRKNS_6TensorESB_lllENKUlvE1_clEvENKUlvE0_clEvEUllllllE_EEvRNS_18TensorIteratorBaseERKT_EUliE_EEviT1_,(.L_x_27311 - _ZN2at6native18elementwise_kernelILi128ELi2EZNS0_22gpu_kernel_impl_nocastIZZZNS0_67_GLOBAL__N__bb565c37_34_ValidateCompressedIndicesKernel_cu_33a4b88b42_validate_compressed_sparse_indices_kernelILNS3_8CDimNameE0ENS3_18CUDAKernelLauncherENS3_14EmptyVecKernelENS3_8DummyVecELm0EEEvRKNS_6TensorESB_lllENKUlvE1_clEvENKUlvE0_clEvEUllllllE_EEvRNS_18TensorIteratorBaseERKT_EUliE_EEviT1_)
        .other          _ZN2at6native18elementwise_kernelILi128ELi2EZNS0_22gpu_kernel_impl_nocastIZZZNS0_67_GLOBAL__N__bb565c37_34_ValidateCompressedIndicesKernel_cu_33a4b88b42_validate_compressed_sparse_indices_kernelILNS3_8CDimNameE0ENS3_18CUDAKernelLauncherENS3_14EmptyVecKernelENS3_8DummyVecELm0EEEvRKNS_6TensorESB_lllENKUlvE1_clEvENKUlvE0_clEvEUllllllE_EEvRNS_18TensorIteratorBaseERKT_EUliE_EEviT1_,@"STO_CUDA_ENTRY STV_DEFAULT"
_ZN2at6native18elementwise_kernelILi128ELi2EZNS0_22gpu_kernel_impl_nocastIZZZNS0_67_GLOBAL__N__bb565c37_34_ValidateCompressedIndicesKernel_cu_33a4b88b42_validate_compressed_sparse_indices_kernelILNS3_8CDimNameE0ENS3_18CUDAKernelLauncherENS3_14EmptyVecKernelENS3_8DummyVecELm0EEEvRKNS_6TensorESB_lllENKUlvE1_clEvENKUlvE0_clEvEUllllllE_EEvRNS_18TensorIteratorBaseERKT_EUliE_EEviT1_:
.text._ZN2at6native18elementwise_kernelILi128ELi2EZNS0_22gpu_kernel_impl_nocastIZZZNS0_67_GLOBAL__N__bb565c37_34_ValidateCompressedIndicesKernel_cu_33a4b88b42_validate_compressed_sparse_indices_kernelILNS3_8CDimNameE0ENS3_18CUDAKernelLauncherENS3_14EmptyVecKernelENS3_8DummyVecELm0EEEvRKNS_6TensorESB_lllENKUlvE1_clEvENKUlvE0_clEvEUllllllE_EEvRNS_18TensorIteratorBaseERKT_EUliE_EEviT1_:
        /* <DEDUP_REMOVED lines=339> */
.L_x_15364:
        /* <DEDUP_REMOVED lines=42> */
.L_x_15366:
[----:B------:R-:W-:Y:S05]  /*17d0*/  BSYNC B6 ;  /* 0x0000000000067941 */ /* 0x000fea0003800000 */
.L_x_15365:
        /* <DEDUP_REMOVED lines=25> */
.L_x_15368:
[----:B------:R-:W-:Y:S05]  /*1970*/  BSYNC B6 ;  /* 0x0000000000067941 */ /* 0x000fea0003800000 */
.L_x_15367:
        /* <DEDUP_REMOVED lines=29> */
.L_x_15370:
[----:B------:R-:W-:Y:S05]  /*1b50*/  BSYNC B6 ;  /* 0x0000000000067941 */ /* 0x000fea0003800000 */
.L_x_15369:
        /* <DEDUP_REMOVED lines=18> */
.L_x_15375:
        /* <DEDUP_REMOVED lines=11> */
[----:B------:R-:W-:Y:S05]  /*1d30*/  CALL.REL.NOINC `($__internal_35_$__cuda_sm20_div_s64) ;  /* 0x000028f000007944 */ /* 0x000fea0003c00000 */
[----:B------:R-:W-:Y:S05]  /*1d40*/  BRA `(.L_x_15374) ;  /* 0x0000013000007947 */ /* 0x000fea0003800000 */
.L_x_15373:
        /* <DEDUP_REMOVED lines=19> */
.L_x_15374:
[----:B------:R-:W-:Y:S05]  /*1e80*/  BSYNC B1 ;  /* 0x0000000000017941 */ /* 0x000fea0003800000 */
.L_x_15372:
        /* <DEDUP_REMOVED lines=21> */
.L_x_15371:
        /* <DEDUP_REMOVED lines=18> */
.L_x_15380:
        /* <DEDUP_REMOVED lines=27> */
.L_x_15379:
[----:B------:R-:W-:Y:S05]  /*22b0*/  BSYNC B6 ;  /* 0x0000000000067941 */ /* 0x000fea0003800000 */
.L_x_15378:
[----:B------:R-:W-:-:S04]  /*22c0*/  IADD3 R16, P0, R16, 0x8, RZ ;  /* 0x0000000810107810 */ /* 0x000fc80007f1e0ff */
[----:B------:R-:W-:Y:S02]  /*22d0*/  IADD3.X R17, RZ, R17, RZ, P0, !PT ;  /* 0x00000011ff117210 */ /* 0x000fe400007fe4ff */
[----:B------:R-:W-:-:S04]  /*22e0*/  ISETP.GE.U32.AND P0, PT, R16, R24, PT ;  /* 0x000000181000720c */ /* 0x000fc80003f06070 */
[----:B------:R-:W-:-:S13]  /*22f0*/  ISETP.GE.U32.AND.EX P0, PT, R17, R26, PT, P0 ;  /* 0x0000001a1100720c */ /* 0x000fda0003f06100 */
[----:B------:R-:W-:Y:S05]  /*2300*/  @!P0 BRA `(.L_x_15380) ;  /* 0xfffffdf000008947 */ /* 0x000fea000383ffff */
.L_x_15377:
[----:B------:R-:W-:Y:S05]  /*2310*/  BSYNC B7 ;  /* 0x0000000000077941 */ /* 0x000fea0003800000 */
.L_x_15376:
[----:B------:R0:W-:Y:S01]  /*2320*/  STG.E.64 [R22.64], RZ ;  /* 0x000000ff16007986 */ /* 0x0001e2000c101b24 */
[----:B------:R-:W-:-:S04]  /*2330*/  LEA R2, R2, R25, 0x8 ;  /* 0x0000001902027211 */ /* 0x000fc800078e40ff */
[----:B------:R-:W-:Y:S02]  /*2340*/  IADD3 R11, R2, 0x80, RZ ;  /* 0x00000080020b7810 */ /* 0x000fe40007ffe0ff */
.L_x_15363:
[----:B------:R-:W-:Y:S05]  /*2350*/  BSYNC B8 ;  /* 0x0000000000087941 */ /* 0x000fea0003800000 */
.L_x_15362:
        /* <DEDUP_REMOVED lines=333> */
.L_x_15381:
        /* <DEDUP_REMOVED lines=42> */
.L_x_15383:
[----:B------:R-:W-:Y:S05]  /*3ad0*/  BSYNC B6 ;  /* 0x0000000000067941 */ /* 0x000fea0003800000 */
.L_x_15382:
        /* <DEDUP_REMOVED lines=25> */
.L_x_15385:
[----:B------:R-:W-:Y:S05]  /*3c70*/  BSYNC B6 ;  /* 0x0000000000067941 */ /* 0x000fea0003800000 */
.L_x_15384:
        /* <DEDUP_REMOVED lines=29> */
.L_x_15387:
[----:B------:R-:W-:Y:S05]  /*3e50*/  BSYNC B6 ;  /* 0x0000000000067941 */ /* 0x000fea0003800000 */
.L_x_15386:
        /* <DEDUP_REMOVED lines=17> */
.L_x_15392:
        /* <DEDUP_REMOVED lines=12> */
[----:B------:R-:W-:Y:S05]  /*4030*/  CALL.REL.NOINC `($__internal_35_$__cuda_sm20_div_s64) ;  /* 0x000005f000007944 */ /* 0x000fea0003c00000 */
[----:B------:R-:W-:Y:S05]  /*4040*/  BRA `(.L_x_15391) ;  /* 0x0000013000007947 */ /* 0x000fea0003800000 */
.L_x_15390:
        /* <DEDUP_REMOVED lines=19> */
.L_x_15391:
[----:B------:R-:W-:Y:S05]  /*4180*/  BSYNC B1 ;  /* 0x0000000000017941 */ /* 0x000fea0003800000 */
.L_x_15389:
        /* <DEDUP_REMOVED lines=20> */
.L_x_15388:
        /* <DEDUP_REMOVED lines=18> */
.L_x_15397:
        /* <DEDUP_REMOVED lines=27> */
.L_x_15396:
[----:B------:R-:W-:Y:S05]  /*45a0*/  BSYNC B6 ;  /* 0x0000000000067941 */ /* 0x000fea0003800000 */
.L_x_15395:
[----:B------:R-:W-:-:S04]  /*45b0*/  IADD3 R16, P0, R16, 0x8, RZ ;  /* 0x0000000810107810 */ /* 0x000fc80007f1e0ff */
[----:B------:R-:W-:Y:S02]  /*45c0*/  IADD3.X R17, RZ, R17, RZ, P0, !PT ;  /* 0x00000011ff117210 */ /* 0x000fe400007fe4ff */
[----:B------:R-:W-:-:S04]  /*45d0*/  ISETP.GE.U32.AND P0, PT, R16, R18, PT ;  /* 0x000000121000720c */ /* 0x000fc80003f06070 */
[----:B------:R-:W-:-:S13]  /*45e0*/  ISETP.GE.U32.AND.EX P0, PT, R17, R19, PT, P0 ;  /* 0x000000131100720c */ /* 0x000fda0003f06100 */
[----:B------:R-:W-:Y:S05]  /*45f0*/  @!P0 BRA `(.L_x_15397) ;  /* 0xfffffdf000008947 */ /* 0x000fea000383ffff */
.L_x_15394:
[----:B------:R-:W-:Y:S05]  /*4600*/  BSYNC B7 ;  /* 0x0000000000077941 */ /* 0x000fea0003800000 */
.L_x_15393:
[----:B------:R-:W-:Y:S01]  /*4610*/  STG.E.64 [R22.64], RZ ;  /* 0x000000ff16007986 */ /* 0x000fe2000c101b24 */
[----:B------:R-:W-:Y:S05]  /*4620*/  EXIT ;  /* 0x000000000000794d */ /* 0x000fea0003800000 */
        .weak           $__internal_35_$__cuda_sm20_div_s64
        .type           $__internal_35_$__cuda_sm20_div_s64,@function
        .size           $__internal_35_$__cuda_sm20_div_s64,(.L_x_27311 - $__internal_35_$__cuda_sm20_div_s64)
$__internal_35_$__cuda_sm20_div_s64:
        /* <DEDUP_REMOVED lines=83> */
[----:B------:R-:W-:Y:S06]  /*4b60*/  RET.REL.NODEC R8 `(_ZN2at6native18elementwise_kernelILi128ELi2EZNS0_22gpu_kernel_impl_nocastIZZZNS0_67_GLOBAL__N__bb565c37_34_ValidateCompressedIndicesKernel_cu_33a4b88b42_validate_compressed_sparse_indices_kernelILNS3_8CDimNameE0ENS3_18CUDAKernelLauncherENS3_14EmptyVecKernelENS3_8DummyVecELm0EEEvRKNS_6TensorESB_lllENKUlvE1_clEvENKUlvE0_clEvEUllllllE_EEvRNS_18TensorIteratorBaseERKT_EUliE_EEviT1_) ;  /* 0xffffb49008007950 */ /* 0x000fec0003c3ffff */
.L_x_15398:
        /* <DEDUP_REMOVED lines=9> */
.L_x_27311:


//--------------------- .text._ZN2at6native27unrolled_elementwise_kernelIZZZNS0_67_GLOBAL__N__bb565c37_34_ValidateCompressedIndicesKernel_cu_33a4b88b42_validate_compressed_sparse_indices_kernelILNS2_8CDimNameE0ENS2_18CUDAKernelLauncherENS2_14EmptyVecKernelENS2_8DummyVecELm0EEEvRKNS_6TensorESA_lllENKUlvE1_clEvENKUlvE0_clEvEUllllllE_St5arrayIPcLm6EELi4E23TrivialOffsetCalculatorILi5EjESH_ILi1EjENS0_6memory15LoadWithoutCastENSK_16StoreWithoutCastEEEviT_T0_T2_T3_T4_T5_ --------------------------
	.section	.text._ZN2at6native27unrolled_elementwise_kernelIZZZNS0_67_GLOBAL__N__bb565c37_34_ValidateCompressedIndicesKernel_cu_33a4b88b42_validate_compressed_sparse_indices_kernelILNS2_8CDimNameE0ENS2_18CUDAKernelLauncherENS2_14EmptyVecKernelENS2_8DummyVecELm0EEEvRKNS_6TensorESA_lllENKUlvE1_clEvENKUlvE0_clEvEUllllllE_St5arrayIPcLm6EELi4E23TrivialOffsetCalculatorILi5EjESH_ILi1EjENS0_6memory15LoadWithoutCastENSK_16StoreWithoutCastEEEviT_T0_T2_T3_T4_T5_,"ax",@progbits
	.sectioninfo	@"SHI_REGISTERS=69"
	.align	128
        .global         _ZN2at6native27unrolled_elementwise_kernelIZZZNS0_67_GLOBAL__N__bb565c37_34_ValidateCompressedIndicesKernel_cu_33a4b88b42_validate_compressed_sparse_indices_kernelILNS2_8CDimNameE0ENS2_18CUDAKernelLauncherENS2_14EmptyVecKernelENS2_8DummyVecELm0EEEvRKNS_6TensorESA_lllENKUlvE1_clEvENKUlvE0_clEvEUllllllE_St5arrayIPcLm6EELi4E23TrivialOffsetCalculatorILi5EjESH_ILi1EjENS0_6memory15LoadWithoutCastENSK_16StoreWithoutCastEEEviT_T0_T2_T3_T4_T5_
        .type           _ZN2at6native27unrolled_elementwise_kernelIZZZNS0_67_GLOBAL__N__bb565c37_34_ValidateCompressedIndicesKernel_cu_33a4b88b42_validate_compressed_sparse_indices_kernelILNS2_8CDimNameE0ENS2_18CUDAKernelLauncherENS2_14EmptyVecKernelENS2_8DummyVecELm0EEEvRKNS_6TensorESA_lllENKUlvE1_clEvENKUlvE0_clEvEUllllllE_St5arrayIPcLm6EELi4E23TrivialOffsetCalculatorILi5EjESH_ILi1EjENS0_6memory15LoadWithoutCastENSK_16StoreWithoutCastEEEviT_T0_T2_T3_T4_T5_,@function
        .size           _ZN2at6native27unrolled_elementwise_kernelIZZZNS0_67_GLOBAL__N__bb565c37_34_ValidateCompressedIndicesKernel_cu_33a4b88b42_validate_compressed_sparse_indices_kernelILNS2_8CDimNameE0ENS2_18CUDAKernelLauncherENS2_14EmptyVecKernelENS2_8DummyVecELm0EEEvRKNS_6TensorESA_lllENKUlvE1_clEvENKUlvE0_clEvEUllllllE_St5arrayIPcLm6EELi4E23TrivialOffsetCalculatorILi5EjESH_ILi1EjENS0_6memory15LoadWithoutCastENSK_16StoreWithoutCastEEEviT_T0_T2_T3_T4_T5_,(.L_x_27313 - _ZN2at6native27unrolled_elementwise_kernelIZZZNS0_67_GLOBAL__N__bb565c37_34_ValidateCompressedIndicesKernel_cu_33a4b88b42_validate_compressed_sparse_indices_kernelILNS2_8CDimNameE0ENS2_18CUDAKernelLauncherENS2_14EmptyVecKernelENS2_8DummyVecELm0EEEvRKNS_6TensorESA_lllENKUlvE1_clEvENKUlvE0_clEvEUllllllE_St5arrayIPcLm6EELi4E23TrivialOffsetCalculatorILi5EjESH_ILi1EjENS0_6memory15LoadWithoutCastENSK_16StoreWithoutCastEEEviT_T0_T2_T3_T4_T5_)
        .other          _ZN2at6native27unrolled_elementwise_kernelIZZZNS0_67_GLOBAL__N__bb565c37_34_ValidateCompressedIndicesKernel_cu_33a4b88b42_validate_compressed_sparse_indices_kernelILNS2_8CDimNameE0ENS2_18CUDAKernelLauncherENS2_14EmptyVecKernelENS2_8DummyVecELm0EEEvRKNS_6TensorESA_lllENKUlvE1_clEvENKUlvE0_clEvEUllllllE_St5arrayIPcLm6EELi4E23TrivialOffsetCalculatorILi5EjESH_ILi1EjENS0_6memory15LoadWithoutCastENSK_16StoreWithoutCastEEEviT_T0_T2_T3_T4_T5_,@"STO_CUDA_ENTRY STV_DEFAULT"
_ZN2at6native27unrolled_elementwise_kernelIZZZNS0_67_GLOBAL__N__bb565c37_34_ValidateCompressedIndicesKernel_cu_33a4b88b42_validate_compressed_sparse_indices_kernelILNS2_8CDimNameE0ENS2_18CUDAKernelLauncherENS2_14EmptyVecKernelENS2_8DummyVecELm0EEEvRKNS_6TensorESA_lllENKUlvE1_clEvENKUlvE0_clEvEUllllllE_St5arrayIPcLm6EELi4E23TrivialOffsetCalculatorILi5EjESH_ILi1EjENS0_6memory15LoadWithoutCastENSK_16StoreWithoutCastEEEviT_T0_T2_T3_T4_T5_:
.text._ZN2at6native27unrolled_elementwise_kernelIZZZNS0_67_GLOBAL__N__bb565c37_34_ValidateCompressedIndicesKernel_cu_33a4b88b42_validate_compressed_sparse_indices_kernelILNS2_8CDimNameE0ENS2_18CUDAKernelLauncherENS2_14EmptyVecKernelENS2_8DummyVecELm0EEEvRKNS_6TensorESA_lllENKUlvE1_clEvENKUlvE0_clEvEUllllllE_St5arrayIPcLm6EELi4E23TrivialOffsetCalculatorILi5EjESH_ILi1EjENS0_6memory15LoadWithoutCastENSK_16StoreWithoutCastEEEviT_T0_T2_T3_T4_T5_:
        /* <DEDUP_REMOVED lines=117> */
.L_x_15404:
[----:B------:R-:W-:Y:S05]  /*0750*/  BSYNC B8 ;  /* 0x0000000000087941 */ /* 0x000fea0003800000 */
.L_x_15403:
        /* <DEDUP_REMOVED lines=25> */
.L_x_15406:
[----:B------:R-:W-:Y:S05]  /*08f0*/  BSYNC B8 ;  /* 0x0000000000087941 */ /* 0x000fea0003800000 */
.L_x_15405:
        /* <DEDUP_REMOVED lines=29> */
.L_x_15408:
[----:B------:R-:W-:Y:S05]  /*0ad0*/  BSYNC B8 ;  /* 0x0000000000087941 */ /* 0x000fea0003800000 */
.L_x_15407:
        /* <DEDUP_REMOVED lines=13> */
.L_x_15411:
        /* <DEDUP_REMOVED lines=27> */
.L_x_15410:
[----:B------:R-:W-:Y:S05]  /*0d60*/  BSYNC B8 ;  /* 0x0000000000087941 */ /* 0x000fea0003800000 */
.L_x_15409:
[----:B------:R-:W-:-:S04]  /*0d70*/  IADD3 R16, P0, R16, 0x8, RZ ;  /* 0x0000000810107810 */ /* 0x000fc80007f1e0ff */
[----:B------:R-:W-:Y:S02]  /*0d80*/  IADD3.X R17, RZ, R17, RZ, P0, !PT ;  /* 0x00000011ff117210 */ /* 0x000fe400007fe4ff */
[----:B------:R-:W-:-:S04]  /*0d90*/  ISETP.GE.U32.AND P0, PT, R16, R19, PT ;  /* 0x000000131000720c */ /* 0x000fc80003f06070 */
[----:B------:R-:W-:-:S13]  /*0da0*/  ISETP.GE.U32.AND.EX P0, PT, R17, R30, PT, P0 ;  /* 0x0000001e1100720c */ /* 0x000fda0003f06100 */
[----:B------:R-:W-:Y:S05]  /*0db0*/  @!P0 BRA `(.L_x_15411) ;  /* 0xfffffdf000008947 */ /* 0x000fea000383ffff */
.L_x_15402:
[----:B------:R-:W-:Y:S05]  /*0dc0*/  BSYNC B7 ;  /* 0x0000000000077941 */ /* 0x000fea0003800000 */
.L_x_15401:
        /* <DEDUP_REMOVED lines=30> */
.L_x_15415:
[----:B------:R-:W-:Y:S05]  /*0fb0*/  BSYNC B8 ;  /* 0x0000000000087941 */ /* 0x000fea0003800000 */
.L_x_15414:
        /* <DEDUP_REMOVED lines=25> */
.L_x_15417:
[----:B------:R-:W-:Y:S05]  /*1150*/  BSYNC B8 ;  /* 0x0000000000087941 */ /* 0x000fea0003800000 */
.L_x_15416:
        /* <DEDUP_REMOVED lines=29> */
.L_x_15419:
[----:B------:R-:W-:Y:S05]  /*1330*/  BSYNC B8 ;  /* 0x0000000000087941 */ /* 0x000fea0003800000 */
.L_x_15418:
        /* <DEDUP_REMOVED lines=13> */
.L_x_15422:
        /* <DEDUP_REMOVED lines=27> */
.L_x_15421:
[----:B------:R-:W-:Y:S05]  /*15c0*/  BSYNC B8 ;  /* 0x0000000000087941 */ /* 0x000fea0003800000 */
.L_x_15420:
[----:B------:R-:W-:-:S05]  /*15d0*/  IADD3 R16, P0, R16, 0x8, RZ ;  /* 0x0000000810107810 */ /* 0x000fca0007f1e0ff */
[----:B------:R-:W-:Y:S01]  /*15e0*/  IMAD.X R17, RZ, RZ, R17, P0 ;  /* 0x000000ffff117224 */ /* 0x000fe200000e0611 */
[----:B------:R-:W-:-:S04]  /*15f0*/  ISETP.GE.U32.AND P0, PT, R16, R19, PT ;  /* 0x000000131000720c */ /* 0x000fc80003f06070 */
[----:B------:R-:W-:-:S13]  /*1600*/  ISETP.GE.U32.AND.EX P0, PT, R17, R36, PT, P0 ;  /* 0x000000241100720c */ /* 0x000fda0003f06100 */
[----:B------:R-:W-:Y:S05]  /*1610*/  @!P0 BRA `(.L_x_15422) ;  /* 0xfffffdf000008947 */ /* 0x000fea000383ffff */
.L_x_15413:
[----:B------:R-:W-:Y:S05]  /*1620*/  BSYNC B7 ;  /* 0x0000000000077941 */ /* 0x000fea0003800000 */
.L_x_15412:
        /* <DEDUP_REMOVED lines=30> */
.L_x_15426:
[----:B------:R-:W-:Y:S05]  /*1810*/  BSYNC B8 ;  /* 0x0000000000087941 */ /* 0x000fea0003800000 */
.L_x_15425:
        /* <DEDUP_REMOVED lines=25> */
.L_x_15428:
[----:B------:R-:W-:Y:S05]  /*19b0*/  BSYNC B8 ;  /* 0x0000000000087941 */ /* 0x000fea0003800000 */
.L_x_15427:
        /* <DEDUP_REMOVED lines=29> */
.L_x_15430:
[----:B------:R-:W-:Y:S05]  /*1b90*/  BSYNC B8 ;  /* 0x0000000000087941 */ /* 0x000fea0003800000 */
.L_x_15429:
        /* <DEDUP_REMOVED lines=13> */
.L_x_15433:
        /* <DEDUP_REMOVED lines=27> */
.L_x_15432:
[----:B------:R-:W-:Y:S05]  /*1e20*/  BSYNC B8 ;  /* 0x0000000000087941 */ /* 0x000fea0003800000 */
.L_x_15431:
[----:B------:R-:W-:-:S05]  /*1e30*/  IADD3 R16, P0, R16, 0x8, RZ ;  /* 0x0000000810107810 */ /* 0x000fca0007f1e0ff */
[----:B------:R-:W-:Y:S01]  /*1e40*/  IMAD.X R17, RZ, RZ, R17, P0 ;  /* 0x000000ffff117224 */ /* 0x000fe200000e0611 */
[----:B------:R-:W-:-:S04]  /*1e50*/  ISETP.GE.U32.AND P0, PT, R16, R19, PT ;  /* 0x000000131000720c */ /* 0x000fc80003f06070 */
[----:B------:R-:W-:-:S13]  /*1e60*/  ISETP.GE.U32.AND.EX P0, PT, R17, R40, PT, P0 ;  /* 0x000000281100720c */ /* 0x000fda0003f06100 */
[----:B------:R-:W-:Y:S05]  /*1e70*/  @!P0 BRA `(.L_x_15433) ;  /* 0xfffffdf000008947 */ /* 0x000fea000383ffff */
.L_x_15424:
[----:B------:R-:W-:Y:S05]  /*1e80*/  BSYNC B7 ;  /* 0x0000000000077941 */ /* 0x000fea0003800000 */
.L_x_15423:
        /* <DEDUP_REMOVED lines=30> */
.L_x_15437:
[----:B------:R-:W-:Y:S05]  /*2070*/  BSYNC B8 ;  /* 0x0000000000087941 */ /* 0x000fea0003800000 */
.L_x_15436:
        /* <DEDUP_REMOVED lines=25> */
.L_x_15439:
[----:B------:R-:W-:Y:S05]  /*2210*/  BSYNC B8 ;  /* 0x0000000000087941 */ /* 0x000fea0003800000 */
.L_x_15438:
        /* <DEDUP_REMOVED lines=29> */
.L_x_15441:
[----:B------:R-:W-:Y:S05]  /*23f0*/  BSYNC B8 ;  /* 0x0000000000087941 */ /* 0x000fea0003800000 */
.L_x_15440:
        /* <DEDUP_REMOVED lines=13> */
.L_x_15444:
        /* <DEDUP_REMOVED lines=27> */
.L_x_15443:
[----:B------:R-:W-:Y:S05]  /*2680*/  BSYNC B8 ;  /* 0x0000000000087941 */ /* 0x000fea0003800000 */
.L_x_15442:
[----:B------:R-:W-:-:S05]  /*2690*/  IADD3 R16, P0, R16, 0x8, RZ ;  /* 0x0000000810107810 */ /* 0x000fca0007f1e0ff */
[----:B------:R-:W-:Y:S01]  /*26a0*/  IMAD.X R17, RZ, RZ, R17, P0 ;  /* 0x000000ffff117224 */ /* 0x000fe200000e0611 */
[----:B------:R-:W-:-:S04]  /*26b0*/  ISETP.GE.U32.AND P0, PT, R16, R19, PT ;  /* 0x000000131000720c */ /* 0x000fc80003f06070 */
[----:B------:R-:W-:-:S13]  /*26c0*/  ISETP.GE.U32.AND.EX P0, PT, R17, R44, PT, P0 ;  /* 0x0000002c1100720c */ /* 0x000fda0003f06100 */
[----:B------:R-:W-:Y:S05]  /*26d0*/  @!P0 BRA `(.L_x_15444) ;  /* 0xfffffdf000008947 */ /* 0x000fea000383ffff */
.L_x_15435:
[----:B------:R-:W-:Y:S05]  /*26e0*/  BSYNC B7 ;  /* 0x0000000000077941 */ /* 0x000fea0003800000 */
.L_x_15434:
[----:B------:R-:W-:Y:S05]  /*26f0*/  BRA `(.L_x_15445) ;  /* 0x00007ca000007947 */ /* 0x000fea0003800000 */
.L_x_15400:
        /* <DEDUP_REMOVED lines=27> */
.L_x_15449:
[----:B------:R-:W-:Y:S05]  /*28b0*/  BSYNC B8 ;  /* 0x0000000000087941 */ /* 0x000fea0003800000 */
.L_x_15448:
        /* <DEDUP_REMOVED lines=25> */
.L_x_15451:
[----:B------:R-:W-:Y:S05]  /*2a50*/  BSYNC B8 ;  /* 0x0000000000087941 */ /* 0x000fea0003800000 */
.L_x_15450:
        /* <DEDUP_REMOVED lines=29> */
.L_x_15453:
[----:B------:R-:W-:Y:S05]  /*2c30*/  BSYNC B8 ;  /* 0x0000000000087941 */ /* 0x000fea0003800000 */
.L_x_15452:
        /* <DEDUP_REMOVED lines=15> */
.L_x_15467:
        /* <DEDUP_REMOVED lines=12> */
[----:B------:R-:W-:Y:S05]  /*2df0*/  CALL.REL.NOINC `($__internal_36_$__cuda_sm20_div_s64) ;  /* 0x000077b000007944 */ /* 0x000fea0003c00000 */
[----:B------:R-:W-:Y:S02]  /*2e00*/  IMAD.MOV.U32 R20, RZ, RZ, R3 ;  /* 0x000000ffff147224 */ /* 0x000fe400078e0003 */
[----:B------:R-:W-:Y:S01]  /*2e10*/  IMAD.MOV.U32 R21, RZ, RZ, R2 ;  /* 0x000000ffff157224 */ /* 0x000fe200078e0002 */
[----:B------:R-:W-:Y:S05]  /*2e20*/  BRA `(.L_x_15457) ;  /* 0x0000013000007947 */ /* 0x000fea0003800000 */
.L_x_15456:
        /* <DEDUP_REMOVED lines=19> */
.L_x_15457:
[----:B------:R-:W-:Y:S05]  /*2f60*/  BSYNC B1 ;  /* 0x0000000000017941 */ /* 0x000fea0003800000 */
.L_x_15455:
        /* <DEDUP_REMOVED lines=28> */
.L_x_15459:
        /* <DEDUP_REMOVED lines=19> */
.L_x_15460:
[----:B------:R-:W-:Y:S05]  /*3260*/  BSYNC B1 ;  /* 0x0000000000017941 */ /* 0x000fea0003800000 */
.L_x_15458:
        /* <DEDUP_REMOVED lines=25> */
[----:B------:R-:W-:Y:S05]  /*3400*/  CALL.REL.NOINC `($__internal_36_$__cuda_sm20_div_s64) ;  /* 0x000071a000007944 */ /* 0x000fea0003c00000 */
[----:B------:R-:W-:Y:S01]  /*3410*/  MOV R22, R3 ;  /* 0x0000000300167202 */ /* 0x000fe20000000f00 */
[----:B------:R-:W-:Y:S01]  /*3420*/  IMAD.MOV.U32 R23, RZ, RZ, R2 ;  /* 0x000000ffff177224 */ /* 0x000fe200078e0002 */
[----:B------:R-:W-:Y:S05]  /*3430*/  BRA `(.L_x_15463) ;  /* 0x0000013000007947 */ /* 0x000fea0003800000 */
.L_x_15462:
        /* <DEDUP_REMOVED lines=19> */
.L_x_15463:
[----:B------:R-:W-:Y:S05]  /*3570*/  BSYNC B1 ;  /* 0x0000000000017941 */ /* 0x000fea0003800000 */
.L_x_15461:
        /* <DEDUP_REMOVED lines=25> */
[----:B------:R-:W-:Y:S05]  /*3710*/  CALL.REL.NOINC `($__internal_36_$__cuda_sm20_div_s64) ;  /* 0x00006e9000007944 */ /* 0x000fea0003c00000 */
[----:B------:R-:W-:Y:S02]  /*3720*/  IMAD.MOV.U32 R24, RZ, RZ, R3 ;  /* 0x000000ffff187224 */ /* 0x000fe400078e0003 */
[----:B------:R-:W-:Y:S01]  /*3730*/  IMAD.MOV.U32 R25, RZ, RZ, R2 ;  /* 0x000000ffff197224 */ /* 0x000fe200078e0002 */
[----:B------:R-:W-:Y:S05]  /*3740*/  BRA `(.L_x_15466) ;  /* 0x0000013000007947 */ /* 0x000fea0003800000 */
.L_x_15465:
        /* <DEDUP_REMOVED lines=19> */
.L_x_15466:
[----:B------:R-:W-:Y:S05]  /*3880*/  BSYNC B1 ;  /* 0x0000000000017941 */ /* 0x000fea0003800000 */
.L_x_15464:
        /* <DEDUP_REMOVED lines=20> */
.L_x_15454:
        /* <DEDUP_REMOVED lines=19> */
.L_x_15470:
        /* <DEDUP_REMOVED lines=19> */
.L_x_15471:
[----:B------:R-:W-:Y:S05]  /*3c30*/  BSYNC B0 ;  /* 0x0000000000007941 */ /* 0x000fea0003800000 */
.L_x_15469:
        /* <DEDUP_REMOVED lines=30> */
[----:B------:R-:W-:Y:S05]  /*3e20*/  CALL.REL.NOINC `($__internal_36_$__cuda_sm20_div_s64) ;  /* 0x0000678000007944 */ /* 0x000fea0003c00000 */
[----:B------:R-:W-:-:S04]  /*3e30*/  LOP3.LUT R3, R3, R2, RZ, 0x3c, !PT ;  /* 0x0000000203037212 */ /* 0x000fc800078e3cff */
[----:B------:R-:W-:-:S04]  /*3e40*/  LOP3.LUT R2, R3, R2, RZ, 0x3c, !PT ;  /* 0x0000000203027212 */ /* 0x000fc800078e3cff */
[----:B------:R-:W-:Y:S01]  /*3e50*/  LOP3.LUT R3, R3, R2, RZ, 0x3c, !PT ;  /* 0x0000000203037212 */ /* 0x000fe200078e3cff */
[----:B------:R-:W-:Y:S05]  /*3e60*/  BRA `(.L_x_15474) ;  /* 0x0000013000007947 */ /* 0x000fea0003800000 */
.L_x_15473:
        /* <DEDUP_REMOVED lines=19> */
.L_x_15474:
[----:B------:R-:W-:Y:S05]  /*3fa0*/  BSYNC B0 ;  /* 0x0000000000007941 */ /* 0x000fea0003800000 */
.L_x_15472:
        /* <DEDUP_REMOVED lines=32> */
[----:B------:R-:W-:Y:S05]  /*41b0*/  CALL.REL.NOINC `($__internal_37_$__cuda_sm20_rem_s64) ;  /* 0x0000693000007944 */ /* 0x000fea0003c00000 */
[----:B------:R-:W-:Y:S01]  /*41c0*/  MOV R2, R4 ;  /* 0x0000000400027202 */ /* 0x000fe20000000f00 */
[----:B------:R-:W-:Y:S01]  /*41d0*/  IMAD.MOV.U32 R3, RZ, RZ, R5 ;  /* 0x000000ffff037224 */ /* 0x000fe200078e0005 */
[----:B------:R-:W-:Y:S05]  /*41e0*/  BRA `(.L_x_15477) ;  /* 0x0000012000007947 */ /* 0x000fea0003800000 */
.L_x_15476:
        /* <DEDUP_REMOVED lines=18> */
.L_x_15477:
[----:B------:R-:W-:Y:S05]  /*4310*/  BSYNC B0 ;  /* 0x0000000000007941 */ /* 0x000fea0003800000 */
.L_x_15475:
        /* <DEDUP_REMOVED lines=8> */
.L_x_15468:
        /* <DEDUP_REMOVED lines=17> */
.L_x_15480:
        /* <DEDUP_REMOVED lines=27> */
.L_x_15479:
[----:B------:R-:W-:Y:S05]  /*4660*/  BSYNC B8 ;  /* 0x0000000000087941 */ /* 0x000fea0003800000 */
.L_x_15478:
[----:B------:R-:W-:-:S05]  /*4670*/  IADD3 R16, P0, R16, 0x8, RZ ;  /* 0x0000000810107810 */ /* 0x000fca0007f1e0ff */
[----:B------:R-:W-:Y:S01]  /*4680*/  IMAD.X R17, RZ, RZ, R17, P0 ;  /* 0x000000ffff117224 */ /* 0x000fe200000e0611 */
[----:B------:R-:W-:-:S04]  /*4690*/  ISETP.GE.U32.AND P0, PT, R16, R18, PT ;  /* 0x000000121000720c */ /* 0x000fc80003f06070 */
[----:B------:R-:W-:-:S13]  /*46a0*/  ISETP.GE.U32.AND.EX P0, PT, R17, R22, PT, P0 ;  /* 0x000000161100720c */ /* 0x000fda0003f06100 */
[----:B------:R-:W-:Y:S05]  /*46b0*/  @!P0 BRA `(.L_x_15480) ;  /* 0xfffffdf000008947 */ /* 0x000fea000383ffff */
.L_x_15447:
[----:B------:R-:W-:Y:S05]  /*46c0*/  BSYNC B7 ;  /* 0x0000000000077941 */ /* 0x000fea0003800000 */
.L_x_15446:
        /* <DEDUP_REMOVED lines=30> */
.L_x_15484:
[----:B------:R-:W-:Y:S05]  /*48b0*/  BSYNC B8 ;  /* 0x0000000000087941 */ /* 0x000fea0003800000 */
.L_x_15483:
        /* <DEDUP_REMOVED lines=25> */
.L_x_15486:
[----:B------:R-:W-:Y:S05]  /*4a50*/  BSYNC B8 ;  /* 0x0000000000087941 */ /* 0x000fea0003800000 */
.L_x_15485:
        /* <DEDUP_REMOVED lines=29> */
.L_x_15488:
[----:B------:R-:W-:Y:S05]  /*4c30*/  BSYNC B8 ;  /* 0x0000000000087941 */ /* 0x000fea0003800000 */
.L_x_15487:
        /* <DEDUP_REMOVED lines=14> */
.L_x_15502:
        /* <DEDUP_REMOVED lines=17> */
.L_x_15491:
        /* <DEDUP_REMOVED lines=19> */
.L_x_15492:
[----:B------:R-:W-:Y:S05]  /*4f60*/  BSYNC B1 ;  /* 0x0000000000017941 */ /* 0x000fea0003800000 */
.L_x_15490:
        /* <DEDUP_REMOVED lines=25> */
[----:B------:R-:W-:Y:S05]  /*5100*/  CALL.REL.NOINC `($__internal_36_$__cuda_sm20_div_s64) ;  /* 0x000054a000007944 */ /* 0x000fea0003c00000 */
[----:B------:R-:W-:Y:S02]  /*5110*/  IMAD.MOV.U32 R22, RZ, RZ, R3 ;  /* 0x000000ffff167224 */ /* 0x000fe400078e0003 */
[----:B------:R-:W-:Y:S01]  /*5120*/  IMAD.MOV.U32 R23, RZ, RZ, R2 ;  /* 0x000000ffff177224 */ /* 0x000fe200078e0002 */
[----:B------:R-:W-:Y:S05]  /*5130*/  BRA `(.L_x_15495) ;  /* 0x0000013000007947 */ /* 0x000fea0003800000 */
.L_x_15494:
        /* <DEDUP_REMOVED lines=19> */
.L_x_15495:
[----:B------:R-:W-:Y:S05]  /*5270*/  BSYNC B1 ;  /* 0x0000000000017941 */ /* 0x000fea0003800000 */
.L_x_15493:
        /* <DEDUP_REMOVED lines=29> */
.L_x_15497:
        /* <DEDUP_REMOVED lines=19> */
.L_x_15498:
[----:B------:R-:W-:Y:S05]  /*5580*/  BSYNC B1 ;  /* 0x0000000000017941 */ /* 0x000fea0003800000 */
.L_x_15496:
        /* <DEDUP_REMOVED lines=28> */
.L_x_15500:
        /* <DEDUP_REMOVED lines=19> */
.L_x_15501:
[----:B------:R-:W-:Y:S05]  /*5880*/  BSYNC B1 ;  /* 0x0000000000017941 */ /* 0x000fea0003800000 */
.L_x_15499:
        /* <DEDUP_REMOVED lines=20> */
.L_x_15489:
        /* <DEDUP_REMOVED lines=19> */
.L_x_15505:
        /* <DEDUP_REMOVED lines=19> */
.L_x_15506:
[----:B------:R-:W-:Y:S05]  /*5c30*/  BSYNC B0 ;  /* 0x0000000000007941 */ /* 0x000fea0003800000 */
.L_x_15504:
        /* <DEDUP_REMOVED lines=32> */
.L_x_15508:
        /* <DEDUP_REMOVED lines=19> */
.L_x_15509:
[----:B------:R-:W-:Y:S05]  /*5f70*/  BSYNC B0 ;  /* 0x0000000000007941 */ /* 0x000fea0003800000 */
.L_x_15507:
        /* <DEDUP_REMOVED lines=26> */
[----:B------:R-:W-:Y:S02]  /*6120*/  IMAD.MOV.U32 R2, RZ, RZ, R4 ;  /* 0x000000ffff027224 */ /* 0x000fe400078e0004 */
[----:B------:R-:W-:Y:S01]  /*6130*/  IMAD.MOV.U32 R3, RZ, RZ, R5 ;  /* 0x000000ffff037224 */ /* 0x000fe200078e0005 */
[----:B------:R-:W-:Y:S05]  /*6140*/  BRA `(.L_x_15512) ;  /* 0x0000012000007947 */ /* 0x000fea0003800000 */
.L_x_15511:
        /* <DEDUP_REMOVED lines=18> */
.L_x_15512:
[----:B------:R-:W-:Y:S05]  /*6270*/  BSYNC B0 ;  /* 0x0000000000007941 */ /* 0x000fea0003800000 */
.L_x_15510:
[----:B------:R-:W2:Y:S02]  /*6280*/  LDG.E.64 R16, [R16.64+-0x10] ;  /* 0xfffff02410107981 */ /* 0x000ea4000c1e1b00 */
[----:B--2---:R-:W-:Y:S02]  /*6290*/  IMAD R3, R3, R16, RZ ;  /* 0x0000001003037224 */ /* 0x004fe400078e02ff */
[----:B------:R-:W-:-:S04]  /*62a0*/  IMAD.WIDE.U32 R24, R16, R2, R24 ;  /* 0x0000000210187225 */ /* 0x000fc800078e0018 */
[----:B------:R-:W-:-:S04]  /*62b0*/  IMAD R3, R17, R2, R3 ;  /* 0x0000000211037224 */ /* 0x000fc800078e0203 */
[----:B------:R-:W-:Y:S02]  /*62c0*/  IMAD.IADD R25, R25, 0x1, R3 ;  /* 0x0000000119197824 */ /* 0x000fe400078e0203 */
.L_x_15503:
        /* <DEDUP_REMOVED lines=17> */
.L_x_15515:
        /* <DEDUP_REMOVED lines=27> */
.L_x_15514:
[----:B------:R-:W-:Y:S05]  /*6590*/  BSYNC B8 ;  /* 0x0000000000087941 */ /* 0x000fea0003800000 */
.L_x_15513:
[----:B------:R-:W-:-:S05]  /*65a0*/  IADD3 R16, P0, R16, 0x8, RZ ;  /* 0x0000000810107810 */ /* 0x000fca0007f1e0ff */
[----:B------:R-:W-:Y:S01]  /*65b0*/  IMAD.X R17, RZ, RZ, R17, P0 ;  /* 0x000000ffff117224 */ /* 0x000fe200000e0611 */
[----:B------:R-:W-:-:S04]  /*65c0*/  ISETP.GE.U32.AND P0, PT, R16, R19, PT ;  /* 0x000000131000720c */ /* 0x000fc80003f06070 */
[----:B------:R-:W-:-:S13]  /*65d0*/  ISETP.GE.U32.AND.EX P0, PT, R17, R18, PT, P0 ;  /* 0x000000121100720c */ /* 0x000fda0003f06100 */
[----:B------:R-:W-:Y:S05]  /*65e0*/  @!P0 BRA `(.L_x_15515) ;  /* 0xfffffdf000008947 */ /* 0x000fea000383ffff */
.L_x_15482:
[----:B------:R-:W-:Y:S05]  /*65f0*/  BSYNC B7 ;  /* 0x0000000000077941 */ /* 0x000fea0003800000 */
.L_x_15481:
        /* <DEDUP_REMOVED lines=30> */
.L_x_15519:
[----:B------:R-:W-:Y:S05]  /*67e0*/  BSYNC B8 ;  /* 0x0000000000087941 */ /* 0x000fea0003800000 */
.L_x_15518:
        /* <DEDUP_REMOVED lines=25> */
.L_x_15521:
[----:B------:R-:W-:Y:S05]  /*6980*/  BSYNC B8 ;  /* 0x0000000000087941 */ /* 0x000fea0003800000 */
.L_x_15520:
        /* <DEDUP_REMOVED lines=29> */
.L_x_15523:
[----:B------:R-:W-:Y:S05]  /*6b60*/  BSYNC B8 ;  /* 0x0000000000087941 */ /* 0x000fea0003800000 */
.L_x_15522:
        /* <DEDUP_REMOVED lines=13> */
.L_x_15537:
        /* <DEDUP_REMOVED lines=17> */
.L_x_15526:
        /* <DEDUP_REMOVED lines=19> */
.L_x_15527:
[----:B------:R-:W-:Y:S05]  /*6e80*/  BSYNC B1 ;  /* 0x0000000000017941 */ /* 0x000fea0003800000 */
.L_x_15525:
        /* <DEDUP_REMOVED lines=27> */
.L_x_15529:
        /* <DEDUP_REMOVED lines=19> */
.L_x_15530:
[----:B------:R-:W-:Y:S05]  /*7170*/  BSYNC B1 ;  /* 0x0000000000017941 */ /* 0x000fea0003800000 */
.L_x_15528:
        /* <DEDUP_REMOVED lines=29> */
.L_x_15532:
        /* <DEDUP_REMOVED lines=19> */
.L_x_15533:
[----:B------:R-:W-:Y:S05]  /*7480*/  BSYNC B1 ;  /* 0x0000000000017941 */ /* 0x000fea0003800000 */
.L_x_15531:
        /* <DEDUP_REMOVED lines=28> */
.L_x_15535:
        /* <DEDUP_REMOVED lines=19> */
.L_x_15536:
[----:B------:R-:W-:Y:S05]  /*7780*/  BSYNC B1 ;  /* 0x0000000000017941 */ /* 0x000fea0003800000 */
.L_x_15534:
        /* <DEDUP_REMOVED lines=20> */
.L_x_15524:
        /* <DEDUP_REMOVED lines=19> */
.L_x_15540:
        /* <DEDUP_REMOVED lines=19> */
.L_x_15541:
[----:B------:R-:W-:Y:S05]  /*7b30*/  BSYNC B0 ;  /* 0x0000000000007941 */ /* 0x000fea0003800000 */
.L_x_15539:
        /* <DEDUP_REMOVED lines=30> */
.L_x_15543:
        /* <DEDUP_REMOVED lines=19> */
.L_x_15544:
[----:B------:R-:W-:Y:S05]  /*7e50*/  BSYNC B0 ;  /* 0x0000000000007941 */ /* 0x000fea0003800000 */
.L_x_15542:
        /* <DEDUP_REMOVED lines=29> */
.L_x_15546:
        /* <DEDUP_REMOVED lines=18> */
.L_x_15547:
[----:B------:R-:W-:Y:S05]  /*8150*/  BSYNC B0 ;  /* 0x0000000000007941 */ /* 0x000fea0003800000 */
.L_x_15545:
[----:B------:R-:W2:Y:S02]  /*8160*/  LDG.E.64 R16, [R16.64+-0x10] ;  /* 0xfffff02410107981 */ /* 0x000ea4000c1e1b00 */
[----:B--2---:R-:W-:Y:S02]  /*8170*/  IMAD R3, R3, R16, RZ ;  /* 0x0000001003037224 */ /* 0x004fe400078e02ff */
[----:B------:R-:W-:-:S04]  /*8180*/  IMAD.WIDE.U32 R24, R16, R2, R24 ;  /* 0x0000000210187225 */ /* 0x000fc800078e0018 */
[----:B------:R-:W-:-:S04]  /*8190*/  IMAD R3, R17, R2, R3 ;  /* 0x0000000211037224 */ /* 0x000fc800078e0203 */
[----:B------:R-:W-:Y:S02]  /*81a0*/  IMAD.IADD R25, R25, 0x1, R3 ;  /* 0x0000000119197824 */ /* 0x000fe400078e0203 */
.L_x_15538:
        /* <DEDUP_REMOVED lines=17> */
.L_x_15550:
        /* <DEDUP_REMOVED lines=27> */
.L_x_15549:
[----:B------:R-:W-:Y:S05]  /*8470*/  BSYNC B8 ;  /* 0x0000000000087941 */ /* 0x000fea0003800000 */
.L_x_15548:
[----:B------:R-:W-:-:S05]  /*8480*/  IADD3 R16, P0, R16, 0x8, RZ ;  /* 0x0000000810107810 */ /* 0x000fca0007f1e0ff */
[----:B------:R-:W-:Y:S01]  /*8490*/  IMAD.X R17, RZ, RZ, R17, P0 ;  /* 0x000000ffff117224 */ /* 0x000fe200000e0611 */
[----:B------:R-:W-:-:S04]  /*84a0*/  ISETP.GE.U32.AND P0, PT, R16, R19, PT ;  /* 0x000000131000720c */ /* 0x000fc80003f06070 */
[----:B------:R-:W-:-:S13]  /*84b0*/  ISETP.GE.U32.AND.EX P0, PT, R17, R18, PT, P0 ;  /* 0x000000121100720c */ /* 0x000fda0003f06100 */
[----:B------:R-:W-:Y:S05]  /*84c0*/  @!P0 BRA `(.L_x_15550) ;  /* 0xfffffdf000008947 */ /* 0x000fea000383ffff */
.L_x_15517:
[----:B------:R-:W-:Y:S05]  /*84d0*/  BSYNC B7 ;  /* 0x0000000000077941 */ /* 0x000fea0003800000 */
.L_x_15516:
        /* <DEDUP_REMOVED lines=29> */
.L_x_15552:
[----:B------:R-:W-:Y:S05]  /*86b0*/  BSYNC B7 ;  /* 0x0000000000077941 */ /* 0x000fea0003800000 */
.L_x_15551:
        /* <DEDUP_REMOVED lines=25> */
.L_x_15554:
[----:B------:R-:W-:Y:S05]  /*8850*/  BSYNC B7 ;  /* 0x0000000000077941 */ /* 0x000fea0003800000 */
.L_x_15553:
        /* <DEDUP_REMOVED lines=29> */
.L_x_15556:
[----:B------:R-:W-:Y:S05]  /*8a30*/  BSYNC B7 ;  /* 0x0000000000077941 */ /* 0x000fea0003800000 */
.L_x_15555:
        /* <DEDUP_REMOVED lines=13> */
.L_x_15570:
        /* <DEDUP_REMOVED lines=17> */
.L_x_15559:
        /* <DEDUP_REMOVED lines=19> */
.L_x_15560:
[----:B------:R-:W-:Y:S05]  /*8d50*/  BSYNC B1 ;  /* 0x0000000000017941 */ /* 0x000fea0003800000 */
.L_x_15558:
        /* <DEDUP_REMOVED lines=27> */
.L_x_15562:
        /* <DEDUP_REMOVED lines=19> */
.L_x_15563:
[----:B------:R-:W-:Y:S05]  /*9040*/  BSYNC B1 ;  /* 0x0000000000017941 */ /* 0x000fea0003800000 */
.L_x_15561:
        /* <DEDUP_REMOVED lines=29> */
.L_x_15565:
        /* <DEDUP_REMOVED lines=19> */
.L_x_15566:
[----:B------:R-:W-:Y:S05]  /*9350*/  BSYNC B1 ;  /* 0x0000000000017941 */ /* 0x000fea0003800000 */
.L_x_15564:
        /* <DEDUP_REMOVED lines=28> */
.L_x_15568:
        /* <DEDUP_REMOVED lines=19> */
.L_x_15569:
[----:B------:R-:W-:Y:S05]  /*9650*/  BSYNC B1 ;  /* 0x0000000000017941 */ /* 0x000fea0003800000 */
.L_x_15567:
        /* <DEDUP_REMOVED lines=20> */
.L_x_15557:
        /* <DEDUP_REMOVED lines=19> */
.L_x_15573:
        /* <DEDUP_REMOVED lines=19> */
.L_x_15574:
[----:B------:R-:W-:Y:S05]  /*9a00*/  BSYNC B0 ;  /* 0x0000000000007941 */ /* 0x000fea0003800000 */
.L_x_15572:
        /* <DEDUP_REMOVED lines=30> */
.L_x_15576:
        /* <DEDUP_REMOVED lines=19> */
.L_x_15577:
[----:B------:R-:W-:Y:S05]  /*9d20*/  BSYNC B0 ;  /* 0x0000000000007941 */ /* 0x000fea0003800000 */
.L_x_15575:
        /* <DEDUP_REMOVED lines=29> */
.L_x_15579:
        /* <DEDUP_REMOVED lines=18> */
.L_x_15580:
[----:B------:R-:W-:Y:S05]  /*a020*/  BSYNC B0 ;  /* 0x0000000000007941 */ /* 0x000fea0003800000 */
.L_x_15578:
[----:B------:R-:W2:Y:S02]  /*a030*/  LDG.E.64 R16, [R16.64+-0x10] ;  /* 0xfffff02410107981 */ /* 0x000ea4000c1e1b00 */
[----:B--2---:R-:W-:Y:S02]  /*a040*/  IMAD R3, R3, R16, RZ ;  /* 0x0000001003037224 */ /* 0x004fe400078e02ff */
[----:B------:R-:W-:-:S04]  /*a050*/  IMAD.WIDE.U32 R24, R16, R2, R24 ;  /* 0x0000000210187225 */ /* 0x000fc800078e0018 */
[----:B------:R-:W-:-:S04]  /*a060*/  IMAD R3, R17, R2, R3 ;  /* 0x0000000211037224 */ /* 0x000fc800078e0203 */
[----:B------:R-:W-:Y:S02]  /*a070*/  IMAD.IADD R25, R25, 0x1, R3 ;  /* 0x0000000119197824 */ /* 0x000fe400078e0203 */
.L_x_15571:
        /* <DEDUP_REMOVED lines=17> */
.L_x_15583:
        /* <DEDUP_REMOVED lines=27> */
.L_x_15582:
[----:B------:R-:W-:Y:S05]  /*a340*/  BSYNC B7 ;  /* 0x0000000000077941 */ /* 0x000fea0003800000 */
.L_x_15581:
[----:B------:R-:W-:-:S05]  /*a350*/  IADD3 R16, P0, R16, 0x8, RZ ;  /* 0x0000000810107810 */ /* 0x000fca0007f1e0ff */
[----:B------:R-:W-:Y:S01]  /*a360*/  IMAD.X R17, RZ, RZ, R17, P0 ;  /* 0x000000ffff117224 */ /* 0x000fe200000e0611 */
[----:B------:R-:W-:-:S04]  /*a370*/  ISETP.GE.U32.AND P0, PT, R16, R19, PT ;  /* 0x000000131000720c */ /* 0x000fc80003f06070 */
[----:B------:R-:W-:-:S13]  /*a380*/  ISETP.GE.U32.AND.EX P0, PT, R17, R18, PT, P0 ;  /* 0x000000121100720c */ /* 0x000fda0003f06100 */
[----:B------:R-:W-:Y:S05]  /*a390*/  @!P0 BRA `(.L_x_15583) ;  /* 0xfffffdf000008947 */ /* 0x000fea000383ffff */
.L_x_15445:
[----:B------:R-:W-:Y:S05]  /*a3a0*/  BSYNC B6 ;  /* 0x0000000000067941 */ /* 0x000fea0003800000 */
.L_x_15399:
        /* <DEDUP_REMOVED lines=23> */
.L_x_15585:
[----:B------:R-:W-:Y:S05]  /*a520*/  BSYNC B0 ;  /* 0x0000000000007941 */ /* 0x000fea0003800000 */
.L_x_15584:
        /* <DEDUP_REMOVED lines=8> */
        .weak           $__internal_36_$__cuda_sm20_div_s64
        .type           $__internal_36_$__cuda_sm20_div_s64,@function
        .size           $__internal_36_$__cuda_sm20_div_s64,($__internal_37_$__cuda_sm20_rem_s64 - $__internal_36_$__cuda_sm20_div_s64)
$__internal_36_$__cuda_sm20_div_s64:
        /* <DEDUP_REMOVED lines=83> */
[----:B------:R-:W-:Y:S05]  /*aae0*/  RET.REL.NODEC R4 `(_ZN2at6native27unrolled_elementwise_kernelIZZZNS0_67_GLOBAL__N__bb565c37_34_ValidateCompressedIndicesKernel_cu_33a4b88b42_validate_compressed_sparse_indices_kernelILNS2_8CDimNameE0ENS2_18CUDAKernelLauncherENS2_14EmptyVecKernelENS2_8DummyVecELm0EEEvRKNS_6TensorESA_lllENKUlvE1_clEvENKUlvE0_clEvEUllllllE_St5arrayIPcLm6EELi4E23TrivialOffsetCalculatorILi5EjESH_ILi1EjENS0_6memory15LoadWithoutCastENSK_16StoreWithoutCastEEEviT_T0_T2_T3_T4_T5_) ;  /* 0xffff551004007950 */ /* 0x000fea0003c3ffff */
        .weak           $__internal_37_$__cuda_sm20_rem_s64
        .type           $__internal_37_$__cuda_sm20_rem_s64,@function
        .size           $__internal_37_$__cuda_sm20_rem_s64,(.L_x_27313 - $__internal_37_$__cuda_sm20_rem_s64)
$__internal_37_$__cuda_sm20_rem_s64:
        /* <DEDUP_REMOVED lines=77> */
[----:B------:R-:W-:Y:S06]  /*afc0*/  RET.REL.NODEC R2 `(_ZN2at6native27unrolled_elementwise_kernelIZZZNS0_67_GLOBAL__N__bb565c37_34_ValidateCompressedIndicesKernel_cu_33a4b88b42_validate_compressed_sparse_indices_kernelILNS2_8CDimNameE0ENS2_18CUDAKernelLauncherENS2_14EmptyVecKernelENS2_8DummyVecELm0EEEvRKNS_6TensorESA_lllENKUlvE1_clEvENKUlvE0_clEvEUllllllE_St5arrayIPcLm6EELi4E23TrivialOffsetCalculatorILi5EjESH_ILi1EjENS0_6memory15LoadWithoutCastENSK_16StoreWithoutCastEEEviT_T0_T2_T3_T4_T5_) ;  /* 0xffff503002007950 */ /* 0x000fec0003c3ffff */
.L_x_15586:
        /* <DEDUP_REMOVED lines=11> */
.L_x_27313:


//--------------------- .text._ZN2at6native29vectorized_elementwise_kernelILi2EZZZNS0_67_GLOBAL__N__bb565c37_34_ValidateCompressedIndicesKernel_cu_33a4b88b42_validate_compressed_sparse_indices_kernelILNS2_8CDimNameE0ENS2_18CUDAKernelLauncherENS2_14EmptyVecKernelENS2_8DummyVecELm0EEEvRKNS_6TensorESA_lllENKUlvE1_clEvENKUlvE0_clEvEUllllllE_St5arrayIPcLm6EEEEviT0_T1_ --------------------------
	.section	.text._ZN2at6native29vectorized_elementwise_kernelILi2EZZZNS0_67_GLOBAL__N__bb565c37_34_ValidateCompressedIndicesKernel_cu_33a4b88b42_validate_compressed_sparse_indices_kernelILNS2_8CDimNameE0ENS2_18CUDAKernelLauncherENS2_14EmptyVecKernelENS2_8DummyVecELm0EEEvRKNS_6TensorESA_lllENKUlvE1_clEvENKUlvE0_clEvEUllllllE_St5arrayIPcLm6EEEEviT0_T1_,"ax",@progbits
	.sectioninfo	@"SHI_REGISTERS=113"
	.align	128
        .global         _ZN2at6native29vectorized_elementwise_kernelILi2EZZZNS0_67_GLOBAL__N__bb565c37_34_ValidateCompressedIndicesKernel_cu_33a4b88b42_validate_compressed_sparse_indices_kernelILNS2_8CDimNameE0ENS2_18CUDAKernelLauncherENS2_14EmptyVecKernelENS2_8DummyVecELm0EEEvRKNS_6TensorESA_lllENKUlvE1_clEvENKUlvE0_clEvEUllllllE_St5arrayIPcLm6EEEEviT0_T1_
        .type           _ZN2at6native29vectorized_elementwise_kernelILi2EZZZNS0_67_GLOBAL__N__bb565c37_34_ValidateCompressedIndicesKernel_cu_33a4b88b42_validate_compressed_sparse_indices_kernelILNS2_8CDimNameE0ENS2_18CUDAKernelLauncherENS2_14EmptyVecKernelENS2_8DummyVecELm0EEEvRKNS_6TensorESA_lllENKUlvE1_clEvENKUlvE0_clEvEUllllllE_St5arrayIPcLm6EEEEviT0_T1_,@function
        .size           _ZN2at6native29vectorized_elementwise_kernelILi2EZZZNS0_67_GLOBAL__N__bb565c37_34_ValidateCompressedIndicesKernel_cu_33a4b88b42_validate_compressed_sparse_indices_kernelILNS2_8CDimNameE0ENS2_18CUDAKernelLauncherENS2_14EmptyVecKernelENS2_8DummyVecELm0EEEvRKNS_6TensorESA_lllENKUlvE1_clEvENKUlvE0_clEvEUllllllE_St5arrayIPcLm6EEEEviT0_T1_,(.L_x_27315 - _ZN2at6native29vectorized_elementwise_kernelILi2EZZZNS0_67_GLOBAL__N__bb565c37_34_ValidateCompressedIndicesKernel_cu_33a4b88b42_validate_compressed_sparse_indices_kernelILNS2_8CDimNameE0ENS2_18CUDAKernelLauncherENS2_14EmptyVecKernelENS2_8DummyVecELm0EEEvRKNS_6TensorESA_lllENKUlvE1_clEvENKUlvE0_clEvEUllllllE_St5arrayIPcLm6EEEEviT0_T1_)
        .other          _ZN2at6native29vectorized_elementwise_kernelILi2EZZZNS0_67_GLOBAL__N__bb565c37_34_ValidateCompressedIndicesKernel_cu_33a4b88b42_validate_compressed_sparse_indices_kernelILNS2_8CDimNameE0ENS2_18CUDAKernelLauncherENS2_14EmptyVecKernelENS2_8DummyVecELm0EEEvRKNS_6TensorESA_lllENKUlvE1_clEvENKUlvE0_clEvEUllllllE_St5arrayIPcLm6EEEEviT0_T1_,@"STO_CUDA_ENTRY STV_DEFAULT"
_ZN2at6native29vectorized_elementwise_kernelILi2EZZZNS0_67_GLOBAL__N__bb565c37_34_ValidateCompressedIndicesKernel_cu_33a4b88b42_validate_compressed_sparse_indices_kernelILNS2_8CDimNameE0ENS2_18CUDAKernelLauncherENS2_14EmptyVecKernelENS2_8DummyVecELm0EEEvRKNS_6TensorESA_lllENKUlvE1_clEvENKUlvE0_clEvEUllllllE_St5arrayIPcLm6EEEEviT0_T1_:
.text._ZN2at6native29vectorized_elementwise_kernelILi2EZZZNS0_67_GLOBAL__N__bb565c37_34_ValidateCompressedIndicesKernel_cu_33a4b88b42_validate_compressed_sparse_indices_kernelILNS2_8CDimNameE0ENS2_18CUDAKernelLauncherENS2_14EmptyVecKernelENS2_8DummyVecELm0EEEvRKNS_6TensorESA_lllENKUlvE1_clEvENKUlvE0_clEvEUllllllE_St5arrayIPcLm6EEEEviT0_T1_:
        /* <DEDUP_REMOVED lines=69> */
.L_x_15591:
[----:B------:R-:W-:Y:S05]  /*0450*/  BSYNC B7 ;  /* 0x0000000000077941 */ /* 0x000fea0003800000 */
.L_x_15590:
        /* <DEDUP_REMOVED lines=26> */
.L_x_15593:
[----:B------:R-:W-:Y:S05]  /*0600*/  BSYNC B7 ;  /* 0x0000000000077941 */ /* 0x000fea0003800000 */
.L_x_15592:
        /* <DEDUP_REMOVED lines=29> */
.L_x_15595:
[----:B------:R-:W-:Y:S05]  /*07e0*/  BSYNC B7 ;  /* 0x0000000000077941 */ /* 0x000fea0003800000 */
.L_x_15594:
        /* <DEDUP_REMOVED lines=14> */
.L_x_15600:
        /* <DEDUP_REMOVED lines=27> */
.L_x_15599:
[----:B------:R-:W-:Y:S05]  /*0a80*/  BSYNC B8 ;  /* 0x0000000000087941 */ /* 0x000fea0003800000 */
.L_x_15598:
[----:B------:R-:W-:-:S05]  /*0a90*/  IADD3 R22, P0, R22, 0x8, RZ ;  /* 0x0000000816167810 */ /* 0x000fca0007f1e0ff */
[----:B------:R-:W-:Y:S01]  /*0aa0*/  IMAD.X R23, RZ, RZ, R23, P0 ;  /* 0x000000ffff177224 */ /* 0x000fe200000e0617 */
[----:B------:R-:W-:-:S04]  /*0ab0*/  ISETP.GE.U32.AND P0, PT, R22, R17, PT ;  /* 0x000000111600720c */ /* 0x000fc80003f06070 */
[----:B------:R-:W-:-:S13]  /*0ac0*/  ISETP.GE.U32.AND.EX P0, PT, R23, R40, PT, P0 ;  /* 0x000000281700720c */ /* 0x000fda0003f06100 */
[----:B------:R-:W-:Y:S05]  /*0ad0*/  @!P0 BRA `(.L_x_15600) ;  /* 0xfffffdf000008947 */ /* 0x000fea000383ffff */
.L_x_15597:
[----:B------:R-:W-:Y:S05]  /*0ae0*/  BSYNC B7 ;  /* 0x0000000000077941 */ /* 0x000fea0003800000 */
.L_x_15596:
        /* <DEDUP_REMOVED lines=26> */
.L_x_15602:
[----:B------:R-:W-:Y:S05]  /*0c90*/  BSYNC B7 ;  /* 0x0000000000077941 */ /* 0x000fea0003800000 */
.L_x_15601:
        /* <DEDUP_REMOVED lines=24> */
.L_x_15604:
[----:B------:R-:W-:Y:S05]  /*0e20*/  BSYNC B7 ;  /* 0x0000000000077941 */ /* 0x000fea0003800000 */
.L_x_15603:
        /* <DEDUP_REMOVED lines=29> */
.L_x_15606:
[----:B------:R-:W-:Y:S05]  /*1000*/  BSYNC B7 ;  /* 0x0000000000077941 */ /* 0x000fea0003800000 */
.L_x_15605:
        /* <DEDUP_REMOVED lines=14> */
.L_x_15611:
        /* <DEDUP_REMOVED lines=27> */
.L_x_15610:
[----:B------:R-:W-:Y:S05]  /*12a0*/  BSYNC B8 ;  /* 0x0000000000087941 */ /* 0x000fea0003800000 */
.L_x_15609:
[----:B------:R-:W-:-:S05]  /*12b0*/  IADD3 R18, P0, R18, 0x8, RZ ;  /* 0x0000000812127810 */ /* 0x000fca0007f1e0ff */
[----:B------:R-:W-:Y:S01]  /*12c0*/  IMAD.X R19, RZ, RZ, R19, P0 ;  /* 0x000000ffff137224 */ /* 0x000fe200000e0613 */
[----:B------:R-:W-:-:S04]  /*12d0*/  ISETP.GE.U32.AND P0, PT, R18, R23, PT ;  /* 0x000000171200720c */ /* 0x000fc80003f06070 */
[----:B------:R-:W-:-:S13]  /*12e0*/  ISETP.GE.U32.AND.EX P0, PT, R19, R42, PT, P0 ;  /* 0x0000002a1300720c */ /* 0x000fda0003f06100 */
[----:B------:R-:W-:Y:S05]  /*12f0*/  @!P0 BRA `(.L_x_15611) ;  /* 0xfffffdf000008947 */ /* 0x000fea000383ffff */
.L_x_15608:
[----:B------:R-:W-:Y:S05]  /*1300*/  BSYNC B7 ;  /* 0x0000000000077941 */ /* 0x000fea0003800000 */
.L_x_15607:
        /* <DEDUP_REMOVED lines=24> */
.L_x_15613:
[----:B------:R-:W-:Y:S05]  /*1490*/  BSYNC B7 ;  /* 0x0000000000077941 */ /* 0x000fea0003800000 */
.L_x_15612:
        /* <DEDUP_REMOVED lines=24> */
.L_x_15615:
[----:B------:R-:W-:Y:S05]  /*1620*/  BSYNC B7 ;  /* 0x0000000000077941 */ /* 0x000fea0003800000 */
.L_x_15614:
        /* <DEDUP_REMOVED lines=29> */
.L_x_15617:
[----:B------:R-:W-:Y:S05]  /*1800*/  BSYNC B7 ;  /* 0x0000000000077941 */ /* 0x000fea0003800000 */
.L_x_15616:
        /* <DEDUP_REMOVED lines=14> */
.L_x_15622:
        /* <DEDUP_REMOVED lines=27> */
.L_x_15621:
[----:B------:R-:W-:Y:S05]  /*1aa0*/  BSYNC B8 ;  /* 0x0000000000087941 */ /* 0x000fea0003800000 */
.L_x_15620:
[----:B------:R-:W-:-:S05]  /*1ab0*/  IADD3 R18, P0, R18, 0x8, RZ ;  /* 0x0000000812127810 */ /* 0x000fca0007f1e0ff */
[----:B------:R-:W-:Y:S01]  /*1ac0*/  IMAD.X R19, RZ, RZ, R19, P0 ;  /* 0x000000ffff137224 */ /* 0x000fe200000e0613 */
[----:B------:R-:W-:-:S04]  /*1ad0*/  ISETP.GE.U32.AND P0, PT, R18, R23, PT ;  /* 0x000000171200720c */ /* 0x000fc80003f06070 */
[----:B------:R-:W-:-:S13]  /*1ae0*/  ISETP.GE.U32.AND.EX P0, PT, R19, R44, PT, P0 ;  /* 0x0000002c1300720c */ /* 0x000fda0003f06100 */
[----:B------:R-:W-:Y:S05]  /*1af0*/  @!P0 BRA `(.L_x_15622) ;  /* 0xfffffdf000008947 */ /* 0x000fea000383ffff */
.L_x_15619:
[----:B------:R-:W-:Y:S05]  /*1b00*/  BSYNC B7 ;  /* 0x0000000000077941 */ /* 0x000fea0003800000 */
.L_x_15618:
        /* <DEDUP_REMOVED lines=24> */
.L_x_15624:
[----:B------:R-:W-:Y:S05]  /*1c90*/  BSYNC B7 ;  /* 0x0000000000077941 */ /* 0x000fea0003800000 */
.L_x_15623:
        /* <DEDUP_REMOVED lines=24> */
.L_x_15626:
[----:B------:R-:W-:Y:S05]  /*1e20*/  BSYNC B7 ;  /* 0x0000000000077941 */ /* 0x000fea0003800000 */
.L_x_15625:
        /* <DEDUP_REMOVED lines=29> */
.L_x_15628:
[----:B------:R-:W-:Y:S05]  /*2000*/  BSYNC B7 ;  /* 0x0000000000077941 */ /* 0x000fea0003800000 */
.L_x_15627:
        /* <DEDUP_REMOVED lines=14> */
.L_x_15633:
        /* <DEDUP_REMOVED lines=27> */
.L_x_15632:
[----:B------:R-:W-:Y:S05]  /*22a0*/  BSYNC B8 ;  /* 0x0000000000087941 */ /* 0x000fea0003800000 */
.L_x_15631:
[----:B------:R-:W-:-:S05]  /*22b0*/  IADD3 R18, P0, R18, 0x8, RZ ;  /* 0x0000000812127810 */ /* 0x000fca0007f1e0ff */
[----:B------:R-:W-:Y:S01]  /*22c0*/  IMAD.X R19, RZ, RZ, R19, P0 ;  /* 0x000000ffff137224 */ /* 0x000fe200000e0613 */
[----:B------:R-:W-:-:S04]  /*22d0*/  ISETP.GE.U32.AND P0, PT, R18, R23, PT ;  /* 0x000000171200720c */ /* 0x000fc80003f06070 */
[----:B------:R-:W-:-:S13]  /*22e0*/  ISETP.GE.U32.AND.EX P0, PT, R19, R46, PT, P0 ;  /* 0x0000002e1300720c */ /* 0x000fda0003f06100 */
[----:B------:R-:W-:Y:S05]  /*22f0*/  @!P0 BRA `(.L_x_15633) ;  /* 0xfffffdf000008947 */ /* 0x000fea000383ffff */
.L_x_15630:
[----:B------:R-:W-:Y:S05]  /*2300*/  BSYNC B7 ;  /* 0x0000000000077941 */ /* 0x000fea0003800000 */
.L_x_15629:
        /* <DEDUP_REMOVED lines=24> */
.L_x_15635:
[----:B------:R-:W-:Y:S05]  /*2490*/  BSYNC B7 ;  /* 0x0000000000077941 */ /* 0x000fea0003800000 */
.L_x_15634:
        /* <DEDUP_REMOVED lines=24> */
.L_x_15637:
[----:B------:R-:W-:Y:S05]  /*2620*/  BSYNC B7 ;  /* 0x0000000000077941 */ /* 0x000fea0003800000 */
.L_x_15636:
        /* <DEDUP_REMOVED lines=29> */
.L_x_15639:
[----:B------:R-:W-:Y:S05]  /*2800*/  BSYNC B7 ;  /* 0x0000000000077941 */ /* 0x000fea0003800000 */
.L_x_15638:
        /* <DEDUP_REMOVED lines=14> */
.L_x_15644:
        /* <DEDUP_REMOVED lines=27> */
.L_x_15643:
[----:B------:R-:W-:Y:S05]  /*2aa0*/  BSYNC B8 ;  /* 0x0000000000087941 */ /* 0x000fea0003800000 */
.L_x_15642:
[----:B------:R-:W-:-:S05]  /*2ab0*/  IADD3 R18, P0, R18, 0x8, RZ ;  /* 0x0000000812127810 */ /* 0x000fca0007f1e0ff */
[----:B------:R-:W-:Y:S01]  /*2ac0*/  IMAD.X R19, RZ, RZ, R19, P0 ;  /* 0x000000ffff137224 */ /* 0x000fe200000e0613 */
[----:B------:R-:W-:-:S04]  /*2ad0*/  ISETP.GE.U32.AND P0, PT, R18, R23, PT ;  /* 0x000000171200720c */ /* 0x000fc80003f06070 */
[----:B------:R-:W-:-:S13]  /*2ae0*/  ISETP.GE.U32.AND.EX P0, PT, R19, R48, PT, P0 ;  /* 0x000000301300720c */ /* 0x000fda0003f06100 */
[----:B------:R-:W-:Y:S05]  /*2af0*/  @!P0 BRA `(.L_x_15644) ;  /* 0xfffffdf000008947 */ /* 0x000fea000383ffff */
.L_x_15641:
[----:B------:R-:W-:Y:S05]  /*2b00*/  BSYNC B7 ;  /* 0x0000000000077941 */ /* 0x000fea0003800000 */
.L_x_15640:
        /* <DEDUP_REMOVED lines=24> */
.L_x_15646:
[----:B------:R-:W-:Y:S05]  /*2c90*/  BSYNC B7 ;  /* 0x0000000000077941 */ /* 0x000fea0003800000 */
.L_x_15645:
        /* <DEDUP_REMOVED lines=24> */
.L_x_15648:
[----:B------:R-:W-:Y:S05]  /*2e20*/  BSYNC B7 ;  /* 0x0000000000077941 */ /* 0x000fea0003800000 */
.L_x_15647:
        /* <DEDUP_REMOVED lines=29> */
.L_x_15650:
[----:B------:R-:W-:Y:S05]  /*3000*/  BSYNC B7 ;  /* 0x0000000000077941 */ /* 0x000fea0003800000 */
.L_x_15649:
        /* <DEDUP_REMOVED lines=14> */
.L_x_15655:
        /* <DEDUP_REMOVED lines=27> */
.L_x_15654:
[----:B------:R-:W-:Y:S05]  /*32a0*/  BSYNC B8 ;  /* 0x0000000000087941 */ /* 0x000fea0003800000 */
.L_x_15653:
[----:B------:R-:W-:-:S04]  /*32b0*/  IADD3 R18, P0, R18, 0x8, RZ ;  /* 0x0000000812127810 */ /* 0x000fc80007f1e0ff */
[----:B------:R-:W-:Y:S02]  /*32c0*/  IADD3.X R19, RZ, R19, RZ, P0, !PT ;  /* 0x00000013ff137210 */ /* 0x000fe400007fe4ff */
[----:B------:R-:W-:-:S04]  /*32d0*/  ISETP.GE.U32.AND P0, PT, R18, R23, PT ;  /* 0x000000171200720c */ /* 0x000fc80003f06070 */
[----:B------:R-:W-:-:S13]  /*32e0*/  ISETP.GE.U32.AND.EX P0, PT, R19, R50, PT, P0 ;  /* 0x000000321300720c */ /* 0x000fda0003f06100 */
[----:B------:R-:W-:Y:S05]  /*32f0*/  @!P0 BRA `(.L_x_15655) ;  /* 0xfffffdf000008947 */ /* 0x000fea000383ffff */
.L_x_15652:
[----:B------:R-:W-:Y:S05]  /*3300*/  BSYNC B7 ;  /* 0x0000000000077941 */ /* 0x000fea0003800000 */
.L_x_15651:
        /* <DEDUP_REMOVED lines=24> */
.L_x_15657:
[----:B------:R-:W-:Y:S05]  /*3490*/  BSYNC B7 ;  /* 0x0000000000077941 */ /* 0x000fea0003800000 */
.L_x_15656:
        /* <DEDUP_REMOVED lines=24> */
.L_x_15659:
[----:B------:R-:W-:Y:S05]  /*3620*/  BSYNC B7 ;  /* 0x0000000000077941 */ /* 0x000fea0003800000 */
.L_x_15658:
        /* <DEDUP_REMOVED lines=29> */
.L_x_15661:
[----:B------:R-:W-:Y:S05]  /*3800*/  BSYNC B7 ;  /* 0x0000000000077941 */ /* 0x000fea0003800000 */
.L_x_15660:
        /* <DEDUP_REMOVED lines=14> */
.L_x_15666:
        /* <DEDUP_REMOVED lines=27> */
.L_x_15665:
[----:B------:R-:W-:Y:S05]  /*3aa0*/  BSYNC B8 ;  /* 0x0000000000087941 */ /* 0x000fea0003800000 */
.L_x_15664:
[----:B------:R-:W-:-:S05]  /*3ab0*/  IADD3 R18, P0, R18, 0x8, RZ ;  /* 0x0000000812127810 */ /* 0x000fca0007f1e0ff */
[----:B------:R-:W-:Y:S01]  /*3ac0*/  IMAD.X R19, RZ, RZ, R19, P0 ;  /* 0x000000ffff137224 */ /* 0x000fe200000e0613 */
[----:B------:R-:W-:-:S04]  /*3ad0*/  ISETP.GE.U32.AND P0, PT, R18, R23, PT ;  /* 0x000000171200720c */ /* 0x000fc80003f06070 */
[----:B------:R-:W-:-:S13]  /*3ae0*/  ISETP.GE.U32.AND.EX P0, PT, R19, R52, PT, P0 ;  /* 0x000000341300720c */ /* 0x000fda0003f06100 */
[----:B------:R-:W-:Y:S05]  /*3af0*/  @!P0 BRA `(.L_x_15666) ;  /* 0xfffffdf000008947 */ /* 0x000fea000383ffff */
.L_x_15663:
[----:B------:R-:W-:Y:S05]  /*3b00*/  BSYNC B7 ;  /* 0x0000000000077941 */ /* 0x000fea0003800000 */
.L_x_15662:
        /* <DEDUP_REMOVED lines=24> */
.L_x_15668:
[----:B------:R-:W-:Y:S05]  /*3c90*/  BSYNC B7 ;  /* 0x0000000000077941 */ /* 0x000fea0003800000 */
.L_x_15667:
        /* <DEDUP_REMOVED lines=24> */
.L_x_15670:
[----:B------:R-:W-:Y:S05]  /*3e20*/  BSYNC B7 ;  /* 0x0000000000077941 */ /* 0x000fea0003800000 */
.L_x_15669:
        /* <DEDUP_REMOVED lines=29> */
.L_x_15672:
[----:B------:R-:W-:Y:S05]  /*4000*/  BSYNC B7 ;  /* 0x0000000000077941 */ /* 0x000fea0003800000 */
.L_x_15671:
        /* <DEDUP_REMOVED lines=14> */
.L_x_15677:
        /* <DEDUP_REMOVED lines=27> */
.L_x_15676:
[----:B------:R-:W-:Y:S05]  /*42a0*/  BSYNC B8 ;  /* 0x0000000000087941 */ /* 0x000fea0003800000 */
.L_x_15675:
[----:B------:R-:W-:-:S05]  /*42b0*/  IADD3 R16, P0, R16, 0x8, RZ ;  /* 0x0000000810107810 */ /* 0x000fca0007f1e0ff */
[----:B------:R-:W-:Y:S01]  /*42c0*/  IMAD.X R17, RZ, RZ, R17, P0 ;  /* 0x000000ffff117224 */ /* 0x000fe200000e0611 */
[----:B------:R-:W-:-:S04]  /*42d0*/  ISETP.GE.U32.AND P0, PT, R16, R18, PT ;  /* 0x000000121000720c */ /* 0x000fc80003f06070 */
[----:B------:R-:W-:-:S13]  /*42e0*/  ISETP.GE.U32.AND.EX P0, PT, R17, R54, PT, P0 ;  /* 0x000000361100720c */ /* 0x000fda0003f06100 */
[----:B------:R-:W-:Y:S05]  /*42f0*/  @!P0 BRA `(.L_x_15677) ;  /* 0xfffffdf000008947 */ /* 0x000fea000383ffff */
.L_x_15674:
[----:B------:R-:W-:Y:S05]  /*4300*/  BSYNC B7 ;  /* 0x0000000000077941 */ /* 0x000fea0003800000 */
.L_x_15673:
[----:B------:R-:W-:Y:S05]  /*4310*/  BRA `(.L_x_15678) ;  /* 0x0000f49000007947 */ /* 0x000fea0003800000 */
.L_x_15589:
        /* <DEDUP_REMOVED lines=25> */
.L_x_15680:
[----:B------:R-:W-:Y:S05]  /*44b0*/  BSYNC B7 ;  /* 0x0000000000077941 */ /* 0x000fea0003800000 */
.L_x_15679:
        /* <DEDUP_REMOVED lines=26> */
.L_x_15682:
[----:B------:R-:W-:Y:S05]  /*4660*/  BSYNC B7 ;  /* 0x0000000000077941 */ /* 0x000fea0003800000 */
.L_x_15681:
        /* <DEDUP_REMOVED lines=29> */
.L_x_15684:
[----:B------:R-:W-:Y:S05]  /*4840*/  BSYNC B7 ;  /* 0x0000000000077941 */ /* 0x000fea0003800000 */
.L_x_15683:
        /* <DEDUP_REMOVED lines=15> */
.L_x_15698:
        /* <DEDUP_REMOVED lines=12> */
[----:B------:R-:W-:Y:S05]  /*4a00*/  CALL.REL.NOINC `($__internal_38_$__cuda_sm20_div_s64) ;  /* 0x00023b0000007944 */ /* 0x000fea0003c00000 */
[----:B------:R-:W-:Y:S01]  /*4a10*/  IMAD.MOV.U32 R22, RZ, RZ, R6 ;  /* 0x000000ffff167224 */ /* 0x000fe200078e0006 */
[----:B------:R-:W-:Y:S01]  /*4a20*/  MOV R23, R7 ;  /* 0x0000000700177202 */ /* 0x000fe20000000f00 */
[----:B------:R-:W-:Y:S05]  /*4a30*/  BRA `(.L_x_15688) ;  /* 0x0000013000007947 */ /* 0x000fea0003800000 */
.L_x_15687:
        /* <DEDUP_REMOVED lines=19> */
.L_x_15688:
[----:B------:R-:W-:Y:S05]  /*4b70*/  BSYNC B1 ;  /* 0x0000000000017941 */ /* 0x000fea0003800000 */
.L_x_15686:
        /* <DEDUP_REMOVED lines=24> */
[----:B------:R-:W-:Y:S05]  /*4d00*/  CALL.REL.NOINC `($__internal_38_$__cuda_sm20_div_s64) ;  /* 0x0002380000007944 */ /* 0x000fea0003c00000 */
[----:B------:R-:W-:Y:S01]  /*4d10*/  IMAD.MOV.U32 R16, RZ, RZ, R6 ;  /* 0x000000ffff107224 */ /* 0x000fe200078e0006 */
[----:B------:R-:W-:Y:S01]  /*4d20*/  MOV R17, R7 ;  /* 0x0000000700117202 */ /* 0x000fe20000000f00 */
[----:B------:R-:W-:Y:S05]  /*4d30*/  BRA `(.L_x_15691) ;  /* 0x0000013000007947 */ /* 0x000fea0003800000 */
.L_x_15690:
        /* <DEDUP_REMOVED lines=19> */
.L_x_15691:
[----:B------:R-:W-:Y:S05]  /*4e70*/  BSYNC B1 ;  /* 0x0000000000017941 */ /* 0x000fea0003800000 */
.L_x_15689:
        /* <DEDUP_REMOVED lines=25> */
[----:B------:R-:W-:Y:S05]  /*5010*/  CALL.REL.NOINC `($__internal_38_$__cuda_sm20_div_s64) ;  /* 0x000234f000007944 */ /* 0x000fea0003c00000 */
[----:B------:R-:W-:Y:S02]  /*5020*/  IMAD.MOV.U32 R56, RZ, RZ, R6 ;  /* 0x000000ffff387224 */ /* 0x000fe400078e0006 */
[----:B------:R-:W-:Y:S01]  /*5030*/  IMAD.MOV.U32 R57, RZ, RZ, R7 ;  /* 0x000000ffff397224 */ /* 0x000fe200078e0007 */
[----:B------:R-:W-:Y:S05]  /*5040*/  BRA `(.L_x_15694) ;  /* 0x0000013000007947 */ /* 0x000fea0003800000 */
.L_x_15693:
        /* <DEDUP_REMOVED lines=19> */
.L_x_15694:
[----:B------:R-:W-:Y:S05]  /*5180*/  BSYNC B1 ;  /* 0x0000000000017941 */ /* 0x000fea0003800000 */
.L_x_15692:
        /* <DEDUP_REMOVED lines=26> */
[----:B------:R-:W-:Y:S01]  /*5330*/  MOV R20, R6 ;  /* 0x0000000600147202 */ /* 0x000fe20000000f00 */
[----:B------:R-:W-:Y:S01]  /*5340*/  IMAD.MOV.U32 R21, RZ, RZ, R7 ;  /* 0x000000ffff157224 */ /* 0x000fe200078e0007 */
[----:B------:R-:W-:Y:S05]  /*5350*/  BRA `(.L_x_15697) ;  /* 0x0000013000007947 */ /* 0x000fea0003800000 */
.L_x_15696:
        /* <DEDUP_REMOVED lines=19> */
.L_x_15697:
[----:B------:R-:W-:Y:S05]  /*5490*/  BSYNC B1 ;  /* 0x0000000000017941 */ /* 0x000fea0003800000 */
.L_x_15695:
        /* <DEDUP_REMOVED lines=20> */
.L_x_15685:
        /* <DEDUP_REMOVED lines=16> */
[----:B------:R-:W-:Y:S02]  /*56e0*/  IMAD.MOV.U32 R12, RZ, RZ, R6 ;  /* 0x000000ffff0c7224 */ /* 0x000fe400078e0006 */
[----:B------:R-:W-:Y:S01]  /*56f0*/  IMAD.MOV.U32 R13, RZ, RZ, R7 ;  /* 0x000000ffff0d7224 */ /* 0x000fe200078e0007 */
[----:B------:R-:W-:Y:S05]  /*5700*/  BRA `(.L_x_15702) ;  /* 0x0000013000007947 */ /* 0x000fea0003800000 */
.L_x_15701:
        /* <DEDUP_REMOVED lines=19> */
.L_x_15702:
[----:B------:R-:W-:Y:S05]  /*5840*/  BSYNC B0 ;  /* 0x0000000000007941 */ /* 0x000fea0003800000 */
.L_x_15700:
        /* <DEDUP_REMOVED lines=28> */
[----:B------:R-:W-:Y:S05]  /*5a10*/  CALL.REL.NOINC `($__internal_38_$__cuda_sm20_div_s64) ;  /* 0x00022af000007944 */ /* 0x000fea0003c00000 */
[----:B------:R-:W-:Y:S05]  /*5a20*/  BRA `(.L_x_15705) ;  /* 0x0000013000007947 */ /* 0x000fea0003800000 */
.L_x_15704:
        /* <DEDUP_REMOVED lines=19> */
.L_x_15705:
[----:B------:R-:W-:Y:S05]  /*5b60*/  BSYNC B0 ;  /* 0x0000000000007941 */ /* 0x000fea0003800000 */
.L_x_15703:
        /* <DEDUP_REMOVED lines=30> */
[----:B------:R-:W-:Y:S05]  /*5d50*/  CALL.REL.NOINC `($__internal_39_$__cuda_sm20_rem_s64) ;  /* 0x00022cf000007944 */ /* 0x000fea0003c00000 */
[----:B------:R-:W-:Y:S01]  /*5d60*/  MOV R4, R3 ;  /* 0x0000000300047202 */ /* 0x000fe20000000f00 */
[----:B------:R-:W-:Y:S01]  /*5d70*/  IMAD.MOV.U32 R5, RZ, RZ, R0 ;  /* 0x000000ffff057224 */ /* 0x000fe200078e0000 */
[----:B------:R-:W-:Y:S05]  /*5d80*/  BRA `(.L_x_15708) ;  /* 0x0000013000007947 */ /* 0x000fea0003800000 */
.L_x_15707:
        /* <DEDUP_REMOVED lines=19> */
.L_x_15708:
[----:B------:R-:W-:Y:S05]  /*5ec0*/  BSYNC B0 ;  /* 0x0000000000007941 */ /* 0x000fea0003800000 */
.L_x_15706:
        /* <DEDUP_REMOVED lines=8> */
.L_x_15699:
        /* <DEDUP_REMOVED lines=18> */
.L_x_15713:
        /* <DEDUP_REMOVED lines=27> */
.L_x_15712:
[----:B------:R-:W-:Y:S05]  /*6220*/  BSYNC B8 ;  /* 0x0000000000087941 */ /* 0x000fea0003800000 */
.L_x_15711:
[----:B------:R-:W-:-:S05]  /*6230*/  IADD3 R22, P0, R22, 0x8, RZ ;  /* 0x0000000816167810 */ /* 0x000fca0007f1e0ff */
[----:B------:R-:W-:Y:S01]  /*6240*/  IMAD.X R23, RZ, RZ, R23, P0 ;  /* 0x000000ffff177224 */ /* 0x000fe200000e0617 */
[----:B------:R-:W-:-:S04]  /*6250*/  ISETP.GE.U32.AND P0, PT, R22, R25, PT ;  /* 0x000000191600720c */ /* 0x000fc80003f06070 */
[----:B------:R-:W-:-:S13]  /*6260*/  ISETP.GE.U32.AND.EX P0, PT, R23, R24, PT, P0 ;  /* 0x000000181700720c */ /* 0x000fda0003f06100 */
[----:B------:R-:W-:Y:S05]  /*6270*/  @!P0 BRA `(.L_x_15713) ;  /* 0xfffffdf000008947 */ /* 0x000fea000383ffff */
.L_x_15710:
[----:B------:R-:W-:Y:S05]  /*6280*/  BSYNC B7 ;  /* 0x0000000000077941 */ /* 0x000fea0003800000 */
.L_x_15709:
        /* <DEDUP_REMOVED lines=26> */
.L_x_15715:
[----:B------:R-:W-:Y:S05]  /*6430*/  BSYNC B7 ;  /* 0x0000000000077941 */ /* 0x000fea0003800000 */
.L_x_15714:
        /* <DEDUP_REMOVED lines=24> */
.L_x_15717:
[----:B------:R-:W-:Y:S05]  /*65c0*/  BSYNC B7 ;  /* 0x0000000000077941 */ /* 0x000fea0003800000 */
.L_x_15716:
        /* <DEDUP_REMOVED lines=29> */
.L_x_15719:
[----:B------:R-:W-:Y:S05]  /*67a0*/  BSYNC B7 ;  /* 0x0000000000077941 */ /* 0x000fea0003800000 */
.L_x_15718:
        /* <DEDUP_REMOVED lines=12> */
.L_x_15733:
        /* <DEDUP_REMOVED lines=16> */
.L_x_15722:
        /* <DEDUP_REMOVED lines=19> */
.L_x_15723:
[----:B------:R-:W-:Y:S05]  /*6aa0*/  BSYNC B1 ;  /* 0x0000000000017941 */ /* 0x000fea0003800000 */
.L_x_15721:
        /* <DEDUP_REMOVED lines=28> */
.L_x_15725:
        /* <DEDUP_REMOVED lines=19> */
.L_x_15726:
[----:B------:R-:W-:Y:S05]  /*6da0*/  BSYNC B1 ;  /* 0x0000000000017941 */ /* 0x000fea0003800000 */
.L_x_15724:
        /* <DEDUP_REMOVED lines=29> */
.L_x_15728:
        /* <DEDUP_REMOVED lines=19> */
.L_x_15729:
[----:B------:R-:W-:Y:S05]  /*70b0*/  BSYNC B1 ;  /* 0x0000000000017941 */ /* 0x000fea0003800000 */
.L_x_15727:
        /* <DEDUP_REMOVED lines=29> */
.L_x_15731:
        /* <DEDUP_REMOVED lines=19> */
.L_x_15732:
[----:B------:R-:W-:Y:S05]  /*73c0*/  BSYNC B1 ;  /* 0x0000000000017941 */ /* 0x000fea0003800000 */
.L_x_15730:
        /* <DEDUP_REMOVED lines=20> */
.L_x_15720:
        /* <DEDUP_REMOVED lines=19> */
.L_x_15736:
        /* <DEDUP_REMOVED lines=19> */
.L_x_15737:
[----:B------:R-:W-:Y:S05]  /*7770*/  BSYNC B0 ;  /* 0x0000000000007941 */ /* 0x000fea0003800000 */
.L_x_15735:
        /* <DEDUP_REMOVED lines=25> */
[----:B------:R-:W-:Y:S05]  /*7910*/  CALL.REL.NOINC `($__internal_38_$__cuda_sm20_div_s64) ;  /* 0x00020bf000007944 */ /* 0x000fea0003c00000 */
[----:B------:R-:W-:Y:S05]  /*7920*/  BRA `(.L_x_15740) ;  /* 0x0000013000007947 */ /* 0x000fea0003800000 */
.L_x_15739:
        /* <DEDUP_REMOVED lines=19> */
.L_x_15740:
[----:B------:R-:W-:Y:S05]  /*7a60*/  BSYNC B0 ;  /* 0x0000000000007941 */ /* 0x000fea0003800000 */
.L_x_15738:
        /* <DEDUP_REMOVED lines=29> */
.L_x_15742:
        /* <DEDUP_REMOVED lines=19> */
.L_x_15743:
[----:B------:R-:W-:Y:S05]  /*7d70*/  BSYNC B0 ;  /* 0x0000000000007941 */ /* 0x000fea0003800000 */
.L_x_15741:
[----:B------:R-:W2:Y:S02]  /*7d80*/  LDG.E.64 R12, [R12.64+-0x10] ;  /* 0xfffff0240c0c7981 */ /* 0x000ea4000c1e1b00 */
[----:B--2---:R-:W-:Y:S02]  /*7d90*/  IMAD R3, R5, R12, RZ ;  /* 0x0000000c05037224 */ /* 0x004fe400078e02ff */
[----:B------:R-:W-:-:S04]  /*7da0*/  IMAD.WIDE.U32 R56, R12, R4, R56 ;  /* 0x000000040c387225 */ /* 0x000fc800078e0038 */
[----:B------:R-:W-:-:S04]  /*7db0*/  IMAD R3, R13, R4, R3 ;  /* 0x000000040d037224 */ /* 0x000fc800078e0203 */
[----:B------:R-:W-:Y:S02]  /*7dc0*/  IMAD.IADD R57, R57, 0x1, R3 ;  /* 0x0000000139397824 */ /* 0x000fe400078e0203 */
.L_x_15734:
        /* <DEDUP_REMOVED lines=18> */
.L_x_15748:
        /* <DEDUP_REMOVED lines=27> */
.L_x_15747:
[----:B------:R-:W-:Y:S05]  /*80a0*/  BSYNC B8 ;  /* 0x0000000000087941 */ /* 0x000fea0003800000 */
.L_x_15746:
[----:B------:R-:W-:-:S05]  /*80b0*/  IADD3 R18, P0, R18, 0x8, RZ ;  /* 0x0000000812127810 */ /* 0x000fca0007f1e0ff */
[----:B------:R-:W-:Y:S01]  /*80c0*/  IMAD.X R19, RZ, RZ, R19, P0 ;  /* 0x000000ffff137224 */ /* 0x000fe200000e0613 */
[----:B------:R-:W-:-:S04]  /*80d0*/  ISETP.GE.U32.AND P0, PT, R18, R23, PT ;  /* 0x000000171200720c */ /* 0x000fc80003f06070 */
[----:B------:R-:W-:-:S13]  /*80e0*/  ISETP.GE.U32.AND.EX P0, PT, R19, R22, PT, P0 ;  /* 0x000000161300720c */ /* 0x000fda0003f06100 */
[----:B------:R-:W-:Y:S05]  /*80f0*/  @!P0 BRA `(.L_x_15748) ;  /* 0xfffffdf000008947 */ /* 0x000fea000383ffff */
.L_x_15745:
[----:B------:R-:W-:Y:S05]  /*8100*/  BSYNC B7 ;  /* 0x0000000000077941 */ /* 0x000fea0003800000 */
.L_x_15744:
        /* <DEDUP_REMOVED lines=24> */
.L_x_15750:
[----:B------:R-:W-:Y:S05]  /*8290*/  BSYNC B7 ;  /* 0x0000000000077941 */ /* 0x000fea0003800000 */
.L_x_15749:
        /* <DEDUP_REMOVED lines=24> */
.L_x_15752:
[----:B------:R-:W-:Y:S05]  /*8420*/  BSYNC B7 ;  /* 0x0000000000077941 */ /* 0x000fea0003800000 */
.L_x_15751:
        /* <DEDUP_REMOVED lines=29> */
.L_x_15754:
[----:B------:R-:W-:Y:S05]  /*8600*/  BSYNC B7 ;  /* 0x0000000000077941 */ /* 0x000fea0003800000 */
.L_x_15753:
        /* <DEDUP_REMOVED lines=12> */
.L_x_15768:
        /* <DEDUP_REMOVED lines=17> */
.L_x_15757:
        /* <DEDUP_REMOVED lines=19> */
.L_x_15758:
[----:B------:R-:W-:Y:S05]  /*8910*/  BSYNC B1 ;  /* 0x0000000000017941 */ /* 0x000fea0003800000 */
.L_x_15756:
        /* <DEDUP_REMOVED lines=27> */
.L_x_15760:
        /* <DEDUP_REMOVED lines=19> */
.L_x_15761:
[----:B------:R-:W-:Y:S05]  /*8c00*/  BSYNC B1 ;  /* 0x0000000000017941 */ /* 0x000fea0003800000 */
.L_x_15759:
        /* <DEDUP_REMOVED lines=29> */
.L_x_15763:
        /* <DEDUP_REMOVED lines=19> */
.L_x_15764:
[----:B------:R-:W-:Y:S05]  /*8f10*/  BSYNC B1 ;  /* 0x0000000000017941 */ /* 0x000fea0003800000 */
.L_x_15762:
        /* <DEDUP_REMOVED lines=28> */
.L_x_15766:
        /* <DEDUP_REMOVED lines=19> */
.L_x_15767:
[----:B------:R-:W-:Y:S05]  /*9210*/  BSYNC B1 ;  /* 0x0000000000017941 */ /* 0x000fea0003800000 */
.L_x_15765:
        /* <DEDUP_REMOVED lines=20> */
.L_x_15755:
        /* <DEDUP_REMOVED lines=19> */
.L_x_15771:
        /* <DEDUP_REMOVED lines=19> */
.L_x_15772:
[----:B------:R-:W-:Y:S05]  /*95c0*/  BSYNC B0 ;  /* 0x0000000000007941 */ /* 0x000fea0003800000 */
.L_x_15770:
        /* <DEDUP_REMOVED lines=27> */
.L_x_15774:
        /* <DEDUP_REMOVED lines=19> */
.L_x_15775:
[----:B------:R-:W-:Y:S05]  /*98b0*/  BSYNC B0 ;  /* 0x0000000000007941 */ /* 0x000fea0003800000 */
.L_x_15773:
        /* <DEDUP_REMOVED lines=29> */
.L_x_15777:
        /* <DEDUP_REMOVED lines=19> */
.L_x_15778:
[----:B------:R-:W-:Y:S05]  /*9bc0*/  BSYNC B0 ;  /* 0x0000000000007941 */ /* 0x000fea0003800000 */
.L_x_15776:
[----:B------:R-:W2:Y:S02]  /*9bd0*/  LDG.E.64 R12, [R12.64+-0x10] ;  /* 0xfffff0240c0c7981 */ /* 0x000ea4000c1e1b00 */
[----:B--2---:R-:W-:Y:S02]  /*9be0*/  IMAD R3, R5, R12, RZ ;  /* 0x0000000c05037224 */ /* 0x004fe400078e02ff */
[----:B------:R-:W-:-:S04]  /*9bf0*/  IMAD.WIDE.U32 R22, R12, R4, R22 ;  /* 0x000000040c167225 */ /* 0x000fc800078e0016 */
[----:B------:R-:W-:-:S04]  /*9c00*/  IMAD R3, R13, R4, R3 ;  /* 0x000000040d037224 */ /* 0x000fc800078e0203 */
[----:B------:R-:W-:Y:S02]  /*9c10*/  IMAD.IADD R23, R23, 0x1, R3 ;  /* 0x0000000117177824 */ /* 0x000fe400078e0203 */
.L_x_15769:
        /* <DEDUP_REMOVED lines=18> */
.L_x_15783:
        /* <DEDUP_REMOVED lines=27> */
.L_x_15782:
[----:B------:R-:W-:Y:S05]  /*9ef0*/  BSYNC B8 ;  /* 0x0000000000087941 */ /* 0x000fea0003800000 */
.L_x_15781:
[----:B------:R-:W-:-:S05]  /*9f00*/  IADD3 R18, P0, R18, 0x8, RZ ;  /* 0x0000000812127810 */ /* 0x000fca0007f1e0ff */
[----:B------:R-:W-:Y:S01]  /*9f10*/  IMAD.X R19, RZ, RZ, R19, P0 ;  /* 0x000000ffff137224 */ /* 0x000fe200000e0613 */
[----:B------:R-:W-:-:S04]  /*9f20*/  ISETP.GE.U32.AND P0, PT, R18, R25, PT ;  /* 0x000000191200720c */ /* 0x000fc80003f06070 */
[----:B------:R-:W-:-:S13]  /*9f30*/  ISETP.GE.U32.AND.EX P0, PT, R19, R22, PT, P0 ;  /* 0x000000161300720c */ /* 0x000fda0003f06100 */
[----:B------:R-:W-:Y:S05]  /*9f40*/  @!P0 BRA `(.L_x_15783) ;  /* 0xfffffdf000008947 */ /* 0x000fea000383ffff */
.L_x_15780:
[----:B------:R-:W-:Y:S05]  /*9f50*/  BSYNC B7 ;  /* 0x0000000000077941 */ /* 0x000fea0003800000 */
.L_x_15779:
        /* <DEDUP_REMOVED lines=24> */
.L_x_15785:
[----:B------:R-:W-:Y:S05]  /*a0e0*/  BSYNC B7 ;  /* 0x0000000000077941 */ /* 0x000fea0003800000 */
.L_x_15784:
        /* <DEDUP_REMOVED lines=24> */
.L_x_15787:
[----:B------:R-:W-:Y:S05]  /*a270*/  BSYNC B7 ;  /* 0x0000000000077941 */ /* 0x000fea0003800000 */
.L_x_15786:
        /* <DEDUP_REMOVED lines=29> */
.L_x_15789:
[----:B------:R-:W-:Y:S05]  /*a450*/  BSYNC B7 ;  /* 0x0000000000077941 */ /* 0x000fea0003800000 */
.L_x_15788:
        /* <DEDUP_REMOVED lines=15> */
.L_x_15803:
        /* <DEDUP_REMOVED lines=17> */
.L_x_15792:
        /* <DEDUP_REMOVED lines=19> */
.L_x_15793:
[----:B------:R-:W-:Y:S05]  /*a790*/  BSYNC B1 ;  /* 0x0000000000017941 */ /* 0x000fea0003800000 */
.L_x_15791:
        /* <DEDUP_REMOVED lines=31> */
.L_x_15795:
        /* <DEDUP_REMOVED lines=19> */
.L_x_15796:
[----:B------:R-:W-:Y:S05]  /*aac0*/  BSYNC B1 ;  /* 0x0000000000017941 */ /* 0x000fea0003800000 */
.L_x_15794:
        /* <DEDUP_REMOVED lines=29> */
.L_x_15798:
        /* <DEDUP_REMOVED lines=19> */
.L_x_15799:
[----:B------:R-:W-:Y:S05]  /*add0*/  BSYNC B1 ;  /* 0x0000000000017941 */ /* 0x000fea0003800000 */
.L_x_15797:
        /* <DEDUP_REMOVED lines=24> */
[----:B------:R-:W-:Y:S05]  /*af60*/  CALL.REL.NOINC `($__internal_38_$__cuda_sm20_div_s64) ;  /* 0x0001d5a000007944 */ /* 0x000fea0003c00000 */
[----:B------:R-:W-:Y:S02]  /*af70*/  IMAD.MOV.U32 R14, RZ, RZ, R6 ;  /* 0x000000ffff0e7224 */ /* 0x000fe400078e0006 */
[----:B------:R-:W-:Y:S01]  /*af80*/  IMAD.MOV.U32 R17, RZ, RZ, R7 ;  /* 0x000000ffff117224 */ /* 0x000fe200078e0007 */
[----:B------:R-:W-:Y:S05]  /*af90*/  BRA `(.L_x_15802) ;  /* 0x0000013000007947 */ /* 0x000fea0003800000 */
.L_x_15801:
        /* <DEDUP_REMOVED lines=19> */
.L_x_15802:
[----:B------:R-:W-:Y:S05]  /*b0d0*/  BSYNC B1 ;  /* 0x0000000000017941 */ /* 0x000fea0003800000 */
.L_x_15800:
        /* <DEDUP_REMOVED lines=21> */
.L_x_15790:
        /* <DEDUP_REMOVED lines=19> */
.L_x_15806:
        /* <DEDUP_REMOVED lines=19> */
.L_x_15807:
[----:B------:R-:W-:Y:S05]  /*b490*/  BSYNC B0 ;  /* 0x0000000000007941 */ /* 0x000fea0003800000 */
.L_x_15805:
        /* <DEDUP_REMOVED lines=31> */
[----:B------:R-:W-:Y:S05]  /*b690*/  BRA `(.L_x_15810) ;  /* 0x0000013000007947 */ /* 0x000fea0003800000 */
.L_x_15809:
        /* <DEDUP_REMOVED lines=19> */
.L_x_15810:
[----:B------:R-:W-:Y:S05]  /*b7d0*/  BSYNC B0 ;  /* 0x0000000000007941 */ /* 0x000fea0003800000 */
.L_x_15808:
        /* <DEDUP_REMOVED lines=32> */
.L_x_15812:
        /* <DEDUP_REMOVED lines=19> */
.L_x_15813:
[----:B------:R-:W-:Y:S05]  /*bb10*/  BSYNC B0 ;  /* 0x0000000000007941 */ /* 0x000fea0003800000 */
.L_x_15811:
        /* <DEDUP_REMOVED lines=8> */
.L_x_15804:
        /* <DEDUP_REMOVED lines=18> */
.L_x_15818:
        /* <DEDUP_REMOVED lines=27> */
.L_x_15817:
[----:B------:R-:W-:Y:S05]  /*be70*/  BSYNC B8 ;  /* 0x0000000000087941 */ /* 0x000fea0003800000 */
.L_x_15816:
[----:B------:R-:W-:-:S05]  /*be80*/  IADD3 R18, P0, R18, 0x8, RZ ;  /* 0x0000000812127810 */ /* 0x000fca0007f1e0ff */
[----:B------:R-:W-:Y:S01]  /*be90*/  IMAD.X R19, RZ, RZ, R19, P0 ;  /* 0x000000ffff137224 */ /* 0x000fe200000e0613 */
[----:B------:R-:W-:-:S04]  /*bea0*/  ISETP.GE.U32.AND P0, PT, R18, R23, PT ;  /* 0x000000171200720c */ /* 0x000fc80003f06070 */
[----:B------:R-:W-:-:S13]  /*beb0*/  ISETP.GE.U32.AND.EX P0, PT, R19, R22, PT, P0 ;  /* 0x000000161300720c */ /* 0x000fda0003f06100 */
[----:B------:R-:W-:Y:S05]  /*bec0*/  @!P0 BRA `(.L_x_15818) ;  /* 0xfffffdf000008947 */ /* 0x000fea000383ffff */
.L_x_15815:
[----:B------:R-:W-:Y:S05]  /*bed0*/  BSYNC B7 ;  /* 0x0000000000077941 */ /* 0x000fea0003800000 */
.L_x_15814:
        /* <DEDUP_REMOVED lines=24> */
.L_x_15820:
[----:B------:R-:W-:Y:S05]  /*c060*/  BSYNC B7 ;  /* 0x0000000000077941 */ /* 0x000fea0003800000 */
.L_x_15819:
        /* <DEDUP_REMOVED lines=24> */
.L_x_15822:
[----:B------:R-:W-:Y:S05]  /*c1f0*/  BSYNC B7 ;  /* 0x0000000000077941 */ /* 0x000fea0003800000 */
.L_x_15821:
        /* <DEDUP_REMOVED lines=29> */
.L_x_15824:
[----:B------:R-:W-:Y:S05]  /*c3d0*/  BSYNC B7 ;  /* 0x0000000000077941 */ /* 0x000fea0003800000 */
.L_x_15823:
        /* <DEDUP_REMOVED lines=12> */
.L_x_15838:
        /* <DEDUP_REMOVED lines=17> */
.L_x_15827:
        /* <DEDUP_REMOVED lines=19> */
.L_x_15828:
[----:B------:R-:W-:Y:S05]  /*c6e0*/  BSYNC B1 ;  /* 0x0000000000017941 */ /* 0x000fea0003800000 */
.L_x_15826:
        /* <DEDUP_REMOVED lines=27> */
.L_x_15830:
        /* <DEDUP_REMOVED lines=19> */
.L_x_15831:
[----:B------:R-:W-:Y:S05]  /*c9d0*/  BSYNC B1 ;  /* 0x0000000000017941 */ /* 0x000fea0003800000 */
.L_x_15829:
        /* <DEDUP_REMOVED lines=29> */
.L_x_15833:
        /* <DEDUP_REMOVED lines=19> */
.L_x_15834:
[----:B------:R-:W-:Y:S05]  /*cce0*/  BSYNC B1 ;  /* 0x0000000000017941 */ /* 0x000fea0003800000 */
.L_x_15832:
        /* <DEDUP_REMOVED lines=28> */
.L_x_15836:
        /* <DEDUP_REMOVED lines=19> */
.L_x_15837:
[----:B------:R-:W-:Y:S05]  /*cfe0*/  BSYNC B1 ;  /* 0x0000000000017941 */ /* 0x000fea0003800000 */
.L_x_15835:
        /* <DEDUP_REMOVED lines=20> */
.L_x_15825:
        /* <DEDUP_REMOVED lines=19> */
.L_x_15841:
        /* <DEDUP_REMOVED lines=19> */
.L_x_15842:
[----:B------:R-:W-:Y:S05]  /*d390*/  BSYNC B0 ;  /* 0x0000000000007941 */ /* 0x000fea0003800000 */
.L_x_15840:
        /* <DEDUP_REMOVED lines=27> */
.L_x_15844:
        /* <DEDUP_REMOVED lines=19> */
.L_x_15845:
[----:B------:R-:W-:Y:S05]  /*d680*/  BSYNC B0 ;  /* 0x0000000000007941 */ /* 0x000fea0003800000 */
.L_x_15843:
        /* <DEDUP_REMOVED lines=25> */
[----:B------:R-:W-:Y:S05]  /*d820*/  CALL.REL.NOINC `($__internal_39_$__cuda_sm20_rem_s64) ;  /* 0x0001b22000007944 */ /* 0x000fea0003c00000 */
[----:B------:R-:W-:Y:S02]  /*d830*/  IMAD.MOV.U32 R4, RZ, RZ, R3 ;  /* 0x000000ffff047224 */ /* 0x000fe400078e0003 */
[----:B------:R-:W-:Y:S01]  /*d840*/  IMAD.MOV.U32 R5, RZ, RZ, R0 ;  /* 0x000000ffff057224 */ /* 0x000fe200078e0000 */
[----:B------:R-:W-:Y:S05]  /*d850*/  BRA `(.L_x_15848) ;  /* 0x0000013000007947 */ /* 0x000fea0003800000 */
.L_x_15847:
        /* <DEDUP_REMOVED lines=19> */
.L_x_15848:
[----:B------:R-:W-:Y:S05]  /*d990*/  BSYNC B0 ;  /* 0x0000000000007941 */ /* 0x000fea0003800000 */
.L_x_15846:
[----:B------:R-:W2:Y:S02]  /*d9a0*/  LDG.E.64 R12, [R12.64+-0x10] ;  /* 0xfffff0240c0c7981 */ /* 0x000ea4000c1e1b00 */
[----:B--2---:R-:W-:Y:S02]  /*d9b0*/  IMAD R3, R5, R12, RZ ;  /* 0x0000000c05037224 */ /* 0x004fe400078e02ff */
[----:B------:R-:W-:-:S04]  /*d9c0*/  IMAD.WIDE.U32 R22, R12, R4, R22 ;  /* 0x000000040c167225 */ /* 0x000fc800078e0016 */
[----:B------:R-:W-:-:S05]  /*d9d0*/  IMAD R3, R13, R4, R3 ;  /* 0x000000040d037224 */ /* 0x000fca00078e0203 */
[----:B------:R-:W-:Y:S02]  /*d9e0*/  IADD3 R23, R23, R3, RZ ;  /* 0x0000000317177210 */ /* 0x000fe40007ffe0ff */
.L_x_15839:
        /* <DEDUP_REMOVED lines=18> */
.L_x_15853:
        /* <DEDUP_REMOVED lines=27> */
.L_x_15852:
[----:B------:R-:W-:Y:S05]  /*dcc0*/  BSYNC B8 ;  /* 0x0000000000087941 */ /* 0x000fea0003800000 */
.L_x_15851:
[----:B------:R-:W-:-:S05]  /*dcd0*/  IADD3 R18, P0, R18, 0x8, RZ ;  /* 0x0000000812127810 */ /* 0x000fca0007f1e0ff */
[----:B------:R-:W-:Y:S01]  /*dce0*/  IMAD.X R19, RZ, RZ, R19, P0 ;  /* 0x000000ffff137224 */ /* 0x000fe200000e0613 */
[----:B------:R-:W-:-:S04]  /*dcf0*/  ISETP.GE.U32.AND P0, PT, R18, R25, PT ;  /* 0x000000191200720c */ /* 0x000fc80003f06070 */
[----:B------:R-:W-:-:S13]  /*dd00*/  ISETP.GE.U32.AND.EX P0, PT, R19, R22, PT, P0 ;  /* 0x000000161300720c */ /* 0x000fda0003f06100 */
[----:B------:R-:W-:Y:S05]  /*dd10*/  @!P0 BRA `(.L_x_15853) ;  /* 0xfffffdf000008947 */ /* 0x000fea000383ffff */
.L_x_15850:
[----:B------:R-:W-:Y:S05]  /*dd20*/  BSYNC B7 ;  /* 0x0000000000077941 */ /* 0x000fea0003800000 */
.L_x_15849:
        /* <DEDUP_REMOVED lines=24> */
.L_x_15855:
[----:B------:R-:W-:Y:S05]  /*deb0*/  BSYNC B7 ;  /* 0x0000000000077941 */ /* 0x000fea0003800000 */
.L_x_15854:
        /* <DEDUP_REMOVED lines=24> */
.L_x_15857:
[----:B------:R-:W-:Y:S05]  /*e040*/  BSYNC B7 ;  /* 0x0000000000077941 */ /* 0x000fea0003800000 */
.L_x_15856:
        /* <DEDUP_REMOVED lines=29> */
.L_x_15859:
[----:B------:R-:W-:Y:S05]  /*e220*/  BSYNC B7 ;  /* 0x0000000000077941 */ /* 0x000fea0003800000 */
.L_x_15858:
        /* <DEDUP_REMOVED lines=12> */
.L_x_15873:
        /* <DEDUP_REMOVED lines=17> */
.L_x_15862:
        /* <DEDUP_REMOVED lines=19> */
.L_x_15863:
[----:B------:R-:W-:Y:S05]  /*e530*/  BSYNC B1 ;  /* 0x0000000000017941 */ /* 0x000fea0003800000 */
.L_x_15861:
        /* <DEDUP_REMOVED lines=27> */
.L_x_15865:
        /* <DEDUP_REMOVED lines=19> */
.L_x_15866:
[----:B------:R-:W-:Y:S05]  /*e820*/  BSYNC B1 ;  /* 0x0000000000017941 */ /* 0x000fea0003800000 */
.L_x_15864:
        /* <DEDUP_REMOVED lines=29> */
.L_x_15868:
        /* <DEDUP_REMOVED lines=19> */
.L_x_15869:
[----:B------:R-:W-:Y:S05]  /*eb30*/  BSYNC B1 ;  /* 0x0000000000017941 */ /* 0x000fea0003800000 */
.L_x_15867:
        /* <DEDUP_REMOVED lines=28> */
.L_x_15871:
        /* <DEDUP_REMOVED lines=19> */
.L_x_15872:
[----:B------:R-:W-:Y:S05]  /*ee30*/  BSYNC B1 ;  /* 0x0000000000017941 */ /* 0x000fea0003800000 */
.L_x_15870:
        /* <DEDUP_REMOVED lines=20> */
.L_x_15860:
        /* <DEDUP_REMOVED lines=19> */
.L_x_15876:
        /* <DEDUP_REMOVED lines=19> */
.L_x_15877:
[----:B------:R-:W-:Y:S05]  /*f1e0*/  BSYNC B0 ;  /* 0x0000000000007941 */ /* 0x000fea0003800000 */
.L_x_15875:
        /* <DEDUP_REMOVED lines=27> */
.L_x_15879:
        /* <DEDUP_REMOVED lines=19> */
.L_x_15880:
[----:B------:R-:W-:Y:S05]  /*f4d0*/  BSYNC B0 ;  /* 0x0000000000007941 */ /* 0x000fea0003800000 */
.L_x_15878:
        /* <DEDUP_REMOVED lines=29> */
.L_x_15882:
        /* <DEDUP_REMOVED lines=19> */
.L_x_15883:
[----:B------:R-:W-:Y:S05]  /*f7e0*/  BSYNC B0 ;  /* 0x0000000000007941 */ /* 0x000fea0003800000 */
.L_x_15881:
[----:B------:R-:W2:Y:S02]  /*f7f0*/  LDG.E.64 R12, [R12.64+-0x10] ;  /* 0xfffff0240c0c7981 */ /* 0x000ea4000c1e1b00 */
[----:B--2---:R-:W-:Y:S02]  /*f800*/  IMAD R3, R5, R12, RZ ;  /* 0x0000000c05037224 */ /* 0x004fe400078e02ff */
[----:B------:R-:W-:-:S04]  /*f810*/  IMAD.WIDE.U32 R22, R12, R4, R22 ;  /* 0x000000040c167225 */ /* 0x000fc800078e0016 */
[----:B------:R-:W-:-:S05]  /*f820*/  IMAD R3, R13, R4, R3 ;  /* 0x000000040d037224 */ /* 0x000fca00078e0203 */
[----:B------:R-:W-:Y:S02]  /*f830*/  IADD3 R23, R23, R3, RZ ;  /* 0x0000000317177210 */ /* 0x000fe40007ffe0ff */
.L_x_15874:
        /* <DEDUP_REMOVED lines=18> */
.L_x_15888:
        /* <DEDUP_REMOVED lines=27> */
.L_x_15887:
[----:B------:R-:W-:Y:S05]  /*fb10*/  BSYNC B8 ;  /* 0x0000000000087941 */ /* 0x000fea0003800000 */
.L_x_15886:
[----:B------:R-:W-:-:S05]  /*fb20*/  IADD3 R18, P0, R18, 0x8, RZ ;  /* 0x0000000812127810 */ /* 0x000fca0007f1e0ff */
[----:B------:R-:W-:Y:S01]  /*fb30*/  IMAD.X R19, RZ, RZ, R19, P0 ;  /* 0x000000ffff137224 */ /* 0x000fe200000e0613 */
[----:B------:R-:W-:-:S04]  /*fb40*/  ISETP.GE.U32.AND P0, PT, R18, R25, PT ;  /* 0x000000191200720c */ /* 0x000fc80003f06070 */
[----:B------:R-:W-:-:S13]  /*fb50*/  ISETP.GE.U32.AND.EX P0, PT, R19, R22, PT, P0 ;  /* 0x000000161300720c */ /* 0x000fda0003f06100 */
[----:B------:R-:W-:Y:S05]  /*fb60*/  @!P0 BRA `(.L_x_15888) ;  /* 0xfffffdf000008947 */ /* 0x000fea000383ffff */
.L_x_15885:
[----:B------:R-:W-:Y:S05]  /*fb70*/  BSYNC B7 ;  /* 0x0000000000077941 */ /* 0x000fea0003800000 */
.L_x_15884:
        /* <DEDUP_REMOVED lines=24> */
.L_x_15890:
[----:B------:R-:W-:Y:S05]  /*fd00*/  BSYNC B7 ;  /* 0x0000000000077941 */ /* 0x000fea0003800000 */
.L_x_15889:
        /* <DEDUP_REMOVED lines=24> */
.L_x_15892:
[----:B------:R-:W-:Y:S05]  /*fe90*/  BSYNC B7 ;  /* 0x0000000000077941 */ /* 0x000fea0003800000 */
.L_x_15891:
        /* <DEDUP_REMOVED lines=29> */
.L_x_15894:
[----:B------:R-:W-:Y:S05]  /*10070*/  BSYNC B7 ;  /* 0x0000000000077941 */ /* 0x000fea0003800000 */
.L_x_15893:
        /* <DEDUP_REMOVED lines=12> */
.L_x_15908:
        /* <DEDUP_REMOVED lines=17> */
.L_x_15897:
        /* <DEDUP_REMOVED lines=19> */
.L_x_15898:
[----:B------:R-:W-:Y:S05]  /*10380*/  BSYNC B1 ;  /* 0x0000000000017941 */ /* 0x000fea0003800000 */
.L_x_15896:
        /* <DEDUP_REMOVED lines=27> */
.L_x_15900:
        /* <DEDUP_REMOVED lines=19> */
.L_x_15901:
[----:B------:R-:W-:Y:S05]  /*10670*/  BSYNC B1 ;  /* 0x0000000000017941 */ /* 0x000fea0003800000 */
.L_x_15899:
        /* <DEDUP_REMOVED lines=28> */
.L_x_15903:
        /* <DEDUP_REMOVED lines=19> */
.L_x_15904:
[----:B------:R-:W-:Y:S05]  /*10970*/  BSYNC B1 ;  /* 0x0000000000017941 */ /* 0x000fea0003800000 */
.L_x_15902:
        /* <DEDUP_REMOVED lines=28> */
.L_x_15906:
        /* <DEDUP_REMOVED lines=19> */
.L_x_15907:
[----:B------:R-:W-:Y:S05]  /*10c70*/  BSYNC B1 ;  /* 0x0000000000017941 */ /* 0x000fea0003800000 */
.L_x_15905:
        /* <DEDUP_REMOVED lines=19> */
.L_x_15895:
        /* <DEDUP_REMOVED lines=19> */
.L_x_15911:
        /* <DEDUP_REMOVED lines=19> */
.L_x_15912:
[----:B------:R-:W-:Y:S05]  /*11010*/  BSYNC B0 ;  /* 0x0000000000007941 */ /* 0x000fea0003800000 */
.L_x_15910:
        /* <DEDUP_REMOVED lines=27> */
.L_x_15914:
        /* <DEDUP_REMOVED lines=19> */
.L_x_15915:
[----:B------:R-:W-:Y:S05]  /*11300*/  BSYNC B0 ;  /* 0x0000000000007941 */ /* 0x000fea0003800000 */
.L_x_15913:
        /* <DEDUP_REMOVED lines=29> */
.L_x_15917:
        /* <DEDUP_REMOVED lines=19> */
.L_x_15918:
[----:B------:R-:W-:Y:S05]  /*11610*/  BSYNC B0 ;  /* 0x0000000000007941 */ /* 0x000fea0003800000 */
.L_x_15916:
[----:B------:R-:W2:Y:S02]  /*11620*/  LDG.E.64 R12, [R12.64+-0x10] ;  /* 0xfffff0240c0c7981 */ /* 0x000ea4000c1e1b00 */
[----:B--2---:R-:W-:Y:S02]  /*11630*/  IMAD R3, R5, R12, RZ ;  /* 0x0000000c05037224 */ /* 0x004fe400078e02ff */
[----:B------:R-:W-:-:S04]  /*11640*/  IMAD.WIDE.U32 R22, R12, R4, R22 ;  /* 0x000000040c167225 */ /* 0x000fc800078e0016 */
[----:B------:R-:W-:-:S04]  /*11650*/  IMAD R3, R13, R4, R3 ;  /* 0x000000040d037224 */ /* 0x000fc800078e0203 */
[----:B------:R-:W-:Y:S02]  /*11660*/  IMAD.IADD R23, R23, 0x1, R3 ;  /* 0x0000000117177824 */ /* 0x000fe400078e0203 */
.L_x_15909:
        /* <DEDUP_REMOVED lines=18> */
.L_x_15923:
        /* <DEDUP_REMOVED lines=27> */
.L_x_15922:
[----:B------:R-:W-:Y:S05]  /*11940*/  BSYNC B8 ;  /* 0x0000000000087941 */ /* 0x000fea0003800000 */
.L_x_15921:
[----:B------:R-:W-:-:S04]  /*11950*/  IADD3 R18, P0, R18, 0x8, RZ ;  /* 0x0000000812127810 */ /* 0x000fc80007f1e0ff */
[----:B------:R-:W-:Y:S02]  /*11960*/  IADD3.X R19, RZ, R19, RZ, P0, !PT ;  /* 0x00000013ff137210 */ /* 0x000fe400007fe4ff */
[----:B------:R-:W-:-:S04]  /*11970*/  ISETP.GE.U32.AND P0, PT, R18, R25, PT ;  /* 0x000000191200720c */ /* 0x000fc80003f06070 */
[----:B------:R-:W-:-:S13]  /*11980*/  ISETP.GE.U32.AND.EX P0, PT, R19, R22, PT, P0 ;  /* 0x000000161300720c */ /* 0x000fda0003f06100 */
[----:B------:R-:W-:Y:S05]  /*11990*/  @!P0 BRA `(.L_x_15923) ;  /* 0xfffffdf000008947 */ /* 0x000fea000383ffff */
.L_x_15920:
[----:B------:R-:W-:Y:S05]  /*119a0*/  BSYNC B7 ;  /* 0x0000000000077941 */ /* 0x000fea0003800000 */
.L_x_15919:
        /* <DEDUP_REMOVED lines=24> */
.L_x_15925:
[----:B------:R-:W-:Y:S05]  /*11b30*/  BSYNC B7 ;  /* 0x0000000000077941 */ /* 0x000fea0003800000 */
.L_x_15924:
        /* <DEDUP_REMOVED lines=24> */
.L_x_15927:
[----:B------:R-:W-:Y:S05]  /*11cc0*/  BSYNC B7 ;  /* 0x0000000000077941 */ /* 0x000fea0003800000 */
.L_x_15926:
        /* <DEDUP_REMOVED lines=29> */
.L_x_15929:
[----:B------:R-:W-:Y:S05]  /*11ea0*/  BSYNC B7 ;  /* 0x0000000000077941 */ /* 0x000fea0003800000 */
.L_x_15928:
        /* <DEDUP_REMOVED lines=10> */
.L_x_15943:
        /* <DEDUP_REMOVED lines=17> */
.L_x_15932:
        /* <DEDUP_REMOVED lines=19> */
.L_x_15933:
[----:B------:R-:W-:Y:S05]  /*12190*/  BSYNC B1 ;  /* 0x0000000000017941 */ /* 0x000fea0003800000 */
.L_x_15931:
        /* <DEDUP_REMOVED lines=27> */
.L_x_15935:
        /* <DEDUP_REMOVED lines=19> */
.L_x_15936:
[----:B------:R-:W-:Y:S05]  /*12480*/  BSYNC B1 ;  /* 0x0000000000017941 */ /* 0x000fea0003800000 */
.L_x_15934:
        /* <DEDUP_REMOVED lines=29> */
.L_x_15938:
        /* <DEDUP_REMOVED lines=19> */
.L_x_15939:
[----:B------:R-:W-:Y:S05]  /*12790*/  BSYNC B1 ;  /* 0x0000000000017941 */ /* 0x000fea0003800000 */
.L_x_15937:
        /* <DEDUP_REMOVED lines=28> */
.L_x_15941:
        /* <DEDUP_REMOVED lines=19> */
.L_x_15942:
[----:B------:R-:W-:Y:S05]  /*12a90*/  BSYNC B1 ;  /* 0x0000000000017941 */ /* 0x000fea0003800000 */
.L_x_15940:
        /* <DEDUP_REMOVED lines=19> */
.L_x_15930:
        /* <DEDUP_REMOVED lines=19> */
.L_x_15946:
        /* <DEDUP_REMOVED lines=19> */
.L_x_15947:
[----:B------:R-:W-:Y:S05]  /*12e30*/  BSYNC B0 ;  /* 0x0000000000007941 */ /* 0x000fea0003800000 */
.L_x_15945:
        /* <DEDUP_REMOVED lines=27> */
.L_x_15949:
        /* <DEDUP_REMOVED lines=19> */
.L_x_15950:
[----:B------:R-:W-:Y:S05]  /*13120*/  BSYNC B0 ;  /* 0x0000000000007941 */ /* 0x000fea0003800000 */
.L_x_15948:
        /* <DEDUP_REMOVED lines=25> */
[----:B------:R-:W-:Y:S05]  /*132c0*/  CALL.REL.NOINC `($__internal_39_$__cuda_sm20_rem_s64) ;  /* 0x0001578000007944 */ /* 0x000fea0003c00000 */
[----:B------:R-:W-:Y:S02]  /*132d0*/  IMAD.MOV.U32 R2, RZ, RZ, R3 ;  /* 0x000000ffff027224 */ /* 0x000fe400078e0003 */
[----:B------:R-:W-:Y:S01]  /*132e0*/  IMAD.MOV.U32 R3, RZ, RZ, R0 ;  /* 0x000000ffff037224 */ /* 0x000fe200078e0000 */
[----:B------:R-:W-:Y:S05]  /*132f0*/  BRA `(.L_x_15953) ;  /* 0x0000013000007947 */ /* 0x000fea0003800000 */
.L_x_15952:
        /* <DEDUP_REMOVED lines=19> */
.L_x_15953:
[----:B------:R-:W-:Y:S05]  /*13430*/  BSYNC B0 ;  /* 0x0000000000007941 */ /* 0x000fea0003800000 */
.L_x_15951:
[----:B------:R-:W2:Y:S02]  /*13440*/  LDG.E.64 R12, [R12.64+-0x10] ;  /* 0xfffff0240c0c7981 */ /* 0x000ea4000c1e1b00 */
[----:B--2---:R-:W-:Y:S02]  /*13450*/  IMAD R3, R3, R12, RZ ;  /* 0x0000000c03037224 */ /* 0x004fe400078e02ff */
[----:B------:R-:W-:-:S04]  /*13460*/  IMAD.WIDE.U32 R22, R12, R2, R22 ;  /* 0x000000020c167225 */ /* 0x000fc800078e0016 */
[----:B------:R-:W-:-:S04]  /*13470*/  IMAD R3, R13, R2, R3 ;  /* 0x000000020d037224 */ /* 0x000fc800078e0203 */
[----:B------:R-:W-:Y:S02]  /*13480*/  IMAD.IADD R23, R23, 0x1, R3 ;  /* 0x0000000117177824 */ /* 0x000fe400078e0203 */
.L_x_15944:
        /* <DEDUP_REMOVED lines=17> */
.L_x_15956:
        /* <DEDUP_REMOVED lines=27> */
.L_x_15955:
[----:B------:R-:W-:Y:S05]  /*13750*/  BSYNC B7 ;  /* 0x0000000000077941 */ /* 0x000fea0003800000 */
.L_x_15954:
[----:B------:R-:W-:-:S05]  /*13760*/  IADD3 R16, P0, R16, 0x8, RZ ;  /* 0x0000000810107810 */ /* 0x000fca0007f1e0ff */
[----:B------:R-:W-:Y:S01]  /*13770*/  IMAD.X R17, RZ, RZ, R17, P0 ;  /* 0x000000ffff117224 */ /* 0x000fe200000e0611 */
[----:B------:R-:W-:-:S04]  /*13780*/  ISETP.GE.U32.AND P0, PT, R16, R19, PT ;  /* 0x000000131000720c */ /* 0x000fc80003f06070 */
[----:B------:R-:W-:-:S13]  /*13790*/  ISETP.GE.U32.AND.EX P0, PT, R17, R18, PT, P0 ;  /* 0x000000121100720c */ /* 0x000fda0003f06100 */
[----:B------:R-:W-:Y:S05]  /*137a0*/  @!P0 BRA `(.L_x_15956) ;  /* 0xfffffdf000008947 */ /* 0x000fea000383ffff */
.L_x_15678:
[----:B------:R-:W-:Y:S05]  /*137b0*/  BSYNC B6 ;  /* 0x0000000000067941 */ /* 0x000fea0003800000 */
.L_x_15588:
        /* <DEDUP_REMOVED lines=11> */
.L_x_15587:
        /* <DEDUP_REMOVED lines=188> */
.L_x_15962:
[----:B------:R-:W-:Y:S05]  /*14430*/  BSYNC B8 ;  /* 0x0000000000087941 */ /* 0x000fea0003800000 */
.L_x_15961:
        /* <DEDUP_REMOVED lines=25> */
.L_x_15964:
[----:B------:R-:W-:Y:S05]  /*145d0*/  BSYNC B8 ;  /* 0x0000000000087941 */ /* 0x000fea0003800000 */
.L_x_15963:
        /* <DEDUP_REMOVED lines=29> */
.L_x_15966:
[----:B------:R-:W-:Y:S05]  /*147b0*/  BSYNC B8 ;  /* 0x0000000000087941 */ /* 0x000fea0003800000 */
.L_x_15965:
        /* <DEDUP_REMOVED lines=13> */
.L_x_15969:
        /* <DEDUP_REMOVED lines=28> */
.L_x_15968:
[----:B------:R-:W-:Y:S05]  /*14a50*/  BSYNC B8 ;  /* 0x0000000000087941 */ /* 0x000fea0003800000 */
.L_x_15967:
[----:B------:R-:W-:-:S05]  /*14a60*/  IADD3 R0, P0, R16, 0x8, RZ ;  /* 0x0000000810007810 */ /* 0x000fca0007f1e0ff */
[----:B------:R-:W-:Y:S01]  /*14a70*/  IMAD.X R17, RZ, RZ, R17, P0 ;  /* 0x000000ffff117224 */ /* 0x000fe200000e0611 */
[----:B------:R-:W-:-:S04]  /*14a80*/  ISETP.GE.U32.AND P0, PT, R0, R51, PT ;  /* 0x000000330000720c */ /* 0x000fc80003f06070 */
[----:B------:R-:W-:-:S13]  /*14a90*/  ISETP.GE.U32.AND.EX P0, PT, R17, R18, PT, P0 ;  /* 0x000000121100720c */ /* 0x000fda0003f06100 */
[----:B------:R-:W-:Y:S05]  /*14aa0*/  @!P0 BRA `(.L_x_15969) ;  /* 0xfffffde000008947 */ /* 0x000fea000383ffff */
.L_x_15960:
[----:B------:R-:W-:Y:S05]  /*14ab0*/  BSYNC B7 ;  /* 0x0000000000077941 */ /* 0x000fea0003800000 */
.L_x_15959:
        /* <DEDUP_REMOVED lines=30> */
.L_x_15973:
[----:B------:R-:W-:Y:S05]  /*14ca0*/  BSYNC B8 ;  /* 0x0000000000087941 */ /* 0x000fea0003800000 */
.L_x_15972:
        /* <DEDUP_REMOVED lines=25> */
.L_x_15975:
[----:B------:R-:W-:Y:S05]  /*14e40*/  BSYNC B8 ;  /* 0x0000000000087941 */ /* 0x000fea0003800000 */
.L_x_15974:
        /* <DEDUP_REMOVED lines=29> */
.L_x_15977:
[----:B------:R-:W-:Y:S05]  /*15020*/  BSYNC B8 ;  /* 0x0000000000087941 */ /* 0x000fea0003800000 */
.L_x_15976:
        /* <DEDUP_REMOVED lines=13> */
.L_x_15980:
        /* <DEDUP_REMOVED lines=27> */
.L_x_15979:
[----:B------:R-:W-:Y:S05]  /*152b0*/  BSYNC B8 ;  /* 0x0000000000087941 */ /* 0x000fea0003800000 */
.L_x_15978:
[----:B------:R-:W-:-:S05]  /*152c0*/  IADD3 R16, P0, R16, 0x8, RZ ;  /* 0x0000000810107810 */ /* 0x000fca0007f1e0ff */
[----:B------:R-:W-:Y:S01]  /*152d0*/  IMAD.X R17, RZ, RZ, R17, P0 ;  /* 0x000000ffff117224 */ /* 0x000fe200000e0611 */
[----:B------:R-:W-:-:S04]  /*152e0*/  ISETP.GE.U32.AND P0, PT, R16, R19, PT ;  /* 0x000000131000720c */ /* 0x000fc80003f06070 */
[----:B------:R-:W-:-:S13]  /*152f0*/  ISETP.GE.U32.AND.EX P0, PT, R17, R24, PT, P0 ;  /* 0x000000181100720c */ /* 0x000fda0003f06100 */
[----:B------:R-:W-:Y:S05]  /*15300*/  @!P0 BRA `(.L_x_15980) ;  /* 0xfffffdf000008947 */ /* 0x000fea000383ffff */
.L_x_15971:
[----:B------:R-:W-:Y:S05]  /*15310*/  BSYNC B7 ;  /* 0x0000000000077941 */ /* 0x000fea0003800000 */
.L_x_15970:
        /* <DEDUP_REMOVED lines=30> */
.L_x_15984:
[----:B------:R-:W-:Y:S05]  /*15500*/  BSYNC B8 ;  /* 0x0000000000087941 */ /* 0x000fea0003800000 */
.L_x_15983:
        /* <DEDUP_REMOVED lines=25> */
.L_x_15986:
[----:B------:R-:W-:Y:S05]  /*156a0*/  BSYNC B8 ;  /* 0x0000000000087941 */ /* 0x000fea0003800000 */
.L_x_15985:
        /* <DEDUP_REMOVED lines=29> */
.L_x_15988:
[----:B------:R-:W-:Y:S05]  /*15880*/  BSYNC B8 ;  /* 0x0000000000087941 */ /* 0x000fea0003800000 */
.L_x_15987:
        /* <DEDUP_REMOVED lines=13> */
.L_x_15991:
        /* <DEDUP_REMOVED lines=27> */
.L_x_15990:
[----:B------:R-:W-:Y:S05]  /*15b10*/  BSYNC B8 ;  /* 0x0000000000087941 */ /* 0x000fea0003800000 */
.L_x_15989:
[----:B------:R-:W-:-:S04]  /*15b20*/  IADD3 R16, P0, R16, 0x8, RZ ;  /* 0x0000000810107810 */ /* 0x000fc80007f1e0ff */
[----:B------:R-:W-:Y:S02]  /*15b30*/  IADD3.X R17, RZ, R17, RZ, P0, !PT ;  /* 0x00000011ff117210 */ /* 0x000fe400007fe4ff */
[----:B------:R-:W-:-:S04]  /*15b40*/  ISETP.GE.U32.AND P0, PT, R16, R19, PT ;  /* 0x000000131000720c */ /* 0x000fc80003f06070 */
[----:B------:R-:W-:-:S13]  /*15b50*/  ISETP.GE.U32.AND.EX P0, PT, R17, R28, PT, P0 ;  /* 0x0000001c1100720c */ /* 0x000fda0003f06100 */
[----:B------:R-:W-:Y:S05]  /*15b60*/  @!P0 BRA `(.L_x_15991) ;  /* 0xfffffdf000008947 */ /* 0x000fea000383ffff */
.L_x_15982:
[----:B------:R-:W-:Y:S05]  /*15b70*/  BSYNC B7 ;  /* 0x0000000000077941 */ /* 0x000fea0003800000 */
.L_x_15981:
        /* <DEDUP_REMOVED lines=30> */
.L_x_15995:
[----:B------:R-:W-:Y:S05]  /*15d60*/  BSYNC B8 ;  /* 0x0000000000087941 */ /* 0x000fea0003800000 */
.L_x_15994:
        /* <DEDUP_REMOVED lines=25> */
.L_x_15997:
[----:B------:R-:W-:Y:S05]  /*15f00*/  BSYNC B8 ;  /* 0x0000000000087941 */ /* 0x000fea0003800000 */
.L_x_15996:
        /* <DEDUP_REMOVED lines=29> */
.L_x_15999:
[----:B------:R-:W-:Y:S05]  /*160e0*/  BSYNC B8 ;  /* 0x0000000000087941 */ /* 0x000fea0003800000 */
.L_x_15998:
        /* <DEDUP_REMOVED lines=13> */
.L_x_16002:
        /* <DEDUP_REMOVED lines=27> */
.L_x_16001:
[----:B------:R-:W-:Y:S05]  /*16370*/  BSYNC B8 ;  /* 0x0000000000087941 */ /* 0x000fea0003800000 */
.L_x_16000:
[----:B------:R-:W-:-:S05]  /*16380*/  IADD3 R16, P0, R16, 0x8, RZ ;  /* 0x0000000810107810 */ /* 0x000fca0007f1e0ff */
[----:B------:R-:W-:Y:S01]  /*16390*/  IMAD.X R17, RZ, RZ, R17, P0 ;  /* 0x000000ffff117224 */ /* 0x000fe200000e0611 */
[----:B------:R-:W-:-:S04]  /*163a0*/  ISETP.GE.U32.AND P0, PT, R16, R19, PT ;  /* 0x000000131000720c */ /* 0x000fc80003f06070 */
[----:B------:R-:W-:-:S13]  /*163b0*/  ISETP.GE.U32.AND.EX P0, PT, R17, R32, PT, P0 ;  /* 0x000000201100720c */ /* 0x000fda0003f06100 */
[----:B------:R-:W-:Y:S05]  /*163c0*/  @!P0 BRA `(.L_x_16002) ;  /* 0xfffffdf000008947 */ /* 0x000fea000383ffff */
.L_x_15993:
[----:B------:R-:W-:Y:S05]  /*163d0*/  BSYNC B7 ;  /* 0x0000000000077941 */ /* 0x000fea0003800000 */
.L_x_15992:
        /* <DEDUP_REMOVED lines=30> */
.L_x_16006:
[----:B------:R-:W-:Y:S05]  /*165c0*/  BSYNC B8 ;  /* 0x0000000000087941 */ /* 0x000fea0003800000 */
.L_x_16005:
        /* <DEDUP_REMOVED lines=25> */
.L_x_16008:
[----:B------:R-:W-:Y:S05]  /*16760*/  BSYNC B8 ;  /* 0x0000000000087941 */ /* 0x000fea0003800000 */
.L_x_16007:
        /* <DEDUP_REMOVED lines=29> */
.L_x_16010:
[----:B------:R-:W-:Y:S05]  /*16940*/  BSYNC B8 ;  /* 0x0000000000087941 */ /* 0x000fea0003800000 */
.L_x_16009:
        /* <DEDUP_REMOVED lines=13> */
.L_x_16013:
        /* <DEDUP_REMOVED lines=27> */
.L_x_16012:
[----:B------:R-:W-:Y:S05]  /*16bd0*/  BSYNC B8 ;  /* 0x0000000000087941 */ /* 0x000fea0003800000 */
.L_x_16011:
[----:B------:R-:W-:-:S05]  /*16be0*/  IADD3 R16, P0, R16, 0x8, RZ ;  /* 0x0000000810107810 */ /* 0x000fca0007f1e0ff */
[----:B------:R-:W-:Y:S01]  /*16bf0*/  IMAD.X R17, RZ, RZ, R17, P0 ;  /* 0x000000ffff117224 */ /* 0x000fe200000e0611 */
[----:B------:R-:W-:-:S04]  /*16c00*/  ISETP.GE.U32.AND P0, PT, R16, R19, PT ;  /* 0x000000131000720c */ /* 0x000fc80003f06070 */
[----:B------:R-:W-:-:S13]  /*16c10*/  ISETP.GE.U32.AND.EX P0, PT, R17, R36, PT, P0 ;  /* 0x000000241100720c */ /* 0x000fda0003f06100 */
[----:B------:R-:W-:Y:S05]  /*16c20*/  @!P0 BRA `(.L_x_16013) ;  /* 0xfffffdf000008947 */ /* 0x000fea000383ffff */
.L_x_16004:
[----:B------:R-:W-:Y:S05]  /*16c30*/  BSYNC B7 ;  /* 0x0000000000077941 */ /* 0x000fea0003800000 */
.L_x_16003:
        /* <DEDUP_REMOVED lines=30> */
.L_x_16017:
[----:B------:R-:W-:Y:S05]  /*16e20*/  BSYNC B8 ;  /* 0x0000000000087941 */ /* 0x000fea0003800000 */
.L_x_16016:
        /* <DEDUP_REMOVED lines=25> */
.L_x_16019:
[----:B------:R-:W-:Y:S05]  /*16fc0*/  BSYNC B8 ;  /* 0x0000000000087941 */ /* 0x000fea0003800000 */
.L_x_16018:
        /* <DEDUP_REMOVED lines=29> */
.L_x_16021:
[----:B------:R-:W-:Y:S05]  /*171a0*/  BSYNC B8 ;  /* 0x0000000000087941 */ /* 0x000fea0003800000 */
.L_x_16020:
        /* <DEDUP_REMOVED lines=13> */
.L_x_16024:
        /* <DEDUP_REMOVED lines=27> */
.L_x_16023:
[----:B------:R-:W-:Y:S05]  /*17430*/  BSYNC B8 ;  /* 0x0000000000087941 */ /* 0x000fea0003800000 */
.L_x_16022:
[----:B------:R-:W-:-:S04]  /*17440*/  IADD3 R16, P0, R16, 0x8, RZ ;  /* 0x0000000810107810 */ /* 0x000fc80007f1e0ff */
[----:B------:R-:W-:Y:S02]  /*17450*/  IADD3.X R17, RZ, R17, RZ, P0, !PT ;  /* 0x00000011ff117210 */ /* 0x000fe400007fe4ff */
[----:B------:R-:W-:-:S04]  /*17460*/  ISETP.GE.U32.AND P0, PT, R16, R19, PT ;  /* 0x000000131000720c */ /* 0x000fc80003f06070 */
[----:B------:R-:W-:-:S13]  /*17470*/  ISETP.GE.U32.AND.EX P0, PT, R17, R40, PT, P0 ;  /* 0x000000281100720c */ /* 0x000fda0003f06100 */
[----:B------:R-:W-:Y:S05]  /*17480*/  @!P0 BRA `(.L_x_16024) ;  /* 0xfffffdf000008947 */ /* 0x000fea000383ffff */
.L_x_16015:
[----:B------:R-:W-:Y:S05]  /*17490*/  BSYNC B7 ;  /* 0x0000000000077941 */ /* 0x000fea0003800000 */
.L_x_16014:
        /* <DEDUP_REMOVED lines=30> */
.L_x_16028:
[----:B------:R-:W-:Y:S05]  /*17680*/  BSYNC B8 ;  /* 0x0000000000087941 */ /* 0x000fea0003800000 */
.L_x_16027:
        /* <DEDUP_REMOVED lines=25> */
.L_x_16030:
[----:B------:R-:W-:Y:S05]  /*17820*/  BSYNC B8 ;  /* 0x0000000000087941 */ /* 0x000fea0003800000 */
.L_x_16029:
        /* <DEDUP_REMOVED lines=29> */
.L_x_16032:
[----:B------:R-:W-:Y:S05]  /*17a00*/  BSYNC B8 ;  /* 0x0000000000087941 */ /* 0x000fea0003800000 */
.L_x_16031:
        /* <DEDUP_REMOVED lines=13> */
.L_x_16035:
        /* <DEDUP_REMOVED lines=27> */
.L_x_16034:
[----:B------:R-:W-:Y:S05]  /*17c90*/  BSYNC B8 ;  /* 0x0000000000087941 */ /* 0x000fea0003800000 */
.L_x_16033:
[----:B------:R-:W-:-:S05]  /*17ca0*/  IADD3 R16, P0, R16, 0x8, RZ ;  /* 0x0000000810107810 */ /* 0x000fca0007f1e0ff */
[----:B------:R-:W-:Y:S01]  /*17cb0*/  IMAD.X R17, RZ, RZ, R17, P0 ;  /* 0x000000ffff117224 */ /* 0x000fe200000e0611 */
[----:B------:R-:W-:-:S04]  /*17cc0*/  ISETP.GE.U32.AND P0, PT, R16, R19, PT ;  /* 0x000000131000720c */ /* 0x000fc80003f06070 */
[----:B------:R-:W-:-:S13]  /*17cd0*/  ISETP.GE.U32.AND.EX P0, PT, R17, R44, PT, P0 ;  /* 0x0000002c1100720c */ /* 0x000fda0003f06100 */
[----:B------:R-:W-:Y:S05]  /*17ce0*/  @!P0 BRA `(.L_x_16035) ;  /* 0xfffffdf000008947 */ /* 0x000fea000383ffff */
.L_x_16026:
[----:B------:R-:W-:Y:S05]  /*17cf0*/  BSYNC B7 ;  /* 0x0000000000077941 */ /* 0x000fea0003800000 */
.L_x_16025:
        /* <DEDUP_REMOVED lines=30> */
.L_x_16039:
[----:B------:R-:W-:Y:S05]  /*17ee0*/  BSYNC B8 ;  /* 0x0000000000087941 */ /* 0x000fea0003800000 */
.L_x_16038:
        /* <DEDUP_REMOVED lines=25> */
.L_x_16041:
[----:B------:R-:W-:Y:S05]  /*18080*/  BSYNC B8 ;  /* 0x0000000000087941 */ /* 0x000fea0003800000 */
.L_x_16040:
        /* <DEDUP_REMOVED lines=29> */
.L_x_16043:
[----:B------:R-:W-:Y:S05]  /*18260*/  BSYNC B8 ;  /* 0x0000000000087941 */ /* 0x000fea0003800000 */
.L_x_16042:
        /* <DEDUP_REMOVED lines=13> */
.L_x_16046:
        /* <DEDUP_REMOVED lines=27> */
.L_x_16045:
[----:B------:R-:W-:Y:S05]  /*184f0*/  BSYNC B8 ;  /* 0x0000000000087941 */ /* 0x000fea0003800000 */
.L_x_16044:
[----:B------:R-:W-:-:S05]  /*18500*/  IADD3 R16, P0, R16, 0x8, RZ ;  /* 0x0000000810107810 */ /* 0x000fca0007f1e0ff */
[----:B------:R-:W-:Y:S01]  /*18510*/  IMAD.X R17, RZ, RZ, R17, P0 ;  /* 0x000000ffff117224 */ /* 0x000fe200000e0611 */
[----:B------:R-:W-:-:S04]  /*18520*/  ISETP.GE.U32.AND P0, PT, R16, R19, PT ;  /* 0x000000131000720c */ /* 0x000fc80003f06070 */
[----:B------:R-:W-:-:S13]  /*18530*/  ISETP.GE.U32.AND.EX P0, PT, R17, R48, PT, P0 ;  /* 0x000000301100720c */ /* 0x000fda0003f06100 */
[----:B------:R-:W-:Y:S05]  /*18540*/  @!P0 BRA `(.L_x_16046) ;  /* 0xfffffdf000008947 */ /* 0x000fea000383ffff */
.L_x_16037:
[----:B------:R-:W-:Y:S05]  /*18550*/  BSYNC B7 ;  /* 0x0000000000077941 */ /* 0x000fea0003800000 */
.L_x_16036:
[----:B------:R-:W-:Y:S05]  /*18560*/  BRA `(.L_x_16047) ;  /* 0x0000fbd000007947 */ /* 0x000fea0003800000 */
.L_x_15958:
        /* <DEDUP_REMOVED lines=27> */
.L_x_16051:
[----:B------:R-:W-:Y:S05]  /*18720*/  BSYNC B8 ;  /* 0x0000000000087941 */ /* 0x000fea0003800000 */
.L_x_16050:
        /* <DEDUP_REMOVED lines=25> */
.L_x_16053:
[----:B------:R-:W-:Y:S05]  /*188c0*/  BSYNC B8 ;  /* 0x0000000000087941 */ /* 0x000fea0003800000 */
.L_x_16052:
        /* <DEDUP_REMOVED lines=29> */
.L_x_16055:
[----:B------:R-:W-:Y:S05]  /*18aa0*/  BSYNC B8 ;  /* 0x0000000000087941 */ /* 0x000fea0003800000 */
.L_x_16054:
        /* <DEDUP_REMOVED lines=15> */
.L_x_16069:
        /* <DEDUP_REMOVED lines=16> */
.L_x_16058:
        /* <DEDUP_REMOVED lines=19> */
.L_x_16059:
[----:B------:R-:W-:Y:S05]  /*18dd0*/  BSYNC B1 ;  /* 0x0000000000017941 */ /* 0x000fea0003800000 */
.L_x_16057:
        /* <DEDUP_REMOVED lines=28> */
.L_x_16061:
        /* <DEDUP_REMOVED lines=19> */
.L_x_16062:
[----:B------:R-:W-:Y:S05]  /*190d0*/  BSYNC B1 ;  /* 0x0000000000017941 */ /* 0x000fea0003800000 */
.L_x_16060:
        /* <DEDUP_REMOVED lines=29> */
.L_x_16064:
        /* <DEDUP_REMOVED lines=19> */
.L_x_16065:
[----:B------:R-:W-:Y:S05]  /*193e0*/  BSYNC B1 ;  /* 0x0000000000017941 */ /* 0x000fea0003800000 */
.L_x_16063:
        /* <DEDUP_REMOVED lines=28> */
.L_x_16067:
        /* <DEDUP_REMOVED lines=19> */
.L_x_16068:
[----:B------:R-:W-:Y:S05]  /*196e0*/  BSYNC B1 ;  /* 0x0000000000017941 */ /* 0x000fea0003800000 */
.L_x_16066:
        /* <DEDUP_REMOVED lines=20> */
.L_x_16056:
        /* <DEDUP_REMOVED lines=19> */
.L_x_16072:
        /* <DEDUP_REMOVED lines=19> */
.L_x_16073:
[----:B------:R-:W-:Y:S05]  /*19a90*/  BSYNC B0 ;  /* 0x0000000000007941 */ /* 0x000fea0003800000 */
.L_x_16071:
        /* <DEDUP_REMOVED lines=32> */
.L_x_16075:
        /* <DEDUP_REMOVED lines=19> */
.L_x_16076:
[----:B------:R-:W-:Y:S05]  /*19dd0*/  BSYNC B0 ;  /* 0x0000000000007941 */ /* 0x000fea0003800000 */
.L_x_16074:
        /* <DEDUP_REMOVED lines=36> */
.L_x_16078:
        /* <DEDUP_REMOVED lines=19> */
.L_x_16079:
[----:B------:R-:W-:Y:S05]  /*1a150*/  BSYNC B0 ;  /* 0x0000000000007941 */ /* 0x000fea0003800000 */
.L_x_16077:
        /* <DEDUP_REMOVED lines=8> */
.L_x_16070:
        /* <DEDUP_REMOVED lines=17> */
.L_x_16082:
        /* <DEDUP_REMOVED lines=27> */
.L_x_16081:
[----:B------:R-:W-:Y:S05]  /*1a4a0*/  BSYNC B8 ;  /* 0x0000000000087941 */ /* 0x000fea0003800000 */
.L_x_16080:
[----:B------:R-:W-:-:S05]  /*1a4b0*/  IADD3 R16, P0, R16, 0x8, RZ ;  /* 0x0000000810107810 */ /* 0x000fca0007f1e0ff */
[----:B------:R-:W-:Y:S01]  /*1a4c0*/  IMAD.X R17, RZ, RZ, R17, P0 ;  /* 0x000000ffff117224 */ /* 0x000fe200000e0611 */
[----:B------:R-:W-:-:S04]  /*1a4d0*/  ISETP.GE.U32.AND P0, PT, R16, R19, PT ;  /* 0x000000131000720c */ /* 0x000fc80003f06070 */
[----:B------:R-:W-:-:S13]  /*1a4e0*/  ISETP.GE.U32.AND.EX P0, PT, R17, R18, PT, P0 ;  /* 0x000000121100720c */ /* 0x000fda0003f06100 */
[----:B------:R-:W-:Y:S05]  /*1a4f0*/  @!P0 BRA `(.L_x_16082) ;  /* 0xfffffdf000008947 */ /* 0x000fea000383ffff */
.L_x_16049:
[----:B------:R-:W-:Y:S05]  /*1a500*/  BSYNC B7 ;  /* 0x0000000000077941 */ /* 0x000fea0003800000 */
.L_x_16048:
        /* <DEDUP_REMOVED lines=30> */
.L_x_16086:
[----:B------:R-:W-:Y:S05]  /*1a6f0*/  BSYNC B8 ;  /* 0x0000000000087941 */ /* 0x000fea0003800000 */
.L_x_16085:
        /* <DEDUP_REMOVED lines=25> */
.L_x_16088:
[----:B------:R-:W-:Y:S05]  /*1a890*/  BSYNC B8 ;  /* 0x0000000000087941 */ /* 0x000fea0003800000 */
.L_x_16087:
        /* <DEDUP_REMOVED lines=29> */
.L_x_16090:
[----:B------:R-:W-:Y:S05]  /*1aa70*/  BSYNC B8 ;  /* 0x0000000000087941 */ /* 0x000fea0003800000 */
.L_x_16089:
        /* <DEDUP_REMOVED lines=16> */
.L_x_16104:
        /* <DEDUP_REMOVED lines=16> */
.L_x_16093:
        /* <DEDUP_REMOVED lines=19> */
.L_x_16094:
[----:B------:R-:W-:Y:S05]  /*1adb0*/  BSYNC B1 ;  /* 0x0000000000017941 */ /* 0x000fea0003800000 */
.L_x_16092:
        /* <DEDUP_REMOVED lines=31> */
.L_x_16096:
        /* <DEDUP_REMOVED lines=19> */
.L_x_16097:
[----:B------:R-:W-:Y:S05]  /*1b0e0*/  BSYNC B1 ;  /* 0x0000000000017941 */ /* 0x000fea0003800000 */
.L_x_16095:
        /* <DEDUP_REMOVED lines=29> */
.L_x_16099:
        /* <DEDUP_REMOVED lines=19> */
.L_x_16100:
[----:B------:R-:W-:Y:S05]  /*1b3f0*/  BSYNC B1 ;  /* 0x0000000000017941 */ /* 0x000fea0003800000 */
.L_x_16098:
        /* <DEDUP_REMOVED lines=28> */
.L_x_16102:
        /* <DEDUP_REMOVED lines=19> */
.L_x_16103:
[----:B------:R-:W-:Y:S05]  /*1b6f0*/  BSYNC B1 ;  /* 0x0000000000017941 */ /* 0x000fea0003800000 */
.L_x_16101:
        /* <DEDUP_REMOVED lines=21> */
.L_x_16091:
        /* <DEDUP_REMOVED lines=20> */
.L_x_16107:
        /* <DEDUP_REMOVED lines=19> */
.L_x_16108:
[----:B------:R-:W-:Y:S05]  /*1bac0*/  BSYNC B0 ;  /* 0x0000000000007941 */ /* 0x000fea0003800000 */
.L_x_16106:
        /* <DEDUP_REMOVED lines=32> */
.L_x_16110:
        /* <DEDUP_REMOVED lines=19> */
.L_x_16111:
[----:B------:R-:W-:Y:S05]  /*1be00*/  BSYNC B0 ;  /* 0x0000000000007941 */ /* 0x000fea0003800000 */
.L_x_16109:
        /* <DEDUP_REMOVED lines=29> */
[----:B------:R-:W-:Y:S01]  /*1bfe0*/  IMAD.MOV.U32 R4, RZ, RZ, R3 ;  /* 0x000000ffff047224 */ /* 0x000fe200078e0003 */
[----:B------:R-:W-:Y:S01]  /*1bff0*/  MOV R5, R0 ;  /* 0x0000000000057202 */ /* 0x000fe20000000f00 */
[----:B------:R-:W-:Y:S05]  /*1c000*/  BRA `(.L_x_16114) ;  /* 0x0000013000007947 */ /* 0x000fea0003800000 */
.L_x_16113:
        /* <DEDUP_REMOVED lines=19> */
.L_x_16114:
[----:B------:R-:W-:Y:S05]  /*1c140*/  BSYNC B0 ;  /* 0x0000000000007941 */ /* 0x000fea0003800000 */
.L_x_16112:
[----:B------:R-:W2:Y:S01]  /*1c150*/  LDG.E.64 R12, [R12.64+-0x10] ;  /* 0xfffff0240c0c7981 */ /* 0x000ea2000c1e1b00 */
[----:B------:R-:W-:Y:S02]  /*1c160*/  IMAD.MOV.U32 R51, RZ, RZ, R2 ;  /* 0x000000ffff337224 */ /* 0x000fe400078e0002 */
[----:B--2---:R-:W-:Y:S02]  /*1c170*/  IMAD R3, R5, R12, RZ ;  /* 0x0000000c05037224 */ /* 0x004fe400078e02ff */
[----:B------:R-:W-:-:S04]  /*1c180*/  IMAD.WIDE.U32 R50, R12, R4, R50 ;  /* 0x000000040c327225 */ /* 0x000fc800078e0032 */
[----:B------:R-:W-:-:S04]  /*1c190*/  IMAD R3, R13, R4, R3 ;  /* 0x000000040d037224 */ /* 0x000fc800078e0203 */
[----:B------:R-:W-:Y:S02]  /*1c1a0*/  IMAD.IADD R2, R51, 0x1, R3 ;  /* 0x0000000133027824 */ /* 0x000fe400078e0203 */
.L_x_16105:
        /* <DEDUP_REMOVED lines=17> */
.L_x_16117:
        /* <DEDUP_REMOVED lines=27> */
.L_x_16116:
[----:B------:R-:W-:Y:S05]  /*1c470*/  BSYNC B8 ;  /* 0x0000000000087941 */ /* 0x000fea0003800000 */
.L_x_16115:
[----:B------:R-:W-:-:S05]  /*1c480*/  IADD3 R16, P0, R16, 0x8, RZ ;  /* 0x0000000810107810 */ /* 0x000fca0007f1e0ff */
[----:B------:R-:W-:Y:S01]  /*1c490*/  IMAD.X R17, RZ, RZ, R17, P0 ;  /* 0x000000ffff117224 */ /* 0x000fe200000e0611 */
[----:B------:R-:W-:-:S04]  /*1c4a0*/  ISETP.GE.U32.AND P0, PT, R16, R19, PT ;  /* 0x000000131000720c */ /* 0x000fc80003f06070 */
[----:B------:R-:W-:-:S13]  /*1c4b0*/  ISETP.GE.U32.AND.EX P0, PT, R17, R18, PT, P0 ;  /* 0x000000121100720c */ /* 0x000fda0003f06100 */
[----:B------:R-:W-:Y:S05]  /*1c4c0*/  @!P0 BRA `(.L_x_16117) ;  /* 0xfffffdf000008947 */ /* 0x000fea000383ffff */
.L_x_16084:
[----:B------:R-:W-:Y:S05]  /*1c4d0*/  BSYNC B7 ;  /* 0x0000000000077941 */ /* 0x000fea0003800000 */
.L_x_16083:
        /* <DEDUP_REMOVED lines=30> */
.L_x_16121:
[----:B------:R-:W-:Y:S05]  /*1c6c0*/  BSYNC B8 ;  /* 0x0000000000087941 */ /* 0x000fea0003800000 */
.L_x_16120:
        /* <DEDUP_REMOVED lines=25> */
.L_x_16123:
[----:B------:R-:W-:Y:S05]  /*1c860*/  BSYNC B8 ;  /* 0x0000000000087941 */ /* 0x000fea0003800000 */
.L_x_16122:
        /* <DEDUP_REMOVED lines=29> */
.L_x_16125:
[----:B------:R-:W-:Y:S05]  /*1ca40*/  BSYNC B8 ;  /* 0x0000000000087941 */ /* 0x000fea0003800000 */
.L_x_16124:
        /* <DEDUP_REMOVED lines=16> */
.L_x_16139:
        /* <DEDUP_REMOVED lines=17> */
.L_x_16128:
        /* <DEDUP_REMOVED lines=19> */
.L_x_16129:
[----:B------:R-:W-:Y:S05]  /*1cd90*/  BSYNC B1 ;  /* 0x0000000000017941 */ /* 0x000fea0003800000 */
.L_x_16127:
        /* <DEDUP_REMOVED lines=30> */
.L_x_16131:
        /* <DEDUP_REMOVED lines=19> */
.L_x_16132:
[----:B------:R-:W-:Y:S05]  /*1d0b0*/  BSYNC B1 ;  /* 0x0000000000017941 */ /* 0x000fea0003800000 */
.L_x_16130:
        /* <DEDUP_REMOVED lines=29> */
.L_x_16134:
        /* <DEDUP_REMOVED lines=19> */
.L_x_16135:
[----:B------:R-:W-:Y:S05]  /*1d3c0*/  BSYNC B1 ;  /* 0x0000000000017941 */ /* 0x000fea0003800000 */
.L_x_16133:
        /* <DEDUP_REMOVED lines=28> */
.L_x_16137:
        /* <DEDUP_REMOVED lines=19> */
.L_x_16138:
[----:B------:R-:W-:Y:S05]  /*1d6c0*/  BSYNC B1 ;  /* 0x0000000000017941 */ /* 0x000fea0003800000 */
.L_x_16136:
        /* <DEDUP_REMOVED lines=21> */
.L_x_16126:
        /* <DEDUP_REMOVED lines=19> */
.L_x_16142:
        /* <DEDUP_REMOVED lines=19> */
.L_x_16143:
[----:B------:R-:W-:Y:S05]  /*1da80*/  BSYNC B0 ;  /* 0x0000000000007941 */ /* 0x000fea0003800000 */
.L_x_16141:
        /* <DEDUP_REMOVED lines=30> */
.L_x_16145:
        /* <DEDUP_REMOVED lines=19> */
.L_x_16146:
[----:B------:R-:W-:Y:S05]  /*1dda0*/  BSYNC B0 ;  /* 0x0000000000007941 */ /* 0x000fea0003800000 */
.L_x_16144:
        /* <DEDUP_REMOVED lines=30> */
.L_x_16148:
        /* <DEDUP_REMOVED lines=19> */
.L_x_16149:
[----:B------:R-:W-:Y:S05]  /*1e0c0*/  BSYNC B0 ;  /* 0x0000000000007941 */ /* 0x000fea0003800000 */
.L_x_16147:
[----:B------:R-:W2:Y:S01]  /*1e0d0*/  LDG.E.64 R12, [R12.64+-0x10] ;  /* 0xfffff0240c0c7981 */ /* 0x000ea2000c1e1b00 */
[----:B------:R-:W-:Y:S02]  /*1e0e0*/  IMAD.MOV.U32 R23, RZ, RZ, R2 ;  /* 0x000000ffff177224 */ /* 0x000fe400078e0002 */
[----:B--2---:R-:W-:Y:S02]  /*1e0f0*/  IMAD R3, R5, R12, RZ ;  /* 0x0000000c05037224 */ /* 0x004fe400078e02ff */
[----:B------:R-:W-:-:S04]  /*1e100*/  IMAD.WIDE.U32 R22, R12, R4, R22 ;  /* 0x000000040c167225 */ /* 0x000fc800078e0016 */
[----:B------:R-:W-:-:S04]  /*1e110*/  IMAD R3, R13, R4, R3 ;  /* 0x000000040d037224 */ /* 0x000fc800078e0203 */
[----:B------:R-:W-:Y:S02]  /*1e120*/  IMAD.IADD R2, R23, 0x1, R3 ;  /* 0x0000000117027824 */ /* 0x000fe400078e0203 */
.L_x_16140:
        /* <DEDUP_REMOVED lines=17> */
.L_x_16152:
        /* <DEDUP_REMOVED lines=27> */
.L_x_16151:
[----:B------:R-:W-:Y:S05]  /*1e3f0*/  BSYNC B8 ;  /* 0x0000000000087941 */ /* 0x000fea0003800000 */
.L_x_16150:
[----:B------:R-:W-:-:S04]  /*1e400*/  IADD3 R16, P0, R16, 0x8, RZ ;  /* 0x0000000810107810 */ /* 0x000fc80007f1e0ff */
[----:B------:R-:W-:Y:S02]  /*1e410*/  IADD3.X R17, RZ, R17, RZ, P0, !PT ;  /* 0x00000011ff117210 */ /* 0x000fe400007fe4ff */
[----:B------:R-:W-:-:S04]  /*1e420*/  ISETP.GE.U32.AND P0, PT, R16, R19, PT ;  /* 0x000000131000720c */ /* 0x000fc80003f06070 */
[----:B------:R-:W-:-:S13]  /*1e430*/  ISETP.GE.U32.AND.EX P0, PT, R17, R18, PT, P0 ;  /* 0x000000121100720c */ /* 0x000fda0003f06100 */
[----:B------:R-:W-:Y:S05]  /*1e440*/  @!P0 BRA `(.L_x_16152) ;  /* 0xfffffdf000008947 */ /* 0x000fea000383ffff */
.L_x_16119:
[----:B------:R-:W-:Y:S05]  /*1e450*/  BSYNC B7 ;  /* 0x0000000000077941 */ /* 0x000fea0003800000 */
.L_x_16118:
        /* <DEDUP_REMOVED lines=30> */
.L_x_16156:
[----:B------:R-:W-:Y:S05]  /*1e640*/  BSYNC B8 ;  /* 0x0000000000087941 */ /* 0x000fea0003800000 */
.L_x_16155:
        /* <DEDUP_REMOVED lines=25> */
.L_x_16158:
[----:B------:R-:W-:Y:S05]  /*1e7e0*/  BSYNC B8 ;  /* 0x0000000000087941 */ /* 0x000fea0003800000 */
.L_x_16157:
        /* <DEDUP_REMOVED lines=29> */
.L_x_16160:
[----:B------:R-:W-:Y:S05]  /*1e9c0*/  BSYNC B8 ;  /* 0x0000000000087941 */ /* 0x000fea0003800000 */
.L_x_16159:
        /* <DEDUP_REMOVED lines=16> */
.L_x_16174:
        /* <DEDUP_REMOVED lines=17> */
.L_x_16163:
        /* <DEDUP_REMOVED lines=19> */
.L_x_16164:
[----:B------:R-:W-:Y:S05]  /*1ed10*/  BSYNC B1 ;  /* 0x0000000000017941 */ /* 0x000fea0003800000 */
.L_x_16162:
        /* <DEDUP_REMOVED lines=30> */
.L_x_16166:
        /* <DEDUP_REMOVED lines=19> */
.L_x_16167:
[----:B------:R-:W-:Y:S05]  /*1f030*/  BSYNC B1 ;  /* 0x0000000000017941 */ /* 0x000fea0003800000 */
.L_x_16165:
        /* <DEDUP_REMOVED lines=29> */
.L_x_16169:
        /* <DEDUP_REMOVED lines=19> */
.L_x_16170:
[----:B------:R-:W-:Y:S05]  /*1f340*/  BSYNC B1 ;  /* 0x0000000000017941 */ /* 0x000fea0003800000 */
.L_x_16168:
        /* <DEDUP_REMOVED lines=28> */
.L_x_16172:
        /* <DEDUP_REMOVED lines=19> */
.L_x_16173:
[----:B------:R-:W-:Y:S05]  /*1f640*/  BSYNC B1 ;  /* 0x0000000000017941 */ /* 0x000fea0003800000 */
.L_x_16171:
        /* <DEDUP_REMOVED lines=20> */
.L_x_16161:
        /* <DEDUP_REMOVED lines=19> */
.L_x_16177:
        /* <DEDUP_REMOVED lines=19> */
.L_x_16178:
[----:B------:R-:W-:Y:S05]  /*1f9f0*/  BSYNC B0 ;  /* 0x0000000000007941 */ /* 0x000fea0003800000 */
.L_x_16176:
        /* <DEDUP_REMOVED lines=30> */
.L_x_16180:
        /* <DEDUP_REMOVED lines=19> */
.L_x_16181:
[----:B------:R-:W-:Y:S05]  /*1fd10*/  BSYNC B0 ;  /* 0x0000000000007941 */ /* 0x000fea0003800000 */
.L_x_16179:
        /* <DEDUP_REMOVED lines=30> */
.L_x_16183:
        /* <DEDUP_REMOVED lines=19> */
.L_x_16184:
[----:B------:R-:W-:Y:S05]  /*20030*/  BSYNC B0 ;  /* 0x0000000000007941 */ /* 0x000fea0003800000 */
.L_x_16182:
[----:B------:R-:W2:Y:S01]  /*20040*/  LDG.E.64 R12, [R12.64+-0x10] ;  /* 0xfffff0240c0c7981 */ /* 0x000ea2000c1e1b00 */
[----:B------:R-:W-:Y:S02]  /*20050*/  IMAD.MOV.U32 R3, RZ, RZ, R22 ;  /* 0x000000ffff037224 */ /* 0x000fe400078e0016 */
[----:B--2---:R-:W-:Y:S02]  /*20060*/  IMAD R5, R5, R12, RZ ;  /* 0x0000000c05057224 */ /* 0x004fe400078e02ff */
[----:B------:R-:W-:-:S04]  /*20070*/  IMAD.WIDE.U32 R2, R12, R4, R2 ;  /* 0x000000040c027225 */ /* 0x000fc800078e0002 */
[----:B------:R-:W-:-:S04]  /*20080*/  IMAD R5, R13, R4, R5 ;  /* 0x000000040d057224 */ /* 0x000fc800078e0205 */
[----:B------:R-:W-:Y:S02]  /*20090*/  IMAD.IADD R22, R3, 0x1, R5 ;  /* 0x0000000103167824 */ /* 0x000fe400078e0205 */
.L_x_16175:
        /* <DEDUP_REMOVED lines=17> */
.L_x_16187:
        /* <DEDUP_REMOVED lines=27> */
.L_x_16186:
[----:B------:R-:W-:Y:S05]  /*20360*/  BSYNC B8 ;  /* 0x0000000000087941 */ /* 0x000fea0003800000 */
.L_x_16185:
[----:B------:R-:W-:-:S04]  /*20370*/  IADD3 R16, P0, R16, 0x8, RZ ;  /* 0x0000000810107810 */ /* 0x000fc80007f1e0ff */
[----:B------:R-:W-:Y:S02]  /*20380*/  IADD3.X R17, RZ, R17, RZ, P0, !PT ;  /* 0x00000011ff117210 */ /* 0x000fe400007fe4ff */
[----:B------:R-:W-:-:S04]  /*20390*/  ISETP.GE.U32.AND P0, PT, R16, R19, PT ;  /* 0x000000131000720c */ /* 0x000fc80003f06070 */
[----:B------:R-:W-:-:S13]  /*203a0*/  ISETP.GE.U32.AND.EX P0, PT, R17, R22, PT, P0 ;  /* 0x000000161100720c */ /* 0x000fda0003f06100 */
[----:B------:R-:W-:Y:S05]  /*203b0*/  @!P0 BRA `(.L_x_16187) ;  /* 0xfffffdf000008947 */ /* 0x000fea000383ffff */
.L_x_16154:
[----:B------:R-:W-:Y:S05]  /*203c0*/  BSYNC B7 ;  /* 0x0000000000077941 */ /* 0x000fea0003800000 */
.L_x_16153:
        /* <DEDUP_REMOVED lines=30> */
.L_x_16191:
[----:B------:R-:W-:Y:S05]  /*205b0*/  BSYNC B8 ;  /* 0x0000000000087941 */ /* 0x000fea0003800000 */
.L_x_16190:
        /* <DEDUP_REMOVED lines=25> */
.L_x_16193:
[----:B------:R-:W-:Y:S05]  /*20750*/  BSYNC B8 ;  /* 0x0000000000087941 */ /* 0x000fea0003800000 */
.L_x_16192:
        /* <DEDUP_REMOVED lines=29> */
.L_x_16195:
[----:B------:R-:W-:Y:S05]  /*20930*/  BSYNC B8 ;  /* 0x0000000000087941 */ /* 0x000fea0003800000 */
.L_x_16194:
        /* <DEDUP_REMOVED lines=16> */
.L_x_16209:
        /* <DEDUP_REMOVED lines=17> */
.L_x_16198:
        /* <DEDUP_REMOVED lines=19> */
.L_x_16199:
[----:B------:R-:W-:Y:S05]  /*20c80*/  BSYNC B1 ;  /* 0x0000000000017941 */ /* 0x000fea0003800000 */
.L_x_16197:
        /* <DEDUP_REMOVED lines=30> */
.L_x_16201:
        /* <DEDUP_REMOVED lines=19> */
.L_x_16202:
[----:B------:R-:W-:Y:S05]  /*20fa0*/  BSYNC B1 ;  /* 0x0000000000017941 */ /* 0x000fea0003800000 */
.L_x_16200:
        /* <DEDUP_REMOVED lines=29> */
.L_x_16204:
        /* <DEDUP_REMOVED lines=19> */
.L_x_16205:
[----:B------:R-:W-:Y:S05]  /*212b0*/  BSYNC B1 ;  /* 0x0000000000017941 */ /* 0x000fea0003800000 */
.L_x_16203:
        /* <DEDUP_REMOVED lines=28> */
.L_x_16207:
        /* <DEDUP_REMOVED lines=19> */
.L_x_16208:
[----:B------:R-:W-:Y:S05]  /*215b0*/  BSYNC B1 ;  /* 0x0000000000017941 */ /* 0x000fea0003800000 */
.L_x_16206:
        /* <DEDUP_REMOVED lines=20> */
.L_x_16196:
        /* <DEDUP_REMOVED lines=19> */
.L_x_16212:
        /* <DEDUP_REMOVED lines=19> */
.L_x_16213:
[----:B------:R-:W-:Y:S05]  /*21960*/  BSYNC B0 ;  /* 0x0000000000007941 */ /* 0x000fea0003800000 */
.L_x_16211:
        /* <DEDUP_REMOVED lines=30> */
.L_x_16215:
        /* <DEDUP_REMOVED lines=19> */
.L_x_16216:
[----:B------:R-:W-:Y:S05]  /*21c80*/  BSYNC B0 ;  /* 0x0000000000007941 */ /* 0x000fea0003800000 */
.L_x_16214:
        /* <DEDUP_REMOVED lines=30> */
.L_x_16218:
        /* <DEDUP_REMOVED lines=19> */
.L_x_16219:
[----:B------:R-:W-:Y:S05]  /*21fa0*/  BSYNC B0 ;  /* 0x0000000000007941 */ /* 0x000fea0003800000 */
.L_x_16217:
[----:B------:R-:W2:Y:S01]  /*21fb0*/  LDG.E.64 R12, [R12.64+-0x10] ;  /* 0xfffff0240c0c7981 */ /* 0x000ea2000c1e1b00 */
[----:B------:R-:W-:Y:S02]  /*21fc0*/  IMAD.MOV.U32 R3, RZ, RZ, R22 ;  /* 0x000000ffff037224 */ /* 0x000fe400078e0016 */
[----:B--2---:R-:W-:Y:S02]  /*21fd0*/  IMAD R5, R5, R12, RZ ;  /* 0x0000000c05057224 */ /* 0x004fe400078e02ff */
[----:B------:R-:W-:-:S04]  /*21fe0*/  IMAD.WIDE.U32 R2, R12, R4, R2 ;  /* 0x000000040c027225 */ /* 0x000fc800078e0002 */
[----:B------:R-:W-:-:S04]  /*21ff0*/  IMAD R5, R13, R4, R5 ;  /* 0x000000040d057224 */ /* 0x000fc800078e0205 */
[----:B------:R-:W-:Y:S02]  /*22000*/  IMAD.IADD R22, R3, 0x1, R5 ;  /* 0x0000000103167824 */ /* 0x000fe400078e0205 */
.L_x_16210:
        /* <DEDUP_REMOVED lines=17> */
.L_x_16222:
        /* <DEDUP_REMOVED lines=27> */
.L_x_16221:
[----:B------:R-:W-:Y:S05]  /*222d0*/  BSYNC B8 ;  /* 0x0000000000087941 */ /* 0x000fea0003800000 */
.L_x_16220:
[----:B------:R-:W-:-:S04]  /*222e0*/  IADD3 R16, P0, R16, 0x8, RZ ;  /* 0x0000000810107810 */ /* 0x000fc80007f1e0ff */
[----:B------:R-:W-:Y:S02]  /*222f0*/  IADD3.X R17, RZ, R17, RZ, P0, !PT ;  /* 0x00000011ff117210 */ /* 0x000fe400007fe4ff */
[----:B------:R-:W-:-:S04]  /*22300*/  ISETP.GE.U32.AND P0, PT, R16, R19, PT ;  /* 0x000000131000720c */ /* 0x000fc80003f06070 */
[----:B------:R-:W-:-:S13]  /*22310*/  ISETP.GE.U32.AND.EX P0, PT, R17, R22, PT, P0 ;  /* 0x000000161100720c */ /* 0x000fda0003f06100 */
[----:B------:R-:W-:Y:S05]  /*22320*/  @!P0 BRA `(.L_x_16222) ;  /* 0xfffffdf000008947 */ /* 0x000fea000383ffff */
.L_x_16189:
[----:B------:R-:W-:Y:S05]  /*22330*/  BSYNC B7 ;  /* 0x0000000000077941 */ /* 0x000fea0003800000 */
.L_x_16188:
        /* <DEDUP_REMOVED lines=30> */
.L_x_16226:
[----:B------:R-:W-:Y:S05]  /*22520*/  BSYNC B8 ;  /* 0x0000000000087941 */ /* 0x000fea0003800000 */
.L_x_16225:
        /* <DEDUP_REMOVED lines=25> */
.L_x_16228:
[----:B------:R-:W-:Y:S05]  /*226c0*/  BSYNC B8 ;  /* 0x0000000000087941 */ /* 0x000fea0003800000 */
.L_x_16227:
        /* <DEDUP_REMOVED lines=29> */
.L_x_16230:
[----:B------:R-:W-:Y:S05]  /*228a0*/  BSYNC B8 ;  /* 0x0000000000087941 */ /* 0x000fea0003800000 */
.L_x_16229:
        /* <DEDUP_REMOVED lines=16> */
.L_x_16244:
        /* <DEDUP_REMOVED lines=17> */
.L_x_16233:
        /* <DEDUP_REMOVED lines=19> */
.L_x_16234:
[----:B------:R-:W-:Y:S05]  /*22bf0*/  BSYNC B1 ;  /* 0x0000000000017941 */ /* 0x000fea0003800000 */
.L_x_16232:
        /* <DEDUP_REMOVED lines=30> */
.L_x_16236:
        /* <DEDUP_REMOVED lines=19> */
.L_x_16237:
[----:B------:R-:W-:Y:S05]  /*22f10*/  BSYNC B1 ;  /* 0x0000000000017941 */ /* 0x000fea0003800000 */
.L_x_16235:
        /* <DEDUP_REMOVED lines=29> */
.L_x_16239:
        /* <DEDUP_REMOVED lines=19> */
.L_x_16240:
[----:B------:R-:W-:Y:S05]  /*23220*/  BSYNC B1 ;  /* 0x0000000000017941 */ /* 0x000fea0003800000 */
.L_x_16238:
        /* <DEDUP_REMOVED lines=28> */
.L_x_16242:
        /* <DEDUP_REMOVED lines=19> */
.L_x_16243:
[----:B------:R-:W-:Y:S05]  /*23520*/  BSYNC B1 ;  /* 0x0000000000017941 */ /* 0x000fea0003800000 */
.L_x_16241:
        /* <DEDUP_REMOVED lines=20> */
.L_x_16231:
        /* <DEDUP_REMOVED lines=19> */
.L_x_16247:
        /* <DEDUP_REMOVED lines=19> */
.L_x_16248:
[----:B------:R-:W-:Y:S05]  /*238d0*/  BSYNC B0 ;  /* 0x0000000000007941 */ /* 0x000fea0003800000 */
.L_x_16246:
        /* <DEDUP_REMOVED lines=30> */
.L_x_16250:
        /* <DEDUP_REMOVED lines=19> */
.L_x_16251:
[----:B------:R-:W-:Y:S05]  /*23bf0*/  BSYNC B0 ;  /* 0x0000000000007941 */ /* 0x000fea0003800000 */
.L_x_16249:
        /* <DEDUP_REMOVED lines=30> */
.L_x_16253:
        /* <DEDUP_REMOVED lines=19> */
.L_x_16254:
[----:B------:R-:W-:Y:S05]  /*23f10*/  BSYNC B0 ;  /* 0x0000000000007941 */ /* 0x000fea0003800000 */
.L_x_16252:
[----:B------:R-:W2:Y:S01]  /*23f20*/  LDG.E.64 R12, [R12.64+-0x10] ;  /* 0xfffff0240c0c7981 */ /* 0x000ea2000c1e1b00 */
[----:B------:R-:W-:Y:S02]  /*23f30*/  IMAD.MOV.U32 R3, RZ, RZ, R22 ;  /* 0x000000ffff037224 */ /* 0x000fe400078e0016 */
[----:B--2---:R-:W-:Y:S02]  /*23f40*/  IMAD R5, R5, R12, RZ ;  /* 0x0000000c05057224 */ /* 0x004fe400078e02ff */
[----:B------:R-:W-:-:S04]  /*23f50*/  IMAD.WIDE.U32 R2, R12, R4, R2 ;  /* 0x000000040c027225 */ /* 0x000fc800078e0002 */
[----:B------:R-:W-:-:S04]  /*23f60*/  IMAD R5, R13, R4, R5 ;  /* 0x000000040d057224 */ /* 0x000fc800078e0205 */
[----:B------:R-:W-:Y:S02]  /*23f70*/  IMAD.IADD R22, R3, 0x1, R5 ;  /* 0x0000000103167824 */ /* 0x000fe400078e0205 */
.L_x_16245:
        /* <DEDUP_REMOVED lines=17> */
.L_x_16257:
        /* <DEDUP_REMOVED lines=27> */
.L_x_16256:
[----:B------:R-:W-:Y:S05]  /*24240*/  BSYNC B8 ;  /* 0x0000000000087941 */ /* 0x000fea0003800000 */
.L_x_16255:
[----:B------:R-:W-:-:S04]  /*24250*/  IADD3 R16, P0, R16, 0x8, RZ ;  /* 0x0000000810107810 */ /* 0x000fc80007f1e0ff */
[----:B------:R-:W-:Y:S02]  /*24260*/  IADD3.X R17, RZ, R17, RZ, P0, !PT ;  /* 0x00000011ff117210 */ /* 0x000fe400007fe4ff */
[----:B------:R-:W-:-:S04]  /*24270*/  ISETP.GE.U32.AND P0, PT, R16, R19, PT ;  /* 0x000000131000720c */ /* 0x000fc80003f06070 */
[----:B------:R-:W-:-:S13]  /*24280*/  ISETP.GE.U32.AND.EX P0, PT, R17, R22, PT, P0 ;  /* 0x000000161100720c */ /* 0x000fda0003f06100 */
[----:B------:R-:W-:Y:S05]  /*24290*/  @!P0 BRA `(.L_x_16257) ;  /* 0xfffffdf000008947 */ /* 0x000fea000383ffff */
.L_x_16224:
[----:B------:R-:W-:Y:S05]  /*242a0*/  BSYNC B7 ;  /* 0x0000000000077941 */ /* 0x000fea0003800000 */
.L_x_16223:
        /* <DEDUP_REMOVED lines=30> */
.L_x_16261:
[----:B------:R-:W-:Y:S05]  /*24490*/  BSYNC B8 ;  /* 0x0000000000087941 */ /* 0x000fea0003800000 */
.L_x_16260:
        /* <DEDUP_REMOVED lines=25> */
.L_x_16263:
[----:B------:R-:W-:Y:S05]  /*24630*/  BSYNC B8 ;  /* 0x0000000000087941 */ /* 0x000fea0003800000 */
.L_x_16262:
        /* <DEDUP_REMOVED lines=29> */
.L_x_16265:
[----:B------:R-:W-:Y:S05]  /*24810*/  BSYNC B8 ;  /* 0x0000000000087941 */ /* 0x000fea0003800000 */
.L_x_16264:
        /* <DEDUP_REMOVED lines=16> */
.L_x_16279:
        /* <DEDUP_REMOVED lines=17> */
.L_x_16268:
        /* <DEDUP_REMOVED lines=19> */
.L_x_16269:
[----:B------:R-:W-:Y:S05]  /*24b60*/  BSYNC B1 ;  /* 0x0000000000017941 */ /* 0x000fea0003800000 */
.L_x_16267:
        /* <DEDUP_REMOVED lines=30> */
.L_x_16271:
        /* <DEDUP_REMOVED lines=19> */
.L_x_16272:
[----:B------:R-:W-:Y:S05]  /*24e80*/  BSYNC B1 ;  /* 0x0000000000017941 */ /* 0x000fea0003800000 */
.L_x_16270:
        /* <DEDUP_REMOVED lines=29> */
.L_x_16274:
        /* <DEDUP_REMOVED lines=19> */
.L_x_16275:
[----:B------:R-:W-:Y:S05]  /*25190*/  BSYNC B1 ;  /* 0x0000000000017941 */ /* 0x000fea0003800000 */
.L_x_16273:
        /* <DEDUP_REMOVED lines=28> */
.L_x_16277:
        /* <DEDUP_REMOVED lines=19> */
.L_x_16278:
[----:B------:R-:W-:Y:S05]  /*25490*/  BSYNC B1 ;  /* 0x0000000000017941 */ /* 0x000fea0003800000 */
.L_x_16276:
        /* <DEDUP_REMOVED lines=20> */
.L_x_16266:
        /* <DEDUP_REMOVED lines=19> */
.L_x_16282:
        /* <DEDUP_REMOVED lines=19> */
.L_x_16283:
[----:B------:R-:W-:Y:S05]  /*25840*/  BSYNC B0 ;  /* 0x0000000000007941 */ /* 0x000fea0003800000 */
.L_x_16281:
        /* <DEDUP_REMOVED lines=30> */
.L_x_16285:
        /* <DEDUP_REMOVED lines=19> */
.L_x_16286:
[----:B------:R-:W-:Y:S05]  /*25b60*/  BSYNC B0 ;  /* 0x0000000000007941 */ /* 0x000fea0003800000 */
.L_x_16284:
        /* <DEDUP_REMOVED lines=30> */
.L_x_16288:
        /* <DEDUP_REMOVED lines=19> */
.L_x_16289:
[----:B------:R-:W-:Y:S05]  /*25e80*/  BSYNC B0 ;  /* 0x0000000000007941 */ /* 0x000fea0003800000 */
.L_x_16287:
[----:B------:R-:W2:Y:S01]  /*25e90*/  LDG.E.64 R12, [R12.64+-0x10] ;  /* 0xfffff0240c0c7981 */ /* 0x000ea2000c1e1b00 */
[----:B------:R-:W-:Y:S02]  /*25ea0*/  IMAD.MOV.U32 R3, RZ, RZ, R22 ;  /* 0x000000ffff037224 */ /* 0x000fe400078e0016 */
[----:B--2---:R-:W-:Y:S02]  /*25eb0*/  IMAD R5, R5, R12, RZ ;  /* 0x0000000c05057224 */ /* 0x004fe400078e02ff */
[----:B------:R-:W-:-:S04]  /*25ec0*/  IMAD.WIDE.U32 R2, R12, R4, R2 ;  /* 0x000000040c027225 */ /* 0x000fc800078e0002 */
[----:B------:R-:W-:-:S04]  /*25ed0*/  IMAD R5, R13, R4, R5 ;  /* 0x000000040d057224 */ /* 0x000fc800078e0205 */
[----:B------:R-:W-:Y:S02]  /*25ee0*/  IMAD.IADD R22, R3, 0x1, R5 ;  /* 0x0000000103167824 */ /* 0x000fe400078e0205 */
.L_x_16280:
        /* <DEDUP_REMOVED lines=17> */
.L_x_16292:
        /* <DEDUP_REMOVED lines=27> */
.L_x_16291:
[----:B------:R-:W-:Y:S05]  /*261b0*/  BSYNC B8 ;  /* 0x0000000000087941 */ /* 0x000fea0003800000 */
.L_x_16290:
[----:B------:R-:W-:-:S04]  /*261c0*/  IADD3 R16, P0, R16, 0x8, RZ ;  /* 0x0000000810107810 */ /* 0x000fc80007f1e0ff */
[----:B------:R-:W-:Y:S02]  /*261d0*/  IADD3.X R17, RZ, R17, RZ, P0, !PT ;  /* 0x00000011ff117210 */ /* 0x000fe400007fe4ff */
[----:B------:R-:W-:-:S04]  /*261e0*/  ISETP.GE.U32.AND P0, PT, R16, R19, PT ;  /* 0x000000131000720c */ /* 0x000fc80003f06070 */
[----:B------:R-:W-:-:S13]  /*261f0*/  ISETP.GE.U32.AND.EX P0, PT, R17, R22, PT, P0 ;  /* 0x000000161100720c */ /* 0x000fda0003f06100 */
[----:B------:R-:W-:Y:S05]  /*26200*/  @!P0 BRA `(.L_x_16292) ;  /* 0xfffffdf000008947 */ /* 0x000fea000383ffff */
.L_x_16259:
[----:B------:R-:W-:Y:S05]  /*26210*/  BSYNC B7 ;  /* 0x0000000000077941 */ /* 0x000fea0003800000 */
.L_x_16258:
        /* <DEDUP_REMOVED lines=29> */
.L_x_16294:
[----:B------:R-:W-:Y:S05]  /*263f0*/  BSYNC B7 ;  /* 0x0000000000077941 */ /* 0x000fea0003800000 */
.L_x_16293:
        /* <DEDUP_REMOVED lines=25> */
.L_x_16296:
[----:B------:R-:W-:Y:S05]  /*26590*/  BSYNC B7 ;  /* 0x0000000000077941 */ /* 0x000fea0003800000 */
.L_x_16295:
        /* <DEDUP_REMOVED lines=29> */
.L_x_16298:
[----:B------:R-:W-:Y:S05]  /*26770*/  BSYNC B7 ;  /* 0x0000000000077941 */ /* 0x000fea0003800000 */
.L_x_16297:
        /* <DEDUP_REMOVED lines=15> */
.L_x_16312:
        /* <DEDUP_REMOVED lines=17> */
.L_x_16301:
        /* <DEDUP_REMOVED lines=19> */
.L_x_16302:
[----:B------:R-:W-:Y:S05]  /*26ab0*/  BSYNC B1 ;  /* 0x0000000000017941 */ /* 0x000fea0003800000 */
.L_x_16300:
        /* <DEDUP_REMOVED lines=29> */
.L_x_16304:
        /* <DEDUP_REMOVED lines=19> */
.L_x_16305:
[----:B------:R-:W-:Y:S05]  /*26dc0*/  BSYNC B1 ;  /* 0x0000000000017941 */ /* 0x000fea0003800000 */
.L_x_16303:
        /* <DEDUP_REMOVED lines=29> */
.L_x_16307:
        /* <DEDUP_REMOVED lines=19> */
.L_x_16308:
[----:B------:R-:W-:Y:S05]  /*270d0*/  BSYNC B1 ;  /* 0x0000000000017941 */ /* 0x000fea0003800000 */
.L_x_16306:
        /* <DEDUP_REMOVED lines=28> */
.L_x_16310:
        /* <DEDUP_REMOVED lines=19> */
.L_x_16311:
[----:B------:R-:W-:Y:S05]  /*273d0*/  BSYNC B1 ;  /* 0x0000000000017941 */ /* 0x000fea0003800000 */
.L_x_16309:
        /* <DEDUP_REMOVED lines=20> */
.L_x_16299:
        /* <DEDUP_REMOVED lines=19> */
.L_x_16315:
        /* <DEDUP_REMOVED lines=19> */
.L_x_16316:
[----:B------:R-:W-:Y:S05]  /*27780*/  BSYNC B0 ;  /* 0x0000000000007941 */ /* 0x000fea0003800000 */
.L_x_16314:
        /* <DEDUP_REMOVED lines=29> */
.L_x_16318:
        /* <DEDUP_REMOVED lines=19> */
.L_x_16319:
[----:B------:R-:W-:Y:S05]  /*27a90*/  BSYNC B0 ;  /* 0x0000000000007941 */ /* 0x000fea0003800000 */
.L_x_16317:
        /* <DEDUP_REMOVED lines=30> */
.L_x_16321:
        /* <DEDUP_REMOVED lines=19> */
.L_x_16322:
[----:B------:R-:W-:Y:S05]  /*27db0*/  BSYNC B0 ;  /* 0x0000000000007941 */ /* 0x000fea0003800000 */
.L_x_16320:
[----:B------:R-:W2:Y:S01]  /*27dc0*/  LDG.E.64 R12, [R12.64+-0x10] ;  /* 0xfffff0240c0c7981 */ /* 0x000ea2000c1e1b00 */
[----:B------:R-:W-:Y:S01]  /*27dd0*/  MOV R3, R22 ;  /* 0x0000001600037202 */ /* 0x000fe20000000f00 */
[----:B--2---:R-:W-:-:S04]  /*27de0*/  IMAD R5, R5, R12, RZ ;  /* 0x0000000c05057224 */ /* 0x004fc800078e02ff */
[----:B------:R-:W-:-:S04]  /*27df0*/  IMAD.WIDE.U32 R2, R12, R4, R2 ;  /* 0x000000040c027225 */ /* 0x000fc800078e0002 */
[----:B------:R-:W-:-:S04]  /*27e00*/  IMAD R5, R13, R4, R5 ;  /* 0x000000040d057224 */ /* 0x000fc800078e0205 */
[----:B------:R-:W-:Y:S02]  /*27e10*/  IMAD.IADD R22, R3, 0x1, R5 ;  /* 0x0000000103167824 */ /* 0x000fe400078e0205 */
.L_x_16313:
        /* <DEDUP_REMOVED lines=17> */
.L_x_16325:
        /* <DEDUP_REMOVED lines=27> */
.L_x_16324:
[----:B------:R-:W-:Y:S05]  /*280e0*/  BSYNC B7 ;  /* 0x0000000000077941 */ /* 0x000fea0003800000 */
.L_x_16323:
[----:B------:R-:W-:-:S05]  /*280f0*/  IADD3 R16, P0, R16, 0x8, RZ ;  /* 0x0000000810107810 */ /* 0x000fca0007f1e0ff */
[----:B------:R-:W-:Y:S01]  /*28100*/  IMAD.X R17, RZ, RZ, R17, P0 ;  /* 0x000000ffff117224 */ /* 0x000fe200000e0611 */
[----:B------:R-:W-:-:S04]  /*28110*/  ISETP.GE.U32.AND P0, PT, R16, R19, PT ;  /* 0x000000131000720c */ /* 0x000fc80003f06070 */
[----:B------:R-:W-:-:S13]  /*28120*/  ISETP.GE.U32.AND.EX P0, PT, R17, R22, PT, P0 ;  /* 0x000000161100720c */ /* 0x000fda0003f06100 */
[----:B------:R-:W-:Y:S05]  /*28130*/  @!P0 BRA `(.L_x_16325) ;  /* 0xfffffdf000008947 */ /* 0x000fea000383ffff */
.L_x_16047:
[----:B------:R-:W-:Y:S05]  /*28140*/  BSYNC B6 ;  /* 0x0000000000067941 */ /* 0x000fea0003800000 */
.L_x_15957:
        /* <DEDUP_REMOVED lines=23> */
.L_x_16328:
[----:B0-----:R-:W-:-:S13]  /*282c0*/  ISETP.GE.AND P0, PT, R0, R106, PT ;  /* 0x0000006a0000720c */ /* 0x001fda0003f06270 */
[----:B------:R-:W-:Y:S05]  /*282d0*/  @P0 BRA `(.L_x_16330) ;  /* 0x000000c000000947 */ /* 0x000fea0003800000 */
[----:B------:R-:W-:Y:S01]  /*282e0*/  IMAD.IADD R2, R107, 0x1, R0 ;  /* 0x000000016b027824 */ /* 0x000fe200078e0200 */
[----:B------:R-:W-:Y:S01]  /*282f0*/  IADD3 R0, R0, 0x80, RZ ;  /* 0x0000008000007810 */ /* 0x000fe20007ffe0ff */
[----:B------:R-:W-:-:S04]  /*28300*/  IMAD.MOV.U32 R3, RZ, RZ, 0x8 ;  /* 0x00000008ff037424 */ /* 0x000fc800078e00ff */
[----:B------:R-:W-:-:S05]  /*28310*/  IMAD.WIDE.U32 R2, R2, R3, c[0x0][0x1a8] ;  /* 0x00006a0002027625 */ /* 0x000fca00078e0003 */
[----:B------:R0:W-:Y:S02]  /*28320*/  STG.E.64 [R2.64], RZ ;  /* 0x000000ff02007986 */ /* 0x0001e4000c101b24 */
.L_x_16329:
[----:B------:R-:W-:-:S13]  /*28330*/  ISETP.GE.AND P0, PT, R0, R106, PT ;  /* 0x0000006a0000720c */ /* 0x000fda0003f06270 */
[----:B------:R-:W-:Y:S05]  /*28340*/  @P0 BRA `(.L_x_16331) ;  /* 0x000000d000000947 */ /* 0x000fea0003800000 */
[----:B0-----:R-:W-:Y:S01]  /*28350*/  IADD3 R2, R107, R0, RZ ;  /* 0x000000006b027210 */ /* 0x001fe20007ffe0ff */
[----:B------:R-:W-:Y:S01]  /*28360*/  IMAD.MOV.U32 R3, RZ, RZ, 0x8 ;  /* 0x00000008ff037424 */ /* 0x000fe200078e00ff */
[----:B------:R-:W-:-:S03]  /*28370*/  IADD3 R0, R0, 0x80, RZ ;  /* 0x0000008000007810 */ /* 0x000fc60007ffe0ff */
[----:B------:R-:W-:-:S05]  /*28380*/  IMAD.WIDE.U32 R2, R2, R3, c[0x0][0x1a8] ;  /* 0x00006a0002027625 */ /* 0x000fca00078e0003 */
[----:B------:R0:W-:Y:S02]  /*28390*/  STG.E.64 [R2.64], RZ ;  /* 0x000000ff02007986 */ /* 0x0001e4000c101b24 */
.L_x_16330:
        /* <DEDUP_REMOVED lines=8> */
.L_x_16331:
[----:B------:R-:W-:Y:S05]  /*28420*/  BSYNC B1 ;  /* 0x0000000000017941 */ /* 0x000fea0003800000 */
.L_x_16327:
[----:B------:R-:W-:-:S13]  /*28430*/  ISETP.GE.AND P0, PT, R0, R106, PT ;  /* 0x0000006a0000720c */ /* 0x000fda0003f06270 */
[----:B0-----:R-:W-:Y:S01]  /*28440*/  @!P0 IMAD.IADD R2, R107, 0x1, R0 ;  /* 0x000000016b028824 */ /* 0x001fe200078e0200 */
[----:B------:R-:W-:Y:S01]  /*28450*/  @!P0 IADD3 R0, R0, 0x80, RZ ;  /* 0x0000008000008810 */ /* 0x000fe20007ffe0ff */
[----:B------:R-:W-:-:S04]  /*28460*/  @!P0 IMAD.MOV.U32 R3, RZ, RZ, 0x8 ;  /* 0x00000008ff038424 */ /* 0x000fc800078e00ff */
[----:B------:R-:W-:-:S05]  /*28470*/  @!P0 IMAD.WIDE.U32 R2, R2, R3, c[0x0][0x1a8] ;  /* 0x00006a0002028625 */ /* 0x000fca00078e0003 */
[----:B------:R0:W-:Y:S02]  /*28480*/  @!P0 STG.E.64 [R2.64], RZ ;  /* 0x000000ff02008986 */ /* 0x0001e4000c101b24 */
.L_x_16332:
[----:B------:R-:W-:Y:S05]  /*28490*/  BSYNC B0 ;  /* 0x0000000000007941 */ /* 0x000fea0003800000 */
.L_x_16326:
[----:B------:R-:W-:-:S13]  /*284a0*/  ISETP.GE.AND P0, PT, R0, R106, PT ;  /* 0x0000006a0000720c */ /* 0x000fda0003f06270 */
[----:B------:R-:W-:Y:S05]  /*284b0*/  @P0 EXIT ;  /* 0x000000000000094d */ /* 0x000fea0003800000 */
[----:B0-----:R-:W-:Y:S01]  /*284c0*/  IADD3 R2, R107, R0, RZ ;  /* 0x000000006b027210 */ /* 0x001fe20007ffe0ff */
[----:B------:R-:W-:-:S04]  /*284d0*/  IMAD.MOV.U32 R3, RZ, RZ, 0x8 ;  /* 0x00000008ff037424 */ /* 0x000fc800078e00ff */
[----:B------:R-:W-:-:S05]  /*284e0*/  IMAD.WIDE.U32 R2, R2, R3, c[0x0][0x1a8] ;  /* 0x00006a0002027625 */ /* 0x000fca00078e0003 */
[----:B------:R-:W-:Y:S01]  /*284f0*/  STG.E.64 [R2.64], RZ ;  /* 0x000000ff02007986 */ /* 0x000fe2000c101b24 */
[----:B------:R-:W-:Y:S05]  /*28500*/  EXIT ;  /* 0x000000000000794d */ /* 0x000fea0003800000 */
        .weak           $__internal_38_$__cuda_sm20_div_s64
        .type           $__internal_38_$__cuda_sm20_div_s64,@function
        .size           $__internal_38_$__cuda_sm20_div_s64,($__internal_39_$__cuda_sm20_rem_s64 - $__internal_38_$__cuda_sm20_div_s64)
$__internal_38_$__cuda_sm20_div_s64:
        /* <DEDUP_REMOVED lines=83> */
[----:B------:R-:W-:Y:S05]  /*28a40*/  RET.REL.NODEC R4 `(_ZN2at6native29vectorized_elementwise_kernelILi2EZZZNS0_67_GLOBAL__N__bb565c37_34_ValidateCompressedIndicesKernel_cu_33a4b88b42_validate_compressed_sparse_indices_kernelILNS2_8CDimNameE0ENS2_18CUDAKernelLauncherENS2_14EmptyVecKernelENS2_8DummyVecELm0EEEvRKNS_6TensorESA_lllENKUlvE1_clEvENKUlvE0_clEvEUllllllE_St5arrayIPcLm6EEEEviT0_T1_) ;  /* 0xfffd75b004007950 */ /* 0x000fea0003c3ffff */
        .weak           $__internal_39_$__cuda_sm20_rem_s64
        .type           $__internal_39_$__cuda_sm20_rem_s64,@function
        .size           $__internal_39_$__cuda_sm20_rem_s64,(.L_x_27315 - $__internal_39_$__cuda_sm20_rem_s64)
$__internal_39_$__cuda_sm20_rem_s64:
        /* <DEDUP_REMOVED lines=77> */
[----:B------:R-:W-:Y:S06]  /*28f20*/  RET.REL.NODEC R4 `(_ZN2at6native29vectorized_elementwise_kernelILi2EZZZNS0_67_GLOBAL__N__bb565c37_34_ValidateCompressedIndicesKernel_cu_33a4b88b42_validate_compressed_sparse_indices_kernelILNS2_8CDimNameE0ENS2_18CUDAKernelLauncherENS2_14EmptyVecKernelENS2_8DummyVecELm0EEEvRKNS_6TensorESA_lllENKUlvE1_clEvENKUlvE0_clEvEUllllllE_St5arrayIPcLm6EEEEviT0_T1_) ;  /* 0xfffd70d004007950 */ /* 0x000fec0003c3ffff */
.L_x_16333:
        /* <DEDUP_REMOVED lines=13> */
.L_x_27315:


//--------------------- .text._ZN2at6native29vectorized_elementwise_kernelILi4EZZZNS0_67_GLOBAL__N__bb565c37_34_ValidateCompressedIndicesKernel_cu_33a4b88b42_validate_compressed_sparse_indices_kernelILNS2_8CDimNameE0ENS2_18CUDAKernelLauncherENS2_14EmptyVecKernelENS2_8DummyVecELm0EEEvRKNS_6TensorESA_lllENKUlvE1_clEvENKUlvE0_clEvEUllllllE_St5arrayIPcLm6EEEEviT0_T1_ --------------------------
	.section	.text._ZN2at6native29vectorized_elementwise_kernelILi4EZZZNS0_67_GLOBAL__N__bb565c37_34_ValidateCompressedIndicesKernel_cu_33a4b88b42_validate_compressed_sparse_indices_kernelILNS2_8CDimNameE0ENS2_18CUDAKernelLauncherENS2_14EmptyVecKernelENS2_8DummyVecELm0EEEvRKNS_6TensorESA_lllENKUlvE1_clEvENKUlvE0_clEvEUllllllE_St5arrayIPcLm6EEEEviT0_T1_,"ax",@progbits
	.sectioninfo	@"SHI_REGISTERS=113"
	.align	128
        .global         _ZN2at6native29vectorized_elementwise_kernelILi4EZZZNS0_67_GLOBAL__N__bb565c37_34_ValidateCompressedIndicesKernel_cu_33a4b88b42_validate_compressed_sparse_indices_kernelILNS2_8CDimNameE0ENS2_18CUDAKernelLauncherENS2_14EmptyVecKernelENS2_8DummyVecELm0EEEvRKNS_6TensorESA_lllENKUlvE1_clEvENKUlvE0_clEvEUllllllE_St5arrayIPcLm6EEEEviT0_T1_
        .type           _ZN2at6native29vectorized_elementwise_kernelILi4EZZZNS0_67_GLOBAL__N__bb565c37_34_ValidateCompressedIndicesKernel_cu_33a4b88b42_validate_compressed_sparse_indices_kernelILNS2_8CDimNameE0ENS2_18CUDAKernelLauncherENS2_14EmptyVecKernelENS2_8DummyVecELm0EEEvRKNS_6TensorESA_lllENKUlvE1_clEvENKUlvE0_clEvEUllllllE_St5arrayIPcLm6EEEEviT0_T1_,@function
        .size           _ZN2at6native29vectorized_elementwise_kernelILi4EZZZNS0_67_GLOBAL__N__bb565c37_34_ValidateCompressedIndicesKernel_cu_33a4b88b42_validate_compressed_sparse_indices_kernelILNS2_8CDimNameE0ENS2_18CUDAKernelLauncherENS2_14EmptyVecKernelENS2_8DummyVecELm0EEEvRKNS_6TensorESA_lllENKUlvE1_clEvENKUlvE0_clEvEUllllllE_St5arrayIPcLm6EEEEviT0_T1_,(.L_x_27317 - _ZN2at6native29vectorized_elementwise_kernelILi4EZZZNS0_67_GLOBAL__N__bb565c37_34_ValidateCompressedIndicesKernel_cu_33a4b88b42_validate_compressed_sparse_indices_kernelILNS2_8CDimNameE0ENS2_18CUDAKernelLauncherENS2_14EmptyVecKernelENS2_8DummyVecELm0EEEvRKNS_6TensorESA_lllENKUlvE1_clEvENKUlvE0_clEvEUllllllE_St5arrayIPcLm6EEEEviT0_T1_)
        .other          _ZN2at6native29vectorized_elementwise_kernelILi4EZZZNS0_67_GLOBAL__N__bb565c37_34_ValidateCompressedIndicesKernel_cu_33a4b88b42_validate_compressed_sparse_indices_kernelILNS2_8CDimNameE0ENS2_18CUDAKernelLauncherENS2_14EmptyVecKernelENS2_8DummyVecELm0EEEvRKNS_6TensorESA_lllENKUlvE1_clEvENKUlvE0_clEvEUllllllE_St5arrayIPcLm6EEEEviT0_T1_,@"STO_CUDA_ENTRY STV_DEFAULT"
_ZN2at6native29vectorized_elementwise_kernelILi4EZZZNS0_67_GLOBAL__N__bb565c37_34_ValidateCompressedIndicesKernel_cu_33a4b88b42_validate_compressed_sparse_indices_kernelILNS2_8CDimNameE0ENS2_18CUDAKernelLauncherENS2_14EmptyVecKernelENS2_8DummyVecELm0EEEvRKNS_6TensorESA_lllENKUlvE1_clEvENKUlvE0_clEvEUllllllE_St5arrayIPcLm6EEEEviT0_T1_:
.text._ZN2at6native29vectorized_elementwise_kernelILi4EZZZNS0_67_GLOBAL__N__bb565c37_34_ValidateCompressedIndicesKernel_cu_33a4b88b42_validate_compressed_sparse_indices_kernelILNS2_8CDimNameE0ENS2_18CUDAKernelLauncherENS2_14EmptyVecKernelENS2_8DummyVecELm0EEEvRKNS_6TensorESA_lllENKUlvE1_clEvENKUlvE0_clEvEUllllllE_St5arrayIPcLm6EEEEviT0_T1_:
        /* <DEDUP_REMOVED lines=69> */
.L_x_16338:
[----:B------:R-:W-:Y:S05]  /*0450*/  BSYNC B7 ;  /* 0x0000000000077941 */ /* 0x000fea0003800000 */
.L_x_16337:
        /* <DEDUP_REMOVED lines=26> */
.L_x_16340:
[----:B------:R-:W-:Y:S05]  /*0600*/  BSYNC B7 ;  /* 0x0000000000077941 */ /* 0x000fea0003800000 */
.L_x_16339:
        /* <DEDUP_REMOVED lines=29> */
.L_x_16342:
[----:B------:R-:W-:Y:S05]  /*07e0*/  BSYNC B7 ;  /* 0x0000000000077941 */ /* 0x000fea0003800000 */
.L_x_16341:
        /* <DEDUP_REMOVED lines=14> */
.L_x_16347:
        /* <DEDUP_REMOVED lines=27> */
.L_x_16346:
[----:B------:R-:W-:Y:S05]  /*0a80*/  BSYNC B8 ;  /* 0x0000000000087941 */ /* 0x000fea0003800000 */
.L_x_16345:
[----:B------:R-:W-:-:S05]  /*0a90*/  IADD3 R22, P0, R22, 0x8, RZ ;  /* 0x0000000816167810 */ /* 0x000fca0007f1e0ff */
[----:B------:R-:W-:Y:S01]  /*0aa0*/  IMAD.X R23, RZ, RZ, R23, P0 ;  /* 0x000000ffff177224 */ /* 0x000fe200000e0617 */
[----:B------:R-:W-:-:S04]  /*0ab0*/  ISETP.GE.U32.AND P0, PT, R22, R17, PT ;  /* 0x000000111600720c */ /* 0x000fc80003f06070 */
[----:B------:R-:W-:-:S13]  /*0ac0*/  ISETP.GE.U32.AND.EX P0, PT, R23, R40, PT, P0 ;  /* 0x000000281700720c */ /* 0x000fda0003f06100 */
[----:B------:R-:W-:Y:S05]  /*0ad0*/  @!P0 BRA `(.L_x_16347) ;  /* 0xfffffdf000008947 */ /* 0x000fea000383ffff */
.L_x_16344:
[----:B------:R-:W-:Y:S05]  /*0ae0*/  BSYNC B7 ;  /* 0x0000000000077941 */ /* 0x000fea0003800000 */
.L_x_16343:
        /* <DEDUP_REMOVED lines=26> */
.L_x_16349:
[----:B------:R-:W-:Y:S05]  /*0c90*/  BSYNC B7 ;  /* 0x0000000000077941 */ /* 0x000fea0003800000 */
.L_x_16348:
        /* <DEDUP_REMOVED lines=24> */
.L_x_16351:
[----:B------:R-:W-:Y:S05]  /*0e20*/  BSYNC B7 ;  /* 0x0000000000077941 */ /* 0x000fea0003800000 */
.L_x_16350:
        /* <DEDUP_REMOVED lines=29> */
.L_x_16353:
[----:B------:R-:W-:Y:S05]  /*1000*/  BSYNC B7 ;  /* 0x0000000000077941 */ /* 0x000fea0003800000 */
.L_x_16352:
        /* <DEDUP_REMOVED lines=14> */
.L_x_16358:
        /* <DEDUP_REMOVED lines=27> */
.L_x_16357:
[----:B------:R-:W-:Y:S05]  /*12a0*/  BSYNC B8 ;  /* 0x0000000000087941 */ /* 0x000fea0003800000 */
.L_x_16356:
[----:B------:R-:W-:-:S05]  /*12b0*/  IADD3 R18, P0, R18, 0x8, RZ ;  /* 0x0000000812127810 */ /* 0x000fca0007f1e0ff */
[----:B------:R-:W-:Y:S01]  /*12c0*/  IMAD.X R19, RZ, RZ, R19, P0 ;  /* 0x000000ffff137224 */ /* 0x000fe200000e0613 */
[----:B------:R-:W-:-:S04]  /*12d0*/  ISETP.GE.U32.AND P0, PT, R18, R23, PT ;  /* 0x000000171200720c */ /* 0x000fc80003f06070 */
[----:B------:R-:W-:-:S13]  /*12e0*/  ISETP.GE.U32.AND.EX P0, PT, R19, R42, PT, P0 ;  /* 0x0000002a1300720c */ /* 0x000fda0003f06100 */
[----:B------:R-:W-:Y:S05]  /*12f0*/  @!P0 BRA `(.L_x_16358) ;  /* 0xfffffdf000008947 */ /* 0x000fea000383ffff */
.L_x_16355:
[----:B------:R-:W-:Y:S05]  /*1300*/  BSYNC B7 ;  /* 0x0000000000077941 */ /* 0x000fea0003800000 */
.L_x_16354:
        /* <DEDUP_REMOVED lines=24> */
.L_x_16360:
[----:B------:R-:W-:Y:S05]  /*1490*/  BSYNC B7 ;  /* 0x0000000000077941 */ /* 0x000fea0003800000 */
.L_x_16359:
        /* <DEDUP_REMOVED lines=24> */
.L_x_16362:
[----:B------:R-:W-:Y:S05]  /*1620*/  BSYNC B7 ;  /* 0x0000000000077941 */ /* 0x000fea0003800000 */
.L_x_16361:
        /* <DEDUP_REMOVED lines=29> */
.L_x_16364:
[----:B------:R-:W-:Y:S05]  /*1800*/  BSYNC B7 ;  /* 0x0000000000077941 */ /* 0x000fea0003800000 */
.L_x_16363:
        /* <DEDUP_REMOVED lines=14> */
.L_x_16369:
        /* <DEDUP_REMOVED lines=27> */
.L_x_16368:
[----:B------:R-:W-:Y:S05]  /*1aa0*/  BSYNC B8 ;  /* 0x0000000000087941 */ /* 0x000fea0003800000 */
.L_x_16367:
[----:B------:R-:W-:-:S05]  /*1ab0*/  IADD3 R18, P0, R18, 0x8, RZ ;  /* 0x0000000812127810 */ /* 0x000fca0007f1e0ff */
[----:B------:R-:W-:Y:S01]  /*1ac0*/  IMAD.X R19, RZ, RZ, R19, P0 ;  /* 0x000000ffff137224 */ /* 0x000fe200000e0613 */
[----:B------:R-:W-:-:S04]  /*1ad0*/  ISETP.GE.U32.AND P0, PT, R18, R23, PT ;  /* 0x000000171200720c */ /* 0x000fc80003f06070 */
[----:B------:R-:W-:-:S13]  /*1ae0*/  ISETP.GE.U32.AND.EX P0, PT, R19, R44, PT, P0 ;  /* 0x0000002c1300720c */ /* 0x000fda0003f06100 */
[----:B------:R-:W-:Y:S05]  /*1af0*/  @!P0 BRA `(.L_x_16369) ;  /* 0xfffffdf000008947 */ /* 0x000fea000383ffff */
.L_x_16366:
[----:B------:R-:W-:Y:S05]  /*1b00*/  BSYNC B7 ;  /* 0x0000000000077941 */ /* 0x000fea0003800000 */
.L_x_16365:
        /* <DEDUP_REMOVED lines=24> */
.L_x_16371:
[----:B------:R-:W-:Y:S05]  /*1c90*/  BSYNC B7 ;  /* 0x0000000000077941 */ /* 0x000fea0003800000 */
.L_x_16370:
        /* <DEDUP_REMOVED lines=24> */
.L_x_16373:
[----:B------:R-:W-:Y:S05]  /*1e20*/  BSYNC B7 ;  /* 0x0000000000077941 */ /* 0x000fea0003800000 */
.L_x_16372:
        /* <DEDUP_REMOVED lines=29> */
.L_x_16375:
[----:B------:R-:W-:Y:S05]  /*2000*/  BSYNC B7 ;  /* 0x0000000000077941 */ /* 0x000fea0003800000 */
.L_x_16374:
        /* <DEDUP_REMOVED lines=14> */
.L_x_16380:
        /* <DEDUP_REMOVED lines=27> */
.L_x_16379:
[----:B------:R-:W-:Y:S05]  /*22a0*/  BSYNC B8 ;  /* 0x0000000000087941 */ /* 0x000fea0003800000 */
.L_x_16378:
[----:B------:R-:W-:-:S05]  /*22b0*/  IADD3 R18, P0, R18, 0x8, RZ ;  /* 0x0000000812127810 */ /* 0x000fca0007f1e0ff */
[----:B------:R-:W-:Y:S01]  /*22c0*/  IMAD.X R19, RZ, RZ, R19, P0 ;  /* 0x000000ffff137224 */ /* 0x000fe200000e0613 */
[----:B------:R-:W-:-:S04]  /*22d0*/  ISETP.GE.U32.AND P0, PT, R18, R23, PT ;  /* 0x000000171200720c */ /* 0x000fc80003f06070 */
[----:B------:R-:W-:-:S13]  /*22e0*/  ISETP.GE.U32.AND.EX P0, PT, R19, R46, PT, P0 ;  /* 0x0000002e1300720c */ /* 0x000fda0003f06100 */
[----:B------:R-:W-:Y:S05]  /*22f0*/  @!P0 BRA `(.L_x_16380) ;  /* 0xfffffdf000008947 */ /* 0x000fea000383ffff */
.L_x_16377:
[----:B------:R-:W-:Y:S05]  /*2300*/  BSYNC B7 ;  /* 0x0000000000077941 */ /* 0x000fea0003800000 */
.L_x_16376:
        /* <DEDUP_REMOVED lines=24> */
.L_x_16382:
[----:B------:R-:W-:Y:S05]  /*2490*/  BSYNC B7 ;  /* 0x0000000000077941 */ /* 0x000fea0003800000 */
.L_x_16381:
        /* <DEDUP_REMOVED lines=24> */
.L_x_16384:
[----:B------:R-:W-:Y:S05]  /*2620*/  BSYNC B7 ;  /* 0x0000000000077941 */ /* 0x000fea0003800000 */
.L_x_16383:
        /* <DEDUP_REMOVED lines=29> */
.L_x_16386:
[----:B------:R-:W-:Y:S05]  /*2800*/  BSYNC B7 ;  /* 0x0000000000077941 */ /* 0x000fea0003800000 */
.L_x_16385:
        /* <DEDUP_REMOVED lines=14> */
.L_x_16391:
        /* <DEDUP_REMOVED lines=27> */
.L_x_16390:
[----:B------:R-:W-:Y:S05]  /*2aa0*/  BSYNC B8 ;  /* 0x0000000000087941 */ /* 0x000fea0003800000 */
.L_x_16389:
[----:B------:R-:W-:-:S05]  /*2ab0*/  IADD3 R18, P0, R18, 0x8, RZ ;  /* 0x0000000812127810 */ /* 0x000fca0007f1e0ff */
[----:B------:R-:W-:Y:S01]  /*2ac0*/  IMAD.X R19, RZ, RZ, R19, P0 ;  /* 0x000000ffff137224 */ /* 0x000fe200000e0613 */
[----:B------:R-:W-:-:S04]  /*2ad0*/  ISETP.GE.U32.AND P0, PT, R18, R23, PT ;  /* 0x000000171200720c */ /* 0x000fc80003f06070 */
[----:B------:R-:W-:-:S13]  /*2ae0*/  ISETP.GE.U32.AND.EX P0, PT, R19, R48, PT, P0 ;  /* 0x000000301300720c */ /* 0x000fda0003f06100 */
[----:B------:R-:W-:Y:S05]  /*2af0*/  @!P0 BRA `(.L_x_16391) ;  /* 0xfffffdf000008947 */ /* 0x000fea000383ffff */
.L_x_16388:
[----:B------:R-:W-:Y:S05]  /*2b00*/  BSYNC B7 ;  /* 0x0000000000077941 */ /* 0x000fea0003800000 */
.L_x_16387:
        /* <DEDUP_REMOVED lines=24> */
.L_x_16393:
[----:B------:R-:W-:Y:S05]  /*2c90*/  BSYNC B7 ;  /* 0x0000000000077941 */ /* 0x000fea0003800000 */
.L_x_16392:
        /* <DEDUP_REMOVED lines=24> */
.L_x_16395:
[----:B------:R-:W-:Y:S05]  /*2e20*/  BSYNC B7 ;  /* 0x0000000000077941 */ /* 0x000fea0003800000 */
.L_x_16394:
        /* <DEDUP_REMOVED lines=29> */
.L_x_16397:
[----:B------:R-:W-:Y:S05]  /*3000*/  BSYNC B7 ;  /* 0x0000000000077941 */ /* 0x000fea0003800000 */
.L_x_16396:
        /* <DEDUP_REMOVED lines=14> */
.L_x_16402:
        /* <DEDUP_REMOVED lines=27> */
.L_x_16401:
[----:B------:R-:W-:Y:S05]  /*32a0*/  BSYNC B8 ;  /* 0x0000000000087941 */ /* 0x000fea0003800000 */
.L_x_16400:
[----:B------:R-:W-:-:S04]  /*32b0*/  IADD3 R18, P0, R18, 0x8, RZ ;  /* 0x0000000812127810 */ /* 0x000fc80007f1e0ff */
[----:B------:R-:W-:Y:S02]  /*32c0*/  IADD3.X R19, RZ, R19, RZ, P0, !PT ;  /* 0x00000013ff137210 */ /* 0x000fe400007fe4ff */
[----:B------:R-:W-:-:S04]  /*32d0*/  ISETP.GE.U32.AND P0, PT, R18, R23, PT ;  /* 0x000000171200720c */ /* 0x000fc80003f06070 */
[----:B------:R-:W-:-:S13]  /*32e0*/  ISETP.GE.U32.AND.EX P0, PT, R19, R50, PT, P0 ;  /* 0x000000321300720c */ /* 0x000fda0003f06100 */
[----:B------:R-:W-:Y:S05]  /*32f0*/  @!P0 BRA `(.L_x_16402) ;  /* 0xfffffdf000008947 */ /* 0x000fea000383ffff */
.L_x_16399:
[----:B------:R-:W-:Y:S05]  /*3300*/  BSYNC B7 ;  /* 0x0000000000077941 */ /* 0x000fea0003800000 */
.L_x_16398:
        /* <DEDUP_REMOVED lines=24> */
.L_x_16404:
[----:B------:R-:W-:Y:S05]  /*3490*/  BSYNC B7 ;  /* 0x0000000000077941 */ /* 0x000fea0003800000 */
.L_x_16403:
        /* <DEDUP_REMOVED lines=24> */
.L_x_16406:
[----:B------:R-:W-:Y:S05]  /*3620*/  BSYNC B7 ;  /* 0x0000000000077941 */ /* 0x000fea0003800000 */
.L_x_16405:
        /* <DEDUP_REMOVED lines=29> */
.L_x_16408:
[----:B------:R-:W-:Y:S05]  /*3800*/  BSYNC B7 ;  /* 0x0000000000077941 */ /* 0x000fea0003800000 */
.L_x_16407:
        /* <DEDUP_REMOVED lines=14> */
.L_x_16413:
        /* <DEDUP_REMOVED lines=27> */
.L_x_16412:
[----:B------:R-:W-:Y:S05]  /*3aa0*/  BSYNC B8 ;  /* 0x0000000000087941 */ /* 0x000fea0003800000 */
.L_x_16411:
[----:B------:R-:W-:-:S05]  /*3ab0*/  IADD3 R18, P0, R18, 0x8, RZ ;  /* 0x0000000812127810 */ /* 0x000fca0007f1e0ff */
[----:B------:R-:W-:Y:S01]  /*3ac0*/  IMAD.X R19, RZ, RZ, R19, P0 ;  /* 0x000000ffff137224 */ /* 0x000fe200000e0613 */
[----:B------:R-:W-:-:S04]  /*3ad0*/  ISETP.GE.U32.AND P0, PT, R18, R23, PT ;  /* 0x000000171200720c */ /* 0x000fc80003f06070 */
[----:B------:R-:W-:-:S13]  /*3ae0*/  ISETP.GE.U32.AND.EX P0, PT, R19, R52, PT, P0 ;  /* 0x000000341300720c */ /* 0x000fda0003f06100 */
[----:B------:R-:W-:Y:S05]  /*3af0*/  @!P0 BRA `(.L_x_16413) ;  /* 0xfffffdf000008947 */ /* 0x000fea000383ffff */
.L_x_16410:
[----:B------:R-:W-:Y:S05]  /*3b00*/  BSYNC B7 ;  /* 0x0000000000077941 */ /* 0x000fea0003800000 */
.L_x_16409:
        /* <DEDUP_REMOVED lines=24> */
.L_x_16415:
[----:B------:R-:W-:Y:S05]  /*3c90*/  BSYNC B7 ;  /* 0x0000000000077941 */ /* 0x000fea0003800000 */
.L_x_16414:
        /* <DEDUP_REMOVED lines=24> */
.L_x_16417:
[----:B------:R-:W-:Y:S05]  /*3e20*/  BSYNC B7 ;  /* 0x0000000000077941 */ /* 0x000fea0003800000 */
.L_x_16416:
        /* <DEDUP_REMOVED lines=29> */
.L_x_16419:
[----:B------:R-:W-:Y:S05]  /*4000*/  BSYNC B7 ;  /* 0x0000000000077941 */ /* 0x000fea0003800000 */
.L_x_16418:
        /* <DEDUP_REMOVED lines=14> */
.L_x_16424:
        /* <DEDUP_REMOVED lines=27> */
.L_x_16423:
[----:B------:R-:W-:Y:S05]  /*42a0*/  BSYNC B8 ;  /* 0x0000000000087941 */ /* 0x000fea0003800000 */
.L_x_16422:
[----:B------:R-:W-:-:S05]  /*42b0*/  IADD3 R16, P0, R16, 0x8, RZ ;  /* 0x0000000810107810 */ /* 0x000fca0007f1e0ff */
[----:B------:R-:W-:Y:S01]  /*42c0*/  IMAD.X R17, RZ, RZ, R17, P0 ;  /* 0x000000ffff117224 */ /* 0x000fe200000e0611 */
[----:B------:R-:W-:-:S04]  /*42d0*/  ISETP.GE.U32.AND P0, PT, R16, R18, PT ;  /* 0x000000121000720c */ /* 0x000fc80003f06070 */
[----:B------:R-:W-:-:S13]  /*42e0*/  ISETP.GE.U32.AND.EX P0, PT, R17, R54, PT, P0 ;  /* 0x000000361100720c */ /* 0x000fda0003f06100 */
[----:B------:R-:W-:Y:S05]  /*42f0*/  @!P0 BRA `(.L_x_16424) ;  /* 0xfffffdf000008947 */ /* 0x000fea000383ffff */
.L_x_16421:
[----:B------:R-:W-:Y:S05]  /*4300*/  BSYNC B7 ;  /* 0x0000000000077941 */ /* 0x000fea0003800000 */
.L_x_16420:
[----:B------:R-:W-:Y:S05]  /*4310*/  BRA `(.L_x_16425) ;  /* 0x0000f49000007947 */ /* 0x000fea0003800000 */
.L_x_16336:
        /* <DEDUP_REMOVED lines=25> */
.L_x_16427:
[----:B------:R-:W-:Y:S05]  /*44b0*/  BSYNC B7 ;  /* 0x0000000000077941 */ /* 0x000fea0003800000 */
.L_x_16426:
        /* <DEDUP_REMOVED lines=26> */
.L_x_16429:
[----:B------:R-:W-:Y:S05]  /*4660*/  BSYNC B7 ;  /* 0x0000000000077941 */ /* 0x000fea0003800000 */
.L_x_16428:
        /* <DEDUP_REMOVED lines=29> */
.L_x_16431:
[----:B------:R-:W-:Y:S05]  /*4840*/  BSYNC B7 ;  /* 0x0000000000077941 */ /* 0x000fea0003800000 */
.L_x_16430:
        /* <DEDUP_REMOVED lines=15> */
.L_x_16445:
        /* <DEDUP_REMOVED lines=12> */
[----:B------:R-:W-:Y:S05]  /*4a00*/  CALL.REL.NOINC `($__internal_40_$__cuda_sm20_div_s64) ;  /* 0x00023b0000007944 */ /* 0x000fea0003c00000 */
[----:B------:R-:W-:Y:S01]  /*4a10*/  IMAD.MOV.U32 R22, RZ, RZ, R6 ;  /* 0x000000ffff167224 */ /* 0x000fe200078e0006 */
[----:B------:R-:W-:Y:S01]  /*4a20*/  MOV R23, R7 ;  /* 0x0000000700177202 */ /* 0x000fe20000000f00 */
[----:B------:R-:W-:Y:S05]  /*4a30*/  BRA `(.L_x_16435) ;  /* 0x0000013000007947 */ /* 0x000fea0003800000 */
.L_x_16434:
        /* <DEDUP_REMOVED lines=19> */
.L_x_16435:
[----:B------:R-:W-:Y:S05]  /*4b70*/  BSYNC B1 ;  /* 0x0000000000017941 */ /* 0x000fea0003800000 */
.L_x_16433:
        /* <DEDUP_REMOVED lines=24> */
[----:B------:R-:W-:Y:S05]  /*4d00*/  CALL.REL.NOINC `($__internal_40_$__cuda_sm20_div_s64) ;  /* 0x0002380000007944 */ /* 0x000fea0003c00000 */
[----:B------:R-:W-:Y:S01]  /*4d10*/  IMAD.MOV.U32 R16, RZ, RZ, R6 ;  /* 0x000000ffff107224 */ /* 0x000fe200078e0006 */
[----:B------:R-:W-:Y:S01]  /*4d20*/  MOV R17, R7 ;  /* 0x0000000700117202 */ /* 0x000fe20000000f00 */
[----:B------:R-:W-:Y:S05]  /*4d30*/  BRA `(.L_x_16438) ;  /* 0x0000013000007947 */ /* 0x000fea0003800000 */
.L_x_16437:
        /* <DEDUP_REMOVED lines=19> */
.L_x_16438:
[----:B------:R-:W-:Y:S05]  /*4e70*/  BSYNC B1 ;  /* 0x0000000000017941 */ /* 0x000fea0003800000 */
.L_x_16436:
        /* <DEDUP_REMOVED lines=25> */
[----:B------:R-:W-:Y:S05]  /*5010*/  CALL.REL.NOINC `($__internal_40_$__cuda_sm20_div_s64) ;  /* 0x000234f000007944 */ /* 0x000fea0003c00000 */
[----:B------:R-:W-:Y:S02]  /*5020*/  IMAD.MOV.U32 R56, RZ, RZ, R6 ;  /* 0x000000ffff387224 */ /* 0x000fe400078e0006 */
[----:B------:R-:W-:Y:S01]  /*5030*/  IMAD.MOV.U32 R57, RZ, RZ, R7 ;  /* 0x000000ffff397224 */ /* 0x000fe200078e0007 */
[----:B------:R-:W-:Y:S05]  /*5040*/  BRA `(.L_x_16441) ;  /* 0x0000013000007947 */ /* 0x000fea0003800000 */
.L_x_16440:
        /* <DEDUP_REMOVED lines=19> */
.L_x_16441:
[----:B------:R-:W-:Y:S05]  /*5180*/  BSYNC B1 ;  /* 0x0000000000017941 */ /* 0x000fea0003800000 */
.L_x_16439:
        /* <DEDUP_REMOVED lines=26> */
[----:B------:R-:W-:Y:S01]  /*5330*/  MOV R20, R6 ;  /* 0x0000000600147202 */ /* 0x000fe20000000f00 */
[----:B------:R-:W-:Y:S01]  /*5340*/  IMAD.MOV.U32 R21, RZ, RZ, R7 ;  /* 0x000000ffff157224 */ /* 0x000fe200078e0007 */
[----:B------:R-:W-:Y:S05]  /*5350*/  BRA `(.L_x_16444) ;  /* 0x0000013000007947 */ /* 0x000fea0003800000 */
.L_x_16443:
        /* <DEDUP_REMOVED lines=19> */
.L_x_16444:
[----:B------:R-:W-:Y:S05]  /*5490*/  BSYNC B1 ;  /* 0x0000000000017941 */ /* 0x000fea0003800000 */
.L_x_16442:
        /* <DEDUP_REMOVED lines=20> */
.L_x_16432:
        /* <DEDUP_REMOVED lines=16> */
[----:B------:R-:W-:Y:S02]  /*56e0*/  IMAD.MOV.U32 R12, RZ, RZ, R6 ;  /* 0x000000ffff0c7224 */ /* 0x000fe400078e0006 */
[----:B------:R-:W-:Y:S01]  /*56f0*/  IMAD.MOV.U32 R13, RZ, RZ, R7 ;  /* 0x000000ffff0d7224 */ /* 0x000fe200078e0007 */
[----:B------:R-:W-:Y:S05]  /*5700*/  BRA `(.L_x_16449) ;  /* 0x0000013000007947 */ /* 0x000fea0003800000 */
.L_x_16448:
        /* <DEDUP_REMOVED lines=19> */
.L_x_16449:
[----:B------:R-:W-:Y:S05]  /*5840*/  BSYNC B0 ;  /* 0x0000000000007941 */ /* 0x000fea0003800000 */
.L_x_16447:
        /* <DEDUP_REMOVED lines=28> */
[----:B------:R-:W-:Y:S05]  /*5a10*/  CALL.REL.NOINC `($__internal_40_$__cuda_sm20_div_s64) ;  /* 0x00022af000007944 */ /* 0x000fea0003c00000 */
[----:B------:R-:W-:Y:S05]  /*5a20*/  BRA `(.L_x_16452) ;  /* 0x0000013000007947 */ /* 0x000fea0003800000 */
.L_x_16451:
        /* <DEDUP_REMOVED lines=19> */
.L_x_16452:
[----:B------:R-:W-:Y:S05]  /*5b60*/  BSYNC B0 ;  /* 0x0000000000007941 */ /* 0x000fea0003800000 */
.L_x_16450:
        /* <DEDUP_REMOVED lines=30> */
[----:B------:R-:W-:Y:S05]  /*5d50*/  CALL.REL.NOINC `($__internal_41_$__cuda_sm20_rem_s64) ;  /* 0x00022cf000007944 */ /* 0x000fea0003c00000 */
[----:B------:R-:W-:Y:S01]  /*5d60*/  MOV R4, R3 ;  /* 0x0000000300047202 */ /* 0x000fe20000000f00 */
[----:B------:R-:W-:Y:S01]  /*5d70*/  IMAD.MOV.U32 R5, RZ, RZ, R0 ;  /* 0x000000ffff057224 */ /* 0x000fe200078e0000 */
[----:B------:R-:W-:Y:S05]  /*5d80*/  BRA `(.L_x_16455) ;  /* 0x0000013000007947 */ /* 0x000fea0003800000 */
.L_x_16454:
        /* <DEDUP_REMOVED lines=19> */
.L_x_16455:
[----:B------:R-:W-:Y:S05]  /*5ec0*/  BSYNC B0 ;  /* 0x0000000000007941 */ /* 0x000fea0003800000 */
.L_x_16453:
        /* <DEDUP_REMOVED lines=8> */
.L_x_16446:
        /* <DEDUP_REMOVED lines=18> */
.L_x_16460:
        /* <DEDUP_REMOVED lines=27> */
.L_x_16459:
[----:B------:R-:W-:Y:S05]  /*6220*/  BSYNC B8 ;  /* 0x0000000000087941 */ /* 0x000fea0003800000 */
.L_x_16458:
[----:B------:R-:W-:-:S05]  /*6230*/  IADD3 R22, P0, R22, 0x8, RZ ;  /* 0x0000000816167810 */ /* 0x000fca0007f1e0ff */
[----:B------:R-:W-:Y:S01]  /*6240*/  IMAD.X R23, RZ, RZ, R23, P0 ;  /* 0x000000ffff177224 */ /* 0x000fe200000e0617 */
[----:B------:R-:W-:-:S04]  /*6250*/  ISETP.GE.U32.AND P0, PT, R22, R25, PT ;  /* 0x000000191600720c */ /* 0x000fc80003f06070 */
[----:B------:R-:W-:-:S13]  /*6260*/  ISETP.GE.U32.AND.EX P0, PT, R23, R24, PT, P0 ;  /* 0x000000181700720c */ /* 0x000fda0003f06100 */
[----:B------:R-:W-:Y:S05]  /*6270*/  @!P0 BRA `(.L_x_16460) ;  /* 0xfffffdf000008947 */ /* 0x000fea000383ffff */
.L_x_16457:
[----:B------:R-:W-:Y:S05]  /*6280*/  BSYNC B7 ;  /* 0x0000000000077941 */ /* 0x000fea0003800000 */
.L_x_16456:
        /* <DEDUP_REMOVED lines=26> */
.L_x_16462:
[----:B------:R-:W-:Y:S05]  /*6430*/  BSYNC B7 ;  /* 0x0000000000077941 */ /* 0x000fea0003800000 */
.L_x_16461:
        /* <DEDUP_REMOVED lines=24> */
.L_x_16464:
[----:B------:R-:W-:Y:S05]  /*65c0*/  BSYNC B7 ;  /* 0x0000000000077941 */ /* 0x000fea0003800000 */
.L_x_16463:
        /* <DEDUP_REMOVED lines=29> */
.L_x_16466:
[----:B------:R-:W-:Y:S05]  /*67a0*/  BSYNC B7 ;  /* 0x0000000000077941 */ /* 0x000fea0003800000 */
.L_x_16465:
        /* <DEDUP_REMOVED lines=12> */
.L_x_16480:
        /* <DEDUP_REMOVED lines=16> */
.L_x_16469:
        /* <DEDUP_REMOVED lines=19> */
.L_x_16470:
[----:B------:R-:W-:Y:S05]  /*6aa0*/  BSYNC B1 ;  /* 0x0000000000017941 */ /* 0x000fea0003800000 */
.L_x_16468:
        /* <DEDUP_REMOVED lines=28> */
.L_x_16472:
        /* <DEDUP_REMOVED lines=19> */
.L_x_16473:
[----:B------:R-:W-:Y:S05]  /*6da0*/  BSYNC B1 ;  /* 0x0000000000017941 */ /* 0x000fea0003800000 */
.L_x_16471:
        /* <DEDUP_REMOVED lines=29> */
.L_x_16475:
        /* <DEDUP_REMOVED lines=19> */
.L_x_16476:
[----:B------:R-:W-:Y:S05]  /*70b0*/  BSYNC B1 ;  /* 0x0000000000017941 */ /* 0x000fea0003800000 */
.L_x_16474:
        /* <DEDUP_REMOVED lines=29> */
.L_x_16478:
        /* <DEDUP_REMOVED lines=19> */
.L_x_16479:
[----:B------:R-:W-:Y:S05]  /*73c0*/  BSYNC B1 ;  /* 0x0000000000017941 */ /* 0x000fea0003800000 */
.L_x_16477:
        /* <DEDUP_REMOVED lines=20> */
.L_x_16467:
        /* <DEDUP_REMOVED lines=19> */
.L_x_16483:
        /* <DEDUP_REMOVED lines=19> */
.L_x_16484:
[----:B------:R-:W-:Y:S05]  /*7770*/  BSYNC B0 ;  /* 0x0000000000007941 */ /* 0x000fea0003800000 */
.L_x_16482:
        /* <DEDUP_REMOVED lines=25> */
[----:B------:R-:W-:Y:S05]  /*7910*/  CALL.REL.NOINC `($__internal_40_$__cuda_sm20_div_s64) ;  /* 0x00020bf000007944 */ /* 0x000fea0003c00000 */
[----:B------:R-:W-:Y:S05]  /*7920*/  BRA `(.L_x_16487) ;  /* 0x0000013000007947 */ /* 0x000fea0003800000 */
.L_x_16486:
        /* <DEDUP_REMOVED lines=19> */
.L_x_16487:
[----:B------:R-:W-:Y:S05]  /*7a60*/  BSYNC B0 ;  /* 0x0000000000007941 */ /* 0x000fea0003800000 */
.L_x_16485:
        /* <DEDUP_REMOVED lines=29> */
.L_x_16489:
        /* <DEDUP_REMOVED lines=19> */
.L_x_16490:
[----:B------:R-:W-:Y:S05]  /*7d70*/  BSYNC B0 ;  /* 0x0000000000007941 */ /* 0x000fea0003800000 */
.L_x_16488:
[----:B------:R-:W2:Y:S02]  /*7d80*/  LDG.E.64 R12, [R12.64+-0x10] ;  /* 0xfffff0240c0c7981 */ /* 0x000ea4000c1e1b00 */
[----:B--2---:R-:W-:Y:S02]  /*7d90*/  IMAD R3, R5, R12, RZ ;  /* 0x0000000c05037224 */ /* 0x004fe400078e02ff */
[----:B------:R-:W-:-:S04]  /*7da0*/  IMAD.WIDE.U32 R56, R12, R4, R56 ;  /* 0x000000040c387225 */ /* 0x000fc800078e0038 */
[----:B------:R-:W-:-:S04]  /*7db0*/  IMAD R3, R13, R4, R3 ;  /* 0x000000040d037224 */ /* 0x000fc800078e0203 */
[----:B------:R-:W-:Y:S02]  /*7dc0*/  IMAD.IADD R57, R57, 0x1, R3 ;  /* 0x0000000139397824 */ /* 0x000fe400078e0203 */
.L_x_16481:
        /* <DEDUP_REMOVED lines=18> */
.L_x_16495:
        /* <DEDUP_REMOVED lines=27> */
.L_x_16494:
[----:B------:R-:W-:Y:S05]  /*80a0*/  BSYNC B8 ;  /* 0x0000000000087941 */ /* 0x000fea0003800000 */
.L_x_16493:
[----:B------:R-:W-:-:S05]  /*80b0*/  IADD3 R18, P0, R18, 0x8, RZ ;  /* 0x0000000812127810 */ /* 0x000fca0007f1e0ff */
[----:B------:R-:W-:Y:S01]  /*80c0*/  IMAD.X R19, RZ, RZ, R19, P0 ;  /* 0x000000ffff137224 */ /* 0x000fe200000e0613 */
[----:B------:R-:W-:-:S04]  /*80d0*/  ISETP.GE.U32.AND P0, PT, R18, R23, PT ;  /* 0x000000171200720c */ /* 0x000fc80003f06070 */
[----:B------:R-:W-:-:S13]  /*80e0*/  ISETP.GE.U32.AND.EX P0, PT, R19, R22, PT, P0 ;  /* 0x000000161300720c */ /* 0x000fda0003f06100 */
[----:B------:R-:W-:Y:S05]  /*80f0*/  @!P0 BRA `(.L_x_16495) ;  /* 0xfffffdf000008947 */ /* 0x000fea000383ffff */
.L_x_16492:
[----:B------:R-:W-:Y:S05]  /*8100*/  BSYNC B7 ;  /* 0x0000000000077941 */ /* 0x000fea0003800000 */
.L_x_16491:
        /* <DEDUP_REMOVED lines=24> */
.L_x_16497:
[----:B------:R-:W-:Y:S05]  /*8290*/  BSYNC B7 ;  /* 0x0000000000077941 */ /* 0x000fea0003800000 */
.L_x_16496:
        /* <DEDUP_REMOVED lines=24> */
.L_x_16499:
[----:B------:R-:W-:Y:S05]  /*8420*/  BSYNC B7 ;  /* 0x0000000000077941 */ /* 0x000fea0003800000 */
.L_x_16498:
        /* <DEDUP_REMOVED lines=29> */
.L_x_16501:
[----:B------:R-:W-:Y:S05]  /*8600*/  BSYNC B7 ;  /* 0x0000000000077941 */ /* 0x000fea0003800000 */
.L_x_16500:
        /* <DEDUP_REMOVED lines=12> */
.L_x_16515:
        /* <DEDUP_REMOVED lines=17> */
.L_x_16504:
        /* <DEDUP_REMOVED lines=19> */
.L_x_16505:
[----:B------:R-:W-:Y:S05]  /*8910*/  BSYNC B1 ;  /* 0x0000000000017941 */ /* 0x000fea0003800000 */
.L_x_16503:
        /* <DEDUP_REMOVED lines=27> */
.L_x_16507:
        /* <DEDUP_REMOVED lines=19> */
.L_x_16508:
[----:B------:R-:W-:Y:S05]  /*8c00*/  BSYNC B1 ;  /* 0x0000000000017941 */ /* 0x000fea0003800000 */
.L_x_16506:
        /* <DEDUP_REMOVED lines=29> */
.L_x_16510:
        /* <DEDUP_REMOVED lines=19> */
.L_x_16511:
[----:B------:R-:W-:Y:S05]  /*8f10*/  BSYNC B1 ;  /* 0x0000000000017941 */ /* 0x000fea0003800000 */
.L_x_16509:
        /* <DEDUP_REMOVED lines=28> */
.L_x_16513:
        /* <DEDUP_REMOVED lines=19> */
.L_x_16514:
[----:B------:R-:W-:Y:S05]  /*9210*/  BSYNC B1 ;  /* 0x0000000000017941 */ /* 0x000fea0003800000 */
.L_x_16512:
        /* <DEDUP_REMOVED lines=20> */
.L_x_16502:
        /* <DEDUP_REMOVED lines=19> */
.L_x_16518:
        /* <DEDUP_REMOVED lines=19> */
.L_x_16519:
[----:B------:R-:W-:Y:S05]  /*95c0*/  BSYNC B0 ;  /* 0x0000000000007941 */ /* 0x000fea0003800000 */
.L_x_16517:
        /* <DEDUP_REMOVED lines=27> */
.L_x_16521:
        /* <DEDUP_REMOVED lines=19> */
.L_x_16522:
[----:B------:R-:W-:Y:S05]  /*98b0*/  BSYNC B0 ;  /* 0x0000000000007941 */ /* 0x000fea0003800000 */
.L_x_16520:
        /* <DEDUP_REMOVED lines=29> */
.L_x_16524:
        /* <DEDUP_REMOVED lines=19> */
.L_x_16525:
[----:B------:R-:W-:Y:S05]  /*9bc0*/  BSYNC B0 ;  /* 0x0000000000007941 */ /* 0x000fea0003800000 */
.L_x_16523:
[----:B------:R-:W2:Y:S02]  /*9bd0*/  LDG.E.64 R12, [R12.64+-0x10] ;  /* 0xfffff0240c0c7981 */ /* 0x000ea4000c1e1b00 */
[----:B--2---:R-:W-:Y:S02]  /*9be0*/  IMAD R3, R5, R12, RZ ;  /* 0x0000000c05037224 */ /* 0x004fe400078e02ff */
[----:B------:R-:W-:-:S04]  /*9bf0*/  IMAD.WIDE.U32 R22, R12, R4, R22 ;  /* 0x000000040c167225 */ /* 0x000fc800078e0016 */
[----:B------:R-:W-:-:S04]  /*9c00*/  IMAD R3, R13, R4, R3 ;  /* 0x000000040d037224 */ /* 0x000fc800078e0203 */
[----:B------:R-:W-:Y:S02]  /*9c10*/  IMAD.IADD R23, R23, 0x1, R3 ;  /* 0x0000000117177824 */ /* 0x000fe400078e0203 */
.L_x_16516:
        /* <DEDUP_REMOVED lines=18> */
.L_x_16530:
        /* <DEDUP_REMOVED lines=27> */
.L_x_16529:
[----:B------:R-:W-:Y:S05]  /*9ef0*/  BSYNC B8 ;  /* 0x0000000000087941 */ /* 0x000fea0003800000 */
.L_x_16528:
[----:B------:R-:W-:-:S05]  /*9f00*/  IADD3 R18, P0, R18, 0x8, RZ ;  /* 0x0000000812127810 */ /* 0x000fca0007f1e0ff */
[----:B------:R-:W-:Y:S01]  /*9f10*/  IMAD.X R19, RZ, RZ, R19, P0 ;  /* 0x000000ffff137224 */ /* 0x000fe200000e0613 */
[----:B------:R-:W-:-:S04]  /*9f20*/  ISETP.GE.U32.AND P0, PT, R18, R25, PT ;  /* 0x000000191200720c */ /* 0x000fc80003f06070 */
[----:B------:R-:W-:-:S13]  /*9f30*/  ISETP.GE.U32.AND.EX P0, PT, R19, R22, PT, P0 ;  /* 0x000000161300720c */ /* 0x000fda0003f06100 */
[----:B------:R-:W-:Y:S05]  /*9f40*/  @!P0 BRA `(.L_x_16530) ;  /* 0xfffffdf000008947 */ /* 0x000fea000383ffff */
.L_x_16527:
[----:B------:R-:W-:Y:S05]  /*9f50*/  BSYNC B7 ;  /* 0x0000000000077941 */ /* 0x000fea0003800000 */
.L_x_16526:
        /* <DEDUP_REMOVED lines=24> */
.L_x_16532:
[----:B------:R-:W-:Y:S05]  /*a0e0*/  BSYNC B7 ;  /* 0x0000000000077941 */ /* 0x000fea0003800000 */
.L_x_16531:
        /* <DEDUP_REMOVED lines=24> */
.L_x_16534:
[----:B------:R-:W-:Y:S05]  /*a270*/  BSYNC B7 ;  /* 0x0000000000077941 */ /* 0x000fea0003800000 */
.L_x_16533:
        /* <DEDUP_REMOVED lines=29> */
.L_x_16536:
[----:B------:R-:W-:Y:S05]  /*a450*/  BSYNC B7 ;  /* 0x0000000000077941 */ /* 0x000fea0003800000 */
.L_x_16535:
        /* <DEDUP_REMOVED lines=15> */
.L_x_16550:
        /* <DEDUP_REMOVED lines=17> */
.L_x_16539:
        /* <DEDUP_REMOVED lines=19> */
.L_x_16540:
[----:B------:R-:W-:Y:S05]  /*a790*/  BSYNC B1 ;  /* 0x0000000000017941 */ /* 0x000fea0003800000 */
.L_x_16538:
        /* <DEDUP_REMOVED lines=31> */
.L_x_16542:
        /* <DEDUP_REMOVED lines=19> */
.L_x_16543:
[----:B------:R-:W-:Y:S05]  /*aac0*/  BSYNC B1 ;  /* 0x0000000000017941 */ /* 0x000fea0003800000 */
.L_x_16541:
        /* <DEDUP_REMOVED lines=29> */
.L_x_16545:
        /* <DEDUP_REMOVED lines=19> */
.L_x_16546:
[----:B------:R-:W-:Y:S05]  /*add0*/  BSYNC B1 ;  /* 0x0000000000017941 */ /* 0x000fea0003800000 */
.L_x_16544:
        /* <DEDUP_REMOVED lines=24> */
[----:B------:R-:W-:Y:S05]  /*af60*/  CALL.REL.NOINC `($__internal_40_$__cuda_sm20_div_s64) ;  /* 0x0001d5a000007944 */ /* 0x000fea0003c00000 */
[----:B------:R-:W-:Y:S02]  /*af70*/  IMAD.MOV.U32 R14, RZ, RZ, R6 ;  /* 0x000000ffff0e7224 */ /* 0x000fe400078e0006 */
[----:B------:R-:W-:Y:S01]  /*af80*/  IMAD.MOV.U32 R17, RZ, RZ, R7 ;  /* 0x000000ffff117224 */ /* 0x000fe200078e0007 */
[----:B------:R-:W-:Y:S05]  /*af90*/  BRA `(.L_x_16549) ;  /* 0x0000013000007947 */ /* 0x000fea0003800000 */
.L_x_16548:
        /* <DEDUP_REMOVED lines=19> */
.L_x_16549:
[----:B------:R-:W-:Y:S05]  /*b0d0*/  BSYNC B1 ;  /* 0x0000000000017941 */ /* 0x000fea0003800000 */
.L_x_16547:
        /* <DEDUP_REMOVED lines=21> */
.L_x_16537:
        /* <DEDUP_REMOVED lines=19> */
.L_x_16553:
        /* <DEDUP_REMOVED lines=19> */
.L_x_16554:
[----:B------:R-:W-:Y:S05]  /*b490*/  BSYNC B0 ;  /* 0x0000000000007941 */ /* 0x000fea0003800000 */
.L_x_16552:
        /* <DEDUP_REMOVED lines=31> */
[----:B------:R-:W-:Y:S05]  /*b690*/  BRA `(.L_x_16557) ;  /* 0x0000013000007947 */ /* 0x000fea0003800000 */
.L_x_16556:
        /* <DEDUP_REMOVED lines=19> */
.L_x_16557:
[----:B------:R-:W-:Y:S05]  /*b7d0*/  BSYNC B0 ;  /* 0x0000000000007941 */ /* 0x000fea0003800000 */
.L_x_16555:
        /* <DEDUP_REMOVED lines=32> */
.L_x_16559:
        /* <DEDUP_REMOVED lines=19> */
.L_x_16560:
[----:B------:R-:W-:Y:S05]  /*bb10*/  BSYNC B0 ;  /* 0x0000000000007941 */ /* 0x000fea0003800000 */
.L_x_16558:
        /* <DEDUP_REMOVED lines=8> */
.L_x_16551:
        /* <DEDUP_REMOVED lines=18> */
.L_x_16565:
        /* <DEDUP_REMOVED lines=27> */
.L_x_16564:
[----:B------:R-:W-:Y:S05]  /*be70*/  BSYNC B8 ;  /* 0x0000000000087941 */ /* 0x000fea0003800000 */
.L_x_16563:
[----:B------:R-:W-:-:S05]  /*be80*/  IADD3 R18, P0, R18, 0x8, RZ ;  /* 0x0000000812127810 */ /* 0x000fca0007f1e0ff */
[----:B------:R-:W-:Y:S01]  /*be90*/  IMAD.X R19, RZ, RZ, R19, P0 ;  /* 0x000000ffff137224 */ /* 0x000fe200000e0613 */
[----:B------:R-:W-:-:S04]  /*bea0*/  ISETP.GE.U32.AND P0, PT, R18, R23, PT ;  /* 0x000000171200720c */ /* 0x000fc80003f06070 */
[----:B------:R-:W-:-:S13]  /*beb0*/  ISETP.GE.U32.AND.EX P0, PT, R19, R22, PT, P0 ;  /* 0x000000161300720c */ /* 0x000fda0003f06100 */
[----:B------:R-:W-:Y:S05]  /*bec0*/  @!P0 BRA `(.L_x_16565) ;  /* 0xfffffdf000008947 */ /* 0x000fea000383ffff */
.L_x_16562:
[----:B------:R-:W-:Y:S05]  /*bed0*/  BSYNC B7 ;  /* 0x0000000000077941 */ /* 0x000fea0003800000 */
.L_x_16561:
        /* <DEDUP_REMOVED lines=24> */
.L_x_16567:
[----:B------:R-:W-:Y:S05]  /*c060*/  BSYNC B7 ;  /* 0x0000000000077941 */ /* 0x000fea0003800000 */
.L_x_16566:
        /* <DEDUP_REMOVED lines=24> */
.L_x_16569:
[----:B------:R-:W-:Y:S05]  /*c1f0*/  BSYNC B7 ;  /* 0x0000000000077941 */ /* 0x000fea0003800000 */
.L_x_16568:
        /* <DEDUP_REMOVED lines=29> */
.L_x_16571:
[----:B------:R-:W-:Y:S05]  /*c3d0*/  BSYNC B7 ;  /* 0x0000000000077941 */ /* 0x000fea0003800000 */
.L_x_16570:
        /* <DEDUP_REMOVED lines=12> */
.L_x_16585:
        /* <DEDUP_REMOVED lines=17> */
.L_x_16574:
        /* <DEDUP_REMOVED lines=19> */
.L_x_16575:
[----:B------:R-:W-:Y:S05]  /*c6e0*/  BSYNC B1 ;  /* 0x0000000000017941 */ /* 0x000fea0003800000 */
.L_x_16573:
        /* <DEDUP_REMOVED lines=27> */
.L_x_16577:
        /* <DEDUP_REMOVED lines=19> */
.L_x_16578:
[----:B------:R-:W-:Y:S05]  /*c9d0*/  BSYNC B1 ;  /* 0x0000000000017941 */ /* 0x000fea0003800000 */
.L_x_16576:
        /* <DEDUP_REMOVED lines=29> */
.L_x_16580:
        /* <DEDUP_REMOVED lines=19> */
.L_x_16581:
[----:B------:R-:W-:Y:S05]  /*cce0*/  BSYNC B1 ;  /* 0x0000000000017941 */ /* 0x000fea0003800000 */
.L_x_16579:
        /* <DEDUP_REMOVED lines=28> */
.L_x_16583:
        /* <DEDUP_REMOVED lines=19> */
.L_x_16584:
[----:B------:R-:W-:Y:S05]  /*cfe0*/  BSYNC B1 ;  /* 0x0000000000017941 */ /* 0x000fea0003800000 */
.L_x_16582:
        /* <DEDUP_REMOVED lines=20> */
.L_x_16572:
        /* <DEDUP_REMOVED lines=19> */
.L_x_16588:
        /* <DEDUP_REMOVED lines=19> */
.L_x_16589:
[----:B------:R-:W-:Y:S05]  /*d390*/  BSYNC B0 ;  /* 0x0000000000007941 */ /* 0x000fea0003800000 */
.L_x_16587:
        /* <DEDUP_REMOVED lines=27> */
.L_x_16591:
        /* <DEDUP_REMOVED lines=19> */
.L_x_16592:
[----:B------:R-:W-:Y:S05]  /*d680*/  BSYNC B0 ;  /* 0x0000000000007941 */ /* 0x000fea0003800000 */
.L_x_16590:
        /* <DEDUP_REMOVED lines=25> */
[----:B------:R-:W-:Y:S05]  /*d820*/  CALL.REL.NOINC `($__internal_41_$__cuda_sm20_rem_s64) ;  /* 0x0001b22000007944 */ /* 0x000fea0003c00000 */
[----:B------:R-:W-:Y:S02]  /*d830*/  IMAD.MOV.U32 R4, RZ, RZ, R3 ;  /* 0x000000ffff047224 */ /* 0x000fe400078e0003 */
[----:B------:R-:W-:Y:S01]  /*d840*/  IMAD.MOV.U32 R5, RZ, RZ, R0 ;  /* 0x000000ffff057224 */ /* 0x000fe200078e0000 */
[----:B------:R-:W-:Y:S05]  /*d850*/  BRA `(.L_x_16595) ;  /* 0x0000013000007947 */ /* 0x000fea0003800000 */
.L_x_16594:
        /* <DEDUP_REMOVED lines=19> */
.L_x_16595:
[----:B------:R-:W-:Y:S05]  /*d990*/  BSYNC B0 ;  /* 0x0000000000007941 */ /* 0x000fea0003800000 */
.L_x_16593:
[----:B------:R-:W2:Y:S02]  /*d9a0*/  LDG.E.64 R12, [R12.64+-0x10] ;  /* 0xfffff0240c0c7981 */ /* 0x000ea4000c1e1b00 */
[----:B--2---:R-:W-:Y:S02]  /*d9b0*/  IMAD R3, R5, R12, RZ ;  /* 0x0000000c05037224 */ /* 0x004fe400078e02ff */
[----:B------:R-:W-:-:S04]  /*d9c0*/  IMAD.WIDE.U32 R22, R12, R4, R22 ;  /* 0x000000040c167225 */ /* 0x000fc800078e0016 */
[----:B------:R-:W-:-:S05]  /*d9d0*/  IMAD R3, R13, R4, R3 ;  /* 0x000000040d037224 */ /* 0x000fca00078e0203 */
[----:B------:R-:W-:Y:S02]  /*d9e0*/  IADD3 R23, R23, R3, RZ ;  /* 0x0000000317177210 */ /* 0x000fe40007ffe0ff */
.L_x_16586:
        /* <DEDUP_REMOVED lines=18> */
.L_x_16600:
        /* <DEDUP_REMOVED lines=27> */
.L_x_16599:
[----:B------:R-:W-:Y:S05]  /*dcc0*/  BSYNC B8 ;  /* 0x0000000000087941 */ /* 0x000fea0003800000 */
.L_x_16598:
[----:B------:R-:W-:-:S05]  /*dcd0*/  IADD3 R18, P0, R18, 0x8, RZ ;  /* 0x0000000812127810 */ /* 0x000fca0007f1e0ff */
[----:B------:R-:W-:Y:S01]  /*dce0*/  IMAD.X R19, RZ, RZ, R19, P0 ;  /* 0x000000ffff137224 */ /* 0x000fe200000e0613 */
[----:B------:R-:W-:-:S04]  /*dcf0*/  ISETP.GE.U32.AND P0, PT, R18, R25, PT ;  /* 0x000000191200720c */ /* 0x000fc80003f06070 */
[----:B------:R-:W-:-:S13]  /*dd00*/  ISETP.GE.U32.AND.EX P0, PT, R19, R22, PT, P0 ;  /* 0x000000161300720c */ /* 0x000fda0003f06100 */
[----:B------:R-:W-:Y:S05]  /*dd10*/  @!P0 BRA `(.L_x_16600) ;  /* 0xfffffdf000008947 */ /* 0x000fea000383ffff */
.L_x_16597:
[----:B------:R-:W-:Y:S05]  /*dd20*/  BSYNC B7 ;  /* 0x0000000000077941 */ /* 0x000fea0003800000 */
.L_x_16596:
        /* <DEDUP_REMOVED lines=24> */
.L_x_16602:
[----:B------:R-:W-:Y:S05]  /*deb0*/  BSYNC B7 ;  /* 0x0000000000077941 */ /* 0x000fea0003800000 */
.L_x_16601:
        /* <DEDUP_REMOVED lines=24> */
.L_x_16604:
[----:B------:R-:W-:Y:S05]  /*e040*/  BSYNC B7 ;  /* 0x0000000000077941 */ /* 0x000fea0003800000 */
.L_x_16603:
        /* <DEDUP_REMOVED lines=29> */
.L_x_16606:
[----:B------:R-:W-:Y:S05]  /*e220*/  BSYNC B7 ;  /* 0x0000000000077941 */ /* 0x000fea0003800000 */
.L_x_16605:
        /* <DEDUP_REMOVED lines=12> */
.L_x_16620:
        /* <DEDUP_REMOVED lines=17> */
.L_x_16609:
        /* <DEDUP_REMOVED lines=19> */
.L_x_16610:
[----:B------:R-:W-:Y:S05]  /*e530*/  BSYNC B1 ;  /* 0x0000000000017941 */ /* 0x000fea0003800000 */
.L_x_16608:
        /* <DEDUP_REMOVED lines=27> */
.L_x_16612:
        /* <DEDUP_REMOVED lines=19> */
.L_x_16613:
[----:B------:R-:W-:Y:S05]  /*e820*/  BSYNC B1 ;  /* 0x0000000000017941 */ /* 0x000fea0003800000 */
.L_x_16611:
        /* <DEDUP_REMOVED lines=29> */
.L_x_16615:
        /* <DEDUP_REMOVED lines=19> */
.L_x_16616:
[----:B------:R-:W-:Y:S05]  /*eb30*/  BSYNC B1 ;  /* 0x0000000000017941 */ /* 0x000fea0003800000 */
.L_x_16614:
        /* <DEDUP_REMOVED lines=28> */
.L_x_16618:
        /* <DEDUP_REMOVED lines=19> */
.L_x_16619:
[----:B------:R-:W-:Y:S05]  /*ee30*/  BSYNC B1 ;  /* 0x0000000000017941 */ /* 0x000fea0003800000 */
.L_x_16617:
        /* <DEDUP_REMOVED lines=20> */
.L_x_16607:
        /* <DEDUP_REMOVED lines=19> */
.L_x_16623:
        /* <DEDUP_REMOVED lines=19> */
.L_x_16624:
[----:B------:R-:W-:Y:S05]  /*f1e0*/  BSYNC B0 ;  /* 0x0000000000007941 */ /* 0x000fea0003800000 */
.L_x_16622:
        /* <DEDUP_REMOVED lines=27> */
.L_x_16626:
        /* <DEDUP_REMOVED lines=19> */
.L_x_16627:
[----:B------:R-:W-:Y:S05]  /*f4d0*/  BSYNC B0 ;  /* 0x0000000000007941 */ /* 0x000fea0003800000 */
.L_x_16625:
        /* <DEDUP_REMOVED lines=29> */
.L_x_16629:
        /* <DEDUP_REMOVED lines=19> */
.L_x_16630:
[----:B------:R-:W-:Y:S05]  /*f7e0*/  BSYNC B0 ;  /* 0x0000000000007941 */ /* 0x000fea0003800000 */
.L_x_16628:
[----:B------:R-:W2:Y:S02]  /*f7f0*/  LDG.E.64 R12, [R12.64+-0x10] ;  /* 0xfffff0240c0c7981 */ /* 0x000ea4000c1e1b00 */
[----:B--2---:R-:W-:Y:S02]  /*f800*/  IMAD R3, R5, R12, RZ ;  /* 0x0000000c05037224 */ /* 0x004fe400078e02ff */
[----:B------:R-:W-:-:S04]  /*f810*/  IMAD.WIDE.U32 R22, R12, R4, R22 ;  /* 0x000000040c167225 */ /* 0x000fc800078e0016 */
[----:B------:R-:W-:-:S05]  /*f820*/  IMAD R3, R13, R4, R3 ;  /* 0x000000040d037224 */ /* 0x000fca00078e0203 */
[----:B------:R-:W-:Y:S02]  /*f830*/  IADD3 R23, R23, R3, RZ ;  /* 0x0000000317177210 */ /* 0x000fe40007ffe0ff */
.L_x_16621:
        /* <DEDUP_REMOVED lines=18> */
.L_x_16635:
        /* <DEDUP_REMOVED lines=27> */
.L_x_16634:
[----:B------:R-:W-:Y:S05]  /*fb10*/  BSYNC B8 ;  /* 0x0000000000087941 */ /* 0x000fea0003800000 */
.L_x_16633:
[----:B------:R-:W-:-:S05]  /*fb20*/  IADD3 R18, P0, R18, 0x8, RZ ;  /* 0x0000000812127810 */ /* 0x000fca0007f1e0ff */
[----:B------:R-:W-:Y:S01]  /*fb30*/  IMAD.X R19, RZ, RZ, R19, P0 ;  /* 0x000000ffff137224 */ /* 0x000fe200000e0613 */
[----:B------:R-:W-:-:S04]  /*fb40*/  ISETP.GE.U32.AND P0, PT, R18, R25, PT ;  /* 0x000000191200720c */ /* 0x000fc80003f06070 */
[----:B------:R-:W-:-:S13]  /*fb50*/  ISETP.GE.U32.AND.EX P0, PT, R19, R22, PT, P0 ;  /* 0x000000161300720c */ /* 0x000fda0003f06100 */
[----:B------:R-:W-:Y:S05]  /*fb60*/  @!P0 BRA `(.L_x_16635) ;  /* 0xfffffdf000008947 */ /* 0x000fea000383ffff */
.L_x_16632:
[----:B------:R-:W-:Y:S05]  /*fb70*/  BSYNC B7 ;  /* 0x0000000000077941 */ /* 0x000fea0003800000 */
.L_x_16631:
        /* <DEDUP_REMOVED lines=24> */
.L_x_16637:
[----:B------:R-:W-:Y:S05]  /*fd00*/  BSYNC B7 ;  /* 0x0000000000077941 */ /* 0x000fea0003800000 */
.L_x_16636:
        /* <DEDUP_REMOVED lines=24> */
.L_x_16639:
[----:B------:R-:W-:Y:S05]  /*fe90*/  BSYNC B7 ;  /* 0x0000000000077941 */ /* 0x000fea0003800000 */
.L_x_16638:
        /* <DEDUP_REMOVED lines=29> */
.L_x_16641:
[----:B------:R-:W-:Y:S05]  /*10070*/  BSYNC B7 ;  /* 0x0000000000077941 */ /* 0x000fea0003800000 */
.L_x_16640:
        /* <DEDUP_REMOVED lines=12> */
.L_x_16655:
        /* <DEDUP_REMOVED lines=17> */
.L_x_16644:
        /* <DEDUP_REMOVED lines=19> */
.L_x_16645:
[----:B------:R-:W-:Y:S05]  /*10380*/  BSYNC B1 ;  /* 0x0000000000017941 */ /* 0x000fea0003800000 */
.L_x_16643:
        /* <DEDUP_REMOVED lines=27> */
.L_x_16647:
        /* <DEDUP_REMOVED lines=19> */
.L_x_16648:
[----:B------:R-:W-:Y:S05]  /*10670*/  BSYNC B1 ;  /* 0x0000000000017941 */ /* 0x000fea0003800000 */
.L_x_16646:
        /* <DEDUP_REMOVED lines=28> */
.L_x_16650:
        /* <DEDUP_REMOVED lines=19> */
.L_x_16651:
[----:B------:R-:W-:Y:S05]  /*10970*/  BSYNC B1 ;  /* 0x0000000000017941 */ /* 0x000fea0003800000 */
.L_x_16649:
        /* <DEDUP_REMOVED lines=28> */
.L_x_16653:
        /* <DEDUP_REMOVED lines=19> */
.L_x_16654:
[----:B------:R-:W-:Y:S05]  /*10c70*/  BSYNC B1 ;  /* 0x0000000000017941 */ /* 0x000fea0003800000 */
.L_x_16652:
        /* <DEDUP_REMOVED lines=19> */
.L_x_16642:
        /* <DEDUP_REMOVED lines=19> */
.L_x_16658:
        /* <DEDUP_REMOVED lines=19> */
.L_x_16659:
[----:B------:R-:W-:Y:S05]  /*11010*/  BSYNC B0 ;  /* 0x0000000000007941 */ /* 0x000fea0003800000 */
.L_x_16657:
        /* <DEDUP_REMOVED lines=27> */
.L_x_16661:
        /* <DEDUP_REMOVED lines=19> */
.L_x_16662:
[----:B------:R-:W-:Y:S05]  /*11300*/  BSYNC B0 ;  /* 0x0000000000007941 */ /* 0x000fea0003800000 */
.L_x_16660:
        /* <DEDUP_REMOVED lines=29> */
.L_x_16664:
        /* <DEDUP_REMOVED lines=19> */
.L_x_16665:
[----:B------:R-:W-:Y:S05]  /*11610*/  BSYNC B0 ;  /* 0x0000000000007941 */ /* 0x000fea0003800000 */
.L_x_16663:
[----:B------:R-:W2:Y:S02]  /*11620*/  LDG.E.64 R12, [R12.64+-0x10] ;  /* 0xfffff0240c0c7981 */ /* 0x000ea4000c1e1b00 */
[----:B--2---:R-:W-:Y:S02]  /*11630*/  IMAD R3, R5, R12, RZ ;  /* 0x0000000c05037224 */ /* 0x004fe400078e02ff */
[----:B------:R-:W-:-:S04]  /*11640*/  IMAD.WIDE.U32 R22, R12, R4, R22 ;  /* 0x000000040c167225 */ /* 0x000fc800078e0016 */
[----:B------:R-:W-:-:S04]  /*11650*/  IMAD R3, R13, R4, R3 ;  /* 0x000000040d037224 */ /* 0x000fc800078e0203 */
[----:B------:R-:W-:Y:S02]  /*11660*/  IMAD.IADD R23, R23, 0x1, R3 ;  /* 0x0000000117177824 */ /* 0x000fe400078e0203 */
.L_x_16656:
        /* <DEDUP_REMOVED lines=18> */
.L_x_16670:
        /* <DEDUP_REMOVED lines=27> */
.L_x_16669:
[----:B------:R-:W-:Y:S05]  /*11940*/  BSYNC B8 ;  /* 0x0000000000087941 */ /* 0x000fea0003800000 */
.L_x_16668:
[----:B------:R-:W-:-:S04]  /*11950*/  IADD3 R18, P0, R18, 0x8, RZ ;  /* 0x0000000812127810 */ /* 0x000fc80007f1e0ff */
[----:B------:R-:W-:Y:S02]  /*11960*/  IADD3.X R19, RZ, R19, RZ, P0, !PT ;  /* 0x00000013ff137210 */ /* 0x000fe400007fe4ff */
[----:B------:R-:W-:-:S04]  /*11970*/  ISETP.GE.U32.AND P0, PT, R18, R25, PT ;  /* 0x000000191200720c */ /* 0x000fc80003f06070 */
[----:B------:R-:W-:-:S13]  /*11980*/  ISETP.GE.U32.AND.EX P0, PT, R19, R22, PT, P0 ;  /* 0x000000161300720c */ /* 0x000fda0003f06100 */
[----:B------:R-:W-:Y:S05]  /*11990*/  @!P0 BRA `(.L_x_16670) ;  /* 0xfffffdf000008947 */ /* 0x000fea000383ffff */
.L_x_16667:
[----:B------:R-:W-:Y:S05]  /*119a0*/  BSYNC B7 ;  /* 0x0000000000077941 */ /* 0x000fea0003800000 */
.L_x_16666:
        /* <DEDUP_REMOVED lines=24> */
.L_x_16672:
[----:B------:R-:W-:Y:S05]  /*11b30*/  BSYNC B7 ;  /* 0x0000000000077941 */ /* 0x000fea0003800000 */
.L_x_16671:
        /* <DEDUP_REMOVED lines=24> */
.L_x_16674:
[----:B------:R-:W-:Y:S05]  /*11cc0*/  BSYNC B7 ;  /* 0x0000000000077941 */ /* 0x000fea0003800000 */
.L_x_16673:
        /* <DEDUP_REMOVED lines=29> */
.L_x_16676:
[----:B------:R-:W-:Y:S05]  /*11ea0*/  BSYNC B7 ;  /* 0x0000000000077941 */ /* 0x000fea0003800000 */
.L_x_16675:
        /* <DEDUP_REMOVED lines=10> */
.L_x_16690:
        /* <DEDUP_REMOVED lines=17> */
.L_x_16679:
        /* <DEDUP_REMOVED lines=19> */
.L_x_16680:
[----:B------:R-:W-:Y:S05]  /*12190*/  BSYNC B1 ;  /* 0x0000000000017941 */ /* 0x000fea0003800000 */
.L_x_16678:
        /* <DEDUP_REMOVED lines=27> */
.L_x_16682:
        /* <DEDUP_REMOVED lines=19> */
.L_x_16683:
[----:B------:R-:W-:Y:S05]  /*12480*/  BSYNC B1 ;  /* 0x0000000000017941 */ /* 0x000fea0003800000 */
.L_x_16681:
        /* <DEDUP_REMOVED lines=29> */
.L_x_16685:
        /* <DEDUP_REMOVED lines=19> */
.L_x_16686:
[----:B------:R-:W-:Y:S05]  /*12790*/  BSYNC B1 ;  /* 0x0000000000017941 */ /* 0x000fea0003800000 */
.L_x_16684:
        /* <DEDUP_REMOVED lines=28> */
.L_x_16688:
        /* <DEDUP_REMOVED lines=19> */
.L_x_16689:
[----:B------:R-:W-:Y:S05]  /*12a90*/  BSYNC B1 ;  /* 0x0000000000017941 */ /* 0x000fea0003800000 */
.L_x_16687:
        /* <DEDUP_REMOVED lines=19> */
.L_x_16677:
        /* <DEDUP_REMOVED lines=19> */
.L_x_16693:
        /* <DEDUP_REMOVED lines=19> */
.L_x_16694:
[----:B------:R-:W-:Y:S05]  /*12e30*/  BSYNC B0 ;  /* 0x0000000000007941 */ /* 0x000fea0003800000 */
.L_x_16692:
        /* <DEDUP_REMOVED lines=27> */
.L_x_16696:
        /* <DEDUP_REMOVED lines=19> */
.L_x_16697:
[----:B------:R-:W-:Y:S05]  /*13120*/  BSYNC B0 ;  /* 0x0000000000007941 */ /* 0x000fea0003800000 */
.L_x_16695:
        /* <DEDUP_REMOVED lines=25> */
[----:B------:R-:W-:Y:S05]  /*132c0*/  CALL.REL.NOINC `($__internal_41_$__cuda_sm20_rem_s64) ;  /* 0x0001578000007944 */ /* 0x000fea0003c00000 */
[----:B------:R-:W-:Y:S02]  /*132d0*/  IMAD.MOV.U32 R2, RZ, RZ, R3 ;  /* 0x000000ffff027224 */ /* 0x000fe400078e0003 */
[----:B------:R-:W-:Y:S01]  /*132e0*/  IMAD.MOV.U32 R3, RZ, RZ, R0 ;  /* 0x000000ffff037224 */ /* 0x000fe200078e0000 */
[----:B------:R-:W-:Y:S05]  /*132f0*/  BRA `(.L_x_16700) ;  /* 0x0000013000007947 */ /* 0x000fea0003800000 */
.L_x_16699:
        /* <DEDUP_REMOVED lines=19> */
.L_x_16700:
[----:B------:R-:W-:Y:S05]  /*13430*/  BSYNC B0 ;  /* 0x0000000000007941 */ /* 0x000fea0003800000 */
.L_x_16698:
[----:B------:R-:W2:Y:S02]  /*13440*/  LDG.E.64 R12, [R12.64+-0x10] ;  /* 0xfffff0240c0c7981 */ /* 0x000ea4000c1e1b00 */
[----:B--2---:R-:W-:Y:S02]  /*13450*/  IMAD R3, R3, R12, RZ ;  /* 0x0000000c03037224 */ /* 0x004fe400078e02ff */
[----:B------:R-:W-:-:S04]  /*13460*/  IMAD.WIDE.U32 R22, R12, R2, R22 ;  /* 0x000000020c167225 */ /* 0x000fc800078e0016 */
[----:B------:R-:W-:-:S04]  /*13470*/  IMAD R3, R13, R2, R3 ;  /* 0x000000020d037224 */ /* 0x000fc800078e0203 */
[----:B------:R-:W-:Y:S02]  /*13480*/  IMAD.IADD R23, R23, 0x1, R3 ;  /* 0x0000000117177824 */ /* 0x000fe400078e0203 */
.L_x_16691:
        /* <DEDUP_REMOVED lines=17> */
.L_x_16703:
        /* <DEDUP_REMOVED lines=27> */
.L_x_16702:
[----:B------:R-:W-:Y:S05]  /*13750*/  BSYNC B7 ;  /* 0x0000000000077941 */ /* 0x000fea0003800000 */
.L_x_16701:
[----:B------:R-:W-:-:S05]  /*13760*/  IADD3 R16, P0, R16, 0x8, RZ ;  /* 0x0000000810107810 */ /* 0x000fca0007f1e0ff */
[----:B------:R-:W-:Y:S01]  /*13770*/  IMAD.X R17, RZ, RZ, R17, P0 ;  /* 0x000000ffff117224 */ /* 0x000fe200000e0611 */
[----:B------:R-:W-:-:S04]  /*13780*/  ISETP.GE.U32.AND P0, PT, R16, R19, PT ;  /* 0x000000131000720c */ /* 0x000fc80003f06070 */
[----:B------:R-:W-:-:S13]  /*13790*/  ISETP.GE.U32.AND.EX P0, PT, R17, R18, PT, P0 ;  /* 0x000000121100720c */ /* 0x000fda0003f06100 */
[----:B------:R-:W-:Y:S05]  /*137a0*/  @!P0 BRA `(.L_x_16703) ;  /* 0xfffffdf000008947 */ /* 0x000fea000383ffff */
.L_x_16425:
[----:B------:R-:W-:Y:S05]  /*137b0*/  BSYNC B6 ;  /* 0x0000000000067941 */ /* 0x000fea0003800000 */
.L_x_16335:
        /* <DEDUP_REMOVED lines=11> */
.L_x_16334:
        /* <DEDUP_REMOVED lines=188> */
.L_x_16709:
[----:B------:R-:W-:Y:S05]  /*14430*/  BSYNC B8 ;  /* 0x0000000000087941 */ /* 0x000fea0003800000 */
.L_x_16708:
        /* <DEDUP_REMOVED lines=25> */
.L_x_16711:
[----:B------:R-:W-:Y:S05]  /*145d0*/  BSYNC B8 ;  /* 0x0000000000087941 */ /* 0x000fea0003800000 */
.L_x_16710:
        /* <DEDUP_REMOVED lines=29> */
.L_x_16713:
[----:B------:R-:W-:Y:S05]  /*147b0*/  BSYNC B8 ;  /* 0x0000000000087941 */ /* 0x000fea0003800000 */
.L_x_16712:
        /* <DEDUP_REMOVED lines=13> */
.L_x_16716:
        /* <DEDUP_REMOVED lines=28> */
.L_x_16715:
[----:B------:R-:W-:Y:S05]  /*14a50*/  BSYNC B8 ;  /* 0x0000000000087941 */ /* 0x000fea0003800000 */
.L_x_16714:
[----:B------:R-:W-:-:S05]  /*14a60*/  IADD3 R0, P0, R16, 0x8, RZ ;  /* 0x0000000810007810 */ /* 0x000fca0007f1e0ff */
[----:B------:R-:W-:Y:S01]  /*14a70*/  IMAD.X R17, RZ, RZ, R17, P0 ;  /* 0x000000ffff117224 */ /* 0x000fe200000e0611 */
[----:B------:R-:W-:-:S04]  /*14a80*/  ISETP.GE.U32.AND P0, PT, R0, R51, PT ;  /* 0x000000330000720c */ /* 0x000fc80003f06070 */
[----:B------:R-:W-:-:S13]  /*14a90*/  ISETP.GE.U32.AND.EX P0, PT, R17, R18, PT, P0 ;  /* 0x000000121100720c */ /* 0x000fda0003f06100 */
[----:B------:R-:W-:Y:S05]  /*14aa0*/  @!P0 BRA `(.L_x_16716) ;  /* 0xfffffde000008947 */ /* 0x000fea000383ffff */
.L_x_16707:
[----:B------:R-:W-:Y:S05]  /*14ab0*/  BSYNC B7 ;  /* 0x0000000000077941 */ /* 0x000fea0003800000 */
.L_x_16706:
        /* <DEDUP_REMOVED lines=30> */
.L_x_16720:
[----:B------:R-:W-:Y:S05]  /*14ca0*/  BSYNC B8 ;  /* 0x0000000000087941 */ /* 0x000fea0003800000 */
.L_x_16719:
        /* <DEDUP_REMOVED lines=25> */
.L_x_16722:
[----:B------:R-:W-:Y:S05]  /*14e40*/  BSYNC B8 ;  /* 0x0000000000087941 */ /* 0x000fea0003800000 */
.L_x_16721:
        /* <DEDUP_REMOVED lines=29> */
.L_x_16724:
[----:B------:R-:W-:Y:S05]  /*15020*/  BSYNC B8 ;  /* 0x0000000000087941 */ /* 0x000fea0003800000 */
.L_x_16723:
        /* <DEDUP_REMOVED lines=13> */
.L_x_16727:
        /* <DEDUP_REMOVED lines=27> */
.L_x_16726:
[----:B------:R-:W-:Y:S05]  /*152b0*/  BSYNC B8 ;  /* 0x0000000000087941 */ /* 0x000fea0003800000 */
.L_x_16725:
[----:B------:R-:W-:-:S05]  /*152c0*/  IADD3 R16, P0, R16, 0x8, RZ ;  /* 0x0000000810107810 */ /* 0x000fca0007f1e0ff */
[----:B------:R-:W-:Y:S01]  /*152d0*/  IMAD.X R17, RZ, RZ, R17, P0 ;  /* 0x000000ffff117224 */ /* 0x000fe200000e0611 */
[----:B------:R-:W-:-:S04]  /*152e0*/  ISETP.GE.U32.AND P0, PT, R16, R19, PT ;  /* 0x000000131000720c */ /* 0x000fc80003f06070 */
[----:B------:R-:W-:-:S13]  /*152f0*/  ISETP.GE.U32.AND.EX P0, PT, R17, R24, PT, P0 ;  /* 0x000000181100720c */ /* 0x000fda0003f06100 */
[----:B------:R-:W-:Y:S05]  /*15300*/  @!P0 BRA `(.L_x_16727) ;  /* 0xfffffdf000008947 */ /* 0x000fea000383ffff */
.L_x_16718:
[----:B------:R-:W-:Y:S05]  /*15310*/  BSYNC B7 ;  /* 0x0000000000077941 */ /* 0x000fea0003800000 */
.L_x_16717:
        /* <DEDUP_REMOVED lines=30> */
.L_x_16731:
[----:B------:R-:W-:Y:S05]  /*15500*/  BSYNC B8 ;  /* 0x0000000000087941 */ /* 0x000fea0003800000 */
.L_x_16730:
        /* <DEDUP_REMOVED lines=25> */
.L_x_16733:
[----:B------:R-:W-:Y:S05]  /*156a0*/  BSYNC B8 ;  /* 0x0000000000087941 */ /* 0x000fea0003800000 */
.L_x_16732:
        /* <DEDUP_REMOVED lines=29> */
.L_x_16735:
[----:B------:R-:W-:Y:S05]  /*15880*/  BSYNC B8 ;  /* 0x0000000000087941 */ /* 0x000fea0003800000 */
.L_x_16734:
        /* <DEDUP_REMOVED lines=13> */
.L_x_16738:
        /* <DEDUP_REMOVED lines=27> */
.L_x_16737:
[----:B------:R-:W-:Y:S05]  /*15b10*/  BSYNC B8 ;  /* 0x0000000000087941 */ /* 0x000fea0003800000 */
.L_x_16736:
[----:B------:R-:W-:-:S04]  /*15b20*/  IADD3 R16, P0, R16, 0x8, RZ ;  /* 0x0000000810107810 */ /* 0x000fc80007f1e0ff */
[----:B------:R-:W-:Y:S02]  /*15b30*/  IADD3.X R17, RZ, R17, RZ, P0, !PT ;  /* 0x00000011ff117210 */ /* 0x000fe400007fe4ff */
[----:B------:R-:W-:-:S04]  /*15b40*/  ISETP.GE.U32.AND P0, PT, R16, R19, PT ;  /* 0x000000131000720c */ /* 0x000fc80003f06070 */
[----:B------:R-:W-:-:S13]  /*15b50*/  ISETP.GE.U32.AND.EX P0, PT, R17, R28, PT, P0 ;  /* 0x0000001c1100720c */ /* 0x000fda0003f06100 */
[----:B------:R-:W-:Y:S05]  /*15b60*/  @!P0 BRA `(.L_x_16738) ;  /* 0xfffffdf000008947 */ /* 0x000fea000383ffff */
.L_x_16729:
[----:B------:R-:W-:Y:S05]  /*15b70*/  BSYNC B7 ;  /* 0x0000000000077941 */ /* 0x000fea0003800000 */
.L_x_16728:
        /* <DEDUP_REMOVED lines=30> */
.L_x_16742:
[----:B------:R-:W-:Y:S05]  /*15d60*/  BSYNC B8 ;  /* 0x0000000000087941 */ /* 0x000fea0003800000 */
.L_x_16741:
        /* <DEDUP_REMOVED lines=25> */
.L_x_16744:
[----:B------:R-:W-:Y:S05]  /*15f00*/  BSYNC B8 ;  /* 0x0000000000087941 */ /* 0x000fea0003800000 */
.L_x_16743:
        /* <DEDUP_REMOVED lines=29> */
.L_x_16746:
[----:B------:R-:W-:Y:S05]  /*160e0*/  BSYNC B8 ;  /* 0x0000000000087941 */ /* 0x000fea0003800000 */
.L_x_16745:
        /* <DEDUP_REMOVED lines=13> */
.L_x_16749:
        /* <DEDUP_REMOVED lines=27> */
.L_x_16748:
[----:B------:R-:W-:Y:S05]  /*16370*/  BSYNC B8 ;  /* 0x0000000000087941 */ /* 0x000fea0003800000 */
.L_x_16747:
[----:B------:R-:W-:-:S05]  /*16380*/  IADD3 R16, P0, R16, 0x8, RZ ;  /* 0x0000000810107810 */ /* 0x000fca0007f1e0ff */
[----:B------:R-:W-:Y:S01]  /*16390*/  IMAD.X R17, RZ, RZ, R17, P0 ;  /* 0x000000ffff117224 */ /* 0x000fe200000e0611 */
[----:B------:R-:W-:-:S04]  /*163a0*/  ISETP.GE.U32.AND P0, PT, R16, R19, PT ;  /* 0x000000131000720c */ /* 0x000fc80003f06070 */
[----:B------:R-:W-:-:S13]  /*163b0*/  ISETP.GE.U32.AND.EX P0, PT, R17, R32, PT, P0 ;  /* 0x000000201100720c */ /* 0x000fda0003f06100 */
[----:B------:R-:W-:Y:S05]  /*163c0*/  @!P0 BRA `(.L_x_16749) ;  /* 0xfffffdf000008947 */ /* 0x000fea000383ffff */
.L_x_16740:
[----:B------:R-:W-:Y:S05]  /*163d0*/  BSYNC B7 ;  /* 0x0000000000077941 */ /* 0x000fea0003800000 */
.L_x_16739:
        /* <DEDUP_REMOVED lines=30> */
.L_x_16753:
[----:B------:R-:W-:Y:S05]  /*165c0*/  BSYNC B8 ;  /* 0x0000000000087941 */ /* 0x000fea0003800000 */
.L_x_16752:
        /* <DEDUP_REMOVED lines=25> */
.L_x_16755:
[----:B------:R-:W-:Y:S05]  /*16760*/  BSYNC B8 ;  /* 0x0000000000087941 */ /* 0x000fea0003800000 */
.L_x_16754:
        /* <DEDUP_REMOVED lines=29> */
.L_x_16757:
[----:B------:R-:W-:Y:S05]  /*16940*/  BSYNC B8 ;  /* 0x0000000000087941 */ /* 0x000fea0003800000 */
.L_x_16756:
        /* <DEDUP_REMOVED lines=13> */
.L_x_16760:
        /* <DEDUP_REMOVED lines=27> */
.L_x_16759:
[----:B------:R-:W-:Y:S05]  /*16bd0*/  BSYNC B8 ;  /* 0x0000000000087941 */ /* 0x000fea0003800000 */
.L_x_16758:
[----:B------:R-:W-:-:S05]  /*16be0*/  IADD3 R16, P0, R16, 0x8, RZ ;  /* 0x0000000810107810 */ /* 0x000fca0007f1e0ff */
[----:B------:R-:W-:Y:S01]  /*16bf0*/  IMAD.X R17, RZ, RZ, R17, P0 ;  /* 0x000000ffff117224 */ /* 0x000fe200000e0611 */
[----:B------:R-:W-:-:S04]  /*16c00*/  ISETP.GE.U32.AND P0, PT, R16, R19, PT ;  /* 0x000000131000720c */ /* 0x000fc80003f06070 */
[----:B------:R-:W-:-:S13]  /*16c10*/  ISETP.GE.U32.AND.EX P0, PT, R17, R36, PT, P0 ;  /* 0x000000241100720c */ /* 0x000fda0003f06100 */
[----:B------:R-:W-:Y:S05]  /*16c20*/  @!P0 BRA `(.L_x_16760) ;  /* 0xfffffdf000008947 */ /* 0x000fea000383ffff */
.L_x_16751:
[----:B------:R-:W-:Y:S05]  /*16c30*/  BSYNC B7 ;  /* 0x0000000000077941 */ /* 0x000fea0003800000 */
.L_x_16750:
        /* <DEDUP_REMOVED lines=30> */
.L_x_16764:
[----:B------:R-:W-:Y:S05]  /*16e20*/  BSYNC B8 ;  /* 0x0000000000087941 */ /* 0x000fea0003800000 */
.L_x_16763:
        /* <DEDUP_REMOVED lines=25> */
.L_x_16766:
[----:B------:R-:W-:Y:S05]  /*16fc0*/  BSYNC B8 ;  /* 0x0000000000087941 */ /* 0x000fea0003800000 */
.L_x_16765:
        /* <DEDUP_REMOVED lines=29> */
.L_x_16768:
[----:B------:R-:W-:Y:S05]  /*171a0*/  BSYNC B8 ;  /* 0x0000000000087941 */ /* 0x000fea0003800000 */
.L_x_16767:
        /* <DEDUP_REMOVED lines=13> */
.L_x_16771:
        /* <DEDUP_REMOVED lines=27> */
.L_x_16770:
[----:B------:R-:W-:Y:S05]  /*17430*/  BSYNC B8 ;  /* 0x0000000000087941 */ /* 0x000fea0003800000 */
.L_x_16769:
[----:B------:R-:W-:-:S04]  /*17440*/  IADD3 R16, P0, R16, 0x8, RZ ;  /* 0x0000000810107810 */ /* 0x000fc80007f1e0ff */
[----:B------:R-:W-:Y:S02]  /*17450*/  IADD3.X R17, RZ, R17, RZ, P0, !PT ;  /* 0x00000011ff117210 */ /* 0x000fe400007fe4ff */
[----:B------:R-:W-:-:S04]  /*17460*/  ISETP.GE.U32.AND P0, PT, R16, R19, PT ;  /* 0x000000131000720c */ /* 0x000fc80003f06070 */
[----:B------:R-:W-:-:S13]  /*17470*/  ISETP.GE.U32.AND.EX P0, PT, R17, R40, PT, P0 ;  /* 0x000000281100720c */ /* 0x000fda0003f06100 */
[----:B------:R-:W-:Y:S05]  /*17480*/  @!P0 BRA `(.L_x_16771) ;  /* 0xfffffdf000008947 */ /* 0x000fea000383ffff */
.L_x_16762:
[----:B------:R-:W-:Y:S05]  /*17490*/  BSYNC B7 ;  /* 0x0000000000077941 */ /* 0x000fea0003800000 */
.L_x_16761:
        /* <DEDUP_REMOVED lines=30> */
.L_x_16775:
[----:B------:R-:W-:Y:S05]  /*17680*/  BSYNC B8 ;  /* 0x0000000000087941 */ /* 0x000fea0003800000 */
.L_x_16774:
        /* <DEDUP_REMOVED lines=25> */
.L_x_16777:
[----:B------:R-:W-:Y:S05]  /*17820*/  BSYNC B8 ;  /* 0x0000000000087941 */ /* 0x000fea0003800000 */
.L_x_16776:
        /* <DEDUP_REMOVED lines=29> */
.L_x_16779:
[----:B------:R-:W-:Y:S05]  /*17a00*/  BSYNC B8 ;  /* 0x0000000000087941 */ /* 0x000fea0003800000 */
.L_x_16778:
        /* <DEDUP_REMOVED lines=13> */
.L_x_16782:
        /* <DEDUP_REMOVED lines=27> */
.L_x_16781:
[----:B------:R-:W-:Y:S05]  /*17c90*/  BSYNC B8 ;  /* 0x0000000000087941 */ /* 0x000fea0003800000 */
.L_x_16780:
[----:B------:R-:W-:-:S05]  /*17ca0*/  IADD3 R16, P0, R16, 0x8, RZ ;  /* 0x0000000810107810 */ /* 0x000fca0007f1e0ff */
[----:B------:R-:W-:Y:S01]  /*17cb0*/  IMAD.X R17, RZ, RZ, R17, P0 ;  /* 0x000000ffff117224 */ /* 0x000fe200000e0611 */
[----:B------:R-:W-:-:S04]  /*17cc0*/  ISETP.GE.U32.AND P0, PT, R16, R19, PT ;  /* 0x000000131000720c */ /* 0x000fc80003f06070 */
[----:B------:R-:W-:-:S13]  /*17cd0*/  ISETP.GE.U32.AND.EX P0, PT, R17, R44, PT, P0 ;  /* 0x0000002c1100720c */ /* 0x000fda0003f06100 */
[----:B------:R-:W-:Y:S05]  /*17ce0*/  @!P0 BRA `(.L_x_16782) ;  /* 0xfffffdf000008947 */ /* 0x000fea000383ffff */
.L_x_16773:
[----:B------:R-:W-:Y:S05]  /*17cf0*/  BSYNC B7 ;  /* 0x0000000000077941 */ /* 0x000fea0003800000 */
.L_x_16772:
        /* <DEDUP_REMOVED lines=30> */
.L_x_16786:
[----:B------:R-:W-:Y:S05]  /*17ee0*/  BSYNC B8 ;  /* 0x0000000000087941 */ /* 0x000fea0003800000 */
.L_x_16785:
        /* <DEDUP_REMOVED lines=25> */
.L_x_16788:
[----:B------:R-:W-:Y:S05]  /*18080*/  BSYNC B8 ;  /* 0x0000000000087941 */ /* 0x000fea0003800000 */
.L_x_16787:
        /* <DEDUP_REMOVED lines=29> */
.L_x_16790:
[----:B------:R-:W-:Y:S05]  /*18260*/  BSYNC B8 ;  /* 0x0000000000087941 */ /* 0x000fea0003800000 */
.L_x_16789:
        /* <DEDUP_REMOVED lines=13> */
.L_x_16793:
        /* <DEDUP_REMOVED lines=27> */
.L_x_16792:
[----:B------:R-:W-:Y:S05]  /*184f0*/  BSYNC B8 ;  /* 0x0000000000087941 */ /* 0x000fea0003800000 */
.L_x_16791:
[----:B------:R-:W-:-:S05]  /*18500*/  IADD3 R16, P0, R16, 0x8, RZ ;  /* 0x0000000810107810 */ /* 0x000fca0007f1e0ff */
[----:B------:R-:W-:Y:S01]  /*18510*/  IMAD.X R17, RZ, RZ, R17, P0 ;  /* 0x000000ffff117224 */ /* 0x000fe200000e0611 */
[----:B------:R-:W-:-:S04]  /*18520*/  ISETP.GE.U32.AND P0, PT, R16, R19, PT ;  /* 0x000000131000720c */ /* 0x000fc80003f06070 */
[----:B------:R-:W-:-:S13]  /*18530*/  ISETP.GE.U32.AND.EX P0, PT, R17, R48, PT, P0 ;  /* 0x000000301100720c */ /* 0x000fda0003f06100 */
[----:B------:R-:W-:Y:S05]  /*18540*/  @!P0 BRA `(.L_x_16793) ;  /* 0xfffffdf000008947 */ /* 0x000fea000383ffff */
.L_x_16784:
[----:B------:R-:W-:Y:S05]  /*18550*/  BSYNC B7 ;  /* 0x0000000000077941 */ /* 0x000fea0003800000 */
.L_x_16783:
[----:B------:R-:W-:Y:S05]  /*18560*/  BRA `(.L_x_16794) ;  /* 0x0000fbd000007947 */ /* 0x000fea0003800000 */
.L_x_16705:
        /* <DEDUP_REMOVED lines=27> */
.L_x_16798:
[----:B------:R-:W-:Y:S05]  /*18720*/  BSYNC B8 ;  /* 0x0000000000087941 */ /* 0x000fea0003800000 */
.L_x_16797:
        /* <DEDUP_REMOVED lines=25> */
.L_x_16800:
[----:B------:R-:W-:Y:S05]  /*188c0*/  BSYNC B8 ;  /* 0x0000000000087941 */ /* 0x000fea0003800000 */
.L_x_16799:
        /* <DEDUP_REMOVED lines=29> */
.L_x_16802:
[----:B------:R-:W-:Y:S05]  /*18aa0*/  BSYNC B8 ;  /* 0x0000000000087941 */ /* 0x000fea0003800000 */
.L_x_16801:
        /* <DEDUP_REMOVED lines=15> */
.L_x_16816:
        /* <DEDUP_REMOVED lines=16> */
.L_x_16805:
        /* <DEDUP_REMOVED lines=19> */
.L_x_16806:
[----:B------:R-:W-:Y:S05]  /*18dd0*/  BSYNC B1 ;  /* 0x0000000000017941 */ /* 0x000fea0003800000 */
.L_x_16804:
        /* <DEDUP_REMOVED lines=28> */
.L_x_16808:
        /* <DEDUP_REMOVED lines=19> */
.L_x_16809:
[----:B------:R-:W-:Y:S05]  /*190d0*/  BSYNC B1 ;  /* 0x0000000000017941 */ /* 0x000fea0003800000 */
.L_x_16807:
        /* <DEDUP_REMOVED lines=29> */
.L_x_16811:
        /* <DEDUP_REMOVED lines=19> */
.L_x_16812:
[----:B------:R-:W-:Y:S05]  /*193e0*/  BSYNC B1 ;  /* 0x0000000000017941 */ /* 0x000fea0003800000 */
.L_x_16810:
        /* <DEDUP_REMOVED lines=28> */
.L_x_16814:
        /* <DEDUP_REMOVED lines=19> */
.L_x_16815:
[----:B------:R-:W-:Y:S05]  /*196e0*/  BSYNC B1 ;  /* 0x0000000000017941 */ /* 0x000fea0003800000 */
.L_x_16813:
        /* <DEDUP_REMOVED lines=20> */
.L_x_16803:
        /* <DEDUP_REMOVED lines=19> */
.L_x_16819:
        /* <DEDUP_REMOVED lines=19> */
.L_x_16820:
[----:B------:R-:W-:Y:S05]  /*19a90*/  BSYNC B0 ;  /* 0x0000000000007941 */ /* 0x000fea0003800000 */
.L_x_16818:
        /* <DEDUP_REMOVED lines=32> */
.L_x_16822:
        /* <DEDUP_REMOVED lines=19> */
.L_x_16823:
[----:B------:R-:W-:Y:S05]  /*19dd0*/  BSYNC B0 ;  /* 0x0000000000007941 */ /* 0x000fea0003800000 */
.L_x_16821:
        /* <DEDUP_REMOVED lines=36> */
.L_x_16825:
        /* <DEDUP_REMOVED lines=19> */
.L_x_16826:
[----:B------:R-:W-:Y:S05]  /*1a150*/  BSYNC B0 ;  /* 0x0000000000007941 */ /* 0x000fea0003800000 */
.L_x_16824:
        /* <DEDUP_REMOVED lines=8> */
.L_x_16817:
        /* <DEDUP_REMOVED lines=17> */
.L_x_16829:
        /* <DEDUP_REMOVED lines=27> */
.L_x_16828:
[----:B------:R-:W-:Y:S05]  /*1a4a0*/  BSYNC B8 ;  /* 0x0000000000087941 */ /* 0x000fea0003800000 */
.L_x_16827:
[----:B------:R-:W-:-:S05]  /*1a4b0*/  IADD3 R16, P0, R16, 0x8, RZ ;  /* 0x0000000810107810 */ /* 0x000fca0007f1e0ff */
[----:B------:R-:W-:Y:S01]  /*1a4c0*/  IMAD.X R17, RZ, RZ, R17, P0 ;  /* 0x000000ffff117224 */ /* 0x000fe200000e0611 */
[----:B------:R-:W-:-:S04]  /*1a4d0*/  ISETP.GE.U32.AND P0, PT, R16, R19, PT ;  /* 0x000000131000720c */ /* 0x000fc80003f06070 */
[----:B------:R-:W-:-:S13]  /*1a4e0*/  ISETP.GE.U32.AND.EX P0, PT, R17, R18, PT, P0 ;  /* 0x000000121100720c */ /* 0x000fda0003f06100 */
[----:B------:R-:W-:Y:S05]  /*1a4f0*/  @!P0 BRA `(.L_x_16829) ;  /* 0xfffffdf000008947 */ /* 0x000fea000383ffff */
.L_x_16796:
[----:B------:R-:W-:Y:S05]  /*1a500*/  BSYNC B7 ;  /* 0x0000000000077941 */ /* 0x000fea0003800000 */
.L_x_16795:
        /* <DEDUP_REMOVED lines=30> */
.L_x_16833:
[----:B------:R-:W-:Y:S05]  /*1a6f0*/  BSYNC B8 ;  /* 0x0000000000087941 */ /* 0x000fea0003800000 */
.L_x_16832:
        /* <DEDUP_REMOVED lines=25> */
.L_x_16835:
[----:B------:R-:W-:Y:S05]  /*1a890*/  BSYNC B8 ;  /* 0x0000000000087941 */ /* 0x000fea0003800000 */
.L_x_16834:
        /* <DEDUP_REMOVED lines=29> */
.L_x_16837:
[----:B------:R-:W-:Y:S05]  /*1aa70*/  BSYNC B8 ;  /* 0x0000000000087941 */ /* 0x000fea0003800000 */
.L_x_16836:
        /* <DEDUP_REMOVED lines=16> */
.L_x_16851:
        /* <DEDUP_REMOVED lines=16> */
.L_x_16840:
        /* <DEDUP_REMOVED lines=19> */
.L_x_16841:
[----:B------:R-:W-:Y:S05]  /*1adb0*/  BSYNC B1 ;  /* 0x0000000000017941 */ /* 0x000fea0003800000 */
.L_x_16839:
        /* <DEDUP_REMOVED lines=31> */
.L_x_16843:
        /* <DEDUP_REMOVED lines=19> */
.L_x_16844:
[----:B------:R-:W-:Y:S05]  /*1b0e0*/  BSYNC B1 ;  /* 0x0000000000017941 */ /* 0x000fea0003800000 */
.L_x_16842:
        /* <DEDUP_REMOVED lines=29> */
.L_x_16846:
        /* <DEDUP_REMOVED lines=19> */
.L_x_16847:
[----:B------:R-:W-:Y:S05]  /*1b3f0*/  BSYNC B1 ;  /* 0x0000000000017941 */ /* 0x000fea0003800000 */
.L_x_16845:
        /* <DEDUP_REMOVED lines=28> */
.L_x_16849:
        /* <DEDUP_REMOVED lines=19> */
.L_x_16850:
[----:B------:R-:W-:Y:S05]  /*1b6f0*/  BSYNC B1 ;  /* 0x0000000000017941 */ /* 0x000fea0003800000 */
.L_x_16848:
        /* <DEDUP_REMOVED lines=21> */
.L_x_16838:
        /* <DEDUP_REMOVED lines=20> */
.L_x_16854:
        /* <DEDUP_REMOVED lines=19> */
.L_x_16855:
[----:B------:R-:W-:Y:S05]  /*1bac0*/  BSYNC B0 ;  /* 0x0000000000007941 */ /* 0x000fea0003800000 */
.L_x_16853:
        /* <DEDUP_REMOVED lines=32> */
.L_x_16857:
        /* <DEDUP_REMOVED lines=19> */
.L_x_16858:
[----:B------:R-:W-:Y:S05]  /*1be00*/  BSYNC B0 ;  /* 0x0000000000007941 */ /* 0x000fea0003800000 */
.L_x_16856:
        /* <DEDUP_REMOVED lines=29> */
[----:B------:R-:W-:Y:S01]  /*1bfe0*/  IMAD.MOV.U32 R4, RZ, RZ, R3 ;  /* 0x000000ffff047224 */ /* 0x000fe200078e0003 */
[----:B------:R-:W-:Y:S01]  /*1bff0*/  MOV R5, R0 ;  /* 0x0000000000057202 */ /* 0x000fe20000000f00 */
[----:B------:R-:W-:Y:S05]  /*1c000*/  BRA `(.L_x_16861) ;  /* 0x0000013000007947 */ /* 0x000fea0003800000 */
.L_x_16860:
        /* <DEDUP_REMOVED lines=19> */
.L_x_16861:
[----:B------:R-:W-:Y:S05]  /*1c140*/  BSYNC B0 ;  /* 0x0000000000007941 */ /* 0x000fea0003800000 */
.L_x_16859:
[----:B------:R-:W2:Y:S01]  /*1c150*/  LDG.E.64 R12, [R12.64+-0x10] ;  /* 0xfffff0240c0c7981 */ /* 0x000ea2000c1e1b00 */
[----:B------:R-:W-:Y:S02]  /*1c160*/  IMAD.MOV.U32 R51, RZ, RZ, R2 ;  /* 0x000000ffff337224 */ /* 0x000fe400078e0002 */
[----:B--2---:R-:W-:Y:S02]  /*1c170*/  IMAD R3, R5, R12, RZ ;  /* 0x0000000c05037224 */ /* 0x004fe400078e02ff */
[----:B------:R-:W-:-:S04]  /*1c180*/  IMAD.WIDE.U32 R50, R12, R4, R50 ;  /* 0x000000040c327225 */ /* 0x000fc800078e0032 */
[----:B------:R-:W-:-:S04]  /*1c190*/  IMAD R3, R13, R4, R3 ;  /* 0x000000040d037224 */ /* 0x000fc800078e0203 */
[----:B------:R-:W-:Y:S02]  /*1c1a0*/  IMAD.IADD R2, R51, 0x1, R3 ;  /* 0x0000000133027824 */ /* 0x000fe400078e0203 */
.L_x_16852:
        /* <DEDUP_REMOVED lines=17> */
.L_x_16864:
        /* <DEDUP_REMOVED lines=27> */
.L_x_16863:
[----:B------:R-:W-:Y:S05]  /*1c470*/  BSYNC B8 ;  /* 0x0000000000087941 */ /* 0x000fea0003800000 */
.L_x_16862:
[----:B------:R-:W-:-:S05]  /*1c480*/  IADD3 R16, P0, R16, 0x8, RZ ;  /* 0x0000000810107810 */ /* 0x000fca0007f1e0ff */
[----:B------:R-:W-:Y:S01]  /*1c490*/  IMAD.X R17, RZ, RZ, R17, P0 ;  /* 0x000000ffff117224 */ /* 0x000fe200000e0611 */
[----:B------:R-:W-:-:S04]  /*1c4a0*/  ISETP.GE.U32.AND P0, PT, R16, R19, PT ;  /* 0x000000131000720c */ /* 0x000fc80003f06070 */
[----:B------:R-:W-:-:S13]  /*1c4b0*/  ISETP.GE.U32.AND.EX P0, PT, R17, R18, PT, P0 ;  /* 0x000000121100720c */ /* 0x000fda0003f06100 */
[----:B------:R-:W-:Y:S05]  /*1c4c0*/  @!P0 BRA `(.L_x_16864) ;  /* 0xfffffdf000008947 */ /* 0x000fea000383ffff */
.L_x_16831:
[----:B------:R-:W-:Y:S05]  /*1c4d0*/  BSYNC B7 ;  /* 0x0000000000077941 */ /* 0x000fea0003800000 */
.L_x_16830:
        /* <DEDUP_REMOVED lines=30> */
.L_x_16868:
[----:B------:R-:W-:Y:S05]  /*1c6c0*/  BSYNC B8 ;  /* 0x0000000000087941 */ /* 0x000fea0003800000 */
.L_x_16867:
        /* <DEDUP_REMOVED lines=25> */
.L_x_16870:
[----:B------:R-:W-:Y:S05]  /*1c860*/  BSYNC B8 ;  /* 0x0000000000087941 */ /* 0x000fea0003800000 */
.L_x_16869:
        /* <DEDUP_REMOVED lines=29> */
.L_x_16872:
[----:B------:R-:W-:Y:S05]  /*1ca40*/  BSYNC B8 ;  /* 0x0000000000087941 */ /* 0x000fea0003800000 */
.L_x_16871:
        /* <DEDUP_REMOVED lines=16> */
.L_x_16886:
        /* <DEDUP_REMOVED lines=17> */
.L_x_16875:
        /* <DEDUP_REMOVED lines=19> */
.L_x_16876:
[----:B------:R-:W-:Y:S05]  /*1cd90*/  BSYNC B1 ;  /* 0x0000000000017941 */ /* 0x000fea0003800000 */
.L_x_16874:
        /* <DEDUP_REMOVED lines=30> */
.L_x_16878:
        /* <DEDUP_REMOVED lines=19> */
.L_x_16879:
[----:B------:R-:W-:Y:S05]  /*1d0b0*/  BSYNC B1 ;  /* 0x0000000000017941 */ /* 0x000fea0003800000 */
.L_x_16877:
        /* <DEDUP_REMOVED lines=29> */
.L_x_16881:
        /* <DEDUP_REMOVED lines=19> */
.L_x_16882:
[----:B------:R-:W-:Y:S05]  /*1d3c0*/  BSYNC B1 ;  /* 0x0000000000017941 */ /* 0x000fea0003800000 */
.L_x_16880:
        /* <DEDUP_REMOVED lines=28> */
.L_x_16884:
        /* <DEDUP_REMOVED lines=19> */
.L_x_16885:
[----:B------:R-:W-:Y:S05]  /*1d6c0*/  BSYNC B1 ;  /* 0x0000000000017941 */ /* 0x000fea0003800000 */
.L_x_16883:
        /* <DEDUP_REMOVED lines=21> */
.L_x_16873:
        /* <DEDUP_REMOVED lines=19> */
.L_x_16889:
        /* <DEDUP_REMOVED lines=19> */
.L_x_16890:
[----:B------:R-:W-:Y:S05]  /*1da80*/  BSYNC B0 ;  /* 0x0000000000007941 */ /* 0x000fea0003800000 */
.L_x_16888:
        /* <DEDUP_REMOVED lines=30> */
.L_x_16892:
        /* <DEDUP_REMOVED lines=19> */
.L_x_16893:
[----:B------:R-:W-:Y:S05]  /*1dda0*/  BSYNC B0 ;  /* 0x0000000000007941 */ /* 0x000fea0003800000 */
.L_x_16891:
        /* <DEDUP_REMOVED lines=30> */
.L_x_16895:
        /* <DEDUP_REMOVED lines=19> */
.L_x_16896:
[----:B------:R-:W-:Y:S05]  /*1e0c0*/  BSYNC B0 ;  /* 0x0000000000007941 */ /* 0x000fea0003800000 */
.L_x_16894:
[----:B------:R-:W2:Y:S01]  /*1e0d0*/  LDG.E.64 R12, [R12.64+-0x10] ;  /* 0xfffff0240c0c7981 */ /* 0x000ea2000c1e1b00 */
[----:B------:R-:W-:Y:S02]  /*1e0e0*/  IMAD.MOV.U32 R23, RZ, RZ, R2 ;  /* 0x000000ffff177224 */ /* 0x000fe400078e0002 */
[----:B--2---:R-:W-:Y:S02]  /*1e0f0*/  IMAD R3, R5, R12, RZ ;  /* 0x0000000c05037224 */ /* 0x004fe400078e02ff */
[----:B------:R-:W-:-:S04]  /*1e100*/  IMAD.WIDE.U32 R22, R12, R4, R22 ;  /* 0x000000040c167225 */ /* 0x000fc800078e0016 */
[----:B------:R-:W-:-:S04]  /*1e110*/  IMAD R3, R13, R4, R3 ;  /* 0x000000040d037224 */ /* 0x000fc800078e0203 */
[----:B------:R-:W-:Y:S02]  /*1e120*/  IMAD.IADD R2, R23, 0x1, R3 ;  /* 0x0000000117027824 */ /* 0x000fe400078e0203 */
.L_x_16887:
        /* <DEDUP_REMOVED lines=17> */
.L_x_16899:
        /* <DEDUP_REMOVED lines=27> */
.L_x_16898:
[----:B------:R-:W-:Y:S05]  /*1e3f0*/  BSYNC B8 ;  /* 0x0000000000087941 */ /* 0x000fea0003800000 */
.L_x_16897:
[----:B------:R-:W-:-:S04]  /*1e400*/  IADD3 R16, P0, R16, 0x8, RZ ;  /* 0x0000000810107810 */ /* 0x000fc80007f1e0ff */
[----:B------:R-:W-:Y:S02]  /*1e410*/  IADD3.X R17, RZ, R17, RZ, P0, !PT ;  /* 0x00000011ff117210 */ /* 0x000fe400007fe4ff */
[----:B------:R-:W-:-:S04]  /*1e420*/  ISETP.GE.U32.AND P0, PT, R16, R19, PT ;  /* 0x000000131000720c */ /* 0x000fc80003f06070 */
[----:B------:R-:W-:-:S13]  /*1e430*/  ISETP.GE.U32.AND.EX P0, PT, R17, R18, PT, P0 ;  /* 0x000000121100720c */ /* 0x000fda0003f06100 */
[----:B------:R-:W-:Y:S05]  /*1e440*/  @!P0 BRA `(.L_x_16899) ;  /* 0xfffffdf000008947 */ /* 0x000fea000383ffff */
.L_x_16866:
[----:B------:R-:W-:Y:S05]  /*1e450*/  BSYNC B7 ;  /* 0x0000000000077941 */ /* 0x000fea0003800000 */
.L_x_16865:
        /* <DEDUP_REMOVED lines=30> */
.L_x_16903:
[----:B------:R-:W-:Y:S05]  /*1e640*/  BSYNC B8 ;  /* 0x0000000000087941 */ /* 0x000fea0003800000 */
.L_x_16902:
        /* <DEDUP_REMOVED lines=25> */
.L_x_16905:
[----:B------:R-:W-:Y:S05]  /*1e7e0*/  BSYNC B8 ;  /* 0x0000000000087941 */ /* 0x000fea0003800000 */
.L_x_16904:
        /* <DEDUP_REMOVED lines=29> */
.L_x_16907:
[----:B------:R-:W-:Y:S05]  /*1e9c0*/  BSYNC B8 ;  /* 0x0000000000087941 */ /* 0x000fea0003800000 */
.L_x_16906:
        /* <DEDUP_REMOVED lines=16> */
.L_x_16921:
        /* <DEDUP_REMOVED lines=17> */
.L_x_16910:
        /* <DEDUP_REMOVED lines=19> */
.L_x_16911:
[----:B------:R-:W-:Y:S05]  /*1ed10*/  BSYNC B1 ;  /* 0x0000000000017941 */ /* 0x000fea0003800000 */
.L_x_16909:
        /* <DEDUP_REMOVED lines=30> */
.L_x_16913:
        /* <DEDUP_REMOVED lines=19> */
.L_x_16914:
[----:B------:R-:W-:Y:S05]  /*1f030*/  BSYNC B1 ;  /* 0x0000000000017941 */ /* 0x000fea0003800000 */
.L_x_16912:
        /* <DEDUP_REMOVED lines=29> */
.L_x_16916:
        /* <DEDUP_REMOVED lines=19> */
.L_x_16917:
[----:B------:R-:W-:Y:S05]  /*1f340*/  BSYNC B1 ;  /* 0x0000000000017941 */ /* 0x000fea0003800000 */
.L_x_16915:
        /* <DEDUP_REMOVED lines=28> */
.L_x_16919:
        /* <DEDUP_REMOVED lines=19> */
.L_x_16920:
[----:B------:R-:W-:Y:S05]  /*1f640*/  BSYNC B1 ;  /* 0x0000000000017941 */ /* 0x000fea0003800000 */
.L_x_16918:
        /* <DEDUP_REMOVED lines=20> */
.L_x_16908:
        /* <DEDUP_REMOVED lines=19> */
.L_x_16924:
        /* <DEDUP_REMOVED lines=19> */
.L_x_16925:
[----:B------:R-:W-:Y:S05]  /*1f9f0*/  BSYNC B0 ;  /* 0x0000000000007941 */ /* 0x000fea0003800000 */
.L_x_16923:
        /* <DEDUP_REMOVED lines=30> */
.L_x_16927:
        /* <DEDUP_REMOVED lines=19> */
.L_x_16928:
[----:B------:R-:W-:Y:S05]  /*1fd10*/  BSYNC B0 ;  /* 0x0000000000007941 */ /* 0x000fea0003800000 */
.L_x_16926:
        /* <DEDUP_REMOVED lines=30> */
.L_x_16930:
        /* <DEDUP_REMOVED lines=19> */
.L_x_16931:
[----:B------:R-:W-:Y:S05]  /*20030*/  BSYNC B0 ;  /* 0x0000000000007941 */ /* 0x000fea0003800000 */
.L_x_16929:
[----:B------:R-:W2:Y:S01]  /*20040*/  LDG.E.64 R12, [R12.64+-0x10] ;  /* 0xfffff0240c0c7981 */ /* 0x000ea2000c1e1b00 */
[----:B------:R-:W-:Y:S02]  /*20050*/  IMAD.MOV.U32 R3, RZ, RZ, R22 ;  /* 0x000000ffff037224 */ /* 0x000fe400078e0016 */
[----:B--2---:R-:W-:Y:S02]  /*20060*/  IMAD R5, R5, R12, RZ ;  /* 0x0000000c05057224 */ /* 0x004fe400078e02ff */
[----:B------:R-:W-:-:S04]  /*20070*/  IMAD.WIDE.U32 R2, R12, R4, R2 ;  /* 0x000000040c027225 */ /* 0x000fc800078e0002 */
[----:B------:R-:W-:-:S04]  /*20080*/  IMAD R5, R13, R4, R5 ;  /* 0x000000040d057224 */ /* 0x000fc800078e0205 */
[----:B------:R-:W-:Y:S02]  /*20090*/  IMAD.IADD R22, R3, 0x1, R5 ;  /* 0x0000000103167824 */ /* 0x000fe400078e0205 */
.L_x_16922:
        /* <DEDUP_REMOVED lines=17> */
.L_x_16934:
        /* <DEDUP_REMOVED lines=27> */
.L_x_16933:
[----:B------:R-:W-:Y:S05]  /*20360*/  BSYNC B8 ;  /* 0x0000000000087941 */ /* 0x000fea0003800000 */
.L_x_16932:
[----:B------:R-:W-:-:S04]  /*20370*/  IADD3 R16, P0, R16, 0x8, RZ ;  /* 0x0000000810107810 */ /* 0x000fc80007f1e0ff */
[----:B------:R-:W-:Y:S02]  /*20380*/  IADD3.X R17, RZ, R17, RZ, P0, !PT ;  /* 0x00000011ff117210 */ /* 0x000fe400007fe4ff */
[----:B------:R-:W-:-:S04]  /*20390*/  ISETP.GE.U32.AND P0, PT, R16, R19, PT ;  /* 0x000000131000720c */ /* 0x000fc80003f06070 */
[----:B------:R-:W-:-:S13]  /*203a0*/  ISETP.GE.U32.AND.EX P0, PT, R17, R22, PT, P0 ;  /* 0x000000161100720c */ /* 0x000fda0003f06100 */
[----:B------:R-:W-:Y:S05]  /*203b0*/  @!P0 BRA `(.L_x_16934) ;  /* 0xfffffdf000008947 */ /* 0x000fea000383ffff */
.L_x_16901:
[----:B------:R-:W-:Y:S05]  /*203c0*/  BSYNC B7 ;  /* 0x0000000000077941 */ /* 0x000fea0003800000 */
.L_x_16900:
        /* <DEDUP_REMOVED lines=30> */
.L_x_16938:
[----:B------:R-:W-:Y:S05]  /*205b0*/  BSYNC B8 ;  /* 0x0000000000087941 */ /* 0x000fea0003800000 */
.L_x_16937:
        /* <DEDUP_REMOVED lines=25> */
.L_x_16940:
[----:B------:R-:W-:Y:S05]  /*20750*/  BSYNC B8 ;  /* 0x0000000000087941 */ /* 0x000fea0003800000 */
.L_x_16939:
        /* <DEDUP_REMOVED lines=29> */
.L_x_16942:
[----:B------:R-:W-:Y:S05]  /*20930*/  BSYNC B8 ;  /* 0x0000000000087941 */ /* 0x000fea0003800000 */
.L_x_16941:
        /* <DEDUP_REMOVED lines=16> */
.L_x_16956:
        /* <DEDUP_REMOVED lines=17> */
.L_x_16945:
        /* <DEDUP_REMOVED lines=19> */
.L_x_16946:
[----:B------:R-:W-:Y:S05]  /*20c80*/  BSYNC B1 ;  /* 0x0000000000017941 */ /* 0x000fea0003800000 */
.L_x_16944:
        /* <DEDUP_REMOVED lines=30> */
.L_x_16948:
        /* <DEDUP_REMOVED lines=19> */
.L_x_16949:
[----:B------:R-:W-:Y:S05]  /*20fa0*/  BSYNC B1 ;  /* 0x0000000000017941 */ /* 0x000fea0003800000 */
.L_x_16947:
        /* <DEDUP_REMOVED lines=29> */
.L_x_16951:
        /* <DEDUP_REMOVED lines=19> */
.L_x_16952:
[----:B------:R-:W-:Y:S05]  /*212b0*/  BSYNC B1 ;  /* 0x0000000000017941 */ /* 0x000fea0003800000 */
.L_x_16950:
        /* <DEDUP_REMOVED lines=28> */
.L_x_16954:
        /* <DEDUP_REMOVED lines=19> */
.L_x_16955:
[----:B------:R-:W-:Y:S05]  /*215b0*/  BSYNC B1 ;  /* 0x0000000000017941 */ /* 0x000fea0003800000 */
.L_x_16953:
        /* <DEDUP_REMOVED lines=20> */
.L_x_16943:
        /* <DEDUP_REMOVED lines=19> */
.L_x_16959:
        /* <DEDUP_REMOVED lines=19> */
.L_x_16960:
[----:B------:R-:W-:Y:S05]  /*21960*/  BSYNC B0 ;  /* 0x0000000000007941 */ /* 0x000fea0003800000 */
.L_x_16958:
        /* <DEDUP_REMOVED lines=30> */
.L_x_16962:
        /* <DEDUP_REMOVED lines=19> */
.L_x_16963:
[----:B------:R-:W-:Y:S05]  /*21c80*/  BSYNC B0 ;  /* 0x0000000000007941 */ /* 0x000fea0003800000 */
.L_x_16961:
        /* <DEDUP_REMOVED lines=30> */
.L_x_16965:
        /* <DEDUP_REMOVED lines=19> */
.L_x_16966:
[----:B------:R-:W-:Y:S05]  /*21fa0*/  BSYNC B0 ;  /* 0x0000000000007941 */ /* 0x000fea0003800000 */
.L_x_16964:
[----:B------:R-:W2:Y:S01]  /*21fb0*/  LDG.E.64 R12, [R12.64+-0x10] ;  /* 0xfffff0240c0c7981 */ /* 0x000ea2000c1e1b00 */
[----:B------:R-:W-:Y:S02]  /*21fc0*/  IMAD.MOV.U32 R3, RZ, RZ, R22 ;  /* 0x000000ffff037224 */ /* 0x000fe400078e0016 */
[----:B--2---:R-:W-:Y:S02]  /*21fd0*/  IMAD R5, R5, R12, RZ ;  /* 0x0000000c05057224 */ /* 0x004fe400078e02ff */
[----:B------:R-:W-:-:S04]  /*21fe0*/  IMAD.WIDE.U32 R2, R12, R4, R2 ;  /* 0x000000040c027225 */ /* 0x000fc800078e0002 */
[----:B------:R-:W-:-:S04]  /*21ff0*/  IMAD R5, R13, R4, R5 ;  /* 0x000000040d057224 */ /* 0x000fc800078e0205 */
[----:B------:R-:W-:Y:S02]  /*22000*/  IMAD.IADD R22, R3, 0x1, R5 ;  /* 0x0000000103167824 */ /* 0x000fe400078e0205 */
.L_x_16957:
        /* <DEDUP_REMOVED lines=17> */
.L_x_16969:
        /* <DEDUP_REMOVED lines=27> */
.L_x_16968:
[----:B------:R-:W-:Y:S05]  /*222d0*/  BSYNC B8 ;  /* 0x0000000000087941 */ /* 0x000fea0003800000 */
.L_x_16967:
[----:B------:R-:W-:-:S04]  /*222e0*/  IADD3 R16, P0, R16, 0x8, RZ ;  /* 0x0000000810107810 */ /* 0x000fc80007f1e0ff */
[----:B------:R-:W-:Y:S02]  /*222f0*/  IADD3.X R17, RZ, R17, RZ, P0, !PT ;  /* 0x00000011ff117210 */ /* 0x000fe400007fe4ff */
[----:B------:R-:W-:-:S04]  /*22300*/  ISETP.GE.U32.AND P0, PT, R16, R19, PT ;  /* 0x000000131000720c */ /* 0x000fc80003f06070 */
[----:B------:R-:W-:-:S13]  /*22310*/  ISETP.GE.U32.AND.EX P0, PT, R17, R22, PT, P0 ;  /* 0x000000161100720c */ /* 0x000fda0003f06100 */
[----:B------:R-:W-:Y:S05]  /*22320*/  @!P0 BRA `(.L_x_16969) ;  /* 0xfffffdf000008947 */ /* 0x000fea000383ffff */
.L_x_16936:
[----:B------:R-:W-:Y:S05]  /*22330*/  BSYNC B7 ;  /* 0x0000000000077941 */ /* 0x000fea0003800000 */
.L_x_16935:
        /* <DEDUP_REMOVED lines=30> */
.L_x_16973:
[----:B------:R-:W-:Y:S05]  /*22520*/  BSYNC B8 ;  /* 0x0000000000087941 */ /* 0x000fea0003800000 */
.L_x_16972:
        /* <DEDUP_REMOVED lines=25> */
.L_x_16975:
[----:B------:R-:W-:Y:S05]  /*226c0*/  BSYNC B8 ;  /* 0x0000000000087941 */ /* 0x000fea0003800000 */
.L_x_16974:
        /* <DEDUP_REMOVED lines=29> */
.L_x_16977:
[----:B------:R-:W-:Y:S05]  /*228a0*/  BSYNC B8 ;  /* 0x0000000000087941 */ /* 0x000fea0003800000 */
.L_x_16976:
        /* <DEDUP_REMOVED lines=16> */
.L_x_16991:
        /* <DEDUP_REMOVED lines=17> */
.L_x_16980:
        /* <DEDUP_REMOVED lines=19> */
.L_x_16981:
[----:B------:R-:W-:Y:S05]  /*22bf0*/  BSYNC B1 ;  /* 0x0000000000017941 */ /* 0x000fea0003800000 */
.L_x_16979:
        /* <DEDUP_REMOVED lines=30> */
.L_x_16983:
        /* <DEDUP_REMOVED lines=19> */
.L_x_16984:
[----:B------:R-:W-:Y:S05]  /*22f10*/  BSYNC B1 ;  /* 0x0000000000017941 */ /* 0x000fea0003800000 */
.L_x_16982:
        /* <DEDUP_REMOVED lines=29> */
.L_x_16986:
        /* <DEDUP_REMOVED lines=19> */
.L_x_16987:
[----:B------:R-:W-:Y:S05]  /*23220*/  BSYNC B1 ;  /* 0x0000000000017941 */ /* 0x000fea0003800000 */
.L_x_16985:
        /* <DEDUP_REMOVED lines=28> */
.L_x_16989:
        /* <DEDUP_REMOVED lines=19> */
.L_x_16990:
[----:B------:R-:W-:Y:S05]  /*23520*/  BSYNC B1 ;  /* 0x0000000000017941 */ /* 0x000fea0003800000 */
.L_x_16988:
        /* <DEDUP_REMOVED lines=20> */
.L_x_16978:
        /* <DEDUP_REMOVED lines=19> */
.L_x_16994:
        /* <DEDUP_REMOVED lines=19> */
.L_x_16995:
[----:B------:R-:W-:Y:S05]  /*238d0*/  BSYNC B0 ;  /* 0x0000000000007941 */ /* 0x000fea0003800000 */
.L_x_16993:
        /* <DEDUP_REMOVED lines=30> */
.L_x_16997:
        /* <DEDUP_REMOVED lines=19> */
.L_x_16998:
[----:B------:R-:W-:Y:S05]  /*23bf0*/  BSYNC B0 ;  /* 0x0000000000007941 */ /* 0x000fea0003800000 */
.L_x_16996:
        /* <DEDUP_REMOVED lines=30> */
.L_x_17000:
        /* <DEDUP_REMOVED lines=19> */
.L_x_17001:
[----:B------:R-:W-:Y:S05]  /*23f10*/  BSYNC B0 ;  /* 0x0000000000007941 */ /* 0x000fea0003800000 */
.L_x_16999:
[----:B------:R-:W2:Y:S01]  /*23f20*/  LDG.E.64 R12, [R12.64+-0x10] ;  /* 0xfffff0240c0c7981 */ /* 0x000ea2000c1e1b00 */
[----:B------:R-:W-:Y:S02]  /*23f30*/  IMAD.MOV.U32 R3, RZ, RZ, R22 ;  /* 0x000000ffff037224 */ /* 0x000fe400078e0016 */
[----:B--2---:R-:W-:Y:S02]  /*23f40*/  IMAD R5, R5, R12, RZ ;  /* 0x0000000c05057224 */ /* 0x004fe400078e02ff */
[----:B------:R-:W-:-:S04]  /*23f50*/  IMAD.WIDE.U32 R2, R12, R4, R2 ;  /* 0x000000040c027225 */ /* 0x000fc800078e0002 */
[----:B------:R-:W-:-:S04]  /*23f60*/  IMAD R5, R13, R4, R5 ;  /* 0x000000040d057224 */ /* 0x000fc800078e0205 */
[----:B------:R-:W-:Y:S02]  /*23f70*/  IMAD.IADD R22, R3, 0x1, R5 ;  /* 0x0000000103167824 */ /* 0x000fe400078e0205 */
.L_x_16992:
        /* <DEDUP_REMOVED lines=17> */
.L_x_17004:
        /* <DEDUP_REMOVED lines=27> */
.L_x_17003:
[----:B------:R-:W-:Y:S05]  /*24240*/  BSYNC B8 ;  /* 0x0000000000087941 */ /* 0x000fea0003800000 */
.L_x_17002:
[----:B------:R-:W-:-:S04]  /*24250*/  IADD3 R16, P0, R16, 0x8, RZ ;  /* 0x0000000810107810 */ /* 0x000fc80007f1e0ff */
[----:B------:R-:W-:Y:S02]  /*24260*/  IADD3.X R17, RZ, R17, RZ, P0, !PT ;  /* 0x00000011ff117210 */ /* 0x000fe400007fe4ff */
[----:B------:R-:W-:-:S04]  /*24270*/  ISETP.GE.U32.AND P0, PT, R16, R19, PT ;  /* 0x000000131000720c */ /* 0x000fc80003f06070 */
[----:B------:R-:W-:-:S13]  /*24280*/  ISETP.GE.U32.AND.EX P0, PT, R17, R22, PT, P0 ;  /* 0x000000161100720c */ /* 0x000fda0003f06100 */
[----:B------:R-:W-:Y:S05]  /*24290*/  @!P0 BRA `(.L_x_17004) ;  /* 0xfffffdf000008947 */ /* 0x000fea000383ffff */
.L_x_16971:
[----:B------:R-:W-:Y:S05]  /*242a0*/  BSYNC B7 ;  /* 0x0000000000077941 */ /* 0x000fea0003800000 */
.L_x_16970:
        /* <DEDUP_REMOVED lines=30> */
.L_x_17008:
[----:B------:R-:W-:Y:S05]  /*24490*/  BSYNC B8 ;  /* 0x0000000000087941 */ /* 0x000fea0003800000 */
.L_x_17007:
        /* <DEDUP_REMOVED lines=25> */
.L_x_17010:
[----:B------:R-:W-:Y:S05]  /*24630*/  BSYNC B8 ;  /* 0x0000000000087941 */ /* 0x000fea0003800000 */
.L_x_17009:
        /* <DEDUP_REMOVED lines=29> */
.L_x_17012:
[----:B------:R-:W-:Y:S05]  /*24810*/  BSYNC B8 ;  /* 0x0000000000087941 */ /* 0x000fea0003800000 */
.L_x_17011:
        /* <DEDUP_REMOVED lines=16> */
.L_x_17026:
        /* <DEDUP_REMOVED lines=17> */
.L_x_17015:
        /* <DEDUP_REMOVED lines=19> */
.L_x_17016:
[----:B------:R-:W-:Y:S05]  /*24b60*/  BSYNC B1 ;  /* 0x0000000000017941 */ /* 0x000fea0003800000 */
.L_x_17014:
        /* <DEDUP_REMOVED lines=30> */
.L_x_17018:
        /* <DEDUP_REMOVED lines=19> */
.L_x_17019:
[----:B------:R-:W-:Y:S05]  /*24e80*/  BSYNC B1 ;  /* 0x0000000000017941 */ /* 0x000fea0003800000 */
.L_x_17017:
        /* <DEDUP_REMOVED lines=29> */
.L_x_17021:
        /* <DEDUP_REMOVED lines=19> */
.L_x_17022:
[----:B------:R-:W-:Y:S05]  /*25190*/  BSYNC B1 ;  /* 0x0000000000017941 */ /* 0x000fea0003800000 */
.L_x_17020:
        /* <DEDUP_REMOVED lines=28> */
.L_x_17024:
        /* <DEDUP_REMOVED lines=19> */
.L_x_17025:
[----:B------:R-:W-:Y:S05]  /*25490*/  BSYNC B1 ;  /* 0x0000000000017941 */ /* 0x000fea0003800000 */
.L_x_17023:
        /* <DEDUP_REMOVED lines=20> */
.L_x_17013:
        /* <DEDUP_REMOVED lines=19> */
.L_x_17029:
        /* <DEDUP_REMOVED lines=19> */
.L_x_17030:
[----:B------:R-:W-:Y:S05]  /*25840*/  BSYNC B0 ;  /* 0x0000000000007941 */ /* 0x000fea0003800000 */
.L_x_17028:
        /* <DEDUP_REMOVED lines=30> */
.L_x_17032:
        /* <DEDUP_REMOVED lines=19> */
.L_x_17033:
[----:B------:R-:W-:Y:S05]  /*25b60*/  BSYNC B0 ;  /* 0x0000000000007941 */ /* 0x000fea0003800000 */
.L_x_17031:
        /* <DEDUP_REMOVED lines=30> */
.L_x_17035:
        /* <DEDUP_REMOVED lines=19> */
.L_x_17036:
[----:B------:R-:W-:Y:S05]  /*25e80*/  BSYNC B0 ;  /* 0x0000000000007941 */ /* 0x000fea0003800000 */
.L_x_17034:
[----:B------:R-:W2:Y:S01]  /*25e90*/  LDG.E.64 R12, [R12.64+-0x10] ;  /* 0xfffff0240c0c7981 */ /* 0x000ea2000c1e1b00 */
[----:B------:R-:W-:Y:S02]  /*25ea0*/  IMAD.MOV.U32 R3, RZ, RZ, R22 ;  /* 0x000000ffff037224 */ /* 0x000fe400078e0016 */
[----:B--2---:R-:W-:Y:S02]  /*25eb0*/  IMAD R5, R5, R12, RZ ;  /* 0x0000000c05057224 */ /* 0x004fe400078e02ff */
[----:B------:R-:W-:-:S04]  /*25ec0*/  IMAD.WIDE.U32 R2, R12, R4, R2 ;  /* 0x000000040c027225 */ /* 0x000fc800078e0002 */
[----:B------:R-:W-:-:S04]  /*25ed0*/  IMAD R5, R13, R4, R5 ;  /* 0x000000040d057224 */ /* 0x000fc800078e0205 */
[----:B------:R-:W-:Y:S02]  /*25ee0*/  IMAD.IADD R22, R3, 0x1, R5 ;  /* 0x0000000103167824 */ /* 0x000fe400078e0205 */
.L_x_17027:
        /* <DEDUP_REMOVED lines=17> */
.L_x_17039:
        /* <DEDUP_REMOVED lines=27> */
.L_x_17038:
[----:B------:R-:W-:Y:S05]  /*261b0*/  BSYNC B8 ;  /* 0x0000000000087941 */ /* 0x000fea0003800000 */
.L_x_17037:
[----:B------:R-:W-:-:S04]  /*261c0*/  IADD3 R16, P0, R16, 0x8, RZ ;  /* 0x0000000810107810 */ /* 0x000fc80007f1e0ff */
[----:B------:R-:W-:Y:S02]  /*261d0*/  IADD3.X R17, RZ, R17, RZ, P0, !PT ;  /* 0x00000011ff117210 */ /* 0x000fe400007fe4ff */
[----:B------:R-:W-:-:S04]  /*261e0*/  ISETP.GE.U32.AND P0, PT, R16, R19, PT ;  /* 0x000000131000720c */ /* 0x000fc80003f06070 */
[----:B------:R-:W-:-:S13]  /*261f0*/  ISETP.GE.U32.AND.EX P0, PT, R17, R22, PT, P0 ;  /* 0x000000161100720c */ /* 0x000fda0003f06100 */
[----:B------:R-:W-:Y:S05]  /*26200*/  @!P0 BRA `(.L_x_17039) ;  /* 0xfffffdf000008947 */ /* 0x000fea000383ffff */
.L_x_17006:
[----:B------:R-:W-:Y:S05]  /*26210*/  BSYNC B7 ;  /* 0x0000000000077941 */ /* 0x000fea0003800000 */
.L_x_17005:
        /* <DEDUP_REMOVED lines=29> */
.L_x_17041:
[----:B------:R-:W-:Y:S05]  /*263f0*/  BSYNC B7 ;  /* 0x0000000000077941 */ /* 0x000fea0003800000 */
.L_x_17040:
        /* <DEDUP_REMOVED lines=25> */
.L_x_17043:
[----:B------:R-:W-:Y:S05]  /*26590*/  BSYNC B7 ;  /* 0x0000000000077941 */ /* 0x000fea0003800000 */
.L_x_17042:
        /* <DEDUP_REMOVED lines=29> */
.L_x_17045:
[----:B------:R-:W-:Y:S05]  /*26770*/  BSYNC B7 ;  /* 0x0000000000077941 */ /* 0x000fea0003800000 */
.L_x_17044:
        /* <DEDUP_REMOVED lines=15> */
.L_x_17059:
        /* <DEDUP_REMOVED lines=17> */
.L_x_17048:
        /* <DEDUP_REMOVED lines=19> */
.L_x_17049:
[----:B------:R-:W-:Y:S05]  /*26ab0*/  BSYNC B1 ;  /* 0x0000000000017941 */ /* 0x000fea0003800000 */
.L_x_17047:
        /* <DEDUP_REMOVED lines=29> */
.L_x_17051:
        /* <DEDUP_REMOVED lines=19> */
.L_x_17052:
[----:B------:R-:W-:Y:S05]  /*26dc0*/  BSYNC B1 ;  /* 0x0000000000017941 */ /* 0x000fea0003800000 */
.L_x_17050:
        /* <DEDUP_REMOVED lines=29> */
.L_x_17054:
        /* <DEDUP_REMOVED lines=19> */
.L_x_17055:
[----:B------:R-:W-:Y:S05]  /*270d0*/  BSYNC B1 ;  /* 0x0000000000017941 */ /* 0x000fea0003800000 */
.L_x_17053:
        /* <DEDUP_REMOVED lines=28> */
.L_x_17057:
        /* <DEDUP_REMOVED lines=19> */
.L_x_17058:
[----:B------:R-:W-:Y:S05]  /*273d0*/  BSYNC B1 ;  /* 0x0000000000017941 */ /* 0x000fea0003800000 */
.L_x_17056:
        /* <DEDUP_REMOVED lines=20> */
.L_x_17046:
        /* <DEDUP_REMOVED lines=19> */
.L_x_17062:
        /* <DEDUP_REMOVED lines=19> */
.L_x_17063:
[----:B------:R-:W-:Y:S05]  /*27780*/  BSYNC B0 ;  /* 0x0000000000007941 */ /* 0x000fea0003800000 */
.L_x_17061:
        /* <DEDUP_REMOVED lines=29> */
.L_x_17065:
        /* <DEDUP_REMOVED lines=19> */
.L_x_17066:
[----:B------:R-:W-:Y:S05]  /*27a90*/  BSYNC B0 ;  /* 0x0000000000007941 */ /* 0x000fea0003800000 */
.L_x_17064:
        /* <DEDUP_REMOVED lines=30> */
.L_x_17068:
        /* <DEDUP_REMOVED lines=19> */
.L_x_17069:
[----:B------:R-:W-:Y:S05]  /*27db0*/  BSYNC B0 ;  /* 0x0000000000007941 */ /* 0x000fea0003800000 */
.L_x_17067:
[----:B------:R-:W2:Y:S01]  /*27dc0*/  LDG.E.64 R12, [R12.64+-0x10] ;  /* 0xfffff0240c0c7981 */ /* 0x000ea2000c1e1b00 */
[----:B------:R-:W-:Y:S01]  /*27dd0*/  MOV R3, R22 ;  /* 0x0000001600037202 */ /* 0x000fe20000000f00 */
[----:B--2---:R-:W-:-:S04]  /*27de0*/  IMAD R5, R5, R12, RZ ;  /* 0x0000000c05057224 */ /* 0x004fc800078e02ff */
[----:B------:R-:W-:-:S04]  /*27df0*/  IMAD.WIDE.U32 R2, R12, R4, R2 ;  /* 0x000000040c027225 */ /* 0x000fc800078e0002 */
[----:B------:R-:W-:-:S04]  /*27e00*/  IMAD R5, R13, R4, R5 ;  /* 0x000000040d057224 */ /* 0x000fc800078e0205 */
[----:B------:R-:W-:Y:S02]  /*27e10*/  IMAD.IADD R22, R3, 0x1, R5 ;  /* 0x0000000103167824 */ /* 0x000fe400078e0205 */
.L_x_17060:
        /* <DEDUP_REMOVED lines=17> */
.L_x_17072:
        /* <DEDUP_REMOVED lines=27> */
.L_x_17071:
[----:B------:R-:W-:Y:S05]  /*280e0*/  BSYNC B7 ;  /* 0x0000000000077941 */ /* 0x000fea0003800000 */
.L_x_17070:
[----:B------:R-:W-:-:S05]  /*280f0*/  IADD3 R16, P0, R16, 0x8, RZ ;  /* 0x0000000810107810 */ /* 0x000fca0007f1e0ff */
[----:B------:R-:W-:Y:S01]  /*28100*/  IMAD.X R17, RZ, RZ, R17, P0 ;  /* 0x000000ffff117224 */ /* 0x000fe200000e0611 */
[----:B------:R-:W-:-:S04]  /*28110*/  ISETP.GE.U32.AND P0, PT, R16, R19, PT ;  /* 0x000000131000720c */ /* 0x000fc80003f06070 */
[----:B------:R-:W-:-:S13]  /*28120*/  ISETP.GE.U32.AND.EX P0, PT, R17, R22, PT, P0 ;  /* 0x000000161100720c */ /* 0x000fda0003f06100 */
[----:B------:R-:W-:Y:S05]  /*28130*/  @!P0 BRA `(.L_x_17072) ;  /* 0xfffffdf000008947 */ /* 0x000fea000383ffff */
.L_x_16794:
[----:B------:R-:W-:Y:S05]  /*28140*/  BSYNC B6 ;  /* 0x0000000000067941 */ /* 0x000fea0003800000 */
.L_x_16704:
        /* <DEDUP_REMOVED lines=23> */
.L_x_17075:
[----:B0-----:R-:W-:-:S13]  /*282c0*/  ISETP.GE.AND P0, PT, R0, R106, PT ;  /* 0x0000006a0000720c */ /* 0x001fda0003f06270 */
[----:B------:R-:W-:Y:S05]  /*282d0*/  @P0 BRA `(.L_x_17077) ;  /* 0x000000c000000947 */ /* 0x000fea0003800000 */
[----:B------:R-:W-:Y:S01]  /*282e0*/  IMAD.IADD R2, R107, 0x1, R0 ;  /* 0x000000016b027824 */ /* 0x000fe200078e0200 */
[----:B------:R-:W-:Y:S01]  /*282f0*/  IADD3 R0, R0, 0x80, RZ ;  /* 0x0000008000007810 */ /* 0x000fe20007ffe0ff */
[----:B------:R-:W-:-:S04]  /*28300*/  IMAD.MOV.U32 R3, RZ, RZ, 0x8 ;  /* 0x00000008ff037424 */ /* 0x000fc800078e00ff */
[----:B------:R-:W-:-:S05]  /*28310*/  IMAD.WIDE.U32 R2, R2, R3, c[0x0][0x1a8] ;  /* 0x00006a0002027625 */ /* 0x000fca00078e0003 */
[----:B------:R0:W-:Y:S02]  /*28320*/  STG.E.64 [R2.64], RZ ;  /* 0x000000ff02007986 */ /* 0x0001e4000c101b24 */
.L_x_17076:
[----:B------:R-:W-:-:S13]  /*28330*/  ISETP.GE.AND P0, PT, R0, R106, PT ;  /* 0x0000006a0000720c */ /* 0x000fda0003f06270 */
[----:B------:R-:W-:Y:S05]  /*28340*/  @P0 BRA `(.L_x_17078) ;  /* 0x000000d000000947 */ /* 0x000fea0003800000 */
[----:B0-----:R-:W-:Y:S01]  /*28350*/  IADD3 R2, R107, R0, RZ ;  /* 0x000000006b027210 */ /* 0x001fe20007ffe0ff */
[----:B------:R-:W-:Y:S01]  /*28360*/  IMAD.MOV.U32 R3, RZ, RZ, 0x8 ;  /* 0x00000008ff037424 */ /* 0x000fe200078e00ff */
[----:B------:R-:W-:-:S03]  /*28370*/  IADD3 R0, R0, 0x80, RZ ;  /* 0x0000008000007810 */ /* 0x000fc60007ffe0ff */
[----:B------:R-:W-:-:S05]  /*28380*/  IMAD.WIDE.U32 R2, R2, R3, c[0x0][0x1a8] ;  /* 0x00006a0002027625 */ /* 0x000fca00078e0003 */
[----:B------:R0:W-:Y:S02]  /*28390*/  STG.E.64 [R2.64], RZ ;  /* 0x000000ff02007986 */ /* 0x0001e4000c101b24 */
.L_x_17077:
        /* <DEDUP_REMOVED lines=8> */
.L_x_17078:
[----:B------:R-:W-:Y:S05]  /*28420*/  BSYNC B1 ;  /* 0x0000000000017941 */ /* 0x000fea0003800000 */
.L_x_17074:
[----:B------:R-:W-:-:S13]  /*28430*/  ISETP.GE.AND P0, PT, R0, R106, PT ;  /* 0x0000006a0000720c */ /* 0x000fda0003f06270 */
[----:B0-----:R-:W-:Y:S01]  /*28440*/  @!P0 IMAD.IADD R2, R107, 0x1, R0 ;  /* 0x000000016b028824 */ /* 0x001fe200078e0200 */
[----:B------:R-:W-:Y:S01]  /*28450*/  @!P0 IADD3 R0, R0, 0x80, RZ ;  /* 0x0000008000008810 */ /* 0x000fe20007ffe0ff */
[----:B------:R-:W-:-:S04]  /*28460*/  @!P0 IMAD.MOV.U32 R3, RZ, RZ, 0x8 ;  /* 0x00000008ff038424 */ /* 0x000fc800078e00ff */
[----:B------:R-:W-:-:S05]  /*28470*/  @!P0 IMAD.WIDE.U32 R2, R2, R3, c[0x0][0x1a8] ;  /* 0x00006a0002028625 */ /* 0x000fca00078e0003 */
[----:B------:R0:W-:Y:S02]  /*28480*/  @!P0 STG.E.64 [R2.64], RZ ;  /* 0x000000ff02008986 */ /* 0x0001e4000c101b24 */
.L_x_17079:
[----:B------:R-:W-:Y:S05]  /*28490*/  BSYNC B0 ;  /* 0x0000000000007941 */ /* 0x000fea0003800000 */
.L_x_17073:
[----:B------:R-:W-:-:S13]  /*284a0*/  ISETP.GE.AND P0, PT, R0, R106, PT ;  /* 0x0000006a0000720c */ /* 0x000fda0003f06270 */
[----:B------:R-:W-:Y:S05]  /*284b0*/  @P0 EXIT ;  /* 0x000000000000094d */ /* 0x000fea0003800000 */
[----:B0-----:R-:W-:Y:S01]  /*284c0*/  IADD3 R2, R107, R0, RZ ;  /* 0x000000006b027210 */ /* 0x001fe20007ffe0ff */
[----:B------:R-:W-:-:S04]  /*284d0*/  IMAD.MOV.U32 R3, RZ, RZ, 0x8 ;  /* 0x00000008ff037424 */ /* 0x000fc800078e00ff */
[----:B------:R-:W-:-:S05]  /*284e0*/  IMAD.WIDE.U32 R2, R2, R3, c[0x0][0x1a8] ;  /* 0x00006a0002027625 */ /* 0x000fca00078e0003 */
[----:B------:R-:W-:Y:S01]  /*284f0*/  STG.E.64 [R2.64], RZ ;  /* 0x000000ff02007986 */ /* 0x000fe2000c101b24 */
[----:B------:R-:W-:Y:S05]  /*28500*/  EXIT ;  /* 0x000000000000794d */ /* 0x000fea0003800000 */
        .weak           $__internal_40_$__cuda_sm20_div_s64
        .type           $__internal_40_$__cuda_sm20_div_s64,@function
        .size           $__internal_40_$__cuda_sm20_div_s64,($__internal_41_$__cuda_sm20_rem_s64 - $__internal_40_$__cuda_sm20_div_s64)
$__internal_40_$__cuda_sm20_div_s64:
        /* <DEDUP_REMOVED lines=83> */
[----:B------:R-:W-:Y:S05]  /*28a40*/  RET.REL.NODEC R4 `(_ZN2at6native29vectorized_elementwise_kernelILi4EZZZNS0_67_GLOBAL__N__bb565c37_34_ValidateCompressedIndicesKernel_cu_33a4b88b42_validate_compressed_sparse_indices_kernelILNS2_8CDimNameE0ENS2_18CUDAKernelLauncherENS2_14EmptyVecKernelENS2_8DummyVecELm0EEEvRKNS_6TensorESA_lllENKUlvE1_clEvENKUlvE0_clEvEUllllllE_St5arrayIPcLm6EEEEviT0_T1_) ;  /* 0xfffd75b004007950 */ /* 0x000fea0003c3ffff */
        .weak           $__internal_41_$__cuda_sm20_rem_s64
        .type           $__internal_41_$__cuda_sm20_rem_s64,@function
        .size           $__internal_41_$__cuda_sm20_rem_s64,(.L_x_27317 - $__internal_41_$__cuda_sm20_rem_s64)
$__internal_41_$__cuda_sm20_rem_s64:
        /* <DEDUP_REMOVED lines=77> */
[----:B------:R-:W-:Y:S06]  /*28f20*/  RET.REL.NODEC R4 `(_ZN2at6native29vectorized_elementwise_kernelILi4EZZZNS0_67_GLOBAL__N__bb565c37_34_ValidateCompressedIndicesKernel_cu_33a4b88b42_validate_compressed_sparse_indices_kernelILNS2_8CDimNameE0ENS2_18CUDAKernelLauncherENS2_14EmptyVecKernelENS2_8DummyVecELm0EEEvRKNS_6TensorESA_lllENKUlvE1_clEvENKUlvE0_clEvEUllllllE_St5arrayIPcLm6EEEEviT0_T1_) ;  /* 0xfffd70d004007950 */ /* 0x000fec0003c3ffff */
.L_x_17080:
        /* <DEDUP_REMOVED lines=13> */
.L_x_27317:


//--------------------- .text._ZN2at6native29vectorized_elementwise_kernelILi8EZZZNS0_67_GLOBAL__N__bb565c37_34_ValidateCompressedIndicesKernel_cu_33a4b88b42_validate_compressed_sparse_indices_kernelILNS2_8CDimNameE0ENS2_18CUDAKernelLauncherENS2_14EmptyVecKernelENS2_8DummyVecELm0EEEvRKNS_6TensorESA_lllENKUlvE1_clEvENKUlvE0_clEvEUllllllE_St5arrayIPcLm6EEEEviT0_T1_ --------------------------
	.section	.text._ZN2at6native29vectorized_elementwise_kernelILi8EZZZNS0_67_GLOBAL__N__bb565c37_34_ValidateCompressedIndicesKernel_cu_33a4b88b42_validate_compressed_sparse_indices_kernelILNS2_8CDimNameE0ENS2_18CUDAKernelLauncherENS2_14EmptyVecKernelENS2_8DummyVecELm0EEEvRKNS_6TensorESA_lllENKUlvE1_clEvENKUlvE0_clEvEUllllllE_St5arrayIPcLm6EEEEviT0_T1_,"ax",@progbits
	.sectioninfo	@"SHI_REGISTERS=4"
	.align	128
        .global         _ZN2at6native29vectorized_elementwise_kernelILi8EZZZNS0_67_GLOBAL__N__bb565c37_34_ValidateCompressedIndicesKernel_cu_33a4b88b42_validate_compressed_sparse_indices_kernelILNS2_8CDimNameE0ENS2_18CUDAKernelLauncherENS2_14EmptyVecKernelENS2_8DummyVecELm0EEEvRKNS_6TensorESA_lllENKUlvE1_clEvENKUlvE0_clEvEUllllllE_St5arrayIPcLm6EEEEviT0_T1_
        .type           _ZN2at6native29vectorized_elementwise_kernelILi8EZZZNS0_67_GLOBAL__N__bb565c37_34_ValidateCompressedIndicesKernel_cu_33a4b88b42_validate_compressed_sparse_indices_kernelILNS2_8CDimNameE0ENS2_18CUDAKernelLauncherENS2_14EmptyVecKernelENS2_8DummyVecELm0EEEvRKNS_6TensorESA_lllENKUlvE1_clEvENKUlvE0_clEvEUllllllE_St5arrayIPcLm6EEEEviT0_T1_,@function
        .size           _ZN2at6native29vectorized_elementwise_kernelILi8EZZZNS0_67_GLOBAL__N__bb565c37_34_ValidateCompressedIndicesKernel_cu_33a4b88b42_validate_compressed_sparse_indices_kernelILNS2_8CDimNameE0ENS2_18CUDAKernelLauncherENS2_14EmptyVecKernelENS2_8DummyVecELm0EEEvRKNS_6TensorESA_lllENKUlvE1_clEvENKUlvE0_clEvEUllllllE_St5arrayIPcLm6EEEEviT0_T1_,(.L_x_27402 - _ZN2at6native29vectorized_elementwise_kernelILi8EZZZNS0_67_GLOBAL__N__bb565c37_34_ValidateCompressedIndicesKernel_cu_33a4b88b42_validate_compressed_sparse_indices_kernelILNS2_8CDimNameE0ENS2_18CUDAKernelLauncherENS2_14EmptyVecKernelENS2_8DummyVecELm0EEEvRKNS_6TensorESA_lllENKUlvE1_clEvENKUlvE0_clEvEUllllllE_St5arrayIPcLm6EEEEviT0_T1_)
        .other          _ZN2at6native29vectorized_elementwise_kernelILi8EZZZNS0_67_GLOBAL__N__bb565c37_34_ValidateCompressedIndicesKernel_cu_33a4b88b42_validate_compressed_sparse_indices_kernelILNS2_8CDimNameE0ENS2_18CUDAKernelLauncherENS2_14EmptyVecKernelENS2_8DummyVecELm0EEEvRKNS_6TensorESA_lllENKUlvE1_clEvENKUlvE0_clEvEUllllllE_St5arrayIPcLm6EEEEviT0_T1_,@"STO_CUDA_ENTRY STV_DEFAULT"
_ZN2at6native29vectorized_elementwise_kernelILi8EZZZNS0_67_GLOBAL__N__bb565c37_34_ValidateCompressedIndicesKernel_cu_33a4b88b42_validate_compressed_sparse_indices_kernelILNS2_8CDimNameE0ENS2_18CUDAKernelLauncherENS2_14EmptyVecKernelENS2_8DummyVecELm0EEEvRKNS_6TensorESA_lllENKUlvE1_clEvENKUlvE0_clEvEUllllllE_St5arrayIPcLm6EEEEviT0_T1_:
.text._ZN2at6native29vectorized_elementwise_kernelILi8EZZZNS0_67_GLOBAL__N__bb565c37_34_ValidateCompressedIndicesKernel_cu_33a4b88b42_validate_compressed_sparse_indices_kernelILNS2_8CDimNameE0ENS2_18CUDAKernelLauncherENS2_14EmptyVecKernelENS2_8DummyVecELm0EEEvRKNS_6TensorESA_lllENKUlvE1_clEvENKUlvE0_clEvEUllllllE_St5arrayIPcLm6EEEEviT0_T1_:
[----:B------:R-:W-:Y:S02]  /*0000*/  MOV R1, c[0x0][0x28] ;  /* 0x00000a0000017a02 */ /* 0x000fe40000000f00 */
[----:B------:R-:W-:Y:S05]  /*0010*/  EXIT ;  /* 0x000000000000794d */ /* 0x000fea0003800000 */
.L_x_17081:
        /* <DEDUP_REMOVED lines=14> */
.L_x_27402:


//--------------------- .text._ZN2at6native18elementwise_kernelILi128ELi4EZNS0_15gpu_kernel_implIZZZNS0_67_GLOBAL__N__bb565c37_34_ValidateCompressedIndicesKernel_cu_33a4b88b42_validate_compressed_sparse_indices_kernelILNS3_8CDimNameE0ENS3_18CUDAKernelLauncherENS3_14EmptyVecKernelENS3_8DummyVecELm0EEEvRKNS_6TensorESB_lllENKUlvE1_clEvENKUlvE_clEvEUliiiiiE_EEvRNS_18TensorIteratorBaseERKT_EUliE_EEviT1_ --------------------------
	.section	.text._ZN2at6native18elementwise_kernelILi128ELi4EZNS0_15gpu_kernel_implIZZZNS0_67_GLOBAL__N__bb565c37_34_ValidateCompressedIndicesKernel_cu_33a4b88b42_validate_compressed_sparse_indices_kernelILNS3_8CDimNameE0ENS3_18CUDAKernelLauncherENS3_14EmptyVecKernelENS3_8DummyVecELm0EEEvRKNS_6TensorESB_lllENKUlvE1_clEvENKUlvE_clEvEUliiiiiE_EEvRNS_18TensorIteratorBaseERKT_EUliE_EEviT1_,"ax",@progbits
	.sectioninfo	@"SHI_REGISTERS=34"
	.align	128
        .global         _ZN2at6native18elementwise_kernelILi128ELi4EZNS0_15gpu_kernel_implIZZZNS0_67_GLOBAL__N__bb565c37_34_ValidateCompressedIndicesKernel_cu_33a4b88b42_validate_compressed_sparse_indices_kernelILNS3_8CDimNameE0ENS3_18CUDAKernelLauncherENS3_14EmptyVecKernelENS3_8DummyVecELm0EEEvRKNS_6TensorESB_lllENKUlvE1_clEvENKUlvE_clEvEUliiiiiE_EEvRNS_18TensorIteratorBaseERKT_EUliE_EEviT1_
        .type           _ZN2at6native18elementwise_kernelILi128ELi4EZNS0_15gpu_kernel_implIZZZNS0_67_GLOBAL__N__bb565c37_34_ValidateCompressedIndicesKernel_cu_33a4b88b42_validate_compressed_sparse_indices_kernelILNS3_8CDimNameE0ENS3_18CUDAKernelLauncherENS3_14EmptyVecKernelENS3_8DummyVecELm0EEEvRKNS_6TensorESB_lllENKUlvE1_clEvENKUlvE_clEvEUliiiiiE_EEvRNS_18TensorIteratorBaseERKT_EUliE_EEviT1_,@function
        .size           _ZN2at6native18elementwise_kernelILi128ELi4EZNS0_15gpu_kernel_implIZZZNS0_67_GLOBAL__N__bb565c37_34_ValidateCompressedIndicesKernel_cu_33a4b88b42_validate_compressed_sparse_indices_kernelILNS3_8CDimNameE0ENS3_18CUDAKernelLauncherENS3_14EmptyVecKernelENS3_8DummyVecELm0EEEvRKNS_6TensorESB_lllENKUlvE1_clEvENKUlvE_clEvEUliiiiiE_EEvRNS_18TensorIteratorBaseERKT_EUliE_EEviT1_,(.L_x_27318 - _ZN2at6native18elementwise_kernelILi128ELi4EZNS0_15gpu_kernel_implIZZZNS0_67_GLOBAL__N__bb565c37_34_ValidateCompressedIndicesKernel_cu_33a4b88b42_validate_compressed_sparse_indices_kernelILNS3_8CDimNameE0ENS3_18CUDAKernelLauncherENS3_14EmptyVecKernelENS3_8DummyVecELm0EEEvRKNS_6TensorESB_lllENKUlvE1_clEvENKUlvE_clEvEUliiiiiE_EEvRNS_18TensorIteratorBaseERKT_EUliE_EEviT1_)
        .other          _ZN2at6native18elementwise_kernelILi128ELi4EZNS0_15gpu_kernel_implIZZZNS0_67_GLOBAL__N__bb565c37_34_ValidateCompressedIndicesKernel_cu_33a4b88b42_validate_compressed_sparse_indices_kernelILNS3_8CDimNameE0ENS3_18CUDAKernelLauncherENS3_14EmptyVecKernelENS3_8DummyVecELm0EEEvRKNS_6TensorESB_lllENKUlvE1_clEvENKUlvE_clEvEUliiiiiE_EEvRNS_18TensorIteratorBaseERKT_EUliE_EEviT1_,@"STO_CUDA_ENTRY STV_DEFAULT"
_ZN2at6native18elementwise_kernelILi128ELi4EZNS0_15gpu_kernel_implIZZZNS0_67_GLOBAL__N__bb565c37_34_ValidateCompressedIndicesKernel_cu_33a4b88b42_validate_compressed_sparse_indices_kernelILNS3_8CDimNameE0ENS3_18CUDAKernelLauncherENS3_14EmptyVecKernelENS3_8DummyVecELm0EEEvRKNS_6TensorESB_lllENKUlvE1_clEvENKUlvE_clEvEUliiiiiE_EEvRNS_18TensorIteratorBaseERKT_EUliE_EEviT1_:
.text._ZN2at6native18elementwise_kernelILi128ELi4EZNS0_15gpu_kernel_implIZZZNS0_67_GLOBAL__N__bb565c37_34_ValidateCompressedIndicesKernel_cu_33a4b88b42_validate_compressed_sparse_indices_kernelILNS3_8CDimNameE0ENS3_18CUDAKernelLauncherENS3_14EmptyVecKernelENS3_8DummyVecELm0EEEvRKNS_6TensorESB_lllENKUlvE1_clEvENKUlvE_clEvEUliiiiiE_EEvRNS_18TensorIteratorBaseERKT_EUliE_EEviT1_:
        /* <DEDUP_REMOVED lines=340> */
.L_x_17084:
        /* <DEDUP_REMOVED lines=18> */
.L_x_17088:
[----:B------:R0:W5:Y:S01]  /*1660*/  LDG.E.U8 R24, [R4.64] ;  /* 0x0000002404187981 */ /* 0x000162000c1e1100 */
[----:B------:R-:W-:Y:S05]  /*1670*/  BRA `(.L_x_17090) ;  /* 0x00000d0000007947 */ /* 0x000fea0003800000 */
.L_x_17087:
        /* <DEDUP_REMOVED lines=8> */
.L_x_17092:
[----:B------:R0:W5:Y:S01]  /*1700*/  LDG.E R24, [R4.64] ;  /* 0x0000002404187981 */ /* 0x000162000c1e1900 */
[----:B------:R-:W-:Y:S05]  /*1710*/  BRA `(.L_x_17090) ;  /* 0x00000c6000007947 */ /* 0x000fea0003800000 */
.L_x_17091:
[----:B------:R0:W5:Y:S01]  /*1720*/  LDG.E.S16 R24, [R4.64] ;  /* 0x0000002404187981 */ /* 0x000162000c1e1700 */
[----:B------:R-:W-:Y:S05]  /*1730*/  BRA `(.L_x_17090) ;  /* 0x00000c4000007947 */ /* 0x000fea0003800000 */
.L_x_17086:
        /* <DEDUP_REMOVED lines=9> */
.L_x_17094:
[----:B------:R-:W2:Y:S02]  /*17d0*/  LDG.E.U16 R4, [R4.64] ;  /* 0x0000002404047981 */ /* 0x000ea4000c1e1500 */
[----:B--2---:R-:W-:-:S06]  /*17e0*/  HADD2.F32 R24, -RZ, R4.H0_H0 ;  /* 0x20000004ff187230 */ /* 0x004fcc0000004100 */
[----:B------:R-:W0:Y:S01]  /*17f0*/  F2I.FTZ.TRUNC.NTZ R24, R24 ;  /* 0x0000001800187305 */ /* 0x000e22000021f100 */
[----:B------:R-:W-:Y:S05]  /*1800*/  BRA `(.L_x_17090) ;  /* 0x00000b7000007947 */ /* 0x000fea0003800000 */
.L_x_17093:
        /* <DEDUP_REMOVED lines=9> */
.L_x_17096:
[----:B------:R-:W2:Y:S02]  /*18a0*/  LDG.E.U16 R4, [R4.64] ;  /* 0x0000002404047981 */ /* 0x000ea4000c1e1500 */
[----:B--2---:R-:W-:-:S06]  /*18b0*/  HADD2.F32 R24, -RZ, R4.H0_H0 ;  /* 0x20000004ff187230 */ /* 0x004fcc0000004100 */
[----:B------:R-:W0:Y:S01]  /*18c0*/  F2I.FTZ.TRUNC.NTZ R24, R24 ;  /* 0x0000001800187305 */ /* 0x000e22000021f100 */
[----:B------:R-:W-:Y:S05]  /*18d0*/  BRA `(.L_x_17090) ;  /* 0x00000aa000007947 */ /* 0x000fea0003800000 */
.L_x_17095:
[----:B------:R-:W2:Y:S02]  /*18e0*/  LDG.E.64 R4, [R4.64] ;  /* 0x0000002404047981 */ /* 0x000ea4000c1e1b00 */
[----:B--2---:R0:W1:Y:S01]  /*18f0*/  F2I.F64.TRUNC R24, R4 ;  /* 0x0000000400187311 */ /* 0x004062000030d100 */
[----:B------:R-:W-:Y:S05]  /*1900*/  BRA `(.L_x_17090) ;  /* 0x00000a7000007947 */ /* 0x000fea0003800000 */
.L_x_17085:
        /* <DEDUP_REMOVED lines=12> */
.L_x_17099:
[----:B------:R-:W2:Y:S02]  /*19d0*/  LDG.E.64 R4, [R4.64] ;  /* 0x0000002404047981 */ /* 0x000ea4000c1e1b00 */
[----:B--2---:R0:W1:Y:S01]  /*19e0*/  F2I.F64.TRUNC R24, R4 ;  /* 0x0000000400187311 */ /* 0x004062000030d100 */
[----:B------:R-:W-:Y:S05]  /*19f0*/  BRA `(.L_x_17090) ;  /* 0x0000098000007947 */ /* 0x000fea0003800000 */
.L_x_17098:
        /* <DEDUP_REMOVED lines=27> */
.L_x_17101:
        /* <DEDUP_REMOVED lines=14> */
.L_x_17100:
[----:B------:R-:W2:Y:S02]  /*1c90*/  LDG.E.U16 R24, [R4.64] ;  /* 0x0000002404187981 */ /* 0x000ea4000c1e1500 */
[----:B--2---:R-:W-:-:S06]  /*1ca0*/  PRMT R24, RZ, 0x5410, R24 ;  /* 0x00005410ff187816 */ /* 0x004fcc0000000018 */
[----:B------:R-:W0:Y:S01]  /*1cb0*/  F2I.FTZ.TRUNC.NTZ R24, R24 ;  /* 0x0000001800187305 */ /* 0x000e22000021f100 */
[----:B------:R-:W-:Y:S05]  /*1cc0*/  BRA `(.L_x_17090) ;  /* 0x000006b000007947 */ /* 0x000fea0003800000 */
.L_x_17097:
        /* <DEDUP_REMOVED lines=10> */
.L_x_17104:
        /* <DEDUP_REMOVED lines=21> */
.L_x_17108:
[----:B------:R-:W-:Y:S05]  /*1ec0*/  BSYNC B1 ;  /* 0x0000000000017941 */ /* 0x000fea0003800000 */
.L_x_17107:
[----:B------:R-:W-:Y:S01]  /*1ed0*/  IMAD.SHL.U32 R3, R3, 0x100000, RZ ;  /* 0x0010000003037824 */ /* 0x000fe200078e00ff */
[----:B------:R-:W-:-:S04]  /*1ee0*/  LEA R5, R0, 0x3b800000, 0x17 ;  /* 0x3b80000000057811 */ /* 0x000fc800078eb8ff */
[----:B------:R-:W-:Y:S02]  /*1ef0*/  LOP3.LUT R24, R5, R3, R24, 0xfe, !PT ;  /* 0x0000000305187212 */ /* 0x000fe400078efe18 */
.L_x_17106:
[----:B------:R-:W-:Y:S05]  /*1f00*/  BSYNC B0 ;  /* 0x0000000000007941 */ /* 0x000fea0003800000 */
.L_x_17105:
[----:B------:R-:W0:Y:S01]  /*1f10*/  F2I.FTZ.TRUNC.NTZ R24, R24 ;  /* 0x0000001800187305 */ /* 0x000e22000021f100 */
[----:B------:R-:W-:Y:S05]  /*1f20*/  BRA `(.L_x_17090) ;  /* 0x0000045000007947 */ /* 0x000fea0003800000 */
.L_x_17103:
        /* <DEDUP_REMOVED lines=21> */
.L_x_17112:
[----:B------:R-:W-:Y:S05]  /*2080*/  BSYNC B1 ;  /* 0x0000000000017941 */ /* 0x000fea0003800000 */
.L_x_17111:
[----:B------:R-:W-:Y:S01]  /*2090*/  IMAD.SHL.U32 R3, R3, 0x200000, RZ ;  /* 0x0020000003037824 */ /* 0x000fe200078e00ff */
[----:B------:R-:W-:-:S04]  /*20a0*/  LEA R5, R0, 0x37800000, 0x17 ;  /* 0x3780000000057811 */ /* 0x000fc800078eb8ff */
[----:B------:R-:W-:Y:S02]  /*20b0*/  LOP3.LUT R24, R5, R3, R24, 0xfe, !PT ;  /* 0x0000000305187212 */ /* 0x000fe400078efe18 */
.L_x_17110:
[----:B------:R-:W-:Y:S05]  /*20c0*/  BSYNC B0 ;  /* 0x0000000000007941 */ /* 0x000fea0003800000 */
.L_x_17109:
[----:B------:R-:W0:Y:S01]  /*20d0*/  F2I.FTZ.TRUNC.NTZ R24, R24 ;  /* 0x0000001800187305 */ /* 0x000e22000021f100 */
[----:B------:R-:W-:Y:S05]  /*20e0*/  BRA `(.L_x_17090) ;  /* 0x0000029000007947 */ /* 0x000fea0003800000 */
.L_x_17102:
        /* <DEDUP_REMOVED lines=14> */
.L_x_17116:
[----:B------:R-:W-:Y:S05]  /*21d0*/  BSYNC B0 ;  /* 0x0000000000007941 */ /* 0x000fea0003800000 */
.L_x_17115:
[----:B------:R-:W0:Y:S01]  /*21e0*/  F2I.FTZ.TRUNC.NTZ R24, R24 ;  /* 0x0000001800187305 */ /* 0x000e22000021f100 */
[----:B------:R-:W-:Y:S05]  /*21f0*/  BRA `(.L_x_17090) ;  /* 0x0000018000007947 */ /* 0x000fea0003800000 */
.L_x_17089:
        /* <DEDUP_REMOVED lines=21> */
.L_x_17114:
[----:B------:R0:W5:Y:S01]  /*2350*/  LDG.E R24, [R4.64] ;  /* 0x0000002404187981 */ /* 0x000162000c1e1900 */
[----:B------:R-:W-:Y:S05]  /*2360*/  BRA `(.L_x_17090) ;  /* 0x0000001000007947 */ /* 0x000fea0003800000 */
.L_x_17113:
[----:B------:R0:W5:Y:S02]  /*2370*/  LDG.E R24, [R4.64] ;  /* 0x0000002404187981 */ /* 0x000164000c1e1900 */
.L_x_17090:
        /* <DEDUP_REMOVED lines=16> */
.L_x_17120:
[----:B------:R0:W5:Y:S01]  /*2480*/  LDG.E.U8 R25, [R4.64] ;  /* 0x0000002404197981 */ /* 0x000162000c1e1100 */
[----:B------:R-:W-:Y:S05]  /*2490*/  BRA `(.L_x_17122) ;  /* 0x00000d0000007947 */ /* 0x000fea0003800000 */
.L_x_17119:
        /* <DEDUP_REMOVED lines=8> */
.L_x_17124:
[----:B------:R0:W5:Y:S01]  /*2520*/  LDG.E R25, [R4.64] ;  /* 0x0000002404197981 */ /* 0x000162000c1e1900 */
[----:B------:R-:W-:Y:S05]  /*2530*/  BRA `(.L_x_17122) ;  /* 0x00000c6000007947 */ /* 0x000fea0003800000 */
.L_x_17123:
[----:B------:R0:W5:Y:S01]  /*2540*/  LDG.E.S16 R25, [R4.64] ;  /* 0x0000002404197981 */ /* 0x000162000c1e1700 */
[----:B------:R-:W-:Y:S05]  /*2550*/  BRA `(.L_x_17122) ;  /* 0x00000c4000007947 */ /* 0x000fea0003800000 */
.L_x_17118:
        /* <DEDUP_REMOVED lines=9> */
.L_x_17126:
[----:B------:R-:W2:Y:S02]  /*25f0*/  LDG.E.U16 R4, [R4.64] ;  /* 0x0000002404047981 */ /* 0x000ea4000c1e1500 */
[----:B--2---:R-:W-:-:S06]  /*2600*/  HADD2.F32 R25, -RZ, R4.H0_H0 ;  /* 0x20000004ff197230 */ /* 0x004fcc0000004100 */
[----:B------:R-:W0:Y:S01]  /*2610*/  F2I.FTZ.TRUNC.NTZ R25, R25 ;  /* 0x0000001900197305 */ /* 0x000e22000021f100 */
[----:B------:R-:W-:Y:S05]  /*2620*/  BRA `(.L_x_17122) ;  /* 0x00000b7000007947 */ /* 0x000fea0003800000 */
.L_x_17125:
        /* <DEDUP_REMOVED lines=9> */
.L_x_17128:
[----:B------:R-:W2:Y:S02]  /*26c0*/  LDG.E.U16 R4, [R4.64] ;  /* 0x0000002404047981 */ /* 0x000ea4000c1e1500 */
[----:B--2---:R-:W-:-:S06]  /*26d0*/  HADD2.F32 R25, -RZ, R4.H0_H0 ;  /* 0x20000004ff197230 */ /* 0x004fcc0000004100 */
[----:B------:R-:W0:Y:S01]  /*26e0*/  F2I.FTZ.TRUNC.NTZ R25, R25 ;  /* 0x0000001900197305 */ /* 0x000e22000021f100 */
[----:B------:R-:W-:Y:S05]  /*26f0*/  BRA `(.L_x_17122) ;  /* 0x00000aa000007947 */ /* 0x000fea0003800000 */
.L_x_17127:
[----:B------:R-:W2:Y:S02]  /*2700*/  LDG.E.64 R4, [R4.64] ;  /* 0x0000002404047981 */ /* 0x000ea4000c1e1b00 */
[----:B--2---:R0:W2:Y:S01]  /*2710*/  F2I.F64.TRUNC R25, R4 ;  /* 0x0000000400197311 */ /* 0x0040a2000030d100 */
[----:B------:R-:W-:Y:S05]  /*2720*/  BRA `(.L_x_17122) ;  /* 0x00000a7000007947 */ /* 0x000fea0003800000 */
.L_x_17117:
        /* <DEDUP_REMOVED lines=12> */
.L_x_17131:
[----:B------:R-:W2:Y:S02]  /*27f0*/  LDG.E.64 R4, [R4.64] ;  /* 0x0000002404047981 */ /* 0x000ea4000c1e1b00 */
[----:B--2---:R0:W2:Y:S01]  /*2800*/  F2I.F64.TRUNC R25, R4 ;  /* 0x0000000400197311 */ /* 0x0040a2000030d100 */
[----:B------:R-:W-:Y:S05]  /*2810*/  BRA `(.L_x_17122) ;  /* 0x0000098000007947 */ /* 0x000fea0003800000 */
.L_x_17130:
        /* <DEDUP_REMOVED lines=27> */
.L_x_17133:
        /* <DEDUP_REMOVED lines=14> */
.L_x_17132:
[----:B------:R-:W2:Y:S02]  /*2ab0*/  LDG.E.U16 R25, [R4.64] ;  /* 0x0000002404197981 */ /* 0x000ea4000c1e1500 */
[----:B--2---:R-:W-:-:S06]  /*2ac0*/  PRMT R25, RZ, 0x5410, R25 ;  /* 0x00005410ff197816 */ /* 0x004fcc0000000019 */
[----:B------:R-:W0:Y:S01]  /*2ad0*/  F2I.FTZ.TRUNC.NTZ R25, R25 ;  /* 0x0000001900197305 */ /* 0x000e22000021f100 */
[----:B------:R-:W-:Y:S05]  /*2ae0*/  BRA `(.L_x_17122) ;  /* 0x000006b000007947 */ /* 0x000fea0003800000 */
.L_x_17129:
        /* <DEDUP_REMOVED lines=10> */
.L_x_17136:
        /* <DEDUP_REMOVED lines=21> */
.L_x_17140:
[----:B------:R-:W-:Y:S05]  /*2ce0*/  BSYNC B1 ;  /* 0x0000000000017941 */ /* 0x000fea0003800000 */
.L_x_17139:
[----:B------:R-:W-:Y:S01]  /*2cf0*/  IMAD.SHL.U32 R3, R3, 0x100000, RZ ;  /* 0x0010000003037824 */ /* 0x000fe200078e00ff */
[----:B------:R-:W-:-:S04]  /*2d00*/  LEA R0, R0, 0x3b800000, 0x17 ;  /* 0x3b80000000007811 */ /* 0x000fc800078eb8ff */
[----:B------:R-:W-:Y:S02]  /*2d10*/  LOP3.LUT R25, R0, R3, R25, 0xfe, !PT ;  /* 0x0000000300197212 */ /* 0x000fe400078efe19 */
.L_x_17138:
[----:B------:R-:W-:Y:S05]  /*2d20*/  BSYNC B0 ;  /* 0x0000000000007941 */ /* 0x000fea0003800000 */
.L_x_17137:
[----:B------:R-:W0:Y:S01]  /*2d30*/  F2I.FTZ.TRUNC.NTZ R25, R25 ;  /* 0x0000001900197305 */ /* 0x000e22000021f100 */
[----:B------:R-:W-:Y:S05]  /*2d40*/  BRA `(.L_x_17122) ;  /* 0x0000045000007947 */ /* 0x000fea0003800000 */
.L_x_17135:
        /* <DEDUP_REMOVED lines=21> */
.L_x_17144:
[----:B------:R-:W-:Y:S05]  /*2ea0*/  BSYNC B1 ;  /* 0x0000000000017941 */ /* 0x000fea0003800000 */
.L_x_17143:
[----:B------:R-:W-:Y:S01]  /*2eb0*/  IMAD.SHL.U32 R3, R3, 0x200000, RZ ;  /* 0x0020000003037824 */ /* 0x000fe200078e00ff */
[----:B------:R-:W-:-:S04]  /*2ec0*/  LEA R0, R0, 0x37800000, 0x17 ;  /* 0x3780000000007811 */ /* 0x000fc800078eb8ff */
[----:B------:R-:W-:Y:S02]  /*2ed0*/  LOP3.LUT R25, R0, R3, R25, 0xfe, !PT ;  /* 0x0000000300197212 */ /* 0x000fe400078efe19 */
.L_x_17142:
[----:B------:R-:W-:Y:S05]  /*2ee0*/  BSYNC B0 ;  /* 0x0000000000007941 */ /* 0x000fea0003800000 */
.L_x_17141:
[----:B------:R-:W0:Y:S01]  /*2ef0*/  F2I.FTZ.TRUNC.NTZ R25, R25 ;  /* 0x0000001900197305 */ /* 0x000e22000021f100 */
[----:B------:R-:W-:Y:S05]  /*2f00*/  BRA `(.L_x_17122) ;  /* 0x0000029000007947 */ /* 0x000fea0003800000 */
.L_x_17134:
        /* <DEDUP_REMOVED lines=14> */
.L_x_17148:
[----:B------:R-:W-:Y:S05]  /*2ff0*/  BSYNC B0 ;  /* 0x0000000000007941 */ /* 0x000fea0003800000 */
.L_x_17147:
[----:B------:R-:W0:Y:S01]  /*3000*/  F2I.FTZ.TRUNC.NTZ R25, R25 ;  /* 0x0000001900197305 */ /* 0x000e22000021f100 */
[----:B------:R-:W-:Y:S05]  /*3010*/  BRA `(.L_x_17122) ;  /* 0x0000018000007947 */ /* 0x000fea0003800000 */
.L_x_17121:
        /* <DEDUP_REMOVED lines=21> */
.L_x_17146:
[----:B------:R0:W5:Y:S01]  /*3170*/  LDG.E R25, [R4.64] ;  /* 0x0000002404197981 */ /* 0x000162000c1e1900 */
[----:B------:R-:W-:Y:S05]  /*3180*/  BRA `(.L_x_17122) ;  /* 0x0000001000007947 */ /* 0x000fea0003800000 */
.L_x_17145:
[----:B------:R0:W5:Y:S02]  /*3190*/  LDG.E R25, [R4.64] ;  /* 0x0000002404197981 */ /* 0x000164000c1e1900 */
.L_x_17122:
        /* <DEDUP_REMOVED lines=16> */
.L_x_17152:
[----:B------:R0:W5:Y:S01]  /*32a0*/  LDG.E.U8 R16, [R4.64] ;  /* 0x0000002404107981 */ /* 0x000162000c1e1100 */
[----:B------:R-:W-:Y:S05]  /*32b0*/  BRA `(.L_x_17154) ;  /* 0x00000d0000007947 */ /* 0x000fea0003800000 */
.L_x_17151:
        /* <DEDUP_REMOVED lines=8> */
.L_x_17156:
[----:B------:R0:W5:Y:S01]  /*3340*/  LDG.E R16, [R4.64] ;  /* 0x0000002404107981 */ /* 0x000162000c1e1900 */
[----:B------:R-:W-:Y:S05]  /*3350*/  BRA `(.L_x_17154) ;  /* 0x00000c6000007947 */ /* 0x000fea0003800000 */
.L_x_17155:
[----:B------:R0:W5:Y:S01]  /*3360*/  LDG.E.S16 R16, [R4.64] ;  /* 0x0000002404107981 */ /* 0x000162000c1e1700 */
[----:B------:R-:W-:Y:S05]  /*3370*/  BRA `(.L_x_17154) ;  /* 0x00000c4000007947 */ /* 0x000fea0003800000 */
.L_x_17150:
        /* <DEDUP_REMOVED lines=9> */
.L_x_17158:
[----:B------:R-:W3:Y:S02]  /*3410*/  LDG.E.U16 R4, [R4.64] ;  /* 0x0000002404047981 */ /* 0x000ee4000c1e1500 */
[----:B---3--:R-:W-:-:S06]  /*3420*/  HADD2.F32 R16, -RZ, R4.H0_H0 ;  /* 0x20000004ff107230 */ /* 0x008fcc0000004100 */
[----:B------:R-:W0:Y:S01]  /*3430*/  F2I.FTZ.TRUNC.NTZ R16, R16 ;  /* 0x0000001000107305 */ /* 0x000e22000021f100 */
[----:B------:R-:W-:Y:S05]  /*3440*/  BRA `(.L_x_17154) ;  /* 0x00000b7000007947 */ /* 0x000fea0003800000 */
.L_x_17157:
        /* <DEDUP_REMOVED lines=9> */
.L_x_17160:
[----:B------:R-:W3:Y:S02]  /*34e0*/  LDG.E.U16 R4, [R4.64] ;  /* 0x0000002404047981 */ /* 0x000ee4000c1e1500 */
[----:B---3--:R-:W-:-:S06]  /*34f0*/  HADD2.F32 R16, -RZ, R4.H0_H0 ;  /* 0x20000004ff107230 */ /* 0x008fcc0000004100 */
[----:B------:R-:W0:Y:S01]  /*3500*/  F2I.FTZ.TRUNC.NTZ R16, R16 ;  /* 0x0000001000107305 */ /* 0x000e22000021f100 */
[----:B------:R-:W-:Y:S05]  /*3510*/  BRA `(.L_x_17154) ;  /* 0x00000aa000007947 */ /* 0x000fea0003800000 */
.L_x_17159:
[----:B------:R-:W3:Y:S02]  /*3520*/  LDG.E.64 R4, [R4.64] ;  /* 0x0000002404047981 */ /* 0x000ee4000c1e1b00 */
[----:B---3--:R0:W3:Y:S01]  /*3530*/  F2I.F64.TRUNC R16, R4 ;  /* 0x0000000400107311 */ /* 0x0080e2000030d100 */
[----:B------:R-:W-:Y:S05]  /*3540*/  BRA `(.L_x_17154) ;  /* 0x00000a7000007947 */ /* 0x000fea0003800000 */
.L_x_17149:
        /* <DEDUP_REMOVED lines=12> */
.L_x_17163:
[----:B------:R-:W3:Y:S02]  /*3610*/  LDG.E.64 R4, [R4.64] ;  /* 0x0000002404047981 */ /* 0x000ee4000c1e1b00 */
[----:B---3--:R0:W3:Y:S01]  /*3620*/  F2I.F64.TRUNC R16, R4 ;  /* 0x0000000400107311 */ /* 0x0080e2000030d100 */
[----:B------:R-:W-:Y:S05]  /*3630*/  BRA `(.L_x_17154) ;  /* 0x0000098000007947 */ /* 0x000fea0003800000 */
.L_x_17162:
        /* <DEDUP_REMOVED lines=27> */
.L_x_17165:
        /* <DEDUP_REMOVED lines=14> */
.L_x_17164:
[----:B------:R-:W3:Y:S02]  /*38d0*/  LDG.E.U16 R16, [R4.64] ;  /* 0x0000002404107981 */ /* 0x000ee4000c1e1500 */
[----:B---3--:R-:W-:-:S06]  /*38e0*/  PRMT R16, RZ, 0x5410, R16 ;  /* 0x00005410ff107816 */ /* 0x008fcc0000000010 */
[----:B------:R-:W0:Y:S01]  /*38f0*/  F2I.FTZ.TRUNC.NTZ R16, R16 ;  /* 0x0000001000107305 */ /* 0x000e22000021f100 */
[----:B------:R-:W-:Y:S05]  /*3900*/  BRA `(.L_x_17154) ;  /* 0x000006b000007947 */ /* 0x000fea0003800000 */
.L_x_17161:
        /* <DEDUP_REMOVED lines=10> */
.L_x_17168:
        /* <DEDUP_REMOVED lines=21> */
.L_x_17172:
[----:B------:R-:W-:Y:S05]  /*3b00*/  BSYNC B1 ;  /* 0x0000000000017941 */ /* 0x000fea0003800000 */
.L_x_17171:
[----:B------:R-:W-:Y:S01]  /*3b10*/  IMAD.SHL.U32 R3, R3, 0x100000, RZ ;  /* 0x0010000003037824 */ /* 0x000fe200078e00ff */
[----:B------:R-:W-:-:S04]  /*3b20*/  LEA R5, R0, 0x3b800000, 0x17 ;  /* 0x3b80000000057811 */ /* 0x000fc800078eb8ff */
[----:B------:R-:W-:Y:S02]  /*3b30*/  LOP3.LUT R16, R5, R3, R16, 0xfe, !PT ;  /* 0x0000000305107212 */ /* 0x000fe400078efe10 */
.L_x_17170:
[----:B------:R-:W-:Y:S05]  /*3b40*/  BSYNC B0 ;  /* 0x0000000000007941 */ /* 0x000fea0003800000 */
.L_x_17169:
[----:B------:R-:W0:Y:S01]  /*3b50*/  F2I.FTZ.TRUNC.NTZ R16, R16 ;  /* 0x0000001000107305 */ /* 0x000e22000021f100 */
[----:B------:R-:W-:Y:S05]  /*3b60*/  BRA `(.L_x_17154) ;  /* 0x0000045000007947 */ /* 0x000fea0003800000 */
.L_x_17167:
        /* <DEDUP_REMOVED lines=21> */
.L_x_17176:
[----:B------:R-:W-:Y:S05]  /*3cc0*/  BSYNC B1 ;  /* 0x0000000000017941 */ /* 0x000fea0003800000 */
.L_x_17175:
[----:B------:R-:W-:Y:S01]  /*3cd0*/  IMAD.SHL.U32 R3, R3, 0x200000, RZ ;  /* 0x0020000003037824 */ /* 0x000fe200078e00ff */
[----:B------:R-:W-:-:S04]  /*3ce0*/  LEA R5, R0, 0x37800000, 0x17 ;  /* 0x3780000000057811 */ /* 0x000fc800078eb8ff */
[----:B------:R-:W-:Y:S02]  /*3cf0*/  LOP3.LUT R16, R5, R3, R16, 0xfe, !PT ;  /* 0x0000000305107212 */ /* 0x000fe400078efe10 */
.L_x_17174:
[----:B------:R-:W-:Y:S05]  /*3d00*/  BSYNC B0 ;  /* 0x0000000000007941 */ /* 0x000fea0003800000 */
.L_x_17173:
[----:B------:R-:W0:Y:S01]  /*3d10*/  F2I.FTZ.TRUNC.NTZ R16, R16 ;  /* 0x0000001000107305 */ /* 0x000e22000021f100 */
[----:B------:R-:W-:Y:S05]  /*3d20*/  BRA `(.L_x_17154) ;  /* 0x0000029000007947 */ /* 0x000fea0003800000 */
.L_x_17166:
        /* <DEDUP_REMOVED lines=14> */
.L_x_17180:
[----:B------:R-:W-:Y:S05]  /*3e10*/  BSYNC B0 ;  /* 0x0000000000007941 */ /* 0x000fea0003800000 */
.L_x_17179:
[----:B------:R-:W0:Y:S01]  /*3e20*/  F2I.FTZ.TRUNC.NTZ R16, R16 ;  /* 0x0000001000107305 */ /* 0x000e22000021f100 */
[----:B------:R-:W-:Y:S05]  /*3e30*/  BRA `(.L_x_17154) ;  /* 0x0000018000007947 */ /* 0x000fea0003800000 */
.L_x_17153:
        /* <DEDUP_REMOVED lines=21> */
.L_x_17178:
[----:B------:R0:W5:Y:S01]  /*3f90*/  LDG.E R16, [R4.64] ;  /* 0x0000002404107981 */ /* 0x000162000c1e1900 */
[----:B------:R-:W-:Y:S05]  /*3fa0*/  BRA `(.L_x_17154) ;  /* 0x0000001000007947 */ /* 0x000fea0003800000 */
.L_x_17177:
[----:B------:R0:W5:Y:S02]  /*3fb0*/  LDG.E R16, [R4.64] ;  /* 0x0000002404107981 */ /* 0x000164000c1e1900 */
.L_x_17154:
        /* <DEDUP_REMOVED lines=16> */
.L_x_17184:
[----:B------:R0:W5:Y:S01]  /*40c0*/  LDG.E.U8 R19, [R4.64] ;  /* 0x0000002404137981 */ /* 0x000162000c1e1100 */
[----:B------:R-:W-:Y:S05]  /*40d0*/  BRA `(.L_x_17186) ;  /* 0x00000d0000007947 */ /* 0x000fea0003800000 */
.L_x_17183:
        /* <DEDUP_REMOVED lines=8> */
.L_x_17188:
[----:B------:R0:W5:Y:S01]  /*4160*/  LDG.E R19, [R4.64] ;  /* 0x0000002404137981 */ /* 0x000162000c1e1900 */
[----:B------:R-:W-:Y:S05]  /*4170*/  BRA `(.L_x_17186) ;  /* 0x00000c6000007947 */ /* 0x000fea0003800000 */
.L_x_17187:
[----:B------:R0:W5:Y:S01]  /*4180*/  LDG.E.S16 R19, [R4.64] ;  /* 0x0000002404137981 */ /* 0x000162000c1e1700 */
[----:B------:R-:W-:Y:S05]  /*4190*/  BRA `(.L_x_17186) ;  /* 0x00000c4000007947 */ /* 0x000fea0003800000 */
.L_x_17182:
        /* <DEDUP_REMOVED lines=9> */
.L_x_17190:
[----:B------:R-:W4:Y:S02]  /*4230*/  LDG.E.U16 R4, [R4.64] ;  /* 0x0000002404047981 */ /* 0x000f24000c1e1500 */
[----:B----4-:R-:W-:-:S06]  /*4240*/  HADD2.F32 R19, -RZ, R4.H0_H0 ;  /* 0x20000004ff137230 */ /* 0x010fcc0000004100 */
[----:B------:R-:W0:Y:S01]  /*4250*/  F2I.FTZ.TRUNC.NTZ R19, R19 ;  /* 0x0000001300137305 */ /* 0x000e22000021f100 */
[----:B------:R-:W-:Y:S05]  /*4260*/  BRA `(.L_x_17186) ;  /* 0x00000b7000007947 */ /* 0x000fea0003800000 */
.L_x_17189:
        /* <DEDUP_REMOVED lines=9> */
.L_x_17192:
[----:B------:R-:W4:Y:S02]  /*4300*/  LDG.E.U16 R4, [R4.64] ;  /* 0x0000002404047981 */ /* 0x000f24000c1e1500 */
[----:B----4-:R-:W-:-:S06]  /*4310*/  HADD2.F32 R19, -RZ, R4.H0_H0 ;  /* 0x20000004ff137230 */ /* 0x010fcc0000004100 */
[----:B------:R-:W0:Y:S01]  /*4320*/  F2I.FTZ.TRUNC.NTZ R19, R19 ;  /* 0x0000001300137305 */ /* 0x000e22000021f100 */
[----:B------:R-:W-:Y:S05]  /*4330*/  BRA `(.L_x_17186) ;  /* 0x00000aa000007947 */ /* 0x000fea0003800000 */
.L_x_17191:
[----:B------:R-:W4:Y:S02]  /*4340*/  LDG.E.64 R4, [R4.64] ;  /* 0x0000002404047981 */ /* 0x000f24000c1e1b00 */
[----:B----4-:R0:W4:Y:S01]  /*4350*/  F2I.F64.TRUNC R19, R4 ;  /* 0x0000000400137311 */ /* 0x010122000030d100 */
[----:B------:R-:W-:Y:S05]  /*4360*/  BRA `(.L_x_17186) ;  /* 0x00000a7000007947 */ /* 0x000fea0003800000 */
.L_x_17181:
        /* <DEDUP_REMOVED lines=12> */
.L_x_17195:
[----:B------:R-:W4:Y:S02]  /*4430*/  LDG.E.64 R4, [R4.64] ;  /* 0x0000002404047981 */ /* 0x000f24000c1e1b00 */
[----:B----4-:R0:W4:Y:S01]  /*4440*/  F2I.F64.TRUNC R19, R4 ;  /* 0x0000000400137311 */ /* 0x010122000030d100 */
[----:B------:R-:W-:Y:S05]  /*4450*/  BRA `(.L_x_17186) ;  /* 0x0000098000007947 */ /* 0x000fea0003800000 */
.L_x_17194:
        /* <DEDUP_REMOVED lines=27> */
.L_x_17197:
        /* <DEDUP_REMOVED lines=14> */
.L_x_17196:
[----:B------:R-:W4:Y:S02]  /*46f0*/  LDG.E.U16 R19, [R4.64] ;  /* 0x0000002404137981 */ /* 0x000f24000c1e1500 */
[----:B----4-:R-:W-:-:S06]  /*4700*/  PRMT R19, RZ, 0x5410, R19 ;  /* 0x00005410ff137816 */ /* 0x010fcc0000000013 */
[----:B------:R-:W0:Y:S01]  /*4710*/  F2I.FTZ.TRUNC.NTZ R19, R19 ;  /* 0x0000001300137305 */ /* 0x000e22000021f100 */
[----:B------:R-:W-:Y:S05]  /*4720*/  BRA `(.L_x_17186) ;  /* 0x000006b000007947 */ /* 0x000fea0003800000 */
.L_x_17193:
        /* <DEDUP_REMOVED lines=10> */
.L_x_17200:
        /* <DEDUP_REMOVED lines=21> */
.L_x_17204:
[----:B------:R-:W-:Y:S05]  /*4920*/  BSYNC B1 ;  /* 0x0000000000017941 */ /* 0x000fea0003800000 */
.L_x_17203:
[----:B------:R-:W-:Y:S01]  /*4930*/  IMAD.SHL.U32 R3, R3, 0x100000, RZ ;  /* 0x0010000003037824 */ /* 0x000fe200078e00ff */
[----:B------:R-:W-:-:S04]  /*4940*/  LEA R0, R0, 0x3b800000, 0x17 ;  /* 0x3b80000000007811 */ /* 0x000fc800078eb8ff */
[----:B------:R-:W-:Y:S02]  /*4950*/  LOP3.LUT R19, R0, R3, R19, 0xfe, !PT ;  /* 0x0000000300137212 */ /* 0x000fe400078efe13 */
.L_x_17202:
[----:B------:R-:W-:Y:S05]  /*4960*/  BSYNC B0 ;  /* 0x0000000000007941 */ /* 0x000fea0003800000 */
.L_x_17201:
[----:B------:R-:W0:Y:S01]  /*4970*/  F2I.FTZ.TRUNC.NTZ R19, R19 ;  /* 0x0000001300137305 */ /* 0x000e22000021f100 */
[----:B------:R-:W-:Y:S05]  /*4980*/  BRA `(.L_x_17186) ;  /* 0x0000045000007947 */ /* 0x000fea0003800000 */
.L_x_17199:
        /* <DEDUP_REMOVED lines=21> */
.L_x_17208:
[----:B------:R-:W-:Y:S05]  /*4ae0*/  BSYNC B1 ;  /* 0x0000000000017941 */ /* 0x000fea0003800000 */
.L_x_17207:
[----:B------:R-:W-:Y:S01]  /*4af0*/  IMAD.SHL.U32 R3, R3, 0x200000, RZ ;  /* 0x0020000003037824 */ /* 0x000fe200078e00ff */
[----:B------:R-:W-:-:S04]  /*4b00*/  LEA R0, R0, 0x37800000, 0x17 ;  /* 0x3780000000007811 */ /* 0x000fc800078eb8ff */
[----:B------:R-:W-:Y:S02]  /*4b10*/  LOP3.LUT R19, R0, R3, R19, 0xfe, !PT ;  /* 0x0000000300137212 */ /* 0x000fe400078efe13 */
.L_x_17206:
[----:B------:R-:W-:Y:S05]  /*4b20*/  BSYNC B0 ;  /* 0x0000000000007941 */ /* 0x000fea0003800000 */
.L_x_17205:
[----:B------:R-:W0:Y:S01]  /*4b30*/  F2I.FTZ.TRUNC.NTZ R19, R19 ;  /* 0x0000001300137305 */ /* 0x000e22000021f100 */
[----:B------:R-:W-:Y:S05]  /*4b40*/  BRA `(.L_x_17186) ;  /* 0x0000029000007947 */ /* 0x000fea0003800000 */
.L_x_17198:
        /* <DEDUP_REMOVED lines=14> */
.L_x_17212:
[----:B------:R-:W-:Y:S05]  /*4c30*/  BSYNC B0 ;  /* 0x0000000000007941 */ /* 0x000fea0003800000 */
.L_x_17211:
[----:B------:R-:W0:Y:S01]  /*4c40*/  F2I.FTZ.TRUNC.NTZ R19, R19 ;  /* 0x0000001300137305 */ /* 0x000e22000021f100 */
[----:B------:R-:W-:Y:S05]  /*4c50*/  BRA `(.L_x_17186) ;  /* 0x0000018000007947 */ /* 0x000fea0003800000 */
.L_x_17185:
        /* <DEDUP_REMOVED lines=21> */
.L_x_17210:
[----:B------:R0:W5:Y:S01]  /*4db0*/  LDG.E R19, [R4.64] ;  /* 0x0000002404137981 */ /* 0x000162000c1e1900 */
[----:B------:R-:W-:Y:S05]  /*4dc0*/  BRA `(.L_x_17186) ;  /* 0x0000001000007947 */ /* 0x000fea0003800000 */
.L_x_17209:
[----:B------:R0:W5:Y:S02]  /*4dd0*/  LDG.E R19, [R4.64] ;  /* 0x0000002404137981 */ /* 0x000164000c1e1900 */
.L_x_17186:
        /* <DEDUP_REMOVED lines=16> */
.L_x_17216:
[----:B------:R0:W5:Y:S01]  /*4ee0*/  LDG.E.U8 R18, [R4.64] ;  /* 0x0000002404127981 */ /* 0x000162000c1e1100 */
[----:B------:R-:W-:Y:S05]  /*4ef0*/  BRA `(.L_x_17218) ;  /* 0x00000d0000007947 */ /* 0x000fea0003800000 */
.L_x_17215:
        /* <DEDUP_REMOVED lines=8> */
.L_x_17220:
[----:B------:R0:W5:Y:S01]  /*4f80*/  LDG.E R18, [R4.64] ;  /* 0x0000002404127981 */ /* 0x000162000c1e1900 */
[----:B------:R-:W-:Y:S05]  /*4f90*/  BRA `(.L_x_17218) ;  /* 0x00000c6000007947 */ /* 0x000fea0003800000 */
.L_x_17219:
[----:B------:R0:W5:Y:S01]  /*4fa0*/  LDG.E.S16 R18, [R4.64] ;  /* 0x0000002404127981 */ /* 0x000162000c1e1700 */
[----:B------:R-:W-:Y:S05]  /*4fb0*/  BRA `(.L_x_17218) ;  /* 0x00000c4000007947 */ /* 0x000fea0003800000 */
.L_x_17214:
        /* <DEDUP_REMOVED lines=9> */
.L_x_17222:
[----:B------:R-:W4:Y:S02]  /*5050*/  LDG.E.U16 R4, [R4.64] ;  /* 0x0000002404047981 */ /* 0x000f24000c1e1500 */
[----:B----4-:R-:W-:-:S06]  /*5060*/  HADD2.F32 R18, -RZ, R4.H0_H0 ;  /* 0x20000004ff127230 */ /* 0x010fcc0000004100 */
[----:B------:R-:W0:Y:S01]  /*5070*/  F2I.FTZ.TRUNC.NTZ R18, R18 ;  /* 0x0000001200127305 */ /* 0x000e22000021f100 */
[----:B------:R-:W-:Y:S05]  /*5080*/  BRA `(.L_x_17218) ;  /* 0x00000b7000007947 */ /* 0x000fea0003800000 */
.L_x_17221:
        /* <DEDUP_REMOVED lines=9> */
.L_x_17224:
[----:B------:R-:W4:Y:S02]  /*5120*/  LDG.E.U16 R4, [R4.64] ;  /* 0x0000002404047981 */ /* 0x000f24000c1e1500 */
[----:B----4-:R-:W-:-:S06]  /*5130*/  HADD2.F32 R18, -RZ, R4.H0_H0 ;  /* 0x20000004ff127230 */ /* 0x010fcc0000004100 */
[----:B------:R-:W0:Y:S01]  /*5140*/  F2I.FTZ.TRUNC.NTZ R18, R18 ;  /* 0x0000001200127305 */ /* 0x000e22000021f100 */
[----:B------:R-:W-:Y:S05]  /*5150*/  BRA `(.L_x_17218) ;  /* 0x00000aa000007947 */ /* 0x000fea0003800000 */
.L_x_17223:
[----:B------:R-:W4:Y:S02]  /*5160*/  LDG.E.64 R4, [R4.64] ;  /* 0x0000002404047981 */ /* 0x000f24000c1e1b00 */
[----:B----4-:R0:W4:Y:S01]  /*5170*/  F2I.F64.TRUNC R18, R4 ;  /* 0x0000000400127311 */ /* 0x010122000030d100 */
[----:B------:R-:W-:Y:S05]  /*5180*/  BRA `(.L_x_17218) ;  /* 0x00000a7000007947 */ /* 0x000fea0003800000 */
.L_x_17213:
        /* <DEDUP_REMOVED lines=12> */
.L_x_17227:
[----:B------:R-:W4:Y:S02]  /*5250*/  LDG.E.64 R4, [R4.64] ;  /* 0x0000002404047981 */ /* 0x000f24000c1e1b00 */
[----:B----4-:R0:W4:Y:S01]  /*5260*/  F2I.F64.TRUNC R18, R4 ;  /* 0x0000000400127311 */ /* 0x010122000030d100 */
[----:B------:R-:W-:Y:S05]  /*5270*/  BRA `(.L_x_17218) ;  /* 0x0000098000007947 */ /* 0x000fea0003800000 */
.L_x_17226:
        /* <DEDUP_REMOVED lines=27> */
.L_x_17229:
        /* <DEDUP_REMOVED lines=14> */
.L_x_17228:
[----:B------:R-:W4:Y:S02]  /*5510*/  LDG.E.U16 R18, [R4.64] ;  /* 0x0000002404127981 */ /* 0x000f24000c1e1500 */
[----:B----4-:R-:W-:-:S06]  /*5520*/  PRMT R18, RZ, 0x5410, R18 ;  /* 0x00005410ff127816 */ /* 0x010fcc0000000012 */
[----:B------:R-:W0:Y:S01]  /*5530*/  F2I.FTZ.TRUNC.NTZ R18, R18 ;  /* 0x0000001200127305 */ /* 0x000e22000021f100 */
[----:B------:R-:W-:Y:S05]  /*5540*/  BRA `(.L_x_17218) ;  /* 0x000006b000007947 */ /* 0x000fea0003800000 */
.L_x_17225:
        /* <DEDUP_REMOVED lines=10> */
.L_x_17232:
        /* <DEDUP_REMOVED lines=21> */
.L_x_17236:
[----:B------:R-:W-:Y:S05]  /*5740*/  BSYNC B1 ;  /* 0x0000000000017941 */ /* 0x000fea0003800000 */
.L_x_17235:
[----:B------:R-:W-:Y:S01]  /*5750*/  IMAD.SHL.U32 R3, R3, 0x100000, RZ ;  /* 0x0010000003037824 */ /* 0x000fe200078e00ff */
[----:B------:R-:W-:-:S04]  /*5760*/  LEA R5, R0, 0x3b800000, 0x17 ;  /* 0x3b80000000057811 */ /* 0x000fc800078eb8ff */
[----:B------:R-:W-:Y:S02]  /*5770*/  LOP3.LUT R18, R5, R3, R18, 0xfe, !PT ;  /* 0x0000000305127212 */ /* 0x000fe400078efe12 */
.L_x_17234:
[----:B------:R-:W-:Y:S05]  /*5780*/  BSYNC B0 ;  /* 0x0000000000007941 */ /* 0x000fea0003800000 */
.L_x_17233:
[----:B------:R-:W0:Y:S01]  /*5790*/  F2I.FTZ.TRUNC.NTZ R18, R18 ;  /* 0x0000001200127305 */ /* 0x000e22000021f100 */
[----:B------:R-:W-:Y:S05]  /*57a0*/  BRA `(.L_x_17218) ;  /* 0x0000045000007947 */ /* 0x000fea0003800000 */
.L_x_17231:
        /* <DEDUP_REMOVED lines=21> */
.L_x_17240:
[----:B------:R-:W-:Y:S05]  /*5900*/  BSYNC B1 ;  /* 0x0000000000017941 */ /* 0x000fea0003800000 */
.L_x_17239:
[----:B------:R-:W-:Y:S01]  /*5910*/  IMAD.SHL.U32 R3, R3, 0x200000, RZ ;  /* 0x0020000003037824 */ /* 0x000fe200078e00ff */
[----:B------:R-:W-:-:S04]  /*5920*/  LEA R5, R0, 0x37800000, 0x17 ;  /* 0x3780000000057811 */ /* 0x000fc800078eb8ff */
[----:B------:R-:W-:Y:S02]  /*5930*/  LOP3.LUT R18, R5, R3, R18, 0xfe, !PT ;  /* 0x0000000305127212 */ /* 0x000fe400078efe12 */
.L_x_17238:
[----:B------:R-:W-:Y:S05]  /*5940*/  BSYNC B0 ;  /* 0x0000000000007941 */ /* 0x000fea0003800000 */
.L_x_17237:
[----:B------:R-:W0:Y:S01]  /*5950*/  F2I.FTZ.TRUNC.NTZ R18, R18 ;  /* 0x0000001200127305 */ /* 0x000e22000021f100 */
[----:B------:R-:W-:Y:S05]  /*5960*/  BRA `(.L_x_17218) ;  /* 0x0000029000007947 */ /* 0x000fea0003800000 */
.L_x_17230:
        /* <DEDUP_REMOVED lines=14> */
.L_x_17244:
[----:B------:R-:W-:Y:S05]  /*5a50*/  BSYNC B0 ;  /* 0x0000000000007941 */ /* 0x000fea0003800000 */
.L_x_17243:
[----:B------:R-:W0:Y:S01]  /*5a60*/  F2I.FTZ.TRUNC.NTZ R18, R18 ;  /* 0x0000001200127305 */ /* 0x000e22000021f100 */
[----:B------:R-:W-:Y:S05]  /*5a70*/  BRA `(.L_x_17218) ;  /* 0x0000018000007947 */ /* 0x000fea0003800000 */
.L_x_17217:
        /* <DEDUP_REMOVED lines=21> */
.L_x_17242:
[----:B------:R0:W5:Y:S01]  /*5bd0*/  LDG.E R18, [R4.64] ;  /* 0x0000002404127981 */ /* 0x000162000c1e1900 */
[----:B------:R-:W-:Y:S05]  /*5be0*/  BRA `(.L_x_17218) ;  /* 0x0000001000007947 */ /* 0x000fea0003800000 */
.L_x_17241:
[----:B------:R0:W5:Y:S02]  /*5bf0*/  LDG.E R18, [R4.64] ;  /* 0x0000002404127981 */ /* 0x000164000c1e1900 */
.L_x_17218:
        /* <DEDUP_REMOVED lines=24> */
.L_x_17246:
[----:B------:R-:W-:Y:S05]  /*5d80*/  BSYNC B7 ;  /* 0x0000000000077941 */ /* 0x000fea0003800000 */
.L_x_17245:
        /* <DEDUP_REMOVED lines=24> */
.L_x_17248:
[----:B------:R-:W-:Y:S05]  /*5f10*/  BSYNC B7 ;  /* 0x0000000000077941 */ /* 0x000fea0003800000 */
.L_x_17247:
        /* <DEDUP_REMOVED lines=26> */
.L_x_17250:
[----:B------:R-:W-:Y:S05]  /*60c0*/  BSYNC B7 ;  /* 0x0000000000077941 */ /* 0x000fea0003800000 */
.L_x_17249:
        /* <DEDUP_REMOVED lines=20> */
.L_x_17255:
        /* <DEDUP_REMOVED lines=11> */
[----:B------:R-:W-:Y:S05]  /*62c0*/  CALL.REL.NOINC `($__internal_42_$__cuda_sm20_div_s64) ;  /* 0x00015c2000007944 */ /* 0x000fea0003c00000 */
[----:B------:R-:W-:Y:S05]  /*62d0*/  BRA `(.L_x_17254) ;  /* 0x0000013000007947 */ /* 0x000fea0003800000 */
.L_x_17253:
        /* <DEDUP_REMOVED lines=19> */
.L_x_17254:
[----:B------:R-:W-:Y:S05]  /*6410*/  BSYNC B1 ;  /* 0x0000000000017941 */ /* 0x000fea0003800000 */
.L_x_17252:
        /* <DEDUP_REMOVED lines=22> */
.L_x_17251:
        /* <DEDUP_REMOVED lines=17> */
.L_x_17260:
        /* <DEDUP_REMOVED lines=26> */
.L_x_17259:
[----:B------:R-:W-:Y:S05]  /*6830*/  BSYNC B8 ;  /* 0x0000000000087941 */ /* 0x000fea0003800000 */
.L_x_17258:
[----:B------:R-:W-:-:S05]  /*6840*/  IADD3 R18, P0, R18, 0x4, RZ ;  /* 0x0000000412127810 */ /* 0x000fca0007f1e0ff */
[----:B------:R-:W-:Y:S01]  /*6850*/  IMAD.X R19, RZ, RZ, R19, P0 ;  /* 0x000000ffff137224 */ /* 0x000fe200000e0613 */
[----:B------:R-:W-:-:S04]  /*6860*/  ISETP.GE.U32.AND P0, PT, R18, R27, PT ;  /* 0x0000001b1200720c */ /* 0x000fc80003f06070 */
[----:B------:R-:W-:-:S13]  /*6870*/  ISETP.GE.U32.AND.EX P0, PT, R19, R24, PT, P0 ;  /* 0x000000181300720c */ /* 0x000fda0003f06100 */
[----:B------:R-:W-:Y:S05]  /*6880*/  @!P0 BRA `(.L_x_17260) ;  /* 0xfffffe0000008947 */ /* 0x000fea000383ffff */
.L_x_17257:
[----:B------:R-:W-:Y:S05]  /*6890*/  BSYNC B7 ;  /* 0x0000000000077941 */ /* 0x000fea0003800000 */
.L_x_17256:
        /* <DEDUP_REMOVED lines=14> */
.L_x_17264:
[----:B------:R0:W-:Y:S01]  /*6980*/  STG.E.U8 [R22.64], RZ ;  /* 0x000000ff16007986 */ /* 0x0001e2000c101124 */
[----:B------:R-:W-:Y:S05]  /*6990*/  BRA `(.L_x_17266) ;  /* 0x0000066000007947 */ /* 0x000fea0003800000 */
.L_x_17263:
        /* <DEDUP_REMOVED lines=8> */
.L_x_17268:
[----:B------:R0:W-:Y:S01]  /*6a20*/  STG.E [R22.64], RZ ;  /* 0x000000ff16007986 */ /* 0x0001e2000c101924 */
[----:B------:R-:W-:Y:S05]  /*6a30*/  BRA `(.L_x_17266) ;  /* 0x000005c000007947 */ /* 0x000fea0003800000 */
.L_x_17267:
[----:B------:R0:W-:Y:S01]  /*6a40*/  STG.E.U16 [R22.64], RZ ;  /* 0x000000ff16007986 */ /* 0x0001e2000c101524 */
[----:B------:R-:W-:Y:S05]  /*6a50*/  BRA `(.L_x_17266) ;  /* 0x000005a000007947 */ /* 0x000fea0003800000 */
.L_x_17262:
        /* <DEDUP_REMOVED lines=8> */
.L_x_17270:
[----:B------:R0:W-:Y:S01]  /*6ae0*/  STG.E.U16 [R22.64], RZ ;  /* 0x000000ff16007986 */ /* 0x0001e2000c101524 */
[----:B------:R-:W-:Y:S05]  /*6af0*/  BRA `(.L_x_17266) ;  /* 0x0000050000007947 */ /* 0x000fea0003800000 */
.L_x_17269:
        /* <DEDUP_REMOVED lines=8> */
.L_x_17272:
[----:B------:R0:W-:Y:S01]  /*6b80*/  STG.E [R22.64], RZ ;  /* 0x000000ff16007986 */ /* 0x0001e2000c101924 */
[----:B------:R-:W-:Y:S05]  /*6b90*/  BRA `(.L_x_17266) ;  /* 0x0000046000007947 */ /* 0x000fea0003800000 */
.L_x_17271:
[----:B------:R0:W-:Y:S01]  /*6ba0*/  STG.E.64 [R22.64], RZ ;  /* 0x000000ff16007986 */ /* 0x0001e2000c101b24 */
[----:B------:R-:W-:Y:S05]  /*6bb0*/  BRA `(.L_x_17266) ;  /* 0x0000044000007947 */ /* 0x000fea0003800000 */
.L_x_17261:
        /* <DEDUP_REMOVED lines=10> */
.L_x_17275:
[----:B------:R0:W-:Y:S01]  /*6c60*/  STG.E.128 [R22.64], RZ ;  /* 0x000000ff16007986 */ /* 0x0001e2000c101d24 */
[----:B------:R-:W-:Y:S05]  /*6c70*/  BRA `(.L_x_17266) ;  /* 0x0000038000007947 */ /* 0x000fea0003800000 */
.L_x_17274:
        /* <DEDUP_REMOVED lines=8> */
.L_x_17277:
[----:B------:R0:W-:Y:S01]  /*6d00*/  STG.E.U8 [R22.64], RZ ;  /* 0x000000ff16007986 */ /* 0x0001e2000c101124 */
[----:B------:R-:W-:Y:S05]  /*6d10*/  BRA `(.L_x_17266) ;  /* 0x000002e000007947 */ /* 0x000fea0003800000 */
.L_x_17276:
[----:B------:R0:W-:Y:S01]  /*6d20*/  STG.E.U16 [R22.64], RZ ;  /* 0x000000ff16007986 */ /* 0x0001e2000c101524 */
[----:B------:R-:W-:Y:S05]  /*6d30*/  BRA `(.L_x_17266) ;  /* 0x000002c000007947 */ /* 0x000fea0003800000 */
.L_x_17273:
        /* <DEDUP_REMOVED lines=10> */
.L_x_17280:
[----:B------:R0:W-:Y:S01]  /*6de0*/  STG.E.U8 [R22.64], RZ ;  /* 0x000000ff16007986 */ /* 0x0001e2000c101124 */
[----:B------:R-:W-:Y:S05]  /*6df0*/  BRA `(.L_x_17266) ;  /* 0x0000020000007947 */ /* 0x000fea0003800000 */
.L_x_17279:
[----:B------:R0:W-:Y:S01]  /*6e00*/  STG.E.U8 [R22.64], RZ ;  /* 0x000000ff16007986 */ /* 0x0001e2000c101124 */
[----:B------:R-:W-:Y:S05]  /*6e10*/  BRA `(.L_x_17266) ;  /* 0x000001e000007947 */ /* 0x000fea0003800000 */
.L_x_17278:
[----:B------:R-:W-:-:S13]  /*6e20*/  ISETP.NE.AND P0, PT, R0, 0x1c, PT ;  /* 0x0000001c0000780c */ /* 0x000fda0003f05270 */
[----:B------:R-:W-:Y:S05]  /*6e30*/  @!P0 BRA `(.L_x_17281) ;  /* 0x000001b000008947 */ /* 0x000fea0003800000 */
[----:B------:R-:W-:-:S13]  /*6e40*/  ISETP.NE.AND P0, PT, R0, 0x1d, PT ;  /* 0x0000001d0000780c */ /* 0x000fda0003f05270 */
[----:B------:R-:W-:Y:S05]  /*6e50*/  @!P0 BRA `(.L_x_17282) ;  /* 0x0000017000008947 */ /* 0x000fea0003800000 */
[----:B------:R-:W-:-:S13]  /*6e60*/  ISETP.NE.AND P0, PT, R0, 0x2c, PT ;  /* 0x0000002c0000780c */ /* 0x000fda0003f05270 */
[----:B------:R0:W-:Y:S01]  /*6e70*/  @!P0 STG.E.U8 [R22.64], RZ ;  /* 0x000000ff16008986 */ /* 0x0001e2000c101124 */
[----:B------:R-:W-:Y:S05]  /*6e80*/  @!P0 BRA `(.L_x_17266) ;  /* 0x0000017000008947 */ /* 0x000fea0003800000 */
.L_x_17265:
        /* <DEDUP_REMOVED lines=20> */
.L_x_17282:
[----:B------:R0:W-:Y:S01]  /*6fd0*/  STG.E.64 [R22.64], RZ ;  /* 0x000000ff16007986 */ /* 0x0001e2000c101b24 */
[----:B------:R-:W-:Y:S05]  /*6fe0*/  BRA `(.L_x_17266) ;  /* 0x0000001000007947 */ /* 0x000fea0003800000 */
.L_x_17281:
[----:B------:R0:W-:Y:S02]  /*6ff0*/  STG.E [R22.64], RZ ;  /* 0x000000ff16007986 */ /* 0x0001e4000c101924 */
.L_x_17266:
[----:B------:R-:W-:-:S05]  /*7000*/  IMAD R2, R2, 0x200, R17 ;  /* 0x0000020002027824 */ /* 0x000fca00078e0211 */
[----:B------:R-:W-:Y:S02]  /*7010*/  IADD3 R19, R2, 0x80, RZ ;  /* 0x0000008002137810 */ /* 0x000fe40007ffe0ff */
.L_x_17083:
[----:B------:R-:W-:Y:S05]  /*7020*/  BSYNC B6 ;  /* 0x0000000000067941 */ /* 0x000fea0003800000 */
.L_x_17082:
        /* <DEDUP_REMOVED lines=335> */
.L_x_17285:
        /* <DEDUP_REMOVED lines=18> */
.L_x_17289:
[----:B------:R0:W5:Y:S01]  /*8640*/  LDG.E.U8 R18, [R2.64] ;  /* 0x0000002402127981 */ /* 0x000162000c1e1100 */
[----:B------:R-:W-:Y:S05]  /*8650*/  BRA `(.L_x_17291) ;  /* 0x00000d0000007947 */ /* 0x000fea0003800000 */
.L_x_17288:
        /* <DEDUP_REMOVED lines=8> */
.L_x_17293:
[----:B------:R0:W5:Y:S01]  /*86e0*/  LDG.E R18, [R2.64] ;  /* 0x0000002402127981 */ /* 0x000162000c1e1900 */
[----:B------:R-:W-:Y:S05]  /*86f0*/  BRA `(.L_x_17291) ;  /* 0x00000c6000007947 */ /* 0x000fea0003800000 */
.L_x_17292:
[----:B------:R0:W5:Y:S01]  /*8700*/  LDG.E.S16 R18, [R2.64] ;  /* 0x0000002402127981 */ /* 0x000162000c1e1700 */
[----:B------:R-:W-:Y:S05]  /*8710*/  BRA `(.L_x_17291) ;  /* 0x00000c4000007947 */ /* 0x000fea0003800000 */
.L_x_17287:
        /* <DEDUP_REMOVED lines=9> */
.L_x_17295:
[----:B------:R-:W2:Y:S02]  /*87b0*/  LDG.E.U16 R2, [R2.64] ;  /* 0x0000002402027981 */ /* 0x000ea4000c1e1500 */
[----:B--2---:R-:W-:-:S06]  /*87c0*/  HADD2.F32 R18, -RZ, R2.H0_H0 ;  /* 0x20000002ff127230 */ /* 0x004fcc0000004100 */
[----:B------:R-:W0:Y:S01]  /*87d0*/  F2I.FTZ.TRUNC.NTZ R18, R18 ;  /* 0x0000001200127305 */ /* 0x000e22000021f100 */
[----:B------:R-:W-:Y:S05]  /*87e0*/  BRA `(.L_x_17291) ;  /* 0x00000b7000007947 */ /* 0x000fea0003800000 */
.L_x_17294:
        /* <DEDUP_REMOVED lines=9> */
.L_x_17297:
[----:B------:R-:W2:Y:S02]  /*8880*/  LDG.E.U16 R2, [R2.64] ;  /* 0x0000002402027981 */ /* 0x000ea4000c1e1500 */
[----:B--2---:R-:W-:-:S06]  /*8890*/  HADD2.F32 R18, -RZ, R2.H0_H0 ;  /* 0x20000002ff127230 */ /* 0x004fcc0000004100 */
[----:B------:R-:W0:Y:S01]  /*88a0*/  F2I.FTZ.TRUNC.NTZ R18, R18 ;  /* 0x0000001200127305 */ /* 0x000e22000021f100 */
[----:B------:R-:W-:Y:S05]  /*88b0*/  BRA `(.L_x_17291) ;  /* 0x00000aa000007947 */ /* 0x000fea0003800000 */
.L_x_17296:
[----:B------:R-:W2:Y:S02]  /*88c0*/  LDG.E.64 R2, [R2.64] ;  /* 0x0000002402027981 */ /* 0x000ea4000c1e1b00 */
[----:B--2---:R0:W1:Y:S01]  /*88d0*/  F2I.F64.TRUNC R18, R2 ;  /* 0x0000000200127311 */ /* 0x004062000030d100 */
[----:B------:R-:W-:Y:S05]  /*88e0*/  BRA `(.L_x_17291) ;  /* 0x00000a7000007947 */ /* 0x000fea0003800000 */
.L_x_17286:
        /* <DEDUP_REMOVED lines=12> */
.L_x_17300:
[----:B------:R-:W2:Y:S02]  /*89b0*/  LDG.E.64 R2, [R2.64] ;  /* 0x0000002402027981 */ /* 0x000ea4000c1e1b00 */
[----:B--2---:R0:W1:Y:S01]  /*89c0*/  F2I.F64.TRUNC R18, R2 ;  /* 0x0000000200127311 */ /* 0x004062000030d100 */
[----:B------:R-:W-:Y:S05]  /*89d0*/  BRA `(.L_x_17291) ;  /* 0x0000098000007947 */ /* 0x000fea0003800000 */
.L_x_17299:
        /* <DEDUP_REMOVED lines=27> */
.L_x_17302:
        /* <DEDUP_REMOVED lines=14> */
.L_x_17301:
[----:B------:R-:W2:Y:S02]  /*8c70*/  LDG.E.U16 R18, [R2.64] ;  /* 0x0000002402127981 */ /* 0x000ea4000c1e1500 */
[----:B--2---:R-:W-:-:S06]  /*8c80*/  PRMT R18, RZ, 0x5410, R18 ;  /* 0x00005410ff127816 */ /* 0x004fcc0000000012 */
[----:B------:R-:W0:Y:S01]  /*8c90*/  F2I.FTZ.TRUNC.NTZ R18, R18 ;  /* 0x0000001200127305 */ /* 0x000e22000021f100 */
[----:B------:R-:W-:Y:S05]  /*8ca0*/  BRA `(.L_x_17291) ;  /* 0x000006b000007947 */ /* 0x000fea0003800000 */
.L_x_17298:
        /* <DEDUP_REMOVED lines=10> */
.L_x_17305:
        /* <DEDUP_REMOVED lines=21> */
.L_x_17309:
[----:B------:R-:W-:Y:S05]  /*8ea0*/  BSYNC B1 ;  /* 0x0000000000017941 */ /* 0x000fea0003800000 */
.L_x_17308:
[----:B------:R-:W-:Y:S01]  /*8eb0*/  IMAD.SHL.U32 R2, R2, 0x100000, RZ ;  /* 0x0010000002027824 */ /* 0x000fe200078e00ff */
[----:B------:R-:W-:-:S04]  /*8ec0*/  LEA R3, R0, 0x3b800000, 0x17 ;  /* 0x3b80000000037811 */ /* 0x000fc800078eb8ff */
[----:B------:R-:W-:Y:S02]  /*8ed0*/  LOP3.LUT R18, R3, R2, R18, 0xfe, !PT ;  /* 0x0000000203127212 */ /* 0x000fe400078efe12 */
.L_x_17307:
[----:B------:R-:W-:Y:S05]  /*8ee0*/  BSYNC B0 ;  /* 0x0000000000007941 */ /* 0x000fea0003800000 */
.L_x_17306:
[----:B------:R-:W0:Y:S01]  /*8ef0*/  F2I.FTZ.TRUNC.NTZ R18, R18 ;  /* 0x0000001200127305 */ /* 0x000e22000021f100 */
[----:B------:R-:W-:Y:S05]  /*8f00*/  BRA `(.L_x_17291) ;  /* 0x0000045000007947 */ /* 0x000fea0003800000 */
.L_x_17304:
        /* <DEDUP_REMOVED lines=21> */
.L_x_17313:
[----:B------:R-:W-:Y:S05]  /*9060*/  BSYNC B1 ;  /* 0x0000000000017941 */ /* 0x000fea0003800000 */
.L_x_17312:
[----:B------:R-:W-:Y:S01]  /*9070*/  IMAD.SHL.U32 R2, R2, 0x200000, RZ ;  /* 0x0020000002027824 */ /* 0x000fe200078e00ff */
[----:B------:R-:W-:-:S04]  /*9080*/  LEA R3, R0, 0x37800000, 0x17 ;  /* 0x3780000000037811 */ /* 0x000fc800078eb8ff */
[----:B------:R-:W-:Y:S02]  /*9090*/  LOP3.LUT R18, R3, R2, R18, 0xfe, !PT ;  /* 0x0000000203127212 */ /* 0x000fe400078efe12 */
.L_x_17311:
[----:B------:R-:W-:Y:S05]  /*90a0*/  BSYNC B0 ;  /* 0x0000000000007941 */ /* 0x000fea0003800000 */
.L_x_17310:
[----:B------:R-:W0:Y:S01]  /*90b0*/  F2I.FTZ.TRUNC.NTZ R18, R18 ;  /* 0x0000001200127305 */ /* 0x000e22000021f100 */
[----:B------:R-:W-:Y:S05]  /*90c0*/  BRA `(.L_x_17291) ;  /* 0x0000029000007947 */ /* 0x000fea0003800000 */
.L_x_17303:
        /* <DEDUP_REMOVED lines=14> */
.L_x_17317:
[----:B------:R-:W-:Y:S05]  /*91b0*/  BSYNC B0 ;  /* 0x0000000000007941 */ /* 0x000fea0003800000 */
.L_x_17316:
[----:B------:R-:W0:Y:S01]  /*91c0*/  F2I.FTZ.TRUNC.NTZ R18, R18 ;  /* 0x0000001200127305 */ /* 0x000e22000021f100 */
[----:B------:R-:W-:Y:S05]  /*91d0*/  BRA `(.L_x_17291) ;  /* 0x0000018000007947 */ /* 0x000fea0003800000 */
.L_x_17290:
        /* <DEDUP_REMOVED lines=21> */
.L_x_17315:
[----:B------:R0:W5:Y:S01]  /*9330*/  LDG.E R18, [R2.64] ;  /* 0x0000002402127981 */ /* 0x000162000c1e1900 */
[----:B------:R-:W-:Y:S05]  /*9340*/  BRA `(.L_x_17291) ;  /* 0x0000001000007947 */ /* 0x000fea0003800000 */
.L_x_17314:
[----:B------:R0:W5:Y:S02]  /*9350*/  LDG.E R18, [R2.64] ;  /* 0x0000002402127981 */ /* 0x000164000c1e1900 */
.L_x_17291:
        /* <DEDUP_REMOVED lines=16> */
.L_x_17321:
[----:B------:R0:W5:Y:S01]  /*9460*/  LDG.E.U8 R24, [R2.64] ;  /* 0x0000002402187981 */ /* 0x000162000c1e1100 */
[----:B------:R-:W-:Y:S05]  /*9470*/  BRA `(.L_x_17323) ;  /* 0x00000d0000007947 */ /* 0x000fea0003800000 */
.L_x_17320:
        /* <DEDUP_REMOVED lines=8> */
.L_x_17325:
[----:B------:R0:W5:Y:S01]  /*9500*/  LDG.E R24, [R2.64] ;  /* 0x0000002402187981 */ /* 0x000162000c1e1900 */
[----:B------:R-:W-:Y:S05]  /*9510*/  BRA `(.L_x_17323) ;  /* 0x00000c6000007947 */ /* 0x000fea0003800000 */
.L_x_17324:
[----:B------:R0:W5:Y:S01]  /*9520*/  LDG.E.S16 R24, [R2.64] ;  /* 0x0000002402187981 */ /* 0x000162000c1e1700 */
[----:B------:R-:W-:Y:S05]  /*9530*/  BRA `(.L_x_17323) ;  /* 0x00000c4000007947 */ /* 0x000fea0003800000 */
.L_x_17319:
        /* <DEDUP_REMOVED lines=9> */
.L_x_17327:
[----:B------:R-:W2:Y:S02]  /*95d0*/  LDG.E.U16 R2, [R2.64] ;  /* 0x0000002402027981 */ /* 0x000ea4000c1e1500 */
[----:B--2---:R-:W-:-:S06]  /*95e0*/  HADD2.F32 R24, -RZ, R2.H0_H0 ;  /* 0x20000002ff187230 */ /* 0x004fcc0000004100 */
[----:B------:R-:W0:Y:S01]  /*95f0*/  F2I.FTZ.TRUNC.NTZ R24, R24 ;  /* 0x0000001800187305 */ /* 0x000e22000021f100 */
[----:B------:R-:W-:Y:S05]  /*9600*/  BRA `(.L_x_17323) ;  /* 0x00000b7000007947 */ /* 0x000fea0003800000 */
.L_x_17326:
        /* <DEDUP_REMOVED lines=9> */
.L_x_17329:
[----:B------:R-:W2:Y:S02]  /*96a0*/  LDG.E.U16 R2, [R2.64] ;  /* 0x0000002402027981 */ /* 0x000ea4000c1e1500 */
[----:B--2---:R-:W-:-:S06]  /*96b0*/  HADD2.F32 R24, -RZ, R2.H0_H0 ;  /* 0x20000002ff187230 */ /* 0x004fcc0000004100 */
[----:B------:R-:W0:Y:S01]  /*96c0*/  F2I.FTZ.TRUNC.NTZ R24, R24 ;  /* 0x0000001800187305 */ /* 0x000e22000021f100 */
[----:B------:R-:W-:Y:S05]  /*96d0*/  BRA `(.L_x_17323) ;  /* 0x00000aa000007947 */ /* 0x000fea0003800000 */
.L_x_17328:
[----:B------:R-:W2:Y:S02]  /*96e0*/  LDG.E.64 R2, [R2.64] ;  /* 0x0000002402027981 */ /* 0x000ea4000c1e1b00 */
[----:B--2---:R0:W2:Y:S01]  /*96f0*/  F2I.F64.TRUNC R24, R2 ;  /* 0x0000000200187311 */ /* 0x0040a2000030d100 */
[----:B------:R-:W-:Y:S05]  /*9700*/  BRA `(.L_x_17323) ;  /* 0x00000a7000007947 */ /* 0x000fea0003800000 */
.L_x_17318:
        /* <DEDUP_REMOVED lines=12> */
.L_x_17332:
[----:B------:R-:W2:Y:S02]  /*97d0*/  LDG.E.64 R2, [R2.64] ;  /* 0x0000002402027981 */ /* 0x000ea4000c1e1b00 */
[----:B--2---:R0:W2:Y:S01]  /*97e0*/  F2I.F64.TRUNC R24, R2 ;  /* 0x0000000200187311 */ /* 0x0040a2000030d100 */
[----:B------:R-:W-:Y:S05]  /*97f0*/  BRA `(.L_x_17323) ;  /* 0x0000098000007947 */ /* 0x000fea0003800000 */
.L_x_17331:
        /* <DEDUP_REMOVED lines=27> */
.L_x_17334:
        /* <DEDUP_REMOVED lines=14> */
.L_x_17333:
[----:B------:R-:W2:Y:S02]  /*9a90*/  LDG.E.U16 R24, [R2.64] ;  /* 0x0000002402187981 */ /* 0x000ea4000c1e1500 */
[----:B--2---:R-:W-:-:S06]  /*9aa0*/  PRMT R24, RZ, 0x5410, R24 ;  /* 0x00005410ff187816 */ /* 0x004fcc0000000018 */
[----:B------:R-:W0:Y:S01]  /*9ab0*/  F2I.FTZ.TRUNC.NTZ R24, R24 ;  /* 0x0000001800187305 */ /* 0x000e22000021f100 */
[----:B------:R-:W-:Y:S05]  /*9ac0*/  BRA `(.L_x_17323) ;  /* 0x000006b000007947 */ /* 0x000fea0003800000 */
.L_x_17330:
        /* <DEDUP_REMOVED lines=10> */
.L_x_17337:
        /* <DEDUP_REMOVED lines=21> */
.L_x_17341:
[----:B------:R-:W-:Y:S05]  /*9cc0*/  BSYNC B1 ;  /* 0x0000000000017941 */ /* 0x000fea0003800000 */
.L_x_17340:
[----:B------:R-:W-:Y:S01]  /*9cd0*/  IMAD.SHL.U32 R2, R2, 0x100000, RZ ;  /* 0x0010000002027824 */ /* 0x000fe200078e00ff */
[----:B------:R-:W-:-:S04]  /*9ce0*/  LEA R3, R0, 0x3b800000, 0x17 ;  /* 0x3b80000000037811 */ /* 0x000fc800078eb8ff */
[----:B------:R-:W-:Y:S02]  /*9cf0*/  LOP3.LUT R24, R3, R2, R24, 0xfe, !PT ;  /* 0x0000000203187212 */ /* 0x000fe400078efe18 */
.L_x_17339:
[----:B------:R-:W-:Y:S05]  /*9d00*/  BSYNC B0 ;  /* 0x0000000000007941 */ /* 0x000fea0003800000 */
.L_x_17338:
[----:B------:R-:W0:Y:S01]  /*9d10*/  F2I.FTZ.TRUNC.NTZ R24, R24 ;  /* 0x0000001800187305 */ /* 0x000e22000021f100 */
[----:B------:R-:W-:Y:S05]  /*9d20*/  BRA `(.L_x_17323) ;  /* 0x0000045000007947 */ /* 0x000fea0003800000 */
.L_x_17336:
        /* <DEDUP_REMOVED lines=21> */
.L_x_17345:
[----:B------:R-:W-:Y:S05]  /*9e80*/  BSYNC B1 ;  /* 0x0000000000017941 */ /* 0x000fea0003800000 */
.L_x_17344:
[----:B------:R-:W-:Y:S01]  /*9e90*/  IMAD.SHL.U32 R2, R2, 0x200000, RZ ;  /* 0x0020000002027824 */ /* 0x000fe200078e00ff */
[----:B------:R-:W-:-:S04]  /*9ea0*/  LEA R3, R0, 0x37800000, 0x17 ;  /* 0x3780000000037811 */ /* 0x000fc800078eb8ff */
[----:B------:R-:W-:Y:S02]  /*9eb0*/  LOP3.LUT R24, R3, R2, R24, 0xfe, !PT ;  /* 0x0000000203187212 */ /* 0x000fe400078efe18 */
.L_x_17343:
[----:B------:R-:W-:Y:S05]  /*9ec0*/  BSYNC B0 ;  /* 0x0000000000007941 */ /* 0x000fea0003800000 */
.L_x_17342:
[----:B------:R-:W0:Y:S01]  /*9ed0*/  F2I.FTZ.TRUNC.NTZ R24, R24 ;  /* 0x0000001800187305 */ /* 0x000e22000021f100 */
[----:B------:R-:W-:Y:S05]  /*9ee0*/  BRA `(.L_x_17323) ;  /* 0x0000029000007947 */ /* 0x000fea0003800000 */
.L_x_17335:
        /* <DEDUP_REMOVED lines=14> */
.L_x_17349:
[----:B------:R-:W-:Y:S05]  /*9fd0*/  BSYNC B0 ;  /* 0x0000000000007941 */ /* 0x000fea0003800000 */
.L_x_17348:
[----:B------:R-:W0:Y:S01]  /*9fe0*/  F2I.FTZ.TRUNC.NTZ R24, R24 ;  /* 0x0000001800187305 */ /* 0x000e22000021f100 */
[----:B------:R-:W-:Y:S05]  /*9ff0*/  BRA `(.L_x_17323) ;  /* 0x0000018000007947 */ /* 0x000fea0003800000 */
.L_x_17322:
        /* <DEDUP_REMOVED lines=21> */
.L_x_17347:
[----:B------:R0:W5:Y:S01]  /*a150*/  LDG.E R24, [R2.64] ;  /* 0x0000002402187981 */ /* 0x000162000c1e1900 */
[----:B------:R-:W-:Y:S05]  /*a160*/  BRA `(.L_x_17323) ;  /* 0x0000001000007947 */ /* 0x000fea0003800000 */
.L_x_17346:
[----:B------:R0:W5:Y:S02]  /*a170*/  LDG.E R24, [R2.64] ;  /* 0x0000002402187981 */ /* 0x000164000c1e1900 */
.L_x_17323:
        /* <DEDUP_REMOVED lines=16> */
.L_x_17353:
[----:B------:R0:W5:Y:S01]  /*a280*/  LDG.E.U8 R2, [R16.64] ;  /* 0x0000002410027981 */ /* 0x000162000c1e1100 */
[----:B------:R-:W-:Y:S05]  /*a290*/  BRA `(.L_x_17355) ;  /* 0x00000d0000007947 */ /* 0x000fea0003800000 */
.L_x_17352:
        /* <DEDUP_REMOVED lines=8> */
.L_x_17357:
[----:B------:R0:W5:Y:S01]  /*a320*/  LDG.E R2, [R16.64] ;  /* 0x0000002410027981 */ /* 0x000162000c1e1900 */
[----:B------:R-:W-:Y:S05]  /*a330*/  BRA `(.L_x_17355) ;  /* 0x00000c6000007947 */ /* 0x000fea0003800000 */
.L_x_17356:
[----:B------:R0:W5:Y:S01]  /*a340*/  LDG.E.S16 R2, [R16.64] ;  /* 0x0000002410027981 */ /* 0x000162000c1e1700 */
[----:B------:R-:W-:Y:S05]  /*a350*/  BRA `(.L_x_17355) ;  /* 0x00000c4000007947 */ /* 0x000fea0003800000 */
.L_x_17351:
        /* <DEDUP_REMOVED lines=9> */
.L_x_17359:
[----:B------:R-:W3:Y:S02]  /*a3f0*/  LDG.E.U16 R16, [R16.64] ;  /* 0x0000002410107981 */ /* 0x000ee4000c1e1500 */
[----:B---3--:R-:W-:-:S06]  /*a400*/  HADD2.F32 R2, -RZ, R16.H0_H0 ;  /* 0x20000010ff027230 */ /* 0x008fcc0000004100 */
[----:B------:R-:W0:Y:S01]  /*a410*/  F2I.FTZ.TRUNC.NTZ R2, R2 ;  /* 0x0000000200027305 */ /* 0x000e22000021f100 */
[----:B------:R-:W-:Y:S05]  /*a420*/  BRA `(.L_x_17355) ;  /* 0x00000b7000007947 */ /* 0x000fea0003800000 */
.L_x_17358:
        /* <DEDUP_REMOVED lines=9> */
.L_x_17361:
[----:B------:R-:W3:Y:S02]  /*a4c0*/  LDG.E.U16 R16, [R16.64] ;  /* 0x0000002410107981 */ /* 0x000ee4000c1e1500 */
[----:B---3--:R-:W-:-:S06]  /*a4d0*/  HADD2.F32 R2, -RZ, R16.H0_H0 ;  /* 0x20000010ff027230 */ /* 0x008fcc0000004100 */
[----:B------:R-:W0:Y:S01]  /*a4e0*/  F2I.FTZ.TRUNC.NTZ R2, R2 ;  /* 0x0000000200027305 */ /* 0x000e22000021f100 */
[----:B------:R-:W-:Y:S05]  /*a4f0*/  BRA `(.L_x_17355) ;  /* 0x00000aa000007947 */ /* 0x000fea0003800000 */
.L_x_17360:
[----:B------:R-:W3:Y:S02]  /*a500*/  LDG.E.64 R2, [R16.64] ;  /* 0x0000002410027981 */ /* 0x000ee4000c1e1b00 */
[----:B---3--:R0:W3:Y:S01]  /*a510*/  F2I.F64.TRUNC R2, R2 ;  /* 0x0000000200027311 */ /* 0x0080e2000030d100 */
[----:B------:R-:W-:Y:S05]  /*a520*/  BRA `(.L_x_17355) ;  /* 0x00000a7000007947 */ /* 0x000fea0003800000 */
.L_x_17350:
        /* <DEDUP_REMOVED lines=12> */
.L_x_17364:
[----:B------:R-:W3:Y:S02]  /*a5f0*/  LDG.E.64 R2, [R16.64] ;  /* 0x0000002410027981 */ /* 0x000ee4000c1e1b00 */
[----:B---3--:R0:W3:Y:S01]  /*a600*/  F2I.F64.TRUNC R2, R2 ;  /* 0x0000000200027311 */ /* 0x0080e2000030d100 */
[----:B------:R-:W-:Y:S05]  /*a610*/  BRA `(.L_x_17355) ;  /* 0x0000098000007947 */ /* 0x000fea0003800000 */
.L_x_17363:
        /* <DEDUP_REMOVED lines=27> */
.L_x_17366:
        /* <DEDUP_REMOVED lines=14> */
.L_x_17365:
[----:B------:R-:W3:Y:S02]  /*a8b0*/  LDG.E.U16 R2, [R16.64] ;  /* 0x0000002410027981 */ /* 0x000ee4000c1e1500 */
[----:B---3--:R-:W-:-:S06]  /*a8c0*/  PRMT R2, RZ, 0x5410, R2 ;  /* 0x00005410ff027816 */ /* 0x008fcc0000000002 */
[----:B------:R-:W0:Y:S01]  /*a8d0*/  F2I.FTZ.TRUNC.NTZ R2, R2 ;  /* 0x0000000200027305 */ /* 0x000e22000021f100 */
[----:B------:R-:W-:Y:S05]  /*a8e0*/  BRA `(.L_x_17355) ;  /* 0x000006b000007947 */ /* 0x000fea0003800000 */
.L_x_17362:
        /* <DEDUP_REMOVED lines=10> */
.L_x_17369:
        /* <DEDUP_REMOVED lines=21> */
.L_x_17373:
[----:B------:R-:W-:Y:S05]  /*aae0*/  BSYNC B1 ;  /* 0x0000000000017941 */ /* 0x000fea0003800000 */
.L_x_17372:
[----:B------:R-:W-:Y:S01]  /*aaf0*/  IMAD.SHL.U32 R2, R2, 0x100000, RZ ;  /* 0x0010000002027824 */ /* 0x000fe200078e00ff */
[----:B------:R-:W-:-:S04]  /*ab00*/  LEA R3, R0, 0x3b800000, 0x17 ;  /* 0x3b80000000037811 */ /* 0x000fc800078eb8ff */
[----:B------:R-:W-:Y:S02]  /*ab10*/  LOP3.LUT R2, R3, R2, R4, 0xfe, !PT ;  /* 0x0000000203027212 */ /* 0x000fe400078efe04 */
.L_x_17371:
[----:B------:R-:W-:Y:S05]  /*ab20*/  BSYNC B0 ;  /* 0x0000000000007941 */ /* 0x000fea0003800000 */
.L_x_17370:
[----:B------:R-:W0:Y:S01]  /*ab30*/  F2I.FTZ.TRUNC.NTZ R2, R2 ;  /* 0x0000000200027305 */ /* 0x000e22000021f100 */
[----:B------:R-:W-:Y:S05]  /*ab40*/  BRA `(.L_x_17355) ;  /* 0x0000045000007947 */ /* 0x000fea0003800000 */
.L_x_17368:
        /* <DEDUP_REMOVED lines=21> */
.L_x_17377:
[----:B------:R-:W-:Y:S05]  /*aca0*/  BSYNC B1 ;  /* 0x0000000000017941 */ /* 0x000fea0003800000 */
.L_x_17376:
[----:B------:R-:W-:Y:S01]  /*acb0*/  IMAD.SHL.U32 R2, R2, 0x200000, RZ ;  /* 0x0020000002027824 */ /* 0x000fe200078e00ff */
[----:B------:R-:W-:-:S04]  /*acc0*/  LEA R3, R0, 0x37800000, 0x17 ;  /* 0x3780000000037811 */ /* 0x000fc800078eb8ff */
[----:B------:R-:W-:Y:S02]  /*acd0*/  LOP3.LUT R2, R3, R2, R4, 0xfe, !PT ;  /* 0x0000000203027212 */ /* 0x000fe400078efe04 */
.L_x_17375:
[----:B------:R-:W-:Y:S05]  /*ace0*/  BSYNC B0 ;  /* 0x0000000000007941 */ /* 0x000fea0003800000 */
.L_x_17374:
[----:B------:R-:W0:Y:S01]  /*acf0*/  F2I.FTZ.TRUNC.NTZ R2, R2 ;  /* 0x0000000200027305 */ /* 0x000e22000021f100 */
[----:B------:R-:W-:Y:S05]  /*ad00*/  BRA `(.L_x_17355) ;  /* 0x0000029000007947 */ /* 0x000fea0003800000 */
.L_x_17367:
        /* <DEDUP_REMOVED lines=14> */
.L_x_17381:
[----:B------:R-:W-:Y:S05]  /*adf0*/  BSYNC B0 ;  /* 0x0000000000007941 */ /* 0x000fea0003800000 */
.L_x_17380:
[----:B------:R-:W0:Y:S01]  /*ae00*/  F2I.FTZ.TRUNC.NTZ R2, R2 ;  /* 0x0000000200027305 */ /* 0x000e22000021f100 */
[----:B------:R-:W-:Y:S05]  /*ae10*/  BRA `(.L_x_17355) ;  /* 0x0000018000007947 */ /* 0x000fea0003800000 */
.L_x_17354:
        /* <DEDUP_REMOVED lines=21> */
.L_x_17379:
[----:B------:R0:W5:Y:S01]  /*af70*/  LDG.E R2, [R16.64] ;  /* 0x0000002410027981 */ /* 0x000162000c1e1900 */
[----:B------:R-:W-:Y:S05]  /*af80*/  BRA `(.L_x_17355) ;  /* 0x0000001000007947 */ /* 0x000fea0003800000 */
.L_x_17378:
[----:B------:R0:W5:Y:S02]  /*af90*/  LDG.E R2, [R16.64] ;  /* 0x0000002410027981 */ /* 0x000164000c1e1900 */
.L_x_17355:
        /* <DEDUP_REMOVED lines=16> */
.L_x_17385:
[----:B------:R0:W5:Y:S01]  /*b0a0*/  LDG.E.U8 R17, [R4.64] ;  /* 0x0000002404117981 */ /* 0x000162000c1e1100 */
[----:B------:R-:W-:Y:S05]  /*b0b0*/  BRA `(.L_x_17387) ;  /* 0x00000d0000007947 */ /* 0x000fea0003800000 */
.L_x_17384:
        /* <DEDUP_REMOVED lines=8> */
.L_x_17389:
[----:B------:R0:W5:Y:S01]  /*b140*/  LDG.E R17, [R4.64] ;  /* 0x0000002404117981 */ /* 0x000162000c1e1900 */
[----:B------:R-:W-:Y:S05]  /*b150*/  BRA `(.L_x_17387) ;  /* 0x00000c6000007947 */ /* 0x000fea0003800000 */
.L_x_17388:
[----:B------:R0:W5:Y:S01]  /*b160*/  LDG.E.S16 R17, [R4.64] ;  /* 0x0000002404117981 */ /* 0x000162000c1e1700 */
[----:B------:R-:W-:Y:S05]  /*b170*/  BRA `(.L_x_17387) ;  /* 0x00000c4000007947 */ /* 0x000fea0003800000 */
.L_x_17383:
        /* <DEDUP_REMOVED lines=9> */
.L_x_17391:
[----:B------:R-:W4:Y:S02]  /*b210*/  LDG.E.U16 R4, [R4.64] ;  /* 0x0000002404047981 */ /* 0x000f24000c1e1500 */
[----:B----4-:R-:W-:-:S06]  /*b220*/  HADD2.F32 R17, -RZ, R4.H0_H0 ;  /* 0x20000004ff117230 */ /* 0x010fcc0000004100 */
[----:B------:R-:W0:Y:S01]  /*b230*/  F2I.FTZ.TRUNC.NTZ R17, R17 ;  /* 0x0000001100117305 */ /* 0x000e22000021f100 */
[----:B------:R-:W-:Y:S05]  /*b240*/  BRA `(.L_x_17387) ;  /* 0x00000b7000007947 */ /* 0x000fea0003800000 */
.L_x_17390:
        /* <DEDUP_REMOVED lines=9> */
.L_x_17393:
[----:B------:R-:W4:Y:S02]  /*b2e0*/  LDG.E.U16 R4, [R4.64] ;  /* 0x0000002404047981 */ /* 0x000f24000c1e1500 */
[----:B----4-:R-:W-:-:S06]  /*b2f0*/  HADD2.F32 R17, -RZ, R4.H0_H0 ;  /* 0x20000004ff117230 */ /* 0x010fcc0000004100 */
[----:B------:R-:W0:Y:S01]  /*b300*/  F2I.FTZ.TRUNC.NTZ R17, R17 ;  /* 0x0000001100117305 */ /* 0x000e22000021f100 */
[----:B------:R-:W-:Y:S05]  /*b310*/  BRA `(.L_x_17387) ;  /* 0x00000aa000007947 */ /* 0x000fea0003800000 */
.L_x_17392:
[----:B------:R-:W4:Y:S02]  /*b320*/  LDG.E.64 R4, [R4.64] ;  /* 0x0000002404047981 */ /* 0x000f24000c1e1b00 */
[----:B----4-:R0:W4:Y:S01]  /*b330*/  F2I.F64.TRUNC R17, R4 ;  /* 0x0000000400117311 */ /* 0x010122000030d100 */
[----:B------:R-:W-:Y:S05]  /*b340*/  BRA `(.L_x_17387) ;  /* 0x00000a7000007947 */ /* 0x000fea0003800000 */
.L_x_17382:
        /* <DEDUP_REMOVED lines=12> */
.L_x_17396:
[----:B------:R-:W4:Y:S02]  /*b410*/  LDG.E.64 R4, [R4.64] ;  /* 0x0000002404047981 */ /* 0x000f24000c1e1b00 */
[----:B----4-:R0:W4:Y:S01]  /*b420*/  F2I.F64.TRUNC R17, R4 ;  /* 0x0000000400117311 */ /* 0x010122000030d100 */
[----:B------:R-:W-:Y:S05]  /*b430*/  BRA `(.L_x_17387) ;  /* 0x0000098000007947 */ /* 0x000fea0003800000 */
.L_x_17395:
        /* <DEDUP_REMOVED lines=27> */
.L_x_17398:
        /* <DEDUP_REMOVED lines=14> */
.L_x_17397:
[----:B------:R-:W4:Y:S02]  /*b6d0*/  LDG.E.U16 R17, [R4.64] ;  /* 0x0000002404117981 */ /* 0x000f24000c1e1500 */
[----:B----4-:R-:W-:-:S06]  /*b6e0*/  PRMT R17, RZ, 0x5410, R17 ;  /* 0x00005410ff117816 */ /* 0x010fcc0000000011 */
[----:B------:R-:W0:Y:S01]  /*b6f0*/  F2I.FTZ.TRUNC.NTZ R17, R17 ;  /* 0x0000001100117305 */ /* 0x000e22000021f100 */
[----:B------:R-:W-:Y:S05]  /*b700*/  BRA `(.L_x_17387) ;  /* 0x000006b000007947 */ /* 0x000fea0003800000 */
.L_x_17394:
        /* <DEDUP_REMOVED lines=10> */
.L_x_17401:
        /* <DEDUP_REMOVED lines=21> */
.L_x_17405:
[----:B------:R-:W-:Y:S05]  /*b900*/  BSYNC B1 ;  /* 0x0000000000017941 */ /* 0x000fea0003800000 */
.L_x_17404:
[----:B------:R-:W-:Y:S01]  /*b910*/  IMAD.SHL.U32 R3, R3, 0x100000, RZ ;  /* 0x0010000003037824 */ /* 0x000fe200078e00ff */
[----:B------:R-:W-:-:S04]  /*b920*/  LEA R0, R0, 0x3b800000, 0x17 ;  /* 0x3b80000000007811 */ /* 0x000fc800078eb8ff */
[----:B------:R-:W-:Y:S02]  /*b930*/  LOP3.LUT R17, R0, R3, R17, 0xfe, !PT ;  /* 0x0000000300117212 */ /* 0x000fe400078efe11 */
.L_x_17403:
[----:B------:R-:W-:Y:S05]  /*b940*/  BSYNC B0 ;  /* 0x0000000000007941 */ /* 0x000fea0003800000 */
.L_x_17402:
[----:B------:R-:W0:Y:S01]  /*b950*/  F2I.FTZ.TRUNC.NTZ R17, R17 ;  /* 0x0000001100117305 */ /* 0x000e22000021f100 */
[----:B------:R-:W-:Y:S05]  /*b960*/  BRA `(.L_x_17387) ;  /* 0x0000045000007947 */ /* 0x000fea0003800000 */
.L_x_17400:
        /* <DEDUP_REMOVED lines=21> */
.L_x_17409:
[----:B------:R-:W-:Y:S05]  /*bac0*/  BSYNC B1 ;  /* 0x0000000000017941 */ /* 0x000fea0003800000 */
.L_x_17408:
[----:B------:R-:W-:Y:S01]  /*bad0*/  IMAD.SHL.U32 R3, R3, 0x200000, RZ ;  /* 0x0020000003037824 */ /* 0x000fe200078e00ff */
[----:B------:R-:W-:-:S04]  /*bae0*/  LEA R0, R0, 0x37800000, 0x17 ;  /* 0x3780000000007811 */ /* 0x000fc800078eb8ff */
[----:B------:R-:W-:Y:S02]  /*baf0*/  LOP3.LUT R17, R0, R3, R17, 0xfe, !PT ;  /* 0x0000000300117212 */ /* 0x000fe400078efe11 */
.L_x_17407:
[----:B------:R-:W-:Y:S05]  /*bb00*/  BSYNC B0 ;  /* 0x0000000000007941 */ /* 0x000fea0003800000 */
.L_x_17406:
[----:B------:R-:W0:Y:S01]  /*bb10*/  F2I.FTZ.TRUNC.NTZ R17, R17 ;  /* 0x0000001100117305 */ /* 0x000e22000021f100 */
[----:B------:R-:W-:Y:S05]  /*bb20*/  BRA `(.L_x_17387) ;  /* 0x0000029000007947 */ /* 0x000fea0003800000 */
.L_x_17399:
        /* <DEDUP_REMOVED lines=14> */
.L_x_17413:
[----:B------:R-:W-:Y:S05]  /*bc10*/  BSYNC B0 ;  /* 0x0000000000007941 */ /* 0x000fea0003800000 */
.L_x_17412:
[----:B------:R-:W0:Y:S01]  /*bc20*/  F2I.FTZ.TRUNC.NTZ R17, R17 ;  /* 0x0000001100117305 */ /* 0x000e22000021f100 */
[----:B------:R-:W-:Y:S05]  /*bc30*/  BRA `(.L_x_17387) ;  /* 0x0000018000007947 */ /* 0x000fea0003800000 */
.L_x_17386:
        /* <DEDUP_REMOVED lines=21> */
.L_x_17411:
[----:B------:R0:W5:Y:S01]  /*bd90*/  LDG.E R17, [R4.64] ;  /* 0x0000002404117981 */ /* 0x000162000c1e1900 */
[----:B------:R-:W-:Y:S05]  /*bda0*/  BRA `(.L_x_17387) ;  /* 0x0000001000007947 */ /* 0x000fea0003800000 */
.L_x_17410:
[----:B------:R0:W5:Y:S02]  /*bdb0*/  LDG.E R17, [R4.64] ;  /* 0x0000002404117981 */ /* 0x000164000c1e1900 */
.L_x_17387:
        /* <DEDUP_REMOVED lines=16> */
.L_x_17417:
[----:B------:R0:W5:Y:S01]  /*bec0*/  LDG.E.U8 R25, [R4.64] ;  /* 0x0000002404197981 */ /* 0x000162000c1e1100 */
[----:B------:R-:W-:Y:S05]  /*bed0*/  BRA `(.L_x_17419) ;  /* 0x00000d0000007947 */ /* 0x000fea0003800000 */
.L_x_17416:
        /* <DEDUP_REMOVED lines=8> */
.L_x_17421:
[----:B------:R0:W5:Y:S01]  /*bf60*/  LDG.E R25, [R4.64] ;  /* 0x0000002404197981 */ /* 0x000162000c1e1900 */
[----:B------:R-:W-:Y:S05]  /*bf70*/  BRA `(.L_x_17419) ;  /* 0x00000c6000007947 */ /* 0x000fea0003800000 */
.L_x_17420:
[----:B------:R0:W5:Y:S01]  /*bf80*/  LDG.E.S16 R25, [R4.64] ;  /* 0x0000002404197981 */ /* 0x000162000c1e1700 */
[----:B------:R-:W-:Y:S05]  /*bf90*/  BRA `(.L_x_17419) ;  /* 0x00000c4000007947 */ /* 0x000fea0003800000 */
.L_x_17415:
        /* <DEDUP_REMOVED lines=9> */
.L_x_17423:
[----:B------:R-:W4:Y:S02]  /*c030*/  LDG.E.U16 R4, [R4.64] ;  /* 0x0000002404047981 */ /* 0x000f24000c1e1500 */
[----:B----4-:R-:W-:-:S06]  /*c040*/  HADD2.F32 R25, -RZ, R4.H0_H0 ;  /* 0x20000004ff197230 */ /* 0x010fcc0000004100 */
[----:B------:R-:W0:Y:S01]  /*c050*/  F2I.FTZ.TRUNC.NTZ R25, R25 ;  /* 0x0000001900197305 */ /* 0x000e22000021f100 */
[----:B------:R-:W-:Y:S05]  /*c060*/  BRA `(.L_x_17419) ;  /* 0x00000b7000007947 */ /* 0x000fea0003800000 */
.L_x_17422:
        /* <DEDUP_REMOVED lines=9> */
.L_x_17425:
[----:B------:R-:W4:Y:S02]  /*c100*/  LDG.E.U16 R4, [R4.64] ;  /* 0x0000002404047981 */ /* 0x000f24000c1e1500 */
[----:B----4-:R-:W-:-:S06]  /*c110*/  HADD2.F32 R25, -RZ, R4.H0_H0 ;  /* 0x20000004ff197230 */ /* 0x010fcc0000004100 */
[----:B------:R-:W0:Y:S01]  /*c120*/  F2I.FTZ.TRUNC.NTZ R25, R25 ;  /* 0x0000001900197305 */ /* 0x000e22000021f100 */
[----:B------:R-:W-:Y:S05]  /*c130*/  BRA `(.L_x_17419) ;  /* 0x00000aa000007947 */ /* 0x000fea0003800000 */
.L_x_17424:
[----:B------:R-:W4:Y:S02]  /*c140*/  LDG.E.64 R4, [R4.64] ;  /* 0x0000002404047981 */ /* 0x000f24000c1e1b00 */
[----:B----4-:R0:W4:Y:S01]  /*c150*/  F2I.F64.TRUNC R25, R4 ;  /* 0x0000000400197311 */ /* 0x010122000030d100 */
[----:B------:R-:W-:Y:S05]  /*c160*/  BRA `(.L_x_17419) ;  /* 0x00000a7000007947 */ /* 0x000fea0003800000 */
.L_x_17414:
        /* <DEDUP_REMOVED lines=12> */
.L_x_17428:
[----:B------:R-:W4:Y:S02]  /*c230*/  LDG.E.64 R4, [R4.64] ;  /* 0x0000002404047981 */ /* 0x000f24000c1e1b00 */
[----:B----4-:R0:W4:Y:S01]  /*c240*/  F2I.F64.TRUNC R25, R4 ;  /* 0x0000000400197311 */ /* 0x010122000030d100 */
[----:B------:R-:W-:Y:S05]  /*c250*/  BRA `(.L_x_17419) ;  /* 0x0000098000007947 */ /* 0x000fea0003800000 */
.L_x_17427:
        /* <DEDUP_REMOVED lines=27> */
.L_x_17430:
        /* <DEDUP_REMOVED lines=14> */
.L_x_17429:
[----:B------:R-:W4:Y:S02]  /*c4f0*/  LDG.E.U16 R25, [R4.64] ;  /* 0x0000002404197981 */ /* 0x000f24000c1e1500 */
[----:B----4-:R-:W-:-:S06]  /*c500*/  PRMT R25, RZ, 0x5410, R25 ;  /* 0x00005410ff197816 */ /* 0x010fcc0000000019 */
[----:B------:R-:W0:Y:S01]  /*c510*/  F2I.FTZ.TRUNC.NTZ R25, R25 ;  /* 0x0000001900197305 */ /* 0x000e22000021f100 */
[----:B------:R-:W-:Y:S05]  /*c520*/  BRA `(.L_x_17419) ;  /* 0x000006b000007947 */ /* 0x000fea0003800000 */
.L_x_17426:
        /* <DEDUP_REMOVED lines=10> */
.L_x_17433:
        /* <DEDUP_REMOVED lines=21> */
.L_x_17437:
[----:B------:R-:W-:Y:S05]  /*c720*/  BSYNC B1 ;  /* 0x0000000000017941 */ /* 0x000fea0003800000 */
.L_x_17436:
[----:B------:R-:W-:Y:S01]  /*c730*/  IMAD.SHL.U32 R3, R3, 0x100000, RZ ;  /* 0x0010000003037824 */ /* 0x000fe200078e00ff */
[----:B------:R-:W-:-:S04]  /*c740*/  LEA R0, R0, 0x3b800000, 0x17 ;  /* 0x3b80000000007811 */ /* 0x000fc800078eb8ff */
[----:B------:R-:W-:Y:S02]  /*c750*/  LOP3.LUT R25, R0, R3, R25, 0xfe, !PT ;  /* 0x0000000300197212 */ /* 0x000fe400078efe19 */
.L_x_17435:
[----:B------:R-:W-:Y:S05]  /*c760*/  BSYNC B0 ;  /* 0x0000000000007941 */ /* 0x000fea0003800000 */
.L_x_17434:
[----:B------:R-:W0:Y:S01]  /*c770*/  F2I.FTZ.TRUNC.NTZ R25, R25 ;  /* 0x0000001900197305 */ /* 0x000e22000021f100 */
[----:B------:R-:W-:Y:S05]  /*c780*/  BRA `(.L_x_17419) ;  /* 0x0000045000007947 */ /* 0x000fea0003800000 */
.L_x_17432:
        /* <DEDUP_REMOVED lines=21> */
.L_x_17441:
[----:B------:R-:W-:Y:S05]  /*c8e0*/  BSYNC B1 ;  /* 0x0000000000017941 */ /* 0x000fea0003800000 */
.L_x_17440:
[----:B------:R-:W-:Y:S01]  /*c8f0*/  IMAD.SHL.U32 R3, R3, 0x200000, RZ ;  /* 0x0020000003037824 */ /* 0x000fe200078e00ff */
[----:B------:R-:W-:-:S04]  /*c900*/  LEA R0, R0, 0x37800000, 0x17 ;  /* 0x3780000000007811 */ /* 0x000fc800078eb8ff */
[----:B------:R-:W-:Y:S02]  /*c910*/  LOP3.LUT R25, R0, R3, R25, 0xfe, !PT ;  /* 0x0000000300197212 */ /* 0x000fe400078efe19 */
.L_x_17439:
[----:B------:R-:W-:Y:S05]  /*c920*/  BSYNC B0 ;  /* 0x0000000000007941 */ /* 0x000fea0003800000 */
.L_x_17438:
[----:B------:R-:W0:Y:S01]  /*c930*/  F2I.FTZ.TRUNC.NTZ R25, R25 ;  /* 0x0000001900197305 */ /* 0x000e22000021f100 */
[----:B------:R-:W-:Y:S05]  /*c940*/  BRA `(.L_x_17419) ;  /* 0x0000029000007947 */ /* 0x000fea0003800000 */
.L_x_17431:
        /* <DEDUP_REMOVED lines=14> */
.L_x_17445:
[----:B------:R-:W-:Y:S05]  /*ca30*/  BSYNC B0 ;  /* 0x0000000000007941 */ /* 0x000fea0003800000 */
.L_x_17444:
[----:B------:R-:W0:Y:S01]  /*ca40*/  F2I.FTZ.TRUNC.NTZ R25, R25 ;  /* 0x0000001900197305 */ /* 0x000e22000021f100 */
[----:B------:R-:W-:Y:S05]  /*ca50*/  BRA `(.L_x_17419) ;  /* 0x0000018000007947 */ /* 0x000fea0003800000 */
.L_x_17418:
        /* <DEDUP_REMOVED lines=21> */
.L_x_17443:
[----:B------:R0:W5:Y:S01]  /*cbb0*/  LDG.E R25, [R4.64] ;  /* 0x0000002404197981 */ /* 0x000162000c1e1900 */
[----:B------:R-:W-:Y:S05]  /*cbc0*/  BRA `(.L_x_17419) ;  /* 0x0000001000007947 */ /* 0x000fea0003800000 */
.L_x_17442:
[----:B------:R0:W5:Y:S02]  /*cbd0*/  LDG.E R25, [R4.64] ;  /* 0x0000002404197981 */ /* 0x000164000c1e1900 */
.L_x_17419:
        /* <DEDUP_REMOVED lines=24> */
.L_x_17447:
[----:B------:R-:W-:Y:S05]  /*cd60*/  BSYNC B7 ;  /* 0x0000000000077941 */ /* 0x000fea0003800000 */
.L_x_17446:
        /* <DEDUP_REMOVED lines=24> */
.L_x_17449:
[----:B------:R-:W-:Y:S05]  /*cef0*/  BSYNC B7 ;  /* 0x0000000000077941 */ /* 0x000fea0003800000 */
.L_x_17448:
        /* <DEDUP_REMOVED lines=26> */
.L_x_17451:
[----:B------:R-:W-:Y:S05]  /*d0a0*/  BSYNC B7 ;  /* 0x0000000000077941 */ /* 0x000fea0003800000 */
.L_x_17450:
        /* <DEDUP_REMOVED lines=19> */
.L_x_17456:
        /* <DEDUP_REMOVED lines=13> */
.L_x_17454:
        /* <DEDUP_REMOVED lines=19> */
.L_x_17455:
[----:B------:R-:W-:Y:S05]  /*d3e0*/  BSYNC B1 ;  /* 0x0000000000017941 */ /* 0x000fea0003800000 */
.L_x_17453:
        /* <DEDUP_REMOVED lines=21> */
.L_x_17452:
        /* <DEDUP_REMOVED lines=17> */
.L_x_17461:
        /* <DEDUP_REMOVED lines=26> */
.L_x_17460:
[----:B------:R-:W-:Y:S05]  /*d7f0*/  BSYNC B8 ;  /* 0x0000000000087941 */ /* 0x000fea0003800000 */
.L_x_17459:
[----:B------:R-:W-:-:S05]  /*d800*/  IADD3 R16, P0, R16, 0x4, RZ ;  /* 0x0000000410107810 */ /* 0x000fca0007f1e0ff */
[----:B------:R-:W-:Y:S01]  /*d810*/  IMAD.X R17, RZ, RZ, R17, P0 ;  /* 0x000000ffff117224 */ /* 0x000fe200000e0611 */
[----:B------:R-:W-:-:S04]  /*d820*/  ISETP.GE.U32.AND P0, PT, R16, R25, PT ;  /* 0x000000191000720c */ /* 0x000fc80003f06070 */
[----:B------:R-:W-:-:S13]  /*d830*/  ISETP.GE.U32.AND.EX P0, PT, R17, R18, PT, P0 ;  /* 0x000000121100720c */ /* 0x000fda0003f06100 */
[----:B------:R-:W-:Y:S05]  /*d840*/  @!P0 BRA `(.L_x_17461) ;  /* 0xfffffe0000008947 */ /* 0x000fea000383ffff */
.L_x_17458:
[----:B------:R-:W-:Y:S05]  /*d850*/  BSYNC B7 ;  /* 0x0000000000077941 */ /* 0x000fea0003800000 */
.L_x_17457:
        /* <DEDUP_REMOVED lines=14> */
.L_x_17465:
[----:B------:R0:W-:Y:S01]  /*d940*/  STG.E.U8 [R22.64], RZ ;  /* 0x000000ff16007986 */ /* 0x0001e2000c101124 */
[----:B------:R-:W-:Y:S05]  /*d950*/  BRA `(.L_x_17467) ;  /* 0x0000066000007947 */ /* 0x000fea0003800000 */
.L_x_17464:
        /* <DEDUP_REMOVED lines=8> */
.L_x_17469:
[----:B------:R0:W-:Y:S01]  /*d9e0*/  STG.E [R22.64], RZ ;  /* 0x000000ff16007986 */ /* 0x0001e2000c101924 */
[----:B------:R-:W-:Y:S05]  /*d9f0*/  BRA `(.L_x_17467) ;  /* 0x000005c000007947 */ /* 0x000fea0003800000 */
.L_x_17468:
[----:B------:R0:W-:Y:S01]  /*da00*/  STG.E.U16 [R22.64], RZ ;  /* 0x000000ff16007986 */ /* 0x0001e2000c101524 */
[----:B------:R-:W-:Y:S05]  /*da10*/  BRA `(.L_x_17467) ;  /* 0x000005a000007947 */ /* 0x000fea0003800000 */
.L_x_17463:
        /* <DEDUP_REMOVED lines=8> */
.L_x_17471:
[----:B------:R0:W-:Y:S01]  /*daa0*/  STG.E.U16 [R22.64], RZ ;  /* 0x000000ff16007986 */ /* 0x0001e2000c101524 */
[----:B------:R-:W-:Y:S05]  /*dab0*/  BRA `(.L_x_17467) ;  /* 0x0000050000007947 */ /* 0x000fea0003800000 */
.L_x_17470:
        /* <DEDUP_REMOVED lines=8> */
.L_x_17473:
[----:B------:R0:W-:Y:S01]  /*db40*/  STG.E [R22.64], RZ ;  /* 0x000000ff16007986 */ /* 0x0001e2000c101924 */
[----:B------:R-:W-:Y:S05]  /*db50*/  BRA `(.L_x_17467) ;  /* 0x0000046000007947 */ /* 0x000fea0003800000 */
.L_x_17472:
[----:B------:R0:W-:Y:S01]  /*db60*/  STG.E.64 [R22.64], RZ ;  /* 0x000000ff16007986 */ /* 0x0001e2000c101b24 */
[----:B------:R-:W-:Y:S05]  /*db70*/  BRA `(.L_x_17467) ;  /* 0x0000044000007947 */ /* 0x000fea0003800000 */
.L_x_17462:
        /* <DEDUP_REMOVED lines=10> */
.L_x_17476:
[----:B------:R0:W-:Y:S01]  /*dc20*/  STG.E.128 [R22.64], RZ ;  /* 0x000000ff16007986 */ /* 0x0001e2000c101d24 */
[----:B------:R-:W-:Y:S05]  /*dc30*/  BRA `(.L_x_17467) ;  /* 0x0000038000007947 */ /* 0x000fea0003800000 */
.L_x_17475:
        /* <DEDUP_REMOVED lines=8> */
.L_x_17478:
[----:B------:R0:W-:Y:S01]  /*dcc0*/  STG.E.U8 [R22.64], RZ ;  /* 0x000000ff16007986 */ /* 0x0001e2000c101124 */
[----:B------:R-:W-:Y:S05]  /*dcd0*/  BRA `(.L_x_17467) ;  /* 0x000002e000007947 */ /* 0x000fea0003800000 */
.L_x_17477:
[----:B------:R0:W-:Y:S01]  /*dce0*/  STG.E.U16 [R22.64], RZ ;  /* 0x000000ff16007986 */ /* 0x0001e2000c101524 */
[----:B------:R-:W-:Y:S05]  /*dcf0*/  BRA `(.L_x_17467) ;  /* 0x000002c000007947 */ /* 0x000fea0003800000 */
.L_x_17474:
        /* <DEDUP_REMOVED lines=10> */
.L_x_17481:
[----:B------:R0:W-:Y:S01]  /*dda0*/  STG.E.U8 [R22.64], RZ ;  /* 0x000000ff16007986 */ /* 0x0001e2000c101124 */
[----:B------:R-:W-:Y:S05]  /*ddb0*/  BRA `(.L_x_17467) ;  /* 0x0000020000007947 */ /* 0x000fea0003800000 */
.L_x_17480:
[----:B------:R0:W-:Y:S01]  /*ddc0*/  STG.E.U8 [R22.64], RZ ;  /* 0x000000ff16007986 */ /* 0x0001e2000c101124 */
[----:B------:R-:W-:Y:S05]  /*ddd0*/  BRA `(.L_x_17467) ;  /* 0x000001e000007947 */ /* 0x000fea0003800000 */
.L_x_17479:
[----:B------:R-:W-:-:S13]  /*dde0*/  ISETP.NE.AND P0, PT, R0, 0x1c, PT ;  /* 0x0000001c0000780c */ /* 0x000fda0003f05270 */
[----:B------:R-:W-:Y:S05]  /*ddf0*/  @!P0 BRA `(.L_x_17482) ;  /* 0x000001b000008947 */ /* 0x000fea0003800000 */
[----:B------:R-:W-:-:S13]  /*de00*/  ISETP.NE.AND P0, PT, R0, 0x1d, PT ;  /* 0x0000001d0000780c */ /* 0x000fda0003f05270 */
[----:B------:R-:W-:Y:S05]  /*de10*/  @!P0 BRA `(.L_x_17483) ;  /* 0x0000017000008947 */ /* 0x000fea0003800000 */
[----:B------:R-:W-:-:S13]  /*de20*/  ISETP.NE.AND P0, PT, R0, 0x2c, PT ;  /* 0x0000002c0000780c */ /* 0x000fda0003f05270 */
[----:B------:R0:W-:Y:S01]  /*de30*/  @!P0 STG.E.U8 [R22.64], RZ ;  /* 0x000000ff16008986 */ /* 0x0001e2000c101124 */
[----:B------:R-:W-:Y:S05]  /*de40*/  @!P0 BRA `(.L_x_17467) ;  /* 0x0000017000008947 */ /* 0x000fea0003800000 */
.L_x_17466:
        /* <DEDUP_REMOVED lines=20> */
.L_x_17483:
[----:B------:R0:W-:Y:S01]  /*df90*/  STG.E.64 [R22.64], RZ ;  /* 0x000000ff16007986 */ /* 0x0001e2000c101b24 */
[----:B------:R-:W-:Y:S05]  /*dfa0*/  BRA `(.L_x_17467) ;  /* 0x0000001000007947 */ /* 0x000fea0003800000 */
.L_x_17482:
[----:B------:R0:W-:Y:S02]  /*dfb0*/  STG.E [R22.64], RZ ;  /* 0x000000ff16007986 */ /* 0x0001e4000c101924 */
.L_x_17467:
        /* <DEDUP_REMOVED lines=335> */
.L_x_17484:
        /* <DEDUP_REMOVED lines=18> */
.L_x_17488:
[----:B------:R0:W5:Y:S01]  /*f5d0*/  LDG.E.U8 R18, [R2.64] ;  /* 0x0000002402127981 */ /* 0x000162000c1e1100 */
[----:B------:R-:W-:Y:S05]  /*f5e0*/  BRA `(.L_x_17490) ;  /* 0x00000d0000007947 */ /* 0x000fea0003800000 */
.L_x_17487:
        /* <DEDUP_REMOVED lines=8> */
.L_x_17492:
[----:B------:R0:W5:Y:S01]  /*f670*/  LDG.E R18, [R2.64] ;  /* 0x0000002402127981 */ /* 0x000162000c1e1900 */
[----:B------:R-:W-:Y:S05]  /*f680*/  BRA `(.L_x_17490) ;  /* 0x00000c6000007947 */ /* 0x000fea0003800000 */
.L_x_17491:
[----:B------:R0:W5:Y:S01]  /*f690*/  LDG.E.S16 R18, [R2.64] ;  /* 0x0000002402127981 */ /* 0x000162000c1e1700 */
[----:B------:R-:W-:Y:S05]  /*f6a0*/  BRA `(.L_x_17490) ;  /* 0x00000c4000007947 */ /* 0x000fea0003800000 */
.L_x_17486:
        /* <DEDUP_REMOVED lines=9> */
.L_x_17494:
[----:B------:R-:W2:Y:S02]  /*f740*/  LDG.E.U16 R2, [R2.64] ;  /* 0x0000002402027981 */ /* 0x000ea4000c1e1500 */
[----:B--2---:R-:W-:-:S06]  /*f750*/  HADD2.F32 R18, -RZ, R2.H0_H0 ;  /* 0x20000002ff127230 */ /* 0x004fcc0000004100 */
[----:B------:R-:W0:Y:S01]  /*f760*/  F2I.FTZ.TRUNC.NTZ R18, R18 ;  /* 0x0000001200127305 */ /* 0x000e22000021f100 */
[----:B------:R-:W-:Y:S05]  /*f770*/  BRA `(.L_x_17490) ;  /* 0x00000b7000007947 */ /* 0x000fea0003800000 */
.L_x_17493:
        /* <DEDUP_REMOVED lines=9> */
.L_x_17496:
[----:B------:R-:W2:Y:S02]  /*f810*/  LDG.E.U16 R2, [R2.64] ;  /* 0x0000002402027981 */ /* 0x000ea4000c1e1500 */
[----:B--2---:R-:W-:-:S06]  /*f820*/  HADD2.F32 R18, -RZ, R2.H0_H0 ;  /* 0x20000002ff127230 */ /* 0x004fcc0000004100 */
[----:B------:R-:W0:Y:S01]  /*f830*/  F2I.FTZ.TRUNC.NTZ R18, R18 ;  /* 0x0000001200127305 */ /* 0x000e22000021f100 */
[----:B------:R-:W-:Y:S05]  /*f840*/  BRA `(.L_x_17490) ;  /* 0x00000aa000007947 */ /* 0x000fea0003800000 */
.L_x_17495:
[----:B------:R-:W2:Y:S02]  /*f850*/  LDG.E.64 R2, [R2.64] ;  /* 0x0000002402027981 */ /* 0x000ea4000c1e1b00 */
[----:B--2---:R0:W1:Y:S01]  /*f860*/  F2I.F64.TRUNC R18, R2 ;  /* 0x0000000200127311 */ /* 0x004062000030d100 */
[----:B------:R-:W-:Y:S05]  /*f870*/  BRA `(.L_x_17490) ;  /* 0x00000a7000007947 */ /* 0x000fea0003800000 */
.L_x_17485:
        /* <DEDUP_REMOVED lines=12> */
.L_x_17499:
[----:B------:R-:W2:Y:S02]  /*f940*/  LDG.E.64 R2, [R2.64] ;  /* 0x0000002402027981 */ /* 0x000ea4000c1e1b00 */
[----:B--2---:R0:W1:Y:S01]  /*f950*/  F2I.F64.TRUNC R18, R2 ;  /* 0x0000000200127311 */ /* 0x004062000030d100 */
[----:B------:R-:W-:Y:S05]  /*f960*/  BRA `(.L_x_17490) ;  /* 0x0000098000007947 */ /* 0x000fea0003800000 */
.L_x_17498:
        /* <DEDUP_REMOVED lines=27> */
.L_x_17501:
        /* <DEDUP_REMOVED lines=14> */
.L_x_17500:
[----:B------:R-:W2:Y:S02]  /*fc00*/  LDG.E.U16 R18, [R2.64] ;  /* 0x0000002402127981 */ /* 0x000ea4000c1e1500 */
[----:B--2---:R-:W-:-:S06]  /*fc10*/  PRMT R18, RZ, 0x5410, R18 ;  /* 0x00005410ff127816 */ /* 0x004fcc0000000012 */
[----:B------:R-:W0:Y:S01]  /*fc20*/  F2I.FTZ.TRUNC.NTZ R18, R18 ;  /* 0x0000001200127305 */ /* 0x000e22000021f100 */
[----:B------:R-:W-:Y:S05]  /*fc30*/  BRA `(.L_x_17490) ;  /* 0x000006b000007947 */ /* 0x000fea0003800000 */
.L_x_17497:
        /* <DEDUP_REMOVED lines=10> */
.L_x_17504:
        /* <DEDUP_REMOVED lines=21> */
.L_x_17508:
[----:B------:R-:W-:Y:S05]  /*fe30*/  BSYNC B1 ;  /* 0x0000000000017941 */ /* 0x000fea0003800000 */
.L_x_17507:
[----:B------:R-:W-:Y:S01]  /*fe40*/  IMAD.SHL.U32 R2, R2, 0x100000, RZ ;  /* 0x0010000002027824 */ /* 0x000fe200078e00ff */
[----:B------:R-:W-:-:S04]  /*fe50*/  LEA R3, R0, 0x3b800000, 0x17 ;  /* 0x3b80000000037811 */ /* 0x000fc800078eb8ff */
[----:B------:R-:W-:Y:S02]  /*fe60*/  LOP3.LUT R18, R3, R2, R18, 0xfe, !PT ;  /* 0x0000000203127212 */ /* 0x000fe400078efe12 */
.L_x_17506:
[----:B------:R-:W-:Y:S05]  /*fe70*/  BSYNC B0 ;  /* 0x0000000000007941 */ /* 0x000fea0003800000 */
.L_x_17505:
[----:B------:R-:W0:Y:S01]  /*fe80*/  F2I.FTZ.TRUNC.NTZ R18, R18 ;  /* 0x0000001200127305 */ /* 0x000e22000021f100 */
[----:B------:R-:W-:Y:S05]  /*fe90*/  BRA `(.L_x_17490) ;  /* 0x0000045000007947 */ /* 0x000fea0003800000 */
.L_x_17503:
        /* <DEDUP_REMOVED lines=21> */
.L_x_17512:
[----:B------:R-:W-:Y:S05]  /*fff0*/  BSYNC B1 ;  /* 0x0000000000017941 */ /* 0x000fea0003800000 */
.L_x_17511:
[----:B------:R-:W-:Y:S01]  /*10000*/  IMAD.SHL.U32 R2, R2, 0x200000, RZ ;  /* 0x0020000002027824 */ /* 0x000fe200078e00ff */
[----:B------:R-:W-:-:S04]  /*10010*/  LEA R3, R0, 0x37800000, 0x17 ;  /* 0x3780000000037811 */ /* 0x000fc800078eb8ff */
[----:B------:R-:W-:Y:S02]  /*10020*/  LOP3.LUT R18, R3, R2, R18, 0xfe, !PT ;  /* 0x0000000203127212 */ /* 0x000fe400078efe12 */
.L_x_17510:
[----:B------:R-:W-:Y:S05]  /*10030*/  BSYNC B0 ;  /* 0x0000000000007941 */ /* 0x000fea0003800000 */
.L_x_17509:
[----:B------:R-:W0:Y:S01]  /*10040*/  F2I.FTZ.TRUNC.NTZ R18, R18 ;  /* 0x0000001200127305 */ /* 0x000e22000021f100 */
[----:B------:R-:W-:Y:S05]  /*10050*/  BRA `(.L_x_17490) ;  /* 0x0000029000007947 */ /* 0x000fea0003800000 */
.L_x_17502:
        /* <DEDUP_REMOVED lines=14> */
.L_x_17516:
[----:B------:R-:W-:Y:S05]  /*10140*/  BSYNC B0 ;  /* 0x0000000000007941 */ /* 0x000fea0003800000 */
.L_x_17515:
[----:B------:R-:W0:Y:S01]  /*10150*/  F2I.FTZ.TRUNC.NTZ R18, R18 ;  /* 0x0000001200127305 */ /* 0x000e22000021f100 */
[----:B------:R-:W-:Y:S05]  /*10160*/  BRA `(.L_x_17490) ;  /* 0x0000018000007947 */ /* 0x000fea0003800000 */
.L_x_17489:
        /* <DEDUP_REMOVED lines=21> */
.L_x_17514:
[----:B------:R0:W5:Y:S01]  /*102c0*/  LDG.E R18, [R2.64] ;  /* 0x0000002402127981 */ /* 0x000162000c1e1900 */
[----:B------:R-:W-:Y:S05]  /*102d0*/  BRA `(.L_x_17490) ;  /* 0x0000001000007947 */ /* 0x000fea0003800000 */
.L_x_17513:
[----:B------:R0:W5:Y:S02]  /*102e0*/  LDG.E R18, [R2.64] ;  /* 0x0000002402127981 */ /* 0x000164000c1e1900 */
.L_x_17490:
        /* <DEDUP_REMOVED lines=16> */
.L_x_17520:
[----:B------:R0:W5:Y:S01]  /*103f0*/  LDG.E.U8 R24, [R2.64] ;  /* 0x0000002402187981 */ /* 0x000162000c1e1100 */
[----:B------:R-:W-:Y:S05]  /*10400*/  BRA `(.L_x_17522) ;  /* 0x00000d0000007947 */ /* 0x000fea0003800000 */
.L_x_17519:
        /* <DEDUP_REMOVED lines=8> */
.L_x_17524:
[----:B------:R0:W5:Y:S01]  /*10490*/  LDG.E R24, [R2.64] ;  /* 0x0000002402187981 */ /* 0x000162000c1e1900 */
[----:B------:R-:W-:Y:S05]  /*104a0*/  BRA `(.L_x_17522) ;  /* 0x00000c6000007947 */ /* 0x000fea0003800000 */
.L_x_17523:
[----:B------:R0:W5:Y:S01]  /*104b0*/  LDG.E.S16 R24, [R2.64] ;  /* 0x0000002402187981 */ /* 0x000162000c1e1700 */
[----:B------:R-:W-:Y:S05]  /*104c0*/  BRA `(.L_x_17522) ;  /* 0x00000c4000007947 */ /* 0x000fea0003800000 */
.L_x_17518:
        /* <DEDUP_REMOVED lines=9> */
.L_x_17526:
[----:B------:R-:W2:Y:S02]  /*10560*/  LDG.E.U16 R2, [R2.64] ;  /* 0x0000002402027981 */ /* 0x000ea4000c1e1500 */
[----:B--2---:R-:W-:-:S06]  /*10570*/  HADD2.F32 R24, -RZ, R2.H0_H0 ;  /* 0x20000002ff187230 */ /* 0x004fcc0000004100 */
[----:B------:R-:W0:Y:S01]  /*10580*/  F2I.FTZ.TRUNC.NTZ R24, R24 ;  /* 0x0000001800187305 */ /* 0x000e22000021f100 */
[----:B------:R-:W-:Y:S05]  /*10590*/  BRA `(.L_x_17522) ;  /* 0x00000b7000007947 */ /* 0x000fea0003800000 */
.L_x_17525:
        /* <DEDUP_REMOVED lines=9> */
.L_x_17528:
[----:B------:R-:W2:Y:S02]  /*10630*/  LDG.E.U16 R2, [R2.64] ;  /* 0x0000002402027981 */ /* 0x000ea4000c1e1500 */
[----:B--2---:R-:W-:-:S06]  /*10640*/  HADD2.F32 R24, -RZ, R2.H0_H0 ;  /* 0x20000002ff187230 */ /* 0x004fcc0000004100 */
[----:B------:R-:W0:Y:S01]  /*10650*/  F2I.FTZ.TRUNC.NTZ R24, R24 ;  /* 0x0000001800187305 */ /* 0x000e22000021f100 */
[----:B------:R-:W-:Y:S05]  /*10660*/  BRA `(.L_x_17522) ;  /* 0x00000aa000007947 */ /* 0x000fea0003800000 */
.L_x_17527:
[----:B------:R-:W2:Y:S02]  /*10670*/  LDG.E.64 R2, [R2.64] ;  /* 0x0000002402027981 */ /* 0x000ea4000c1e1b00 */
[----:B--2---:R0:W2:Y:S01]  /*10680*/  F2I.F64.TRUNC R24, R2 ;  /* 0x0000000200187311 */ /* 0x0040a2000030d100 */
[----:B------:R-:W-:Y:S05]  /*10690*/  BRA `(.L_x_17522) ;  /* 0x00000a7000007947 */ /* 0x000fea0003800000 */
.L_x_17517:
        /* <DEDUP_REMOVED lines=12> */
.L_x_17531:
[----:B------:R-:W2:Y:S02]  /*10760*/  LDG.E.64 R2, [R2.64] ;  /* 0x0000002402027981 */ /* 0x000ea4000c1e1b00 */
[----:B--2---:R0:W2:Y:S01]  /*10770*/  F2I.F64.TRUNC R24, R2 ;  /* 0x0000000200187311 */ /* 0x0040a2000030d100 */
[----:B------:R-:W-:Y:S05]  /*10780*/  BRA `(.L_x_17522) ;  /* 0x0000098000007947 */ /* 0x000fea0003800000 */
.L_x_17530:
        /* <DEDUP_REMOVED lines=27> */
.L_x_17533:
        /* <DEDUP_REMOVED lines=14> */
.L_x_17532:
[----:B------:R-:W2:Y:S02]  /*10a20*/  LDG.E.U16 R24, [R2.64] ;  /* 0x0000002402187981 */ /* 0x000ea4000c1e1500 */
[----:B--2---:R-:W-:-:S06]  /*10a30*/  PRMT R24, RZ, 0x5410, R24 ;  /* 0x00005410ff187816 */ /* 0x004fcc0000000018 */
[----:B------:R-:W0:Y:S01]  /*10a40*/  F2I.FTZ.TRUNC.NTZ R24, R24 ;  /* 0x0000001800187305 */ /* 0x000e22000021f100 */
[----:B------:R-:W-:Y:S05]  /*10a50*/  BRA `(.L_x_17522) ;  /* 0x000006b000007947 */ /* 0x000fea0003800000 */
.L_x_17529:
        /* <DEDUP_REMOVED lines=10> */
.L_x_17536:
        /* <DEDUP_REMOVED lines=21> */
.L_x_17540:
[----:B------:R-:W-:Y:S05]  /*10c50*/  BSYNC B1 ;  /* 0x0000000000017941 */ /* 0x000fea0003800000 */
.L_x_17539:
[----:B------:R-:W-:Y:S01]  /*10c60*/  IMAD.SHL.U32 R2, R2, 0x100000, RZ ;  /* 0x0010000002027824 */ /* 0x000fe200078e00ff */
[----:B------:R-:W-:-:S04]  /*10c70*/  LEA R3, R0, 0x3b800000, 0x17 ;  /* 0x3b80000000037811 */ /* 0x000fc800078eb8ff */
[----:B------:R-:W-:Y:S02]  /*10c80*/  LOP3.LUT R24, R3, R2, R24, 0xfe, !PT ;  /* 0x0000000203187212 */ /* 0x000fe400078efe18 */
.L_x_17538:
[----:B------:R-:W-:Y:S05]  /*10c90*/  BSYNC B0 ;  /* 0x0000000000007941 */ /* 0x000fea0003800000 */
.L_x_17537:
[----:B------:R-:W0:Y:S01]  /*10ca0*/  F2I.FTZ.TRUNC.NTZ R24, R24 ;  /* 0x0000001800187305 */ /* 0x000e22000021f100 */
[----:B------:R-:W-:Y:S05]  /*10cb0*/  BRA `(.L_x_17522) ;  /* 0x0000045000007947 */ /* 0x000fea0003800000 */
.L_x_17535:
        /* <DEDUP_REMOVED lines=21> */
.L_x_17544:
[----:B------:R-:W-:Y:S05]  /*10e10*/  BSYNC B1 ;  /* 0x0000000000017941 */ /* 0x000fea0003800000 */
.L_x_17543:
[----:B------:R-:W-:Y:S01]  /*10e20*/  IMAD.SHL.U32 R2, R2, 0x200000, RZ ;  /* 0x0020000002027824 */ /* 0x000fe200078e00ff */
[----:B------:R-:W-:-:S04]  /*10e30*/  LEA R3, R0, 0x37800000, 0x17 ;  /* 0x3780000000037811 */ /* 0x000fc800078eb8ff */
[----:B------:R-:W-:Y:S02]  /*10e40*/  LOP3.LUT R24, R3, R2, R24, 0xfe, !PT ;  /* 0x0000000203187212 */ /* 0x000fe400078efe18 */
.L_x_17542:
[----:B------:R-:W-:Y:S05]  /*10e50*/  BSYNC B0 ;  /* 0x0000000000007941 */ /* 0x000fea0003800000 */
.L_x_17541:
[----:B------:R-:W0:Y:S01]  /*10e60*/  F2I.FTZ.TRUNC.NTZ R24, R24 ;  /* 0x0000001800187305 */ /* 0x000e22000021f100 */
[----:B------:R-:W-:Y:S05]  /*10e70*/  BRA `(.L_x_17522) ;  /* 0x0000029000007947 */ /* 0x000fea0003800000 */
.L_x_17534:
        /* <DEDUP_REMOVED lines=14> */
.L_x_17548:
[----:B------:R-:W-:Y:S05]  /*10f60*/  BSYNC B0 ;  /* 0x0000000000007941 */ /* 0x000fea0003800000 */
.L_x_17547:
[----:B------:R-:W0:Y:S01]  /*10f70*/  F2I.FTZ.TRUNC.NTZ R24, R24 ;  /* 0x0000001800187305 */ /* 0x000e22000021f100 */
[----:B------:R-:W-:Y:S05]  /*10f80*/  BRA `(.L_x_17522) ;  /* 0x0000018000007947 */ /* 0x000fea0003800000 */
.L_x_17521:
        /* <DEDUP_REMOVED lines=21> */
.L_x_17546:
[----:B------:R0:W5:Y:S01]  /*110e0*/  LDG.E R24, [R2.64] ;  /* 0x0000002402187981 */ /* 0x000162000c1e1900 */
[----:B------:R-:W-:Y:S05]  /*110f0*/  BRA `(.L_x_17522) ;  /* 0x0000001000007947 */ /* 0x000fea0003800000 */
.L_x_17545:
[----:B------:R0:W5:Y:S02]  /*11100*/  LDG.E R24, [R2.64] ;  /* 0x0000002402187981 */ /* 0x000164000c1e1900 */
.L_x_17522:
        /* <DEDUP_REMOVED lines=16> */
.L_x_17552:
[----:B------:R0:W5:Y:S01]  /*11210*/  LDG.E.U8 R2, [R16.64] ;  /* 0x0000002410027981 */ /* 0x000162000c1e1100 */
[----:B------:R-:W-:Y:S05]  /*11220*/  BRA `(.L_x_17554) ;  /* 0x00000d0000007947 */ /* 0x000fea0003800000 */
.L_x_17551:
        /* <DEDUP_REMOVED lines=8> */
.L_x_17556:
[----:B------:R0:W5:Y:S01]  /*112b0*/  LDG.E R2, [R16.64] ;  /* 0x0000002410027981 */ /* 0x000162000c1e1900 */
[----:B------:R-:W-:Y:S05]  /*112c0*/  BRA `(.L_x_17554) ;  /* 0x00000c6000007947 */ /* 0x000fea0003800000 */
.L_x_17555:
[----:B------:R0:W5:Y:S01]  /*112d0*/  LDG.E.S16 R2, [R16.64] ;  /* 0x0000002410027981 */ /* 0x000162000c1e1700 */
[----:B------:R-:W-:Y:S05]  /*112e0*/  BRA `(.L_x_17554) ;  /* 0x00000c4000007947 */ /* 0x000fea0003800000 */
.L_x_17550:
        /* <DEDUP_REMOVED lines=9> */
.L_x_17558:
[----:B------:R-:W3:Y:S02]  /*11380*/  LDG.E.U16 R16, [R16.64] ;  /* 0x0000002410107981 */ /* 0x000ee4000c1e1500 */
[----:B---3--:R-:W-:-:S06]  /*11390*/  HADD2.F32 R2, -RZ, R16.H0_H0 ;  /* 0x20000010ff027230 */ /* 0x008fcc0000004100 */
[----:B------:R-:W0:Y:S01]  /*113a0*/  F2I.FTZ.TRUNC.NTZ R2, R2 ;  /* 0x0000000200027305 */ /* 0x000e22000021f100 */
[----:B------:R-:W-:Y:S05]  /*113b0*/  BRA `(.L_x_17554) ;  /* 0x00000b7000007947 */ /* 0x000fea0003800000 */
.L_x_17557:
        /* <DEDUP_REMOVED lines=9> */
.L_x_17560:
[----:B------:R-:W3:Y:S02]  /*11450*/  LDG.E.U16 R16, [R16.64] ;  /* 0x0000002410107981 */ /* 0x000ee4000c1e1500 */
[----:B---3--:R-:W-:-:S06]  /*11460*/  HADD2.F32 R2, -RZ, R16.H0_H0 ;  /* 0x20000010ff027230 */ /* 0x008fcc0000004100 */
[----:B------:R-:W0:Y:S01]  /*11470*/  F2I.FTZ.TRUNC.NTZ R2, R2 ;  /* 0x0000000200027305 */ /* 0x000e22000021f100 */
[----:B------:R-:W-:Y:S05]  /*11480*/  BRA `(.L_x_17554) ;  /* 0x00000aa000007947 */ /* 0x000fea0003800000 */
.L_x_17559:
[----:B------:R-:W3:Y:S02]  /*11490*/  LDG.E.64 R2, [R16.64] ;  /* 0x0000002410027981 */ /* 0x000ee4000c1e1b00 */
[----:B---3--:R0:W3:Y:S01]  /*114a0*/  F2I.F64.TRUNC R2, R2 ;  /* 0x0000000200027311 */ /* 0x0080e2000030d100 */
[----:B------:R-:W-:Y:S05]  /*114b0*/  BRA `(.L_x_17554) ;  /* 0x00000a7000007947 */ /* 0x000fea0003800000 */
.L_x_17549:
        /* <DEDUP_REMOVED lines=12> */
.L_x_17563:
[----:B------:R-:W3:Y:S02]  /*11580*/  LDG.E.64 R2, [R16.64] ;  /* 0x0000002410027981 */ /* 0x000ee4000c1e1b00 */
[----:B---3--:R0:W3:Y:S01]  /*11590*/  F2I.F64.TRUNC R2, R2 ;  /* 0x0000000200027311 */ /* 0x0080e2000030d100 */
[----:B------:R-:W-:Y:S05]  /*115a0*/  BRA `(.L_x_17554) ;  /* 0x0000098000007947 */ /* 0x000fea0003800000 */
.L_x_17562:
        /* <DEDUP_REMOVED lines=27> */
.L_x_17565:
        /* <DEDUP_REMOVED lines=14> */
.L_x_17564:
[----:B------:R-:W3:Y:S02]  /*11840*/  LDG.E.U16 R2, [R16.64] ;  /* 0x0000002410027981 */ /* 0x000ee4000c1e1500 */
[----:B---3--:R-:W-:-:S06]  /*11850*/  PRMT R2, RZ, 0x5410, R2 ;  /* 0x00005410ff027816 */ /* 0x008fcc0000000002 */
[----:B------:R-:W0:Y:S01]  /*11860*/  F2I.FTZ.TRUNC.NTZ R2, R2 ;  /* 0x0000000200027305 */ /* 0x000e22000021f100 */
[----:B------:R-:W-:Y:S05]  /*11870*/  BRA `(.L_x_17554) ;  /* 0x000006b000007947 */ /* 0x000fea0003800000 */
.L_x_17561:
        /* <DEDUP_REMOVED lines=10> */
.L_x_17568:
        /* <DEDUP_REMOVED lines=21> */
.L_x_17572:
[----:B------:R-:W-:Y:S05]  /*11a70*/  BSYNC B1 ;  /* 0x0000000000017941 */ /* 0x000fea0003800000 */
.L_x_17571:
[----:B------:R-:W-:Y:S01]  /*11a80*/  IMAD.SHL.U32 R2, R2, 0x100000, RZ ;  /* 0x0010000002027824 */ /* 0x000fe200078e00ff */
[----:B------:R-:W-:-:S04]  /*11a90*/  LEA R3, R0, 0x3b800000, 0x17 ;  /* 0x3b80000000037811 */ /* 0x000fc800078eb8ff */
[----:B------:R-:W-:Y:S02]  /*11aa0*/  LOP3.LUT R2, R3, R2, R4, 0xfe, !PT ;  /* 0x0000000203027212 */ /* 0x000fe400078efe04 */
.L_x_17570:
[----:B------:R-:W-:Y:S05]  /*11ab0*/  BSYNC B0 ;  /* 0x0000000000007941 */ /* 0x000fea0003800000 */
.L_x_17569:
[----:B------:R-:W0:Y:S01]  /*11ac0*/  F2I.FTZ.TRUNC.NTZ R2, R2 ;  /* 0x0000000200027305 */ /* 0x000e22000021f100 */
[----:B------:R-:W-:Y:S05]  /*11ad0*/  BRA `(.L_x_17554) ;  /* 0x0000045000007947 */ /* 0x000fea0003800000 */
.L_x_17567:
        /* <DEDUP_REMOVED lines=21> */
.L_x_17576:
[----:B------:R-:W-:Y:S05]  /*11c30*/  BSYNC B1 ;  /* 0x0000000000017941 */ /* 0x000fea0003800000 */
.L_x_17575:
[----:B------:R-:W-:Y:S01]  /*11c40*/  IMAD.SHL.U32 R2, R2, 0x200000, RZ ;  /* 0x0020000002027824 */ /* 0x000fe200078e00ff */
[----:B------:R-:W-:-:S04]  /*11c50*/  LEA R3, R0, 0x37800000, 0x17 ;  /* 0x3780000000037811 */ /* 0x000fc800078eb8ff */
[----:B------:R-:W-:Y:S02]  /*11c60*/  LOP3.LUT R2, R3, R2, R4, 0xfe, !PT ;  /* 0x0000000203027212 */ /* 0x000fe400078efe04 */
.L_x_17574:
[----:B------:R-:W-:Y:S05]  /*11c70*/  BSYNC B0 ;  /* 0x0000000000007941 */ /* 0x000fea0003800000 */
.L_x_17573:
[----:B------:R-:W0:Y:S01]  /*11c80*/  F2I.FTZ.TRUNC.NTZ R2, R2 ;  /* 0x0000000200027305 */ /* 0x000e22000021f100 */
[----:B------:R-:W-:Y:S05]  /*11c90*/  BRA `(.L_x_17554) ;  /* 0x0000029000007947 */ /* 0x000fea0003800000 */
.L_x_17566:
        /* <DEDUP_REMOVED lines=14> */
.L_x_17580:
[----:B------:R-:W-:Y:S05]  /*11d80*/  BSYNC B0 ;  /* 0x0000000000007941 */ /* 0x000fea0003800000 */
.L_x_17579:
[----:B------:R-:W0:Y:S01]  /*11d90*/  F2I.FTZ.TRUNC.NTZ R2, R2 ;  /* 0x0000000200027305 */ /* 0x000e22000021f100 */
[----:B------:R-:W-:Y:S05]  /*11da0*/  BRA `(.L_x_17554) ;  /* 0x0000018000007947 */ /* 0x000fea0003800000 */
.L_x_17553:
        /* <DEDUP_REMOVED lines=21> */
.L_x_17578:
[----:B------:R0:W5:Y:S01]  /*11f00*/  LDG.E R2, [R16.64] ;  /* 0x0000002410027981 */ /* 0x000162000c1e1900 */
[----:B------:R-:W-:Y:S05]  /*11f10*/  BRA `(.L_x_17554) ;  /* 0x0000001000007947 */ /* 0x000fea0003800000 */
.L_x_17577:
[----:B------:R0:W5:Y:S02]  /*11f20*/  LDG.E R2, [R16.64] ;  /* 0x0000002410027981 */ /* 0x000164000c1e1900 */
.L_x_17554:
        /* <DEDUP_REMOVED lines=16> */
.L_x_17584:
[----:B------:R0:W5:Y:S01]  /*12030*/  LDG.E.U8 R17, [R4.64] ;  /* 0x0000002404117981 */ /* 0x000162000c1e1100 */
[----:B------:R-:W-:Y:S05]  /*12040*/  BRA `(.L_x_17586) ;  /* 0x00000d0000007947 */ /* 0x000fea0003800000 */
.L_x_17583:
        /* <DEDUP_REMOVED lines=8> */
.L_x_17588:
[----:B------:R0:W5:Y:S01]  /*120d0*/  LDG.E R17, [R4.64] ;  /* 0x0000002404117981 */ /* 0x000162000c1e1900 */
[----:B------:R-:W-:Y:S05]  /*120e0*/  BRA `(.L_x_17586) ;  /* 0x00000c6000007947 */ /* 0x000fea0003800000 */
.L_x_17587:
[----:B------:R0:W5:Y:S01]  /*120f0*/  LDG.E.S16 R17, [R4.64] ;  /* 0x0000002404117981 */ /* 0x000162000c1e1700 */
[----:B------:R-:W-:Y:S05]  /*12100*/  BRA `(.L_x_17586) ;  /* 0x00000c4000007947 */ /* 0x000fea0003800000 */
.L_x_17582:
        /* <DEDUP_REMOVED lines=9> */
.L_x_17590:
[----:B------:R-:W4:Y:S02]  /*121a0*/  LDG.E.U16 R4, [R4.64] ;  /* 0x0000002404047981 */ /* 0x000f24000c1e1500 */
[----:B----4-:R-:W-:-:S06]  /*121b0*/  HADD2.F32 R17, -RZ, R4.H0_H0 ;  /* 0x20000004ff117230 */ /* 0x010fcc0000004100 */
[----:B------:R-:W0:Y:S01]  /*121c0*/  F2I.FTZ.TRUNC.NTZ R17, R17 ;  /* 0x0000001100117305 */ /* 0x000e22000021f100 */
[----:B------:R-:W-:Y:S05]  /*121d0*/  BRA `(.L_x_17586) ;  /* 0x00000b7000007947 */ /* 0x000fea0003800000 */
.L_x_17589:
        /* <DEDUP_REMOVED lines=9> */
.L_x_17592:
[----:B------:R-:W4:Y:S02]  /*12270*/  LDG.E.U16 R4, [R4.64] ;  /* 0x0000002404047981 */ /* 0x000f24000c1e1500 */
[----:B----4-:R-:W-:-:S06]  /*12280*/  HADD2.F32 R17, -RZ, R4.H0_H0 ;  /* 0x20000004ff117230 */ /* 0x010fcc0000004100 */
[----:B------:R-:W0:Y:S01]  /*12290*/  F2I.FTZ.TRUNC.NTZ R17, R17 ;  /* 0x0000001100117305 */ /* 0x000e22000021f100 */
[----:B------:R-:W-:Y:S05]  /*122a0*/  BRA `(.L_x_17586) ;  /* 0x00000aa000007947 */ /* 0x000fea0003800000 */
.L_x_17591:
[----:B------:R-:W4:Y:S02]  /*122b0*/  LDG.E.64 R4, [R4.64] ;  /* 0x0000002404047981 */ /* 0x000f24000c1e1b00 */
[----:B----4-:R0:W4:Y:S01]  /*122c0*/  F2I.F64.TRUNC R17, R4 ;  /* 0x0000000400117311 */ /* 0x010122000030d100 */
[----:B------:R-:W-:Y:S05]  /*122d0*/  BRA `(.L_x_17586) ;  /* 0x00000a7000007947 */ /* 0x000fea0003800000 */
.L_x_17581:
        /* <DEDUP_REMOVED lines=12> */
.L_x_17595:
[----:B------:R-:W4:Y:S02]  /*123a0*/  LDG.E.64 R4, [R4.64] ;  /* 0x0000002404047981 */ /* 0x000f24000c1e1b00 */
[----:B----4-:R0:W4:Y:S01]  /*123b0*/  F2I.F64.TRUNC R17, R4 ;  /* 0x0000000400117311 */ /* 0x010122000030d100 */
[----:B------:R-:W-:Y:S05]  /*123c0*/  BRA `(.L_x_17586) ;  /* 0x0000098000007947 */ /* 0x000fea0003800000 */
.L_x_17594:
        /* <DEDUP_REMOVED lines=27> */
.L_x_17597:
        /* <DEDUP_REMOVED lines=14> */
.L_x_17596:
[----:B------:R-:W4:Y:S02]  /*12660*/  LDG.E.U16 R17, [R4.64] ;  /* 0x0000002404117981 */ /* 0x000f24000c1e1500 */
[----:B----4-:R-:W-:-:S06]  /*12670*/  PRMT R17, RZ, 0x5410, R17 ;  /* 0x00005410ff117816 */ /* 0x010fcc0000000011 */
[----:B------:R-:W0:Y:S01]  /*12680*/  F2I.FTZ.TRUNC.NTZ R17, R17 ;  /* 0x0000001100117305 */ /* 0x000e22000021f100 */
[----:B------:R-:W-:Y:S05]  /*12690*/  BRA `(.L_x_17586) ;  /* 0x000006b000007947 */ /* 0x000fea0003800000 */
.L_x_17593:
        /* <DEDUP_REMOVED lines=10> */
.L_x_17600:
        /* <DEDUP_REMOVED lines=21> */
.L_x_17604:
[----:B------:R-:W-:Y:S05]  /*12890*/  BSYNC B1 ;  /* 0x0000000000017941 */ /* 0x000fea0003800000 */
.L_x_17603:
[----:B------:R-:W-:Y:S01]  /*128a0*/  IMAD.SHL.U32 R3, R3, 0x100000, RZ ;  /* 0x0010000003037824 */ /* 0x000fe200078e00ff */
[----:B------:R-:W-:-:S04]  /*128b0*/  LEA R0, R0, 0x3b800000, 0x17 ;  /* 0x3b80000000007811 */ /* 0x000fc800078eb8ff */
[----:B------:R-:W-:Y:S02]  /*128c0*/  LOP3.LUT R17, R0, R3, R17, 0xfe, !PT ;  /* 0x0000000300117212 */ /* 0x000fe400078efe11 */
.L_x_17602:
[----:B------:R-:W-:Y:S05]  /*128d0*/  BSYNC B0 ;  /* 0x0000000000007941 */ /* 0x000fea0003800000 */
.L_x_17601:
[----:B------:R-:W0:Y:S01]  /*128e0*/  F2I.FTZ.TRUNC.NTZ R17, R17 ;  /* 0x0000001100117305 */ /* 0x000e22000021f100 */
[----:B------:R-:W-:Y:S05]  /*128f0*/  BRA `(.L_x_17586) ;  /* 0x0000045000007947 */ /* 0x000fea0003800000 */
.L_x_17599:
        /* <DEDUP_REMOVED lines=21> */
.L_x_17608:
[----:B------:R-:W-:Y:S05]  /*12a50*/  BSYNC B1 ;  /* 0x0000000000017941 */ /* 0x000fea0003800000 */
.L_x_17607:
[----:B------:R-:W-:Y:S01]  /*12a60*/  IMAD.SHL.U32 R3, R3, 0x200000, RZ ;  /* 0x0020000003037824 */ /* 0x000fe200078e00ff */
[----:B------:R-:W-:-:S04]  /*12a70*/  LEA R0, R0, 0x37800000, 0x17 ;  /* 0x3780000000007811 */ /* 0x000fc800078eb8ff */
[----:B------:R-:W-:Y:S02]  /*12a80*/  LOP3.LUT R17, R0, R3, R17, 0xfe, !PT ;  /* 0x0000000300117212 */ /* 0x000fe400078efe11 */
.L_x_17606:
[----:B------:R-:W-:Y:S05]  /*12a90*/  BSYNC B0 ;  /* 0x0000000000007941 */ /* 0x000fea0003800000 */
.L_x_17605:
[----:B------:R-:W0:Y:S01]  /*12aa0*/  F2I.FTZ.TRUNC.NTZ R17, R17 ;  /* 0x0000001100117305 */ /* 0x000e22000021f100 */
[----:B------:R-:W-:Y:S05]  /*12ab0*/  BRA `(.L_x_17586) ;  /* 0x0000029000007947 */ /* 0x000fea0003800000 */
.L_x_17598:
        /* <DEDUP_REMOVED lines=14> */
.L_x_17612:
[----:B------:R-:W-:Y:S05]  /*12ba0*/  BSYNC B0 ;  /* 0x0000000000007941 */ /* 0x000fea0003800000 */
.L_x_17611:
[----:B------:R-:W0:Y:S01]  /*12bb0*/  F2I.FTZ.TRUNC.NTZ R17, R17 ;  /* 0x0000001100117305 */ /* 0x000e22000021f100 */
[----:B------:R-:W-:Y:S05]  /*12bc0*/  BRA `(.L_x_17586) ;  /* 0x0000018000007947 */ /* 0x000fea0003800000 */
.L_x_17585:
        /* <DEDUP_REMOVED lines=21> */
.L_x_17610:
[----:B------:R0:W5:Y:S01]  /*12d20*/  LDG.E R17, [R4.64] ;  /* 0x0000002404117981 */ /* 0x000162000c1e1900 */
[----:B------:R-:W-:Y:S05]  /*12d30*/  BRA `(.L_x_17586) ;  /* 0x0000001000007947 */ /* 0x000fea0003800000 */
.L_x_17609:
[----:B------:R0:W5:Y:S02]  /*12d40*/  LDG.E R17, [R4.64] ;  /* 0x0000002404117981 */ /* 0x000164000c1e1900 */
.L_x_17586:
        /* <DEDUP_REMOVED lines=16> */
.L_x_17616:
[----:B------:R0:W5:Y:S01]  /*12e50*/  LDG.E.U8 R25, [R4.64] ;  /* 0x0000002404197981 */ /* 0x000162000c1e1100 */
[----:B------:R-:W-:Y:S05]  /*12e60*/  BRA `(.L_x_17618) ;  /* 0x00000d0000007947 */ /* 0x000fea0003800000 */
.L_x_17615:
        /* <DEDUP_REMOVED lines=8> */
.L_x_17620:
[----:B------:R0:W5:Y:S01]  /*12ef0*/  LDG.E R25, [R4.64] ;  /* 0x0000002404197981 */ /* 0x000162000c1e1900 */
[----:B------:R-:W-:Y:S05]  /*12f00*/  BRA `(.L_x_17618) ;  /* 0x00000c6000007947 */ /* 0x000fea0003800000 */
.L_x_17619:
[----:B------:R0:W5:Y:S01]  /*12f10*/  LDG.E.S16 R25, [R4.64] ;  /* 0x0000002404197981 */ /* 0x000162000c1e1700 */
[----:B------:R-:W-:Y:S05]  /*12f20*/  BRA `(.L_x_17618) ;  /* 0x00000c4000007947 */ /* 0x000fea0003800000 */
.L_x_17614:
        /* <DEDUP_REMOVED lines=9> */
.L_x_17622:
[----:B------:R-:W4:Y:S02]  /*12fc0*/  LDG.E.U16 R4, [R4.64] ;  /* 0x0000002404047981 */ /* 0x000f24000c1e1500 */
[----:B----4-:R-:W-:-:S06]  /*12fd0*/  HADD2.F32 R25, -RZ, R4.H0_H0 ;  /* 0x20000004ff197230 */ /* 0x010fcc0000004100 */
[----:B------:R-:W0:Y:S01]  /*12fe0*/  F2I.FTZ.TRUNC.NTZ R25, R25 ;  /* 0x0000001900197305 */ /* 0x000e22000021f100 */
[----:B------:R-:W-:Y:S05]  /*12ff0*/  BRA `(.L_x_17618) ;  /* 0x00000b7000007947 */ /* 0x000fea0003800000 */
.L_x_17621:
        /* <DEDUP_REMOVED lines=9> */
.L_x_17624:
[----:B------:R-:W4:Y:S02]  /*13090*/  LDG.E.U16 R4, [R4.64] ;  /* 0x0000002404047981 */ /* 0x000f24000c1e1500 */
[----:B----4-:R-:W-:-:S06]  /*130a0*/  HADD2.F32 R25, -RZ, R4.H0_H0 ;  /* 0x20000004ff197230 */ /* 0x010fcc0000004100 */
[----:B------:R-:W0:Y:S01]  /*130b0*/  F2I.FTZ.TRUNC.NTZ R25, R25 ;  /* 0x0000001900197305 */ /* 0x000e22000021f100 */
[----:B------:R-:W-:Y:S05]  /*130c0*/  BRA `(.L_x_17618) ;  /* 0x00000aa000007947 */ /* 0x000fea0003800000 */
.L_x_17623:
[----:B------:R-:W4:Y:S02]  /*130d0*/  LDG.E.64 R4, [R4.64] ;  /* 0x0000002404047981 */ /* 0x000f24000c1e1b00 */
[----:B----4-:R0:W4:Y:S01]  /*130e0*/  F2I.F64.TRUNC R25, R4 ;  /* 0x0000000400197311 */ /* 0x010122000030d100 */
[----:B------:R-:W-:Y:S05]  /*130f0*/  BRA `(.L_x_17618) ;  /* 0x00000a7000007947 */ /* 0x000fea0003800000 */
.L_x_17613:
        /* <DEDUP_REMOVED lines=12> */
.L_x_17627:
[----:B------:R-:W4:Y:S02]  /*131c0*/  LDG.E.64 R4, [R4.64] ;  /* 0x0000002404047981 */ /* 0x000f24000c1e1b00 */
[----:B----4-:R0:W4:Y:S01]  /*131d0*/  F2I.F64.TRUNC R25, R4 ;  /* 0x0000000400197311 */ /* 0x010122000030d100 */
[----:B------:R-:W-:Y:S05]  /*131e0*/  BRA `(.L_x_17618) ;  /* 0x0000098000007947 */ /* 0x000fea0003800000 */
.L_x_17626:
        /* <DEDUP_REMOVED lines=27> */
.L_x_17629:
        /* <DEDUP_REMOVED lines=14> */
.L_x_17628:
[----:B------:R-:W4:Y:S02]  /*13480*/  LDG.E.U16 R25, [R4.64] ;  /* 0x0000002404197981 */ /* 0x000f24000c1e1500 */
[----:B----4-:R-:W-:-:S06]  /*13490*/  PRMT R25, RZ, 0x5410, R25 ;  /* 0x00005410ff197816 */ /* 0x010fcc0000000019 */
[----:B------:R-:W0:Y:S01]  /*134a0*/  F2I.FTZ.TRUNC.NTZ R25, R25 ;  /* 0x0000001900197305 */ /* 0x000e22000021f100 */
[----:B------:R-:W-:Y:S05]  /*134b0*/  BRA `(.L_x_17618) ;  /* 0x000006b000007947 */ /* 0x000fea0003800000 */
.L_x_17625:
        /* <DEDUP_REMOVED lines=10> */
.L_x_17632:
        /* <DEDUP_REMOVED lines=21> */
.L_x_17636:
[----:B------:R-:W-:Y:S05]  /*136b0*/  BSYNC B1 ;  /* 0x0000000000017941 */ /* 0x000fea0003800000 */
.L_x_17635:
[----:B------:R-:W-:Y:S01]  /*136c0*/  IMAD.SHL.U32 R3, R3, 0x100000, RZ ;  /* 0x0010000003037824 */ /* 0x000fe200078e00ff */
[----:B------:R-:W-:-:S04]  /*136d0*/  LEA R0, R0, 0x3b800000, 0x17 ;  /* 0x3b80000000007811 */ /* 0x000fc800078eb8ff */
[----:B------:R-:W-:Y:S02]  /*136e0*/  LOP3.LUT R25, R0, R3, R25, 0xfe, !PT ;  /* 0x0000000300197212 */ /* 0x000fe400078efe19 */
.L_x_17634:
[----:B------:R-:W-:Y:S05]  /*136f0*/  BSYNC B0 ;  /* 0x0000000000007941 */ /* 0x000fea0003800000 */
.L_x_17633:
[----:B------:R-:W0:Y:S01]  /*13700*/  F2I.FTZ.TRUNC.NTZ R25, R25 ;  /* 0x0000001900197305 */ /* 0x000e22000021f100 */
[----:B------:R-:W-:Y:S05]  /*13710*/  BRA `(.L_x_17618) ;  /* 0x0000045000007947 */ /* 0x000fea0003800000 */
.L_x_17631:
        /* <DEDUP_REMOVED lines=21> */
.L_x_17640:
[----:B------:R-:W-:Y:S05]  /*13870*/  BSYNC B1 ;  /* 0x0000000000017941 */ /* 0x000fea0003800000 */
.L_x_17639:
[----:B------:R-:W-:Y:S01]  /*13880*/  IMAD.SHL.U32 R3, R3, 0x200000, RZ ;  /* 0x0020000003037824 */ /* 0x000fe200078e00ff */
[----:B------:R-:W-:-:S04]  /*13890*/  LEA R0, R0, 0x37800000, 0x17 ;  /* 0x3780000000007811 */ /* 0x000fc800078eb8ff */
[----:B------:R-:W-:Y:S02]  /*138a0*/  LOP3.LUT R25, R0, R3, R25, 0xfe, !PT ;  /* 0x0000000300197212 */ /* 0x000fe400078efe19 */
.L_x_17638:
[----:B------:R-:W-:Y:S05]  /*138b0*/  BSYNC B0 ;  /* 0x0000000000007941 */ /* 0x000fea0003800000 */
.L_x_17637:
[----:B------:R-:W0:Y:S01]  /*138c0*/  F2I.FTZ.TRUNC.NTZ R25, R25 ;  /* 0x0000001900197305 */ /* 0x000e22000021f100 */
[----:B------:R-:W-:Y:S05]  /*138d0*/  BRA `(.L_x_17618) ;  /* 0x0000029000007947 */ /* 0x000fea0003800000 */
.L_x_17630:
        /* <DEDUP_REMOVED lines=14> */
.L_x_17644:
[----:B------:R-:W-:Y:S05]  /*139c0*/  BSYNC B0 ;  /* 0x0000000000007941 */ /* 0x000fea0003800000 */
.L_x_17643:
[----:B------:R-:W0:Y:S01]  /*139d0*/  F2I.FTZ.TRUNC.NTZ R25, R25 ;  /* 0x0000001900197305 */ /* 0x000e22000021f100 */
[----:B------:R-:W-:Y:S05]  /*139e0*/  BRA `(.L_x_17618) ;  /* 0x0000018000007947 */ /* 0x000fea0003800000 */
.L_x_17617:
        /* <DEDUP_REMOVED lines=21> */
.L_x_17642:
[----:B------:R0:W5:Y:S01]  /*13b40*/  LDG.E R25, [R4.64] ;  /* 0x0000002404197981 */ /* 0x000162000c1e1900 */
[----:B------:R-:W-:Y:S05]  /*13b50*/  BRA `(.L_x_17618) ;  /* 0x0000001000007947 */ /* 0x000fea0003800000 */
.L_x_17641:
[----:B------:R0:W5:Y:S02]  /*13b60*/  LDG.E R25, [R4.64] ;  /* 0x0000002404197981 */ /* 0x000164000c1e1900 */
.L_x_17618:
        /* <DEDUP_REMOVED lines=24> */
.L_x_17646:
[----:B------:R-:W-:Y:S05]  /*13cf0*/  BSYNC B7 ;  /* 0x0000000000077941 */ /* 0x000fea0003800000 */
.L_x_17645:
        /* <DEDUP_REMOVED lines=24> */
.L_x_17648:
[----:B------:R-:W-:Y:S05]  /*13e80*/  BSYNC B7 ;  /* 0x0000000000077941 */ /* 0x000fea0003800000 */
.L_x_17647:
        /* <DEDUP_REMOVED lines=26> */
.L_x_17650:
[----:B------:R-:W-:Y:S05]  /*14030*/  BSYNC B7 ;  /* 0x0000000000077941 */ /* 0x000fea0003800000 */
.L_x_17649:
        /* <DEDUP_REMOVED lines=20> */
.L_x_17655:
        /* <DEDUP_REMOVED lines=13> */
.L_x_17653:
        /* <DEDUP_REMOVED lines=19> */
.L_x_17654:
[----:B------:R-:W-:Y:S05]  /*14380*/  BSYNC B1 ;  /* 0x0000000000017941 */ /* 0x000fea0003800000 */
.L_x_17652:
        /* <DEDUP_REMOVED lines=21> */
.L_x_17651:
        /* <DEDUP_REMOVED lines=17> */
.L_x_17660:
        /* <DEDUP_REMOVED lines=26> */
.L_x_17659:
[----:B------:R-:W-:Y:S05]  /*14790*/  BSYNC B8 ;  /* 0x0000000000087941 */ /* 0x000fea0003800000 */
.L_x_17658:
[----:B------:R-:W-:-:S05]  /*147a0*/  IADD3 R16, P0, R16, 0x4, RZ ;  /* 0x0000000410107810 */ /* 0x000fca0007f1e0ff */
[----:B------:R-:W-:Y:S01]  /*147b0*/  IMAD.X R17, RZ, RZ, R17, P0 ;  /* 0x000000ffff117224 */ /* 0x000fe200000e0611 */
[----:B------:R-:W-:-:S04]  /*147c0*/  ISETP.GE.U32.AND P0, PT, R16, R25, PT ;  /* 0x000000191000720c */ /* 0x000fc80003f06070 */
[----:B------:R-:W-:-:S13]  /*147d0*/  ISETP.GE.U32.AND.EX P0, PT, R17, R18, PT, P0 ;  /* 0x000000121100720c */ /* 0x000fda0003f06100 */
[----:B------:R-:W-:Y:S05]  /*147e0*/  @!P0 BRA `(.L_x_17660) ;  /* 0xfffffe0000008947 */ /* 0x000fea000383ffff */
.L_x_17657:
[----:B------:R-:W-:Y:S05]  /*147f0*/  BSYNC B7 ;  /* 0x0000000000077941 */ /* 0x000fea0003800000 */
.L_x_17656:
        /* <DEDUP_REMOVED lines=14> */
.L_x_17664:
[----:B------:R0:W-:Y:S01]  /*148e0*/  STG.E.U8 [R22.64], RZ ;  /* 0x000000ff16007986 */ /* 0x0001e2000c101124 */
[----:B------:R-:W-:Y:S05]  /*148f0*/  BRA `(.L_x_17666) ;  /* 0x0000066000007947 */ /* 0x000fea0003800000 */
.L_x_17663:
        /* <DEDUP_REMOVED lines=8> */
.L_x_17668:
[----:B------:R0:W-:Y:S01]  /*14980*/  STG.E [R22.64], RZ ;  /* 0x000000ff16007986 */ /* 0x0001e2000c101924 */
[----:B------:R-:W-:Y:S05]  /*14990*/  BRA `(.L_x_17666) ;  /* 0x000005c000007947 */ /* 0x000fea0003800000 */
.L_x_17667:
[----:B------:R0:W-:Y:S01]  /*149a0*/  STG.E.U16 [R22.64], RZ ;  /* 0x000000ff16007986 */ /* 0x0001e2000c101524 */
[----:B------:R-:W-:Y:S05]  /*149b0*/  BRA `(.L_x_17666) ;  /* 0x000005a000007947 */ /* 0x000fea0003800000 */
.L_x_17662:
        /* <DEDUP_REMOVED lines=8> */
.L_x_17670:
[----:B------:R0:W-:Y:S01]  /*14a40*/  STG.E.U16 [R22.64], RZ ;  /* 0x000000ff16007986 */ /* 0x0001e2000c101524 */
[----:B------:R-:W-:Y:S05]  /*14a50*/  BRA `(.L_x_17666) ;  /* 0x0000050000007947 */ /* 0x000fea0003800000 */
.L_x_17669:
        /* <DEDUP_REMOVED lines=8> */
.L_x_17672:
[----:B------:R0:W-:Y:S01]  /*14ae0*/  STG.E [R22.64], RZ ;  /* 0x000000ff16007986 */ /* 0x0001e2000c101924 */
[----:B------:R-:W-:Y:S05]  /*14af0*/  BRA `(.L_x_17666) ;  /* 0x0000046000007947 */ /* 0x000fea0003800000 */
.L_x_17671:
[----:B------:R0:W-:Y:S01]  /*14b00*/  STG.E.64 [R22.64], RZ ;  /* 0x000000ff16007986 */ /* 0x0001e2000c101b24 */
[----:B------:R-:W-:Y:S05]  /*14b10*/  BRA `(.L_x_17666) ;  /* 0x0000044000007947 */ /* 0x000fea0003800000 */
.L_x_17661:
        /* <DEDUP_REMOVED lines=10> */
.L_x_17675:
[----:B------:R0:W-:Y:S01]  /*14bc0*/  STG.E.128 [R22.64], RZ ;  /* 0x000000ff16007986 */ /* 0x0001e2000c101d24 */
[----:B------:R-:W-:Y:S05]  /*14bd0*/  BRA `(.L_x_17666) ;  /* 0x0000038000007947 */ /* 0x000fea0003800000 */
.L_x_17674:
        /* <DEDUP_REMOVED lines=8> */
.L_x_17677:
[----:B------:R0:W-:Y:S01]  /*14c60*/  STG.E.U8 [R22.64], RZ ;  /* 0x000000ff16007986 */ /* 0x0001e2000c101124 */
[----:B------:R-:W-:Y:S05]  /*14c70*/  BRA `(.L_x_17666) ;  /* 0x000002e000007947 */ /* 0x000fea0003800000 */
.L_x_17676:
[----:B------:R0:W-:Y:S01]  /*14c80*/  STG.E.U16 [R22.64], RZ ;  /* 0x000000ff16007986 */ /* 0x0001e2000c101524 */
[----:B------:R-:W-:Y:S05]  /*14c90*/  BRA `(.L_x_17666) ;  /* 0x000002c000007947 */ /* 0x000fea0003800000 */
.L_x_17673:
        /* <DEDUP_REMOVED lines=10> */
.L_x_17680:
[----:B------:R0:W-:Y:S01]  /*14d40*/  STG.E.U8 [R22.64], RZ ;  /* 0x000000ff16007986 */ /* 0x0001e2000c101124 */
[----:B------:R-:W-:Y:S05]  /*14d50*/  BRA `(.L_x_17666) ;  /* 0x0000020000007947 */ /* 0x000fea0003800000 */
.L_x_17679:
[----:B------:R0:W-:Y:S01]  /*14d60*/  STG.E.U8 [R22.64], RZ ;  /* 0x000000ff16007986 */ /* 0x0001e2000c101124 */
[----:B------:R-:W-:Y:S05]  /*14d70*/  BRA `(.L_x_17666) ;  /* 0x000001e000007947 */ /* 0x000fea0003800000 */
.L_x_17678:
[----:B------:R-:W-:-:S13]  /*14d80*/  ISETP.NE.AND P0, PT, R0, 0x1c, PT ;  /* 0x0000001c0000780c */ /* 0x000fda0003f05270 */
[----:B------:R-:W-:Y:S05]  /*14d90*/  @!P0 BRA `(.L_x_17681) ;  /* 0x000001b000008947 */ /* 0x000fea0003800000 */
[----:B------:R-:W-:-:S13]  /*14da0*/  ISETP.NE.AND P0, PT, R0, 0x1d, PT ;  /* 0x0000001d0000780c */ /* 0x000fda0003f05270 */
[----:B------:R-:W-:Y:S05]  /*14db0*/  @!P0 BRA `(.L_x_17682) ;  /* 0x0000017000008947 */ /* 0x000fea0003800000 */
[----:B------:R-:W-:-:S13]  /*14dc0*/  ISETP.NE.AND P0, PT, R0, 0x2c, PT ;  /* 0x0000002c0000780c */ /* 0x000fda0003f05270 */
[----:B------:R0:W-:Y:S01]  /*14dd0*/  @!P0 STG.E.U8 [R22.64], RZ ;  /* 0x000000ff16008986 */ /* 0x0001e2000c101124 */
[----:B------:R-:W-:Y:S05]  /*14de0*/  @!P0 BRA `(.L_x_17666) ;  /* 0x0000017000008947 */ /* 0x000fea0003800000 */
.L_x_17665:
        /* <DEDUP_REMOVED lines=20> */
.L_x_17682:
[----:B------:R0:W-:Y:S01]  /*14f30*/  STG.E.64 [R22.64], RZ ;  /* 0x000000ff16007986 */ /* 0x0001e2000c101b24 */
[----:B------:R-:W-:Y:S05]  /*14f40*/  BRA `(.L_x_17666) ;  /* 0x0000001000007947 */ /* 0x000fea0003800000 */
.L_x_17681:
[----:B------:R0:W-:Y:S02]  /*14f50*/  STG.E [R22.64], RZ ;  /* 0x000000ff16007986 */ /* 0x0001e4000c101924 */
.L_x_17666:
[----:B------:R-:W-:Y:S02]  /*14f60*/  IADD3 R19, R19, 0x80, RZ ;  /* 0x0000008013137810 */ /* 0x000fe40007ffe0ff */
.L_x_17284:
[----:B------:R-:W-:Y:S05]  /*14f70*/  BSYNC B6 ;  /* 0x0000000000067941 */ /* 0x000fea0003800000 */
.L_x_17283:
        /* <DEDUP_REMOVED lines=334> */
.L_x_17683:
        /* <DEDUP_REMOVED lines=18> */
.L_x_17687:
[----:B------:R0:W5:Y:S01]  /*16580*/  LDG.E.U8 R16, [R2.64] ;  /* 0x0000002402107981 */ /* 0x000162000c1e1100 */
[----:B------:R-:W-:Y:S05]  /*16590*/  BRA `(.L_x_17689) ;  /* 0x00000d0000007947 */ /* 0x000fea0003800000 */
.L_x_17686:
        /* <DEDUP_REMOVED lines=8> */
.L_x_17691:
[----:B------:R0:W5:Y:S01]  /*16620*/  LDG.E R16, [R2.64] ;  /* 0x0000002402107981 */ /* 0x000162000c1e1900 */
[----:B------:R-:W-:Y:S05]  /*16630*/  BRA `(.L_x_17689) ;  /* 0x00000c6000007947 */ /* 0x000fea0003800000 */
.L_x_17690:
[----:B------:R0:W5:Y:S01]  /*16640*/  LDG.E.S16 R16, [R2.64] ;  /* 0x0000002402107981 */ /* 0x000162000c1e1700 */
[----:B------:R-:W-:Y:S05]  /*16650*/  BRA `(.L_x_17689) ;  /* 0x00000c4000007947 */ /* 0x000fea0003800000 */
.L_x_17685:
        /* <DEDUP_REMOVED lines=9> */
.L_x_17693:
[----:B------:R-:W2:Y:S02]  /*166f0*/  LDG.E.U16 R2, [R2.64] ;  /* 0x0000002402027981 */ /* 0x000ea4000c1e1500 */
[----:B--2---:R-:W-:-:S06]  /*16700*/  HADD2.F32 R16, -RZ, R2.H0_H0 ;  /* 0x20000002ff107230 */ /* 0x004fcc0000004100 */
[----:B------:R-:W0:Y:S01]  /*16710*/  F2I.FTZ.TRUNC.NTZ R16, R16 ;  /* 0x0000001000107305 */ /* 0x000e22000021f100 */
[----:B------:R-:W-:Y:S05]  /*16720*/  BRA `(.L_x_17689) ;  /* 0x00000b7000007947 */ /* 0x000fea0003800000 */
.L_x_17692:
        /* <DEDUP_REMOVED lines=9> */
.L_x_17695:
[----:B------:R-:W2:Y:S02]  /*167c0*/  LDG.E.U16 R2, [R2.64] ;  /* 0x0000002402027981 */ /* 0x000ea4000c1e1500 */
[----:B--2---:R-:W-:-:S06]  /*167d0*/  HADD2.F32 R16, -RZ, R2.H0_H0 ;  /* 0x20000002ff107230 */ /* 0x004fcc0000004100 */
[----:B------:R-:W0:Y:S01]  /*167e0*/  F2I.FTZ.TRUNC.NTZ R16, R16 ;  /* 0x0000001000107305 */ /* 0x000e22000021f100 */
[----:B------:R-:W-:Y:S05]  /*167f0*/  BRA `(.L_x_17689) ;  /* 0x00000aa000007947 */ /* 0x000fea0003800000 */
.L_x_17694:
[----:B------:R-:W2:Y:S02]  /*16800*/  LDG.E.64 R2, [R2.64] ;  /* 0x0000002402027981 */ /* 0x000ea4000c1e1b00 */
[----:B--2---:R0:W1:Y:S01]  /*16810*/  F2I.F64.TRUNC R16, R2 ;  /* 0x0000000200107311 */ /* 0x004062000030d100 */
[----:B------:R-:W-:Y:S05]  /*16820*/  BRA `(.L_x_17689) ;  /* 0x00000a7000007947 */ /* 0x000fea0003800000 */
.L_x_17684:
        /* <DEDUP_REMOVED lines=12> */
.L_x_17698:
[----:B------:R-:W2:Y:S02]  /*168f0*/  LDG.E.64 R2, [R2.64] ;  /* 0x0000002402027981 */ /* 0x000ea4000c1e1b00 */
[----:B--2---:R0:W1:Y:S01]  /*16900*/  F2I.F64.TRUNC R16, R2 ;  /* 0x0000000200107311 */ /* 0x004062000030d100 */
[----:B------:R-:W-:Y:S05]  /*16910*/  BRA `(.L_x_17689) ;  /* 0x0000098000007947 */ /* 0x000fea0003800000 */
.L_x_17697:
        /* <DEDUP_REMOVED lines=27> */
.L_x_17700:
        /* <DEDUP_REMOVED lines=14> */
.L_x_17699:
[----:B------:R-:W2:Y:S02]  /*16bb0*/  LDG.E.U16 R16, [R2.64] ;  /* 0x0000002402107981 */ /* 0x000ea4000c1e1500 */
[----:B--2---:R-:W-:-:S06]  /*16bc0*/  PRMT R16, RZ, 0x5410, R16 ;  /* 0x00005410ff107816 */ /* 0x004fcc0000000010 */
[----:B------:R-:W0:Y:S01]  /*16bd0*/  F2I.FTZ.TRUNC.NTZ R16, R16 ;  /* 0x0000001000107305 */ /* 0x000e22000021f100 */
[----:B------:R-:W-:Y:S05]  /*16be0*/  BRA `(.L_x_17689) ;  /* 0x000006b000007947 */ /* 0x000fea0003800000 */
.L_x_17696:
        /* <DEDUP_REMOVED lines=10> */
.L_x_17703:
        /* <DEDUP_REMOVED lines=21> */
.L_x_17707:
[----:B------:R-:W-:Y:S05]  /*16de0*/  BSYNC B1 ;  /* 0x0000000000017941 */ /* 0x000fea0003800000 */
.L_x_17706:
[----:B------:R-:W-:Y:S01]  /*16df0*/  IMAD.SHL.U32 R2, R2, 0x100000, RZ ;  /* 0x0010000002027824 */ /* 0x000fe200078e00ff */
[----:B------:R-:W-:-:S04]  /*16e00*/  LEA R3, R0, 0x3b800000, 0x17 ;  /* 0x3b80000000037811 */ /* 0x000fc800078eb8ff */
[----:B------:R-:W-:Y:S02]  /*16e10*/  LOP3.LUT R16, R3, R2, R16, 0xfe, !PT ;  /* 0x0000000203107212 */ /* 0x000fe400078efe10 */
.L_x_17705:
[----:B------:R-:W-:Y:S05]  /*16e20*/  BSYNC B0 ;  /* 0x0000000000007941 */ /* 0x000fea0003800000 */
.L_x_17704:
[----:B------:R-:W0:Y:S01]  /*16e30*/  F2I.FTZ.TRUNC.NTZ R16, R16 ;  /* 0x0000001000107305 */ /* 0x000e22000021f100 */
[----:B------:R-:W-:Y:S05]  /*16e40*/  BRA `(.L_x_17689) ;  /* 0x0000045000007947 */ /* 0x000fea0003800000 */
.L_x_17702:
        /* <DEDUP_REMOVED lines=21> */
.L_x_17711:
[----:B------:R-:W-:Y:S05]  /*16fa0*/  BSYNC B1 ;  /* 0x0000000000017941 */ /* 0x000fea0003800000 */
.L_x_17710:
[----:B------:R-:W-:Y:S01]  /*16fb0*/  IMAD.SHL.U32 R2, R2, 0x200000, RZ ;  /* 0x0020000002027824 */ /* 0x000fe200078e00ff */
[----:B------:R-:W-:-:S04]  /*16fc0*/  LEA R3, R0, 0x37800000, 0x17 ;  /* 0x3780000000037811 */ /* 0x000fc800078eb8ff */
[----:B------:R-:W-:Y:S02]  /*16fd0*/  LOP3.LUT R16, R3, R2, R16, 0xfe, !PT ;  /* 0x0000000203107212 */ /* 0x000fe400078efe10 */
.L_x_17709:
[----:B------:R-:W-:Y:S05]  /*16fe0*/  BSYNC B0 ;  /* 0x0000000000007941 */ /* 0x000fea0003800000 */
.L_x_17708:
[----:B------:R-:W0:Y:S01]  /*16ff0*/  F2I.FTZ.TRUNC.NTZ R16, R16 ;  /* 0x0000001000107305 */ /* 0x000e22000021f100 */
[----:B------:R-:W-:Y:S05]  /*17000*/  BRA `(.L_x_17689) ;  /* 0x0000029000007947 */ /* 0x000fea0003800000 */
.L_x_17701:
        /* <DEDUP_REMOVED lines=14> */
.L_x_17715:
[----:B------:R-:W-:Y:S05]  /*170f0*/  BSYNC B0 ;  /* 0x0000000000007941 */ /* 0x000fea0003800000 */
.L_x_17714:
[----:B------:R-:W0:Y:S01]  /*17100*/  F2I.FTZ.TRUNC.NTZ R16, R16 ;  /* 0x0000001000107305 */ /* 0x000e22000021f100 */
[----:B------:R-:W-:Y:S05]  /*17110*/  BRA `(.L_x_17689) ;  /* 0x0000018000007947 */ /* 0x000fea0003800000 */
.L_x_17688:
        /* <DEDUP_REMOVED lines=21> */
.L_x_17713:
[----:B------:R0:W5:Y:S01]  /*17270*/  LDG.E R16, [R2.64] ;  /* 0x0000002402107981 */ /* 0x000162000c1e1900 */
[----:B------:R-:W-:Y:S05]  /*17280*/  BRA `(.L_x_17689) ;  /* 0x0000001000007947 */ /* 0x000fea0003800000 */
.L_x_17712:
[----:B------:R0:W5:Y:S02]  /*17290*/  LDG.E R16, [R2.64] ;  /* 0x0000002402107981 */ /* 0x000164000c1e1900 */
.L_x_17689:
        /* <DEDUP_REMOVED lines=16> */
.L_x_17719:
[----:B------:R0:W5:Y:S01]  /*173a0*/  LDG.E.U8 R23, [R2.64] ;  /* 0x0000002402177981 */ /* 0x000162000c1e1100 */
[----:B------:R-:W-:Y:S05]  /*173b0*/  BRA `(.L_x_17721) ;  /* 0x00000d0000007947 */ /* 0x000fea0003800000 */
.L_x_17718:
        /* <DEDUP_REMOVED lines=8> */
.L_x_17723:
[----:B------:R0:W5:Y:S01]  /*17440*/  LDG.E R23, [R2.64] ;  /* 0x0000002402177981 */ /* 0x000162000c1e1900 */
[----:B------:R-:W-:Y:S05]  /*17450*/  BRA `(.L_x_17721) ;  /* 0x00000c6000007947 */ /* 0x000fea0003800000 */
.L_x_17722:
[----:B------:R0:W5:Y:S01]  /*17460*/  LDG.E.S16 R23, [R2.64] ;  /* 0x0000002402177981 */ /* 0x000162000c1e1700 */
[----:B------:R-:W-:Y:S05]  /*17470*/  BRA `(.L_x_17721) ;  /* 0x00000c4000007947 */ /* 0x000fea0003800000 */
.L_x_17717:
        /* <DEDUP_REMOVED lines=9> */
.L_x_17725:
[----:B------:R-:W2:Y:S02]  /*17510*/  LDG.E.U16 R2, [R2.64] ;  /* 0x0000002402027981 */ /* 0x000ea4000c1e1500 */
[----:B--2---:R-:W-:-:S06]  /*17520*/  HADD2.F32 R23, -RZ, R2.H0_H0 ;  /* 0x20000002ff177230 */ /* 0x004fcc0000004100 */
[----:B------:R-:W0:Y:S01]  /*17530*/  F2I.FTZ.TRUNC.NTZ R23, R23 ;  /* 0x0000001700177305 */ /* 0x000e22000021f100 */
[----:B------:R-:W-:Y:S05]  /*17540*/  BRA `(.L_x_17721) ;  /* 0x00000b7000007947 */ /* 0x000fea0003800000 */
.L_x_17724:
        /* <DEDUP_REMOVED lines=9> */
.L_x_17727:
[----:B------:R-:W2:Y:S02]  /*175e0*/  LDG.E.U16 R2, [R2.64] ;  /* 0x0000002402027981 */ /* 0x000ea4000c1e1500 */
[----:B--2---:R-:W-:-:S06]  /*175f0*/  HADD2.F32 R23, -RZ, R2.H0_H0 ;  /* 0x20000002ff177230 */ /* 0x004fcc0000004100 */
[----:B------:R-:W0:Y:S01]  /*17600*/  F2I.FTZ.TRUNC.NTZ R23, R23 ;  /* 0x0000001700177305 */ /* 0x000e22000021f100 */
[----:B------:R-:W-:Y:S05]  /*17610*/  BRA `(.L_x_17721) ;  /* 0x00000aa000007947 */ /* 0x000fea0003800000 */
.L_x_17726:
[----:B------:R-:W2:Y:S02]  /*17620*/  LDG.E.64 R2, [R2.64] ;  /* 0x0000002402027981 */ /* 0x000ea4000c1e1b00 */
[----:B--2---:R0:W2:Y:S01]  /*17630*/  F2I.F64.TRUNC R23, R2 ;  /* 0x0000000200177311 */ /* 0x0040a2000030d100 */
[----:B------:R-:W-:Y:S05]  /*17640*/  BRA `(.L_x_17721) ;  /* 0x00000a7000007947 */ /* 0x000fea0003800000 */
.L_x_17716:
        /* <DEDUP_REMOVED lines=12> */
.L_x_17730:
[----:B------:R-:W2:Y:S02]  /*17710*/  LDG.E.64 R2, [R2.64] ;  /* 0x0000002402027981 */ /* 0x000ea4000c1e1b00 */
[----:B--2---:R0:W2:Y:S01]  /*17720*/  F2I.F64.TRUNC R23, R2 ;  /* 0x0000000200177311 */ /* 0x0040a2000030d100 */
[----:B------:R-:W-:Y:S05]  /*17730*/  BRA `(.L_x_17721) ;  /* 0x0000098000007947 */ /* 0x000fea0003800000 */
.L_x_17729:
        /* <DEDUP_REMOVED lines=27> */
.L_x_17732:
        /* <DEDUP_REMOVED lines=14> */
.L_x_17731:
[----:B------:R-:W2:Y:S02]  /*179d0*/  LDG.E.U16 R23, [R2.64] ;  /* 0x0000002402177981 */ /* 0x000ea4000c1e1500 */
[----:B--2---:R-:W-:-:S06]  /*179e0*/  PRMT R23, RZ, 0x5410, R23 ;  /* 0x00005410ff177816 */ /* 0x004fcc0000000017 */
[----:B------:R-:W0:Y:S01]  /*179f0*/  F2I.FTZ.TRUNC.NTZ R23, R23 ;  /* 0x0000001700177305 */ /* 0x000e22000021f100 */
[----:B------:R-:W-:Y:S05]  /*17a00*/  BRA `(.L_x_17721) ;  /* 0x000006b000007947 */ /* 0x000fea0003800000 */
.L_x_17728:
        /* <DEDUP_REMOVED lines=10> */
.L_x_17735:
        /* <DEDUP_REMOVED lines=21> */
.L_x_17739:
[----:B------:R-:W-:Y:S05]  /*17c00*/  BSYNC B1 ;  /* 0x0000000000017941 */ /* 0x000fea0003800000 */
.L_x_17738:
[----:B------:R-:W-:Y:S01]  /*17c10*/  IMAD.SHL.U32 R2, R2, 0x100000, RZ ;  /* 0x0010000002027824 */ /* 0x000fe200078e00ff */
[----:B------:R-:W-:-:S04]  /*17c20*/  LEA R0, R0, 0x3b800000, 0x17 ;  /* 0x3b80000000007811 */ /* 0x000fc800078eb8ff */
[----:B------:R-:W-:Y:S02]  /*17c30*/  LOP3.LUT R23, R0, R2, R23, 0xfe, !PT ;  /* 0x0000000200177212 */ /* 0x000fe400078efe17 */
.L_x_17737:
[----:B------:R-:W-:Y:S05]  /*17c40*/  BSYNC B0 ;  /* 0x0000000000007941 */ /* 0x000fea0003800000 */
.L_x_17736:
[----:B------:R-:W0:Y:S01]  /*17c50*/  F2I.FTZ.TRUNC.NTZ R23, R23 ;  /* 0x0000001700177305 */ /* 0x000e22000021f100 */
[----:B------:R-:W-:Y:S05]  /*17c60*/  BRA `(.L_x_17721) ;  /* 0x0000045000007947 */ /* 0x000fea0003800000 */
.L_x_17734:
        /* <DEDUP_REMOVED lines=21> */
.L_x_17743:
[----:B------:R-:W-:Y:S05]  /*17dc0*/  BSYNC B1 ;  /* 0x0000000000017941 */ /* 0x000fea0003800000 */
.L_x_17742:
[----:B------:R-:W-:Y:S01]  /*17dd0*/  IMAD.SHL.U32 R2, R2, 0x200000, RZ ;  /* 0x0020000002027824 */ /* 0x000fe200078e00ff */
[----:B------:R-:W-:-:S04]  /*17de0*/  LEA R0, R0, 0x37800000, 0x17 ;  /* 0x3780000000007811 */ /* 0x000fc800078eb8ff */
[----:B------:R-:W-:Y:S02]  /*17df0*/  LOP3.LUT R23, R0, R2, R23, 0xfe, !PT ;  /* 0x0000000200177212 */ /* 0x000fe400078efe17 */
.L_x_17741:
[----:B------:R-:W-:Y:S05]  /*17e00*/  BSYNC B0 ;  /* 0x0000000000007941 */ /* 0x000fea0003800000 */
.L_x_17740:
[----:B------:R-:W0:Y:S01]  /*17e10*/  F2I.FTZ.TRUNC.NTZ R23, R23 ;  /* 0x0000001700177305 */ /* 0x000e22000021f100 */
[----:B------:R-:W-:Y:S05]  /*17e20*/  BRA `(.L_x_17721) ;  /* 0x0000029000007947 */ /* 0x000fea0003800000 */
.L_x_17733:
        /* <DEDUP_REMOVED lines=14> */
.L_x_17747:
[----:B------:R-:W-:Y:S05]  /*17f10*/  BSYNC B0 ;  /* 0x0000000000007941 */ /* 0x000fea0003800000 */
.L_x_17746:
[----:B------:R-:W0:Y:S01]  /*17f20*/  F2I.FTZ.TRUNC.NTZ R23, R23 ;  /* 0x0000001700177305 */ /* 0x000e22000021f100 */
[----:B------:R-:W-:Y:S05]  /*17f30*/  BRA `(.L_x_17721) ;  /* 0x0000018000007947 */ /* 0x000fea0003800000 */
.L_x_17720:
        /* <DEDUP_REMOVED lines=21> */
.L_x_17745:
[----:B------:R0:W5:Y:S01]  /*18090*/  LDG.E R23, [R2.64] ;  /* 0x0000002402177981 */ /* 0x000162000c1e1900 */
[----:B------:R-:W-:Y:S05]  /*180a0*/  BRA `(.L_x_17721) ;  /* 0x0000001000007947 */ /* 0x000fea0003800000 */
.L_x_17744:
[----:B------:R0:W5:Y:S02]  /*180b0*/  LDG.E R23, [R2.64] ;  /* 0x0000002402177981 */ /* 0x000164000c1e1900 */
.L_x_17721:
        /* <DEDUP_REMOVED lines=16> */
.L_x_17751:
[----:B------:R0:W5:Y:S01]  /*181c0*/  LDG.E.U8 R2, [R24.64] ;  /* 0x0000002418027981 */ /* 0x000162000c1e1100 */
[----:B------:R-:W-:Y:S05]  /*181d0*/  BRA `(.L_x_17753) ;  /* 0x00000d0000007947 */ /* 0x000fea0003800000 */
.L_x_17750:
        /* <DEDUP_REMOVED lines=8> */
.L_x_17755:
[----:B------:R0:W5:Y:S01]  /*18260*/  LDG.E R2, [R24.64] ;  /* 0x0000002418027981 */ /* 0x000162000c1e1900 */
[----:B------:R-:W-:Y:S05]  /*18270*/  BRA `(.L_x_17753) ;  /* 0x00000c6000007947 */ /* 0x000fea0003800000 */
.L_x_17754:
[----:B------:R0:W5:Y:S01]  /*18280*/  LDG.E.S16 R2, [R24.64] ;  /* 0x0000002418027981 */ /* 0x000162000c1e1700 */
[----:B------:R-:W-:Y:S05]  /*18290*/  BRA `(.L_x_17753) ;  /* 0x00000c4000007947 */ /* 0x000fea0003800000 */
.L_x_17749:
        /* <DEDUP_REMOVED lines=9> */
.L_x_17757:
[----:B------:R-:W3:Y:S02]  /*18330*/  LDG.E.U16 R24, [R24.64] ;  /* 0x0000002418187981 */ /* 0x000ee4000c1e1500 */
[----:B---3--:R-:W-:-:S06]  /*18340*/  HADD2.F32 R2, -RZ, R24.H0_H0 ;  /* 0x20000018ff027230 */ /* 0x008fcc0000004100 */
[----:B------:R-:W0:Y:S01]  /*18350*/  F2I.FTZ.TRUNC.NTZ R2, R2 ;  /* 0x0000000200027305 */ /* 0x000e22000021f100 */
[----:B------:R-:W-:Y:S05]  /*18360*/  BRA `(.L_x_17753) ;  /* 0x00000b7000007947 */ /* 0x000fea0003800000 */
.L_x_17756:
        /* <DEDUP_REMOVED lines=9> */
.L_x_17759:
[----:B------:R-:W3:Y:S02]  /*18400*/  LDG.E.U16 R24, [R24.64] ;  /* 0x0000002418187981 */ /* 0x000ee4000c1e1500 */
[----:B---3--:R-:W-:-:S06]  /*18410*/  HADD2.F32 R2, -RZ, R24.H0_H0 ;  /* 0x20000018ff027230 */ /* 0x008fcc0000004100 */
[----:B------:R-:W0:Y:S01]  /*18420*/  F2I.FTZ.TRUNC.NTZ R2, R2 ;  /* 0x0000000200027305 */ /* 0x000e22000021f100 */
[----:B------:R-:W-:Y:S05]  /*18430*/  BRA `(.L_x_17753) ;  /* 0x00000aa000007947 */ /* 0x000fea0003800000 */
.L_x_17758:
[----:B------:R-:W3:Y:S02]  /*18440*/  LDG.E.64 R2, [R24.64] ;  /* 0x0000002418027981 */ /* 0x000ee4000c1e1b00 */
[----:B---3--:R0:W3:Y:S01]  /*18450*/  F2I.F64.TRUNC R2, R2 ;  /* 0x0000000200027311 */ /* 0x0080e2000030d100 */
[----:B------:R-:W-:Y:S05]  /*18460*/  BRA `(.L_x_17753) ;  /* 0x00000a7000007947 */ /* 0x000fea0003800000 */
.L_x_17748:
        /* <DEDUP_REMOVED lines=12> */
.L_x_17762:
[----:B------:R-:W3:Y:S02]  /*18530*/  LDG.E.64 R2, [R24.64] ;  /* 0x0000002418027981 */ /* 0x000ee4000c1e1b00 */
[----:B---3--:R0:W3:Y:S01]  /*18540*/  F2I.F64.TRUNC R2, R2 ;  /* 0x0000000200027311 */ /* 0x0080e2000030d100 */
[----:B------:R-:W-:Y:S05]  /*18550*/  BRA `(.L_x_17753) ;  /* 0x0000098000007947 */ /* 0x000fea0003800000 */
.L_x_17761:
        /* <DEDUP_REMOVED lines=27> */
.L_x_17764:
        /* <DEDUP_REMOVED lines=14> */
.L_x_17763:
[----:B------:R-:W3:Y:S02]  /*187f0*/  LDG.E.U16 R2, [R24.64] ;  /* 0x0000002418027981 */ /* 0x000ee4000c1e1500 */
[----:B---3--:R-:W-:-:S06]  /*18800*/  PRMT R2, RZ, 0x5410, R2 ;  /* 0x00005410ff027816 */ /* 0x008fcc0000000002 */
[----:B------:R-:W0:Y:S01]  /*18810*/  F2I.FTZ.TRUNC.NTZ R2, R2 ;  /* 0x0000000200027305 */ /* 0x000e22000021f100 */
[----:B------:R-:W-:Y:S05]  /*18820*/  BRA `(.L_x_17753) ;  /* 0x000006b000007947 */ /* 0x000fea0003800000 */
.L_x_17760:
        /* <DEDUP_REMOVED lines=10> */
.L_x_17767:
        /* <DEDUP_REMOVED lines=21> */
.L_x_17771:
[----:B------:R-:W-:Y:S05]  /*18a20*/  BSYNC B1 ;  /* 0x0000000000017941 */ /* 0x000fea0003800000 */
.L_x_17770:
[----:B------:R-:W-:Y:S01]  /*18a30*/  IMAD.SHL.U32 R2, R2, 0x100000, RZ ;  /* 0x0010000002027824 */ /* 0x000fe200078e00ff */
[----:B------:R-:W-:-:S04]  /*18a40*/  LEA R3, R0, 0x3b800000, 0x17 ;  /* 0x3b80000000037811 */ /* 0x000fc800078eb8ff */
[----:B------:R-:W-:Y:S02]  /*18a50*/  LOP3.LUT R2, R3, R2, R4, 0xfe, !PT ;  /* 0x0000000203027212 */ /* 0x000fe400078efe04 */
.L_x_17769:
[----:B------:R-:W-:Y:S05]  /*18a60*/  BSYNC B0 ;  /* 0x0000000000007941 */ /* 0x000fea0003800000 */
.L_x_17768:
[----:B------:R-:W0:Y:S01]  /*18a70*/  F2I.FTZ.TRUNC.NTZ R2, R2 ;  /* 0x0000000200027305 */ /* 0x000e22000021f100 */
[----:B------:R-:W-:Y:S05]  /*18a80*/  BRA `(.L_x_17753) ;  /* 0x0000045000007947 */ /* 0x000fea0003800000 */
.L_x_17766:
        /* <DEDUP_REMOVED lines=21> */
.L_x_17775:
[----:B------:R-:W-:Y:S05]  /*18be0*/  BSYNC B1 ;  /* 0x0000000000017941 */ /* 0x000fea0003800000 */
.L_x_17774:
[----:B------:R-:W-:Y:S01]  /*18bf0*/  IMAD.SHL.U32 R2, R2, 0x200000, RZ ;  /* 0x0020000002027824 */ /* 0x000fe200078e00ff */
[----:B------:R-:W-:-:S04]  /*18c00*/  LEA R3, R0, 0x37800000, 0x17 ;  /* 0x3780000000037811 */ /* 0x000fc800078eb8ff */
[----:B------:R-:W-:Y:S02]  /*18c10*/  LOP3.LUT R2, R3, R2, R4, 0xfe, !PT ;  /* 0x0000000203027212 */ /* 0x000fe400078efe04 */
.L_x_17773:
[----:B------:R-:W-:Y:S05]  /*18c20*/  BSYNC B0 ;  /* 0x0000000000007941 */ /* 0x000fea0003800000 */
.L_x_17772:
[----:B------:R-:W0:Y:S01]  /*18c30*/  F2I.FTZ.TRUNC.NTZ R2, R2 ;  /* 0x0000000200027305 */ /* 0x000e22000021f100 */
[----:B------:R-:W-:Y:S05]  /*18c40*/  BRA `(.L_x_17753) ;  /* 0x0000029000007947 */ /* 0x000fea0003800000 */
.L_x_17765:
        /* <DEDUP_REMOVED lines=14> */
.L_x_17779:
[----:B------:R-:W-:Y:S05]  /*18d30*/  BSYNC B0 ;  /* 0x0000000000007941 */ /* 0x000fea0003800000 */
.L_x_17778:
[----:B------:R-:W0:Y:S01]  /*18d40*/  F2I.FTZ.TRUNC.NTZ R2, R2 ;  /* 0x0000000200027305 */ /* 0x000e22000021f100 */
[----:B------:R-:W-:Y:S05]  /*18d50*/  BRA `(.L_x_17753) ;  /* 0x0000018000007947 */ /* 0x000fea0003800000 */
.L_x_17752:
        /* <DEDUP_REMOVED lines=21> */
.L_x_17777:
[----:B------:R0:W5:Y:S01]  /*18eb0*/  LDG.E R2, [R24.64] ;  /* 0x0000002418027981 */ /* 0x000162000c1e1900 */
[----:B------:R-:W-:Y:S05]  /*18ec0*/  BRA `(.L_x_17753) ;  /* 0x0000001000007947 */ /* 0x000fea0003800000 */
.L_x_17776:
[----:B------:R0:W5:Y:S02]  /*18ed0*/  LDG.E R2, [R24.64] ;  /* 0x0000002418027981 */ /* 0x000164000c1e1900 */
.L_x_17753:
        /* <DEDUP_REMOVED lines=16> */
.L_x_17783:
[----:B------:R0:W5:Y:S01]  /*18fe0*/  LDG.E.U8 R17, [R4.64] ;  /* 0x0000002404117981 */ /* 0x000162000c1e1100 */
[----:B------:R-:W-:Y:S05]  /*18ff0*/  BRA `(.L_x_17785) ;  /* 0x00000d0000007947 */ /* 0x000fea0003800000 */
.L_x_17782:
        /* <DEDUP_REMOVED lines=8> */
.L_x_17787:
[----:B------:R0:W5:Y:S01]  /*19080*/  LDG.E R17, [R4.64] ;  /* 0x0000002404117981 */ /* 0x000162000c1e1900 */
[----:B------:R-:W-:Y:S05]  /*19090*/  BRA `(.L_x_17785) ;  /* 0x00000c6000007947 */ /* 0x000fea0003800000 */
.L_x_17786:
[----:B------:R0:W5:Y:S01]  /*190a0*/  LDG.E.S16 R17, [R4.64] ;  /* 0x0000002404117981 */ /* 0x000162000c1e1700 */
[----:B------:R-:W-:Y:S05]  /*190b0*/  BRA `(.L_x_17785) ;  /* 0x00000c4000007947 */ /* 0x000fea0003800000 */
.L_x_17781:
        /* <DEDUP_REMOVED lines=9> */
.L_x_17789:
[----:B------:R-:W4:Y:S02]  /*19150*/  LDG.E.U16 R4, [R4.64] ;  /* 0x0000002404047981 */ /* 0x000f24000c1e1500 */
[----:B----4-:R-:W-:-:S06]  /*19160*/  HADD2.F32 R17, -RZ, R4.H0_H0 ;  /* 0x20000004ff117230 */ /* 0x010fcc0000004100 */
[----:B------:R-:W0:Y:S01]  /*19170*/  F2I.FTZ.TRUNC.NTZ R17, R17 ;  /* 0x0000001100117305 */ /* 0x000e22000021f100 */
[----:B------:R-:W-:Y:S05]  /*19180*/  BRA `(.L_x_17785) ;  /* 0x00000b7000007947 */ /* 0x000fea0003800000 */
.L_x_17788:
        /* <DEDUP_REMOVED lines=9> */
.L_x_17791:
[----:B------:R-:W4:Y:S02]  /*19220*/  LDG.E.U16 R4, [R4.64] ;  /* 0x0000002404047981 */ /* 0x000f24000c1e1500 */
[----:B----4-:R-:W-:-:S06]  /*19230*/  HADD2.F32 R17, -RZ, R4.H0_H0 ;  /* 0x20000004ff117230 */ /* 0x010fcc0000004100 */
[----:B------:R-:W0:Y:S01]  /*19240*/  F2I.FTZ.TRUNC.NTZ R17, R17 ;  /* 0x0000001100117305 */ /* 0x000e22000021f100 */
[----:B------:R-:W-:Y:S05]  /*19250*/  BRA `(.L_x_17785) ;  /* 0x00000aa000007947 */ /* 0x000fea0003800000 */
.L_x_17790:
[----:B------:R-:W4:Y:S02]  /*19260*/  LDG.E.64 R4, [R4.64] ;  /* 0x0000002404047981 */ /* 0x000f24000c1e1b00 */
[----:B----4-:R0:W4:Y:S01]  /*19270*/  F2I.F64.TRUNC R17, R4 ;  /* 0x0000000400117311 */ /* 0x010122000030d100 */
[----:B------:R-:W-:Y:S05]  /*19280*/  BRA `(.L_x_17785) ;  /* 0x00000a7000007947 */ /* 0x000fea0003800000 */
.L_x_17780:
        /* <DEDUP_REMOVED lines=12> */
.L_x_17794:
[----:B------:R-:W4:Y:S02]  /*19350*/  LDG.E.64 R4, [R4.64] ;  /* 0x0000002404047981 */ /* 0x000f24000c1e1b00 */
[----:B----4-:R0:W4:Y:S01]  /*19360*/  F2I.F64.TRUNC R17, R4 ;  /* 0x0000000400117311 */ /* 0x010122000030d100 */
[----:B------:R-:W-:Y:S05]  /*19370*/  BRA `(.L_x_17785) ;  /* 0x0000098000007947 */ /* 0x000fea0003800000 */
.L_x_17793:
        /* <DEDUP_REMOVED lines=27> */
.L_x_17796:
        /* <DEDUP_REMOVED lines=14> */
.L_x_17795:
[----:B------:R-:W4:Y:S02]  /*19610*/  LDG.E.U16 R17, [R4.64] ;  /* 0x0000002404117981 */ /* 0x000f24000c1e1500 */
[----:B----4-:R-:W-:-:S06]  /*19620*/  PRMT R17, RZ, 0x5410, R17 ;  /* 0x00005410ff117816 */ /* 0x010fcc0000000011 */
[----:B------:R-:W0:Y:S01]  /*19630*/  F2I.FTZ.TRUNC.NTZ R17, R17 ;  /* 0x0000001100117305 */ /* 0x000e22000021f100 */
[----:B------:R-:W-:Y:S05]  /*19640*/  BRA `(.L_x_17785) ;  /* 0x000006b000007947 */ /* 0x000fea0003800000 */
.L_x_17792:
        /* <DEDUP_REMOVED lines=10> */
.L_x_17799:
        /* <DEDUP_REMOVED lines=21> */
.L_x_17803:
[----:B------:R-:W-:Y:S05]  /*19840*/  BSYNC B1 ;  /* 0x0000000000017941 */ /* 0x000fea0003800000 */
.L_x_17802:
[----:B------:R-:W-:Y:S01]  /*19850*/  IMAD.SHL.U32 R3, R3, 0x100000, RZ ;  /* 0x0010000003037824 */ /* 0x000fe200078e00ff */
[----:B------:R-:W-:-:S04]  /*19860*/  LEA R0, R0, 0x3b800000, 0x17 ;  /* 0x3b80000000007811 */ /* 0x000fc800078eb8ff */
[----:B------:R-:W-:Y:S02]  /*19870*/  LOP3.LUT R17, R0, R3, R17, 0xfe, !PT ;  /* 0x0000000300117212 */ /* 0x000fe400078efe11 */
.L_x_17801:
[----:B------:R-:W-:Y:S05]  /*19880*/  BSYNC B0 ;  /* 0x0000000000007941 */ /* 0x000fea0003800000 */
.L_x_17800:
[----:B------:R-:W0:Y:S01]  /*19890*/  F2I.FTZ.TRUNC.NTZ R17, R17 ;  /* 0x0000001100117305 */ /* 0x000e22000021f100 */
[----:B------:R-:W-:Y:S05]  /*198a0*/  BRA `(.L_x_17785) ;  /* 0x0000045000007947 */ /* 0x000fea0003800000 */
.L_x_17798:
        /* <DEDUP_REMOVED lines=21> */
.L_x_17807:
[----:B------:R-:W-:Y:S05]  /*19a00*/  BSYNC B1 ;  /* 0x0000000000017941 */ /* 0x000fea0003800000 */
.L_x_17806:
[----:B------:R-:W-:Y:S01]  /*19a10*/  IMAD.SHL.U32 R3, R3, 0x200000, RZ ;  /* 0x0020000003037824 */ /* 0x000fe200078e00ff */
[----:B------:R-:W-:-:S04]  /*19a20*/  LEA R0, R0, 0x37800000, 0x17 ;  /* 0x3780000000007811 */ /* 0x000fc800078eb8ff */
[----:B------:R-:W-:Y:S02]  /*19a30*/  LOP3.LUT R17, R0, R3, R17, 0xfe, !PT ;  /* 0x0000000300117212 */ /* 0x000fe400078efe11 */
.L_x_17805:
[----:B------:R-:W-:Y:S05]  /*19a40*/  BSYNC B0 ;  /* 0x0000000000007941 */ /* 0x000fea0003800000 */
.L_x_17804:
[----:B------:R-:W0:Y:S01]  /*19a50*/  F2I.FTZ.TRUNC.NTZ R17, R17 ;  /* 0x0000001100117305 */ /* 0x000e22000021f100 */
[----:B------:R-:W-:Y:S05]  /*19a60*/  BRA `(.L_x_17785) ;  /* 0x0000029000007947 */ /* 0x000fea0003800000 */
.L_x_17797:
        /* <DEDUP_REMOVED lines=14> */
.L_x_17811:
[----:B------:R-:W-:Y:S05]  /*19b50*/  BSYNC B0 ;  /* 0x0000000000007941 */ /* 0x000fea0003800000 */
.L_x_17810:
[----:B------:R-:W0:Y:S01]  /*19b60*/  F2I.FTZ.TRUNC.NTZ R17, R17 ;  /* 0x0000001100117305 */ /* 0x000e22000021f100 */
[----:B------:R-:W-:Y:S05]  /*19b70*/  BRA `(.L_x_17785) ;  /* 0x0000018000007947 */ /* 0x000fea0003800000 */
.L_x_17784:
        /* <DEDUP_REMOVED lines=21> */
.L_x_17809:
[----:B------:R0:W5:Y:S01]  /*19cd0*/  LDG.E R17, [R4.64] ;  /* 0x0000002404117981 */ /* 0x000162000c1e1900 */
[----:B------:R-:W-:Y:S05]  /*19ce0*/  BRA `(.L_x_17785) ;  /* 0x0000001000007947 */ /* 0x000fea0003800000 */
.L_x_17808:
[----:B------:R0:W5:Y:S02]  /*19cf0*/  LDG.E R17, [R4.64] ;  /* 0x0000002404117981 */ /* 0x000164000c1e1900 */
.L_x_17785:
        /* <DEDUP_REMOVED lines=16> */
.L_x_17815:
[----:B------:R0:W5:Y:S01]  /*19e00*/  LDG.E.U8 R24, [R4.64] ;  /* 0x0000002404187981 */ /* 0x000162000c1e1100 */
[----:B------:R-:W-:Y:S05]  /*19e10*/  BRA `(.L_x_17817) ;  /* 0x00000d0000007947 */ /* 0x000fea0003800000 */
.L_x_17814:
        /* <DEDUP_REMOVED lines=8> */
.L_x_17819:
[----:B------:R0:W5:Y:S01]  /*19ea0*/  LDG.E R24, [R4.64] ;  /* 0x0000002404187981 */ /* 0x000162000c1e1900 */
[----:B------:R-:W-:Y:S05]  /*19eb0*/  BRA `(.L_x_17817) ;  /* 0x00000c6000007947 */ /* 0x000fea0003800000 */
.L_x_17818:
[----:B------:R0:W5:Y:S01]  /*19ec0*/  LDG.E.S16 R24, [R4.64] ;  /* 0x0000002404187981 */ /* 0x000162000c1e1700 */
[----:B------:R-:W-:Y:S05]  /*19ed0*/  BRA `(.L_x_17817) ;  /* 0x00000c4000007947 */ /* 0x000fea0003800000 */
.L_x_17813:
        /* <DEDUP_REMOVED lines=9> */
.L_x_17821:
[----:B------:R-:W4:Y:S02]  /*19f70*/  LDG.E.U16 R4, [R4.64] ;  /* 0x0000002404047981 */ /* 0x000f24000c1e1500 */
[----:B----4-:R-:W-:-:S06]  /*19f80*/  HADD2.F32 R24, -RZ, R4.H0_H0 ;  /* 0x20000004ff187230 */ /* 0x010fcc0000004100 */
[----:B------:R-:W0:Y:S01]  /*19f90*/  F2I.FTZ.TRUNC.NTZ R24, R24 ;  /* 0x0000001800187305 */ /* 0x000e22000021f100 */
[----:B------:R-:W-:Y:S05]  /*19fa0*/  BRA `(.L_x_17817) ;  /* 0x00000b7000007947 */ /* 0x000fea0003800000 */
.L_x_17820:
        /* <DEDUP_REMOVED lines=9> */
.L_x_17823:
[----:B------:R-:W4:Y:S02]  /*1a040*/  LDG.E.U16 R4, [R4.64] ;  /* 0x0000002404047981 */ /* 0x000f24000c1e1500 */
[----:B----4-:R-:W-:-:S06]  /*1a050*/  HADD2.F32 R24, -RZ, R4.H0_H0 ;  /* 0x20000004ff187230 */ /* 0x010fcc0000004100 */
[----:B------:R-:W0:Y:S01]  /*1a060*/  F2I.FTZ.TRUNC.NTZ R24, R24 ;  /* 0x0000001800187305 */ /* 0x000e22000021f100 */
[----:B------:R-:W-:Y:S05]  /*1a070*/  BRA `(.L_x_17817) ;  /* 0x00000aa000007947 */ /* 0x000fea0003800000 */
.L_x_17822:
[----:B------:R-:W4:Y:S02]  /*1a080*/  LDG.E.64 R24, [R4.64] ;  /* 0x0000002404187981 */ /* 0x000f24000c1e1b00 */
[----:B----4-:R0:W4:Y:S01]  /*1a090*/  F2I.F64.TRUNC R24, R24 ;  /* 0x0000001800187311 */ /* 0x010122000030d100 */
[----:B------:R-:W-:Y:S05]  /*1a0a0*/  BRA `(.L_x_17817) ;  /* 0x00000a7000007947 */ /* 0x000fea0003800000 */
.L_x_17812:
        /* <DEDUP_REMOVED lines=12> */
.L_x_17826:
[----:B------:R-:W4:Y:S02]  /*1a170*/  LDG.E.64 R4, [R4.64] ;  /* 0x0000002404047981 */ /* 0x000f24000c1e1b00 */
[----:B----4-:R0:W4:Y:S01]  /*1a180*/  F2I.F64.TRUNC R24, R4 ;  /* 0x0000000400187311 */ /* 0x010122000030d100 */
[----:B------:R-:W-:Y:S05]  /*1a190*/  BRA `(.L_x_17817) ;  /* 0x0000098000007947 */ /* 0x000fea0003800000 */
.L_x_17825:
        /* <DEDUP_REMOVED lines=27> */
.L_x_17828:
        /* <DEDUP_REMOVED lines=14> */
.L_x_17827:
[----:B------:R-:W4:Y:S02]  /*1a430*/  LDG.E.U16 R24, [R4.64] ;  /* 0x0000002404187981 */ /* 0x000f24000c1e1500 */
[----:B----4-:R-:W-:-:S06]  /*1a440*/  PRMT R24, RZ, 0x5410, R24 ;  /* 0x00005410ff187816 */ /* 0x010fcc0000000018 */
[----:B------:R-:W0:Y:S01]  /*1a450*/  F2I.FTZ.TRUNC.NTZ R24, R24 ;  /* 0x0000001800187305 */ /* 0x000e22000021f100 */
[----:B------:R-:W-:Y:S05]  /*1a460*/  BRA `(.L_x_17817) ;  /* 0x000006b000007947 */ /* 0x000fea0003800000 */
.L_x_17824:
        /* <DEDUP_REMOVED lines=10> */
.L_x_17831:
        /* <DEDUP_REMOVED lines=21> */
.L_x_17835:
[----:B------:R-:W-:Y:S05]  /*1a660*/  BSYNC B1 ;  /* 0x0000000000017941 */ /* 0x000fea0003800000 */
.L_x_17834:
[----:B------:R-:W-:Y:S01]  /*1a670*/  IMAD.SHL.U32 R3, R3, 0x100000, RZ ;  /* 0x0010000003037824 */ /* 0x000fe200078e00ff */
[----:B------:R-:W-:-:S04]  /*1a680*/  LEA R5, R0, 0x3b800000, 0x17 ;  /* 0x3b80000000057811 */ /* 0x000fc800078eb8ff */
[----:B------:R-:W-:Y:S02]  /*1a690*/  LOP3.LUT R24, R5, R3, R24, 0xfe, !PT ;  /* 0x0000000305187212 */ /* 0x000fe400078efe18 */
.L_x_17833:
[----:B------:R-:W-:Y:S05]  /*1a6a0*/  BSYNC B0 ;  /* 0x0000000000007941 */ /* 0x000fea0003800000 */
.L_x_17832:
[----:B------:R-:W0:Y:S01]  /*1a6b0*/  F2I.FTZ.TRUNC.NTZ R24, R24 ;  /* 0x0000001800187305 */ /* 0x000e22000021f100 */
[----:B------:R-:W-:Y:S05]  /*1a6c0*/  BRA `(.L_x_17817) ;  /* 0x0000045000007947 */ /* 0x000fea0003800000 */
.L_x_17830:
        /* <DEDUP_REMOVED lines=21> */
.L_x_17839:
[----:B------:R-:W-:Y:S05]  /*1a820*/  BSYNC B1 ;  /* 0x0000000000017941 */ /* 0x000fea0003800000 */
.L_x_17838:
[----:B------:R-:W-:Y:S01]  /*1a830*/  IMAD.SHL.U32 R3, R3, 0x200000, RZ ;  /* 0x0020000003037824 */ /* 0x000fe200078e00ff */
[----:B------:R-:W-:-:S04]  /*1a840*/  LEA R5, R0, 0x37800000, 0x17 ;  /* 0x3780000000057811 */ /* 0x000fc800078eb8ff */
[----:B------:R-:W-:Y:S02]  /*1a850*/  LOP3.LUT R24, R5, R3, R24, 0xfe, !PT ;  /* 0x0000000305187212 */ /* 0x000fe400078efe18 */
.L_x_17837:
[----:B------:R-:W-:Y:S05]  /*1a860*/  BSYNC B0 ;  /* 0x0000000000007941 */ /* 0x000fea0003800000 */
.L_x_17836:
[----:B------:R-:W0:Y:S01]  /*1a870*/  F2I.FTZ.TRUNC.NTZ R24, R24 ;  /* 0x0000001800187305 */ /* 0x000e22000021f100 */
[----:B------:R-:W-:Y:S05]  /*1a880*/  BRA `(.L_x_17817) ;  /* 0x0000029000007947 */ /* 0x000fea0003800000 */
.L_x_17829:
        /* <DEDUP_REMOVED lines=14> */
.L_x_17843:
[----:B------:R-:W-:Y:S05]  /*1a970*/  BSYNC B0 ;  /* 0x0000000000007941 */ /* 0x000fea0003800000 */
.L_x_17842:
[----:B------:R-:W0:Y:S01]  /*1a980*/  F2I.FTZ.TRUNC.NTZ R24, R24 ;  /* 0x0000001800187305 */ /* 0x000e22000021f100 */
[----:B------:R-:W-:Y:S05]  /*1a990*/  BRA `(.L_x_17817) ;  /* 0x0000018000007947 */ /* 0x000fea0003800000 */
.L_x_17816:
        /* <DEDUP_REMOVED lines=21> */
.L_x_17841:
[----:B------:R0:W5:Y:S01]  /*1aaf0*/  LDG.E R24, [R4.64] ;  /* 0x0000002404187981 */ /* 0x000162000c1e1900 */
[----:B------:R-:W-:Y:S05]  /*1ab00*/  BRA `(.L_x_17817) ;  /* 0x0000001000007947 */ /* 0x000fea0003800000 */
.L_x_17840:
[----:B------:R0:W5:Y:S02]  /*1ab10*/  LDG.E R24, [R4.64] ;  /* 0x0000002404187981 */ /* 0x000164000c1e1900 */
.L_x_17817:
        /* <DEDUP_REMOVED lines=24> */
.L_x_17845:
[----:B------:R-:W-:Y:S05]  /*1aca0*/  BSYNC B6 ;  /* 0x0000000000067941 */ /* 0x000fea0003800000 */
.L_x_17844:
        /* <DEDUP_REMOVED lines=24> */
.L_x_17847:
[----:B------:R-:W-:Y:S05]  /*1ae30*/  BSYNC B6 ;  /* 0x0000000000067941 */ /* 0x000fea0003800000 */
.L_x_17846:
        /* <DEDUP_REMOVED lines=26> */
.L_x_17849:
[----:B------:R-:W-:Y:S05]  /*1afe0*/  BSYNC B6 ;  /* 0x0000000000067941 */ /* 0x000fea0003800000 */
.L_x_17848:
        /* <DEDUP_REMOVED lines=18> */
.L_x_17854:
        /* <DEDUP_REMOVED lines=13> */
.L_x_17852:
        /* <DEDUP_REMOVED lines=19> */
.L_x_17853:
[----:B------:R-:W-:Y:S05]  /*1b310*/  BSYNC B1 ;  /* 0x0000000000017941 */ /* 0x000fea0003800000 */
.L_x_17851:
        /* <DEDUP_REMOVED lines=20> */
.L_x_17850:
        /* <DEDUP_REMOVED lines=17> */
.L_x_17859:
        /* <DEDUP_REMOVED lines=26> */
.L_x_17858:
[----:B------:R-:W-:Y:S05]  /*1b710*/  BSYNC B7 ;  /* 0x0000000000077941 */ /* 0x000fea0003800000 */
.L_x_17857:
[----:B------:R-:W-:-:S05]  /*1b720*/  IADD3 R16, P0, R16, 0x4, RZ ;  /* 0x0000000410107810 */ /* 0x000fca0007f1e0ff */
[----:B------:R-:W-:Y:S01]  /*1b730*/  IMAD.X R17, RZ, RZ, R17, P0 ;  /* 0x000000ffff117224 */ /* 0x000fe200000e0611 */
[----:B------:R-:W-:-:S04]  /*1b740*/  ISETP.GE.U32.AND P0, PT, R16, R23, PT ;  /* 0x000000171000720c */ /* 0x000fc80003f06070 */
[----:B------:R-:W-:-:S13]  /*1b750*/  ISETP.GE.U32.AND.EX P0, PT, R17, R22, PT, P0 ;  /* 0x000000161100720c */ /* 0x000fda0003f06100 */
[----:B------:R-:W-:Y:S05]  /*1b760*/  @!P0 BRA `(.L_x_17859) ;  /* 0xfffffe0000008947 */ /* 0x000fea000383ffff */
.L_x_17856:
[----:B------:R-:W-:Y:S05]  /*1b770*/  BSYNC B6 ;  /* 0x0000000000067941 */ /* 0x000fea0003800000 */
.L_x_17855:
        /* <DEDUP_REMOVED lines=14> */
.L_x_17863:
[----:B------:R-:W-:Y:S01]  /*1b860*/  STG.E.U8 [R18.64], RZ ;  /* 0x000000ff12007986 */ /* 0x000fe2000c101124 */
[----:B------:R-:W-:Y:S05]  /*1b870*/  EXIT ;  /* 0x000000000000794d */ /* 0x000fea0003800000 */
.L_x_17862:
        /* <DEDUP_REMOVED lines=8> */
.L_x_17866:
[----:B------:R-:W-:Y:S01]  /*1b900*/  STG.E [R18.64], RZ ;  /* 0x000000ff12007986 */ /* 0x000fe2000c101924 */
[----:B------:R-:W-:Y:S05]  /*1b910*/  EXIT ;  /* 0x000000000000794d */ /* 0x000fea0003800000 */
.L_x_17865:
[----:B------:R-:W-:Y:S01]  /*1b920*/  STG.E.U16 [R18.64], RZ ;  /* 0x000000ff12007986 */ /* 0x000fe2000c101524 */
[----:B------:R-:W-:Y:S05]  /*1b930*/  EXIT ;  /* 0x000000000000794d */ /* 0x000fea0003800000 */
.L_x_17861:
        /* <DEDUP_REMOVED lines=8> */
.L_x_17868:
[----:B------:R-:W-:Y:S01]  /*1b9c0*/  STG.E.U16 [R18.64], RZ ;  /* 0x000000ff12007986 */ /* 0x000fe2000c101524 */
[----:B------:R-:W-:Y:S05]  /*1b9d0*/  EXIT ;  /* 0x000000000000794d */ /* 0x000fea0003800000 */
.L_x_17867:
        /* <DEDUP_REMOVED lines=8> */
.L_x_17870:
[----:B------:R-:W-:Y:S01]  /*1ba60*/  STG.E [R18.64], RZ ;  /* 0x000000ff12007986 */ /* 0x000fe2000c101924 */
[----:B------:R-:W-:Y:S05]  /*1ba70*/  EXIT ;  /* 0x000000000000794d */ /* 0x000fea0003800000 */
.L_x_17869:
[----:B------:R-:W-:Y:S01]  /*1ba80*/  STG.E.64 [R18.64], RZ ;  /* 0x000000ff12007986 */ /* 0x000fe2000c101b24 */
[----:B------:R-:W-:Y:S05]  /*1ba90*/  EXIT ;  /* 0x000000000000794d */ /* 0x000fea0003800000 */
.L_x_17860:
        /* <DEDUP_REMOVED lines=10> */
.L_x_17873:
[----:B------:R-:W-:Y:S01]  /*1bb40*/  STG.E.128 [R18.64], RZ ;  /* 0x000000ff12007986 */ /* 0x000fe2000c101d24 */
[----:B------:R-:W-:Y:S05]  /*1bb50*/  EXIT ;  /* 0x000000000000794d */ /* 0x000fea0003800000 */
.L_x_17872:
        /* <DEDUP_REMOVED lines=8> */
.L_x_17875:
[----:B------:R-:W-:Y:S01]  /*1bbe0*/  STG.E.U8 [R18.64], RZ ;  /* 0x000000ff12007986 */ /* 0x000fe2000c101124 */
[----:B------:R-:W-:Y:S05]  /*1bbf0*/  EXIT ;  /* 0x000000000000794d */ /* 0x000fea0003800000 */
.L_x_17874:
[----:B------:R-:W-:Y:S01]  /*1bc00*/  STG.E.U16 [R18.64], RZ ;  /* 0x000000ff12007986 */ /* 0x000fe2000c101524 */
[----:B------:R-:W-:Y:S05]  /*1bc10*/  EXIT ;  /* 0x000000000000794d */ /* 0x000fea0003800000 */
.L_x_17871:
        /* <DEDUP_REMOVED lines=10> */
.L_x_17878:
[----:B------:R-:W-:Y:S01]  /*1bcc0*/  STG.E.U8 [R18.64], RZ ;  /* 0x000000ff12007986 */ /* 0x000fe2000c101124 */
[----:B------:R-:W-:Y:S05]  /*1bcd0*/  EXIT ;  /* 0x000000000000794d */ /* 0x000fea0003800000 */
.L_x_17877:
[----:B------:R-:W-:Y:S01]  /*1bce0*/  STG.E.U8 [R18.64], RZ ;  /* 0x000000ff12007986 */ /* 0x000fe2000c101124 */
[----:B------:R-:W-:Y:S05]  /*1bcf0*/  EXIT ;  /* 0x000000000000794d */ /* 0x000fea0003800000 */
.L_x_17876:
[----:B------:R-:W-:-:S13]  /*1bd00*/  ISETP.NE.AND P0, PT, R0, 0x1c, PT ;  /* 0x0000001c0000780c */ /* 0x000fda0003f05270 */
[----:B------:R-:W-:Y:S05]  /*1bd10*/  @!P0 BRA `(.L_x_17879) ;  /* 0x000001b000008947 */ /* 0x000fea0003800000 */
[----:B------:R-:W-:-:S13]  /*1bd20*/  ISETP.NE.AND P0, PT, R0, 0x1d, PT ;  /* 0x0000001d0000780c */ /* 0x000fda0003f05270 */
[----:B------:R-:W-:Y:S05]  /*1bd30*/  @!P0 BRA `(.L_x_17880) ;  /* 0x0000017000008947 */ /* 0x000fea0003800000 */
[----:B------:R-:W-:-:S13]  /*1bd40*/  ISETP.NE.AND P0, PT, R0, 0x2c, PT ;  /* 0x0000002c0000780c */ /* 0x000fda0003f05270 */
[----:B------:R0:W-:Y:S01]  /*1bd50*/  @!P0 STG.E.U8 [R18.64], RZ ;  /* 0x000000ff12008986 */ /* 0x0001e2000c101124 */
[----:B------:R-:W-:Y:S05]  /*1bd60*/  @!P0 EXIT ;  /* 0x000000000000894d */ /* 0x000fea0003800000 */
.L_x_17864:
        /* <DEDUP_REMOVED lines=20> */
.L_x_17880:
[----:B------:R-:W-:Y:S01]  /*1beb0*/  STG.E.64 [R18.64], RZ ;  /* 0x000000ff12007986 */ /* 0x000fe2000c101b24 */
[----:B------:R-:W-:Y:S05]  /*1bec0*/  EXIT ;  /* 0x000000000000794d */ /* 0x000fea0003800000 */
.L_x_17879:
[----:B------:R-:W-:Y:S01]  /*1bed0*/  STG.E [R18.64], RZ ;  /* 0x000000ff12007986 */ /* 0x000fe2000c101924 */
[----:B------:R-:W-:Y:S05]  /*1bee0*/  EXIT ;  /* 0x000000000000794d */ /* 0x000fea0003800000 */
        .weak           $__internal_42_$__cuda_sm20_div_s64
        .type           $__internal_42_$__cuda_sm20_div_s64,@function
        .size           $__internal_42_$__cuda_sm20_div_s64,(.L_x_27318 - $__internal_42_$__cuda_sm20_div_s64)
$__internal_42_$__cuda_sm20_div_s64:
        /* <DEDUP_REMOVED lines=83> */
[----:B------:R-:W-:Y:S06]  /*1c420*/  RET.REL.NODEC R6 `(_ZN2at6native18elementwise_kernelILi128ELi4EZNS0_15gpu_kernel_implIZZZNS0_67_GLOBAL__N__bb565c37_34_ValidateCompressedIndicesKernel_cu_33a4b88b42_validate_compressed_sparse_indices_kernelILNS3_8CDimNameE0ENS3_18CUDAKernelLauncherENS3_14EmptyVecKernelENS3_8DummyVecELm0EEEvRKNS_6TensorESB_lllENKUlvE1_clEvENKUlvE_clEvEUliiiiiE_EEvRNS_18TensorIteratorBaseERKT_EUliE_EEviT1_) ;  /* 0xfffe3bd006007950 */ /* 0x000fec0003c3ffff */
.L_x_17881:
        /* <DEDUP_REMOVED lines=13> */
.L_x_27318:


//--------------------- .text._ZN2at6native27unrolled_elementwise_kernelIZZZNS0_67_GLOBAL__N__bb565c37_34_ValidateCompressedIndicesKernel_cu_33a4b88b42_validate_compressed_sparse_indices_kernelILNS2_8CDimNameE0ENS2_18CUDAKernelLauncherENS2_14EmptyVecKernelENS2_8DummyVecELm0EEEvRKNS_6TensorESA_lllENKUlvE1_clEvENKUlvE_clEvEUliiiiiE_St5arrayIPcLm6EELi4E23TrivialOffsetCalculatorILi5EjESH_ILi1EjENS0_6memory12LoadWithCastILi5EEENSK_13StoreWithCastILi1EEEEEviT_T0_T2_T3_T4_T5_ --------------------------
	.section	.text._ZN2at6native27unrolled_elementwise_kernelIZZZNS0_67_GLOBAL__N__bb565c37_34_ValidateCompressedIndicesKernel_cu_33a4b88b42_validate_compressed_sparse_indices_kernelILNS2_8CDimNameE0ENS2_18CUDAKernelLauncherENS2_14EmptyVecKernelENS2_8DummyVecELm0EEEvRKNS_6TensorESA_lllENKUlvE1_clEvENKUlvE_clEvEUliiiiiE_St5arrayIPcLm6EELi4E23TrivialOffsetCalculatorILi5EjESH_ILi1EjENS0_6memory12LoadWithCastILi5EEENSK_13StoreWithCastILi1EEEEEviT_T0_T2_T3_T4_T5_,"ax",@progbits
	.sectioninfo	@"SHI_REGISTERS=53"
	.align	128
        .global         _ZN2at6native27unrolled_elementwise_kernelIZZZNS0_67_GLOBAL__N__bb565c37_34_ValidateCompressedIndicesKernel_cu_33a4b88b42_validate_compressed_sparse_indices_kernelILNS2_8CDimNameE0ENS2_18CUDAKernelLauncherENS2_14EmptyVecKernelENS2_8DummyVecELm0EEEvRKNS_6TensorESA_lllENKUlvE1_clEvENKUlvE_clEvEUliiiiiE_St5arrayIPcLm6EELi4E23TrivialOffsetCalculatorILi5EjESH_ILi1EjENS0_6memory12LoadWithCastILi5EEENSK_13StoreWithCastILi1EEEEEviT_T0_T2_T3_T4_T5_
        .type           _ZN2at6native27unrolled_elementwise_kernelIZZZNS0_67_GLOBAL__N__bb565c37_34_ValidateCompressedIndicesKernel_cu_33a4b88b42_validate_compressed_sparse_indices_kernelILNS2_8CDimNameE0ENS2_18CUDAKernelLauncherENS2_14EmptyVecKernelENS2_8DummyVecELm0EEEvRKNS_6TensorESA_lllENKUlvE1_clEvENKUlvE_clEvEUliiiiiE_St5arrayIPcLm6EELi4E23TrivialOffsetCalculatorILi5EjESH_ILi1EjENS0_6memory12LoadWithCastILi5EEENSK_13StoreWithCastILi1EEEEEviT_T0_T2_T3_T4_T5_,@function
        .size           _ZN2at6native27unrolled_elementwise_kernelIZZZNS0_67_GLOBAL__N__bb565c37_34_ValidateCompressedIndicesKernel_cu_33a4b88b42_validate_compressed_sparse_indices_kernelILNS2_8CDimNameE0ENS2_18CUDAKernelLauncherENS2_14EmptyVecKernelENS2_8DummyVecELm0EEEvRKNS_6TensorESA_lllENKUlvE1_clEvENKUlvE_clEvEUliiiiiE_St5arrayIPcLm6EELi4E23TrivialOffsetCalculatorILi5EjESH_ILi1EjENS0_6memory12LoadWithCastILi5EEENSK_13StoreWithCastILi1EEEEEviT_T0_T2_T3_T4_T5_,(.L_x_27320 - _ZN2at6native27unrolled_elementwise_kernelIZZZNS0_67_GLOBAL__N__bb565c37_34_ValidateCompressedIndicesKernel_cu_33a4b88b42_validate_compressed_sparse_indices_kernelILNS2_8CDimNameE0ENS2_18CUDAKernelLauncherENS2_14EmptyVecKernelENS2_8DummyVecELm0EEEvRKNS_6TensorESA_lllENKUlvE1_clEvENKUlvE_clEvEUliiiiiE_St5arrayIPcLm6EELi4E23TrivialOffsetCalculatorILi5EjESH_ILi1EjENS0_6memory12LoadWithCastILi5EEENSK_13StoreWithCastILi1EEEEEviT_T0_T2_T3_T4_T5_)
        .other          _ZN2at6native27unrolled_elementwise_kernelIZZZNS0_67_GLOBAL__N__bb565c37_34_ValidateCompressedIndicesKernel_cu_33a4b88b42_validate_compressed_sparse_indices_kernelILNS2_8CDimNameE0ENS2_18CUDAKernelLauncherENS2_14EmptyVecKernelENS2_8DummyVecELm0EEEvRKNS_6TensorESA_lllENKUlvE1_clEvENKUlvE_clEvEUliiiiiE_St5arrayIPcLm6EELi4E23TrivialOffsetCalculatorILi5EjESH_ILi1EjENS0_6memory12LoadWithCastILi5EEENSK_13StoreWithCastILi1EEEEEviT_T0_T2_T3_T4_T5_,@"STO_CUDA_ENTRY STV_DEFAULT"
_ZN2at6native27unrolled_elementwise_kernelIZZZNS0_67_GLOBAL__N__bb565c37_34_ValidateCompressedIndicesKernel_cu_33a4b88b42_validate_compressed_sparse_indices_kernelILNS2_8CDimNameE0ENS2_18CUDAKernelLauncherENS2_14EmptyVecKernelENS2_8DummyVecELm0EEEvRKNS_6TensorESA_lllENKUlvE1_clEvENKUlvE_clEvEUliiiiiE_St5arrayIPcLm6EELi4E23TrivialOffsetCalculatorILi5EjESH_ILi1EjENS0_6memory12LoadWithCastILi5EEENSK_13StoreWithCastILi1EEEEEviT_T0_T2_T3_T4_T5_:
.text._ZN2at6native27unrolled_elementwise_kernelIZZZNS0_67_GLOBAL__N__bb565c37_34_ValidateCompressedIndicesKernel_cu_33a4b88b42_validate_compressed_sparse_indices_kernelILNS2_8CDimNameE0ENS2_18CUDAKernelLauncherENS2_14EmptyVecKernelENS2_8DummyVecELm0EEEvRKNS_6TensorESA_lllENKUlvE1_clEvENKUlvE_clEvEUliiiiiE_St5arrayIPcLm6EELi4E23TrivialOffsetCalculatorILi5EjESH_ILi1EjENS0_6memory12LoadWithCastILi5EEENSK_13StoreWithCastILi1EEEEEviT_T0_T2_T3_T4_T5_:
        /* <DEDUP_REMOVED lines=36> */
.L_x_17887:
[----:B------:R1:W5:Y:S01]  /*0240*/  LDG.E.U8 R18, [R2.64] ;  /* 0x0000002402127981 */ /* 0x000362000c1e1100 */
[----:B------:R-:W-:Y:S05]  /*0250*/  BRA `(.L_x_17889) ;  /* 0x00000d0000007947 */ /* 0x000fea0003800000 */
.L_x_17886:
        /* <DEDUP_REMOVED lines=8> */
.L_x_17891:
[----:B------:R1:W5:Y:S01]  /*02e0*/  LDG.E R18, [R2.64] ;  /* 0x0000002402127981 */ /* 0x000362000c1e1900 */
[----:B------:R-:W-:Y:S05]  /*02f0*/  BRA `(.L_x_17889) ;  /* 0x00000c6000007947 */ /* 0x000fea0003800000 */
.L_x_17890:
[----:B------:R1:W5:Y:S01]  /*0300*/  LDG.E.S16 R18, [R2.64] ;  /* 0x0000002402127981 */ /* 0x000362000c1e1700 */
[----:B------:R-:W-:Y:S05]  /*0310*/  BRA `(.L_x_17889) ;  /* 0x00000c4000007947 */ /* 0x000fea0003800000 */
.L_x_17885:
        /* <DEDUP_REMOVED lines=9> */
.L_x_17893:
[----:B------:R-:W3:Y:S02]  /*03b0*/  LDG.E.U16 R2, [R2.64] ;  /* 0x0000002402027981 */ /* 0x000ee4000c1e1500 */
[----:B---3--:R-:W-:-:S06]  /*03c0*/  HADD2.F32 R18, -RZ, R2.H0_H0 ;  /* 0x20000002ff127230 */ /* 0x008fcc0000004100 */
[----:B------:R-:W1:Y:S01]  /*03d0*/  F2I.FTZ.TRUNC.NTZ R18, R18 ;  /* 0x0000001200127305 */ /* 0x000e62000021f100 */
[----:B------:R-:W-:Y:S05]  /*03e0*/  BRA `(.L_x_17889) ;  /* 0x00000b7000007947 */ /* 0x000fea0003800000 */
.L_x_17892:
        /* <DEDUP_REMOVED lines=9> */
.L_x_17895:
[----:B------:R-:W3:Y:S02]  /*0480*/  LDG.E.U16 R2, [R2.64] ;  /* 0x0000002402027981 */ /* 0x000ee4000c1e1500 */
[----:B---3--:R-:W-:-:S06]  /*0490*/  HADD2.F32 R18, -RZ, R2.H0_H0 ;  /* 0x20000002ff127230 */ /* 0x008fcc0000004100 */
[----:B------:R-:W1:Y:S01]  /*04a0*/  F2I.FTZ.TRUNC.NTZ R18, R18 ;  /* 0x0000001200127305 */ /* 0x000e62000021f100 */
[----:B------:R-:W-:Y:S05]  /*04b0*/  BRA `(.L_x_17889) ;  /* 0x00000aa000007947 */ /* 0x000fea0003800000 */
.L_x_17894:
[----:B------:R-:W3:Y:S02]  /*04c0*/  LDG.E.64 R2, [R2.64] ;  /* 0x0000002402027981 */ /* 0x000ee4000c1e1b00 */
[----:B---3--:R1:W3:Y:S01]  /*04d0*/  F2I.F64.TRUNC R18, R2 ;  /* 0x0000000200127311 */ /* 0x0082e2000030d100 */
[----:B------:R-:W-:Y:S05]  /*04e0*/  BRA `(.L_x_17889) ;  /* 0x00000a7000007947 */ /* 0x000fea0003800000 */
.L_x_17884:
        /* <DEDUP_REMOVED lines=12> */
.L_x_17898:
[----:B------:R-:W3:Y:S02]  /*05b0*/  LDG.E.64 R2, [R2.64] ;  /* 0x0000002402027981 */ /* 0x000ee4000c1e1b00 */
[----:B---3--:R1:W3:Y:S01]  /*05c0*/  F2I.F64.TRUNC R18, R2 ;  /* 0x0000000200127311 */ /* 0x0082e2000030d100 */
[----:B------:R-:W-:Y:S05]  /*05d0*/  BRA `(.L_x_17889) ;  /* 0x0000098000007947 */ /* 0x000fea0003800000 */
.L_x_17897:
        /* <DEDUP_REMOVED lines=27> */
.L_x_17900:
        /* <DEDUP_REMOVED lines=14> */
.L_x_17899:
[----:B------:R-:W3:Y:S02]  /*0870*/  LDG.E.U16 R18, [R2.64] ;  /* 0x0000002402127981 */ /* 0x000ee4000c1e1500 */
[----:B---3--:R-:W-:-:S06]  /*0880*/  PRMT R18, RZ, 0x5410, R18 ;  /* 0x00005410ff127816 */ /* 0x008fcc0000000012 */
[----:B------:R-:W1:Y:S01]  /*0890*/  F2I.FTZ.TRUNC.NTZ R18, R18 ;  /* 0x0000001200127305 */ /* 0x000e62000021f100 */
[----:B------:R-:W-:Y:S05]  /*08a0*/  BRA `(.L_x_17889) ;  /* 0x000006b000007947 */ /* 0x000fea0003800000 */
.L_x_17896:
        /* <DEDUP_REMOVED lines=10> */
.L_x_17903:
        /* <DEDUP_REMOVED lines=21> */
.L_x_17907:
[----:B------:R-:W-:Y:S05]  /*0aa0*/  BSYNC B1 ;  /* 0x0000000000017941 */ /* 0x000fea0003800000 */
.L_x_17906:
[----:B------:R-:W-:Y:S01]  /*0ab0*/  IMAD.SHL.U32 R2, R2, 0x100000, RZ ;  /* 0x0010000002027824 */ /* 0x000fe200078e00ff */
[----:B------:R-:W-:-:S04]  /*0ac0*/  LEA R3, R0, 0x3b800000, 0x17 ;  /* 0x3b80000000037811 */ /* 0x000fc800078eb8ff */
[----:B------:R-:W-:Y:S02]  /*0ad0*/  LOP3.LUT R18, R3, R2, R18, 0xfe, !PT ;  /* 0x0000000203127212 */ /* 0x000fe400078efe12 */
.L_x_17905:
[----:B------:R-:W-:Y:S05]  /*0ae0*/  BSYNC B0 ;  /* 0x0000000000007941 */ /* 0x000fea0003800000 */
.L_x_17904:
[----:B------:R-:W1:Y:S01]  /*0af0*/  F2I.FTZ.TRUNC.NTZ R18, R18 ;  /* 0x0000001200127305 */ /* 0x000e62000021f100 */
[----:B------:R-:W-:Y:S05]  /*0b00*/  BRA `(.L_x_17889) ;  /* 0x0000045000007947 */ /* 0x000fea0003800000 */
.L_x_17902:
        /* <DEDUP_REMOVED lines=21> */
.L_x_17911:
[----:B------:R-:W-:Y:S05]  /*0c60*/  BSYNC B1 ;  /* 0x0000000000017941 */ /* 0x000fea0003800000 */
.L_x_17910:
[----:B------:R-:W-:Y:S01]  /*0c70*/  IMAD.SHL.U32 R2, R2, 0x200000, RZ ;  /* 0x0020000002027824 */ /* 0x000fe200078e00ff */
[----:B------:R-:W-:-:S04]  /*0c80*/  LEA R3, R0, 0x37800000, 0x17 ;  /* 0x3780000000037811 */ /* 0x000fc800078eb8ff */
[----:B------:R-:W-:Y:S02]  /*0c90*/  LOP3.LUT R18, R3, R2, R18, 0xfe, !PT ;  /* 0x0000000203127212 */ /* 0x000fe400078efe12 */
.L_x_17909:
[----:B------:R-:W-:Y:S05]  /*0ca0*/  BSYNC B0 ;  /* 0x0000000000007941 */ /* 0x000fea0003800000 */
.L_x_17908:
[----:B------:R-:W1:Y:S01]  /*0cb0*/  F2I.FTZ.TRUNC.NTZ R18, R18 ;  /* 0x0000001200127305 */ /* 0x000e62000021f100 */
[----:B------:R-:W-:Y:S05]  /*0cc0*/  BRA `(.L_x_17889) ;  /* 0x0000029000007947 */ /* 0x000fea0003800000 */
.L_x_17901:
        /* <DEDUP_REMOVED lines=14> */
.L_x_17915:
[----:B------:R-:W-:Y:S05]  /*0db0*/  BSYNC B0 ;  /* 0x0000000000007941 */ /* 0x000fea0003800000 */
.L_x_17914:
[----:B------:R-:W1:Y:S01]  /*0dc0*/  F2I.FTZ.TRUNC.NTZ R18, R18 ;  /* 0x0000001200127305 */ /* 0x000e62000021f100 */
[----:B------:R-:W-:Y:S05]  /*0dd0*/  BRA `(.L_x_17889) ;  /* 0x0000018000007947 */ /* 0x000fea0003800000 */
.L_x_17888:
        /* <DEDUP_REMOVED lines=21> */
.L_x_17913:
[----:B------:R1:W5:Y:S01]  /*0f30*/  LDG.E R18, [R2.64] ;  /* 0x0000002402127981 */ /* 0x000362000c1e1900 */
[----:B------:R-:W-:Y:S05]  /*0f40*/  BRA `(.L_x_17889) ;  /* 0x0000001000007947 */ /* 0x000fea0003800000 */
.L_x_17912:
[----:B------:R1:W5:Y:S02]  /*0f50*/  LDG.E R18, [R2.64] ;  /* 0x0000002402127981 */ /* 0x000364000c1e1900 */
.L_x_17889:
        /* <DEDUP_REMOVED lines=16> */
.L_x_17919:
[----:B------:R1:W5:Y:S01]  /*1060*/  LDG.E.U8 R17, [R2.64] ;  /* 0x0000002402117981 */ /* 0x000362000c1e1100 */
[----:B------:R-:W-:Y:S05]  /*1070*/  BRA `(.L_x_17921) ;  /* 0x00000d0000007947 */ /* 0x000fea0003800000 */
.L_x_17918:
        /* <DEDUP_REMOVED lines=8> */
.L_x_17923:
[----:B------:R1:W5:Y:S01]  /*1100*/  LDG.E R17, [R2.64] ;  /* 0x0000002402117981 */ /* 0x000362000c1e1900 */
[----:B------:R-:W-:Y:S05]  /*1110*/  BRA `(.L_x_17921) ;  /* 0x00000c6000007947 */ /* 0x000fea0003800000 */
.L_x_17922:
[----:B------:R1:W5:Y:S01]  /*1120*/  LDG.E.S16 R17, [R2.64] ;  /* 0x0000002402117981 */ /* 0x000362000c1e1700 */
[----:B------:R-:W-:Y:S05]  /*1130*/  BRA `(.L_x_17921) ;  /* 0x00000c4000007947 */ /* 0x000fea0003800000 */
.L_x_17917:
        /* <DEDUP_REMOVED lines=9> */
.L_x_17925:
[----:B------:R-:W4:Y:S02]  /*11d0*/  LDG.E.U16 R2, [R2.64] ;  /* 0x0000002402027981 */ /* 0x000f24000c1e1500 */
[----:B----4-:R-:W-:-:S06]  /*11e0*/  HADD2.F32 R17, -RZ, R2.H0_H0 ;  /* 0x20000002ff117230 */ /* 0x010fcc0000004100 */
[----:B------:R-:W1:Y:S01]  /*11f0*/  F2I.FTZ.TRUNC.NTZ R17, R17 ;  /* 0x0000001100117305 */ /* 0x000e62000021f100 */
[----:B------:R-:W-:Y:S05]  /*1200*/  BRA `(.L_x_17921) ;  /* 0x00000b7000007947 */ /* 0x000fea0003800000 */
.L_x_17924:
        /* <DEDUP_REMOVED lines=9> */
.L_x_17927:
[----:B------:R-:W4:Y:S02]  /*12a0*/  LDG.E.U16 R2, [R2.64] ;  /* 0x0000002402027981 */ /* 0x000f24000c1e1500 */
[----:B----4-:R-:W-:-:S06]  /*12b0*/  HADD2.F32 R17, -RZ, R2.H0_H0 ;  /* 0x20000002ff117230 */ /* 0x010fcc0000004100 */
[----:B------:R-:W1:Y:S01]  /*12c0*/  F2I.FTZ.TRUNC.NTZ R17, R17 ;  /* 0x0000001100117305 */ /* 0x000e62000021f100 */
[----:B------:R-:W-:Y:S05]  /*12d0*/  BRA `(.L_x_17921) ;  /* 0x00000aa000007947 */ /* 0x000fea0003800000 */
.L_x_17926:
[----:B------:R-:W4:Y:S02]  /*12e0*/  LDG.E.64 R2, [R2.64] ;  /* 0x0000002402027981 */ /* 0x000f24000c1e1b00 */
[----:B----4-:R1:W4:Y:S01]  /*12f0*/  F2I.F64.TRUNC R17, R2 ;  /* 0x0000000200117311 */ /* 0x010322000030d100 */
[----:B------:R-:W-:Y:S05]  /*1300*/  BRA `(.L_x_17921) ;  /* 0x00000a7000007947 */ /* 0x000fea0003800000 */
.L_x_17916:
        /* <DEDUP_REMOVED lines=12> */
.L_x_17930:
[----:B------:R-:W4:Y:S02]  /*13d0*/  LDG.E.64 R2, [R2.64] ;  /* 0x0000002402027981 */ /* 0x000f24000c1e1b00 */
[----:B----4-:R1:W4:Y:S01]  /*13e0*/  F2I.F64.TRUNC R17, R2 ;  /* 0x0000000200117311 */ /* 0x010322000030d100 */
[----:B------:R-:W-:Y:S05]  /*13f0*/  BRA `(.L_x_17921) ;  /* 0x0000098000007947 */ /* 0x000fea0003800000 */
.L_x_17929:
        /* <DEDUP_REMOVED lines=27> */
.L_x_17932:
        /* <DEDUP_REMOVED lines=14> */
.L_x_17931:
[----:B------:R-:W4:Y:S02]  /*1690*/  LDG.E.U16 R17, [R2.64] ;  /* 0x0000002402117981 */ /* 0x000f24000c1e1500 */
[----:B----4-:R-:W-:-:S06]  /*16a0*/  PRMT R17, RZ, 0x5410, R17 ;  /* 0x00005410ff117816 */ /* 0x010fcc0000000011 */
[----:B------:R-:W1:Y:S01]  /*16b0*/  F2I.FTZ.TRUNC.NTZ R17, R17 ;  /* 0x0000001100117305 */ /* 0x000e62000021f100 */
[----:B------:R-:W-:Y:S05]  /*16c0*/  BRA `(.L_x_17921) ;  /* 0x000006b000007947 */ /* 0x000fea0003800000 */
.L_x_17928:
        /* <DEDUP_REMOVED lines=10> */
.L_x_17935:
        /* <DEDUP_REMOVED lines=21> */
.L_x_17939:
[----:B------:R-:W-:Y:S05]  /*18c0*/  BSYNC B1 ;  /* 0x0000000000017941 */ /* 0x000fea0003800000 */
.L_x_17938:
[----:B------:R-:W-:Y:S01]  /*18d0*/  IMAD.SHL.U32 R2, R2, 0x100000, RZ ;  /* 0x0010000002027824 */ /* 0x000fe200078e00ff */
[----:B------:R-:W-:-:S04]  /*18e0*/  LEA R0, R0, 0x3b800000, 0x17 ;  /* 0x3b80000000007811 */ /* 0x000fc800078eb8ff */
[----:B------:R-:W-:Y:S02]  /*18f0*/  LOP3.LUT R17, R0, R2, R17, 0xfe, !PT ;  /* 0x0000000200117212 */ /* 0x000fe400078efe11 */
.L_x_17937:
[----:B------:R-:W-:Y:S05]  /*1900*/  BSYNC B0 ;  /* 0x0000000000007941 */ /* 0x000fea0003800000 */
.L_x_17936:
[----:B------:R-:W1:Y:S01]  /*1910*/  F2I.FTZ.TRUNC.NTZ R17, R17 ;  /* 0x0000001100117305 */ /* 0x000e62000021f100 */
[----:B------:R-:W-:Y:S05]  /*1920*/  BRA `(.L_x_17921) ;  /* 0x0000045000007947 */ /* 0x000fea0003800000 */
.L_x_17934:
        /* <DEDUP_REMOVED lines=21> */
.L_x_17943:
[----:B------:R-:W-:Y:S05]  /*1a80*/  BSYNC B1 ;  /* 0x0000000000017941 */ /* 0x000fea0003800000 */
.L_x_17942:
[----:B------:R-:W-:Y:S01]  /*1a90*/  IMAD.SHL.U32 R2, R2, 0x200000, RZ ;  /* 0x0020000002027824 */ /* 0x000fe200078e00ff */
[----:B------:R-:W-:-:S04]  /*1aa0*/  LEA R0, R0, 0x37800000, 0x17 ;  /* 0x3780000000007811 */ /* 0x000fc800078eb8ff */
[----:B------:R-:W-:Y:S02]  /*1ab0*/  LOP3.LUT R17, R0, R2, R17, 0xfe, !PT ;  /* 0x0000000200117212 */ /* 0x000fe400078efe11 */
.L_x_17941:
[----:B------:R-:W-:Y:S05]  /*1ac0*/  BSYNC B0 ;  /* 0x0000000000007941 */ /* 0x000fea0003800000 */
.L_x_17940:
[----:B------:R-:W1:Y:S01]  /*1ad0*/  F2I.FTZ.TRUNC.NTZ R17, R17 ;  /* 0x0000001100117305 */ /* 0x000e62000021f100 */
[----:B------:R-:W-:Y:S05]  /*1ae0*/  BRA `(.L_x_17921) ;  /* 0x0000029000007947 */ /* 0x000fea0003800000 */
.L_x_17933:
        /* <DEDUP_REMOVED lines=14> */
.L_x_17947:
[----:B------:R-:W-:Y:S05]  /*1bd0*/  BSYNC B0 ;  /* 0x0000000000007941 */ /* 0x000fea0003800000 */
.L_x_17946:
[----:B------:R-:W1:Y:S01]  /*1be0*/  F2I.FTZ.TRUNC.NTZ R17, R17 ;  /* 0x0000001100117305 */ /* 0x000e62000021f100 */
[----:B------:R-:W-:Y:S05]  /*1bf0*/  BRA `(.L_x_17921) ;  /* 0x0000018000007947 */ /* 0x000fea0003800000 */
.L_x_17920:
        /* <DEDUP_REMOVED lines=21> */
.L_x_17945:
[----:B------:R1:W5:Y:S01]  /*1d50*/  LDG.E R17, [R2.64] ;  /* 0x0000002402117981 */ /* 0x000362000c1e1900 */
[----:B------:R-:W-:Y:S05]  /*1d60*/  BRA `(.L_x_17921) ;  /* 0x0000001000007947 */ /* 0x000fea0003800000 */
.L_x_17944:
[----:B------:R1:W5:Y:S02]  /*1d70*/  LDG.E R17, [R2.64] ;  /* 0x0000002402117981 */ /* 0x000364000c1e1900 */
.L_x_17921:
        /* <DEDUP_REMOVED lines=16> */
.L_x_17951:
[----:B------:R1:W5:Y:S01]  /*1e80*/  LDG.E.U8 R30, [R2.64] ;  /* 0x00000024021e7981 */ /* 0x000362000c1e1100 */
[----:B------:R-:W-:Y:S05]  /*1e90*/  BRA `(.L_x_17953) ;  /* 0x00000d0000007947 */ /* 0x000fea0003800000 */
.L_x_17950:
        /* <DEDUP_REMOVED lines=8> */
.L_x_17955:
[----:B------:R1:W5:Y:S01]  /*1f20*/  LDG.E R30, [R2.64] ;  /* 0x00000024021e7981 */ /* 0x000362000c1e1900 */
[----:B------:R-:W-:Y:S05]  /*1f30*/  BRA `(.L_x_17953) ;  /* 0x00000c6000007947 */ /* 0x000fea0003800000 */
.L_x_17954:
[----:B------:R1:W5:Y:S01]  /*1f40*/  LDG.E.S16 R30, [R2.64] ;  /* 0x00000024021e7981 */ /* 0x000362000c1e1700 */
[----:B------:R-:W-:Y:S05]  /*1f50*/  BRA `(.L_x_17953) ;  /* 0x00000c4000007947 */ /* 0x000fea0003800000 */
.L_x_17949:
        /* <DEDUP_REMOVED lines=9> */
.L_x_17957:
[----:B----4-:R-:W4:Y:S02]  /*1ff0*/  LDG.E.U16 R2, [R2.64] ;  /* 0x0000002402027981 */ /* 0x010f24000c1e1500 */
[----:B----4-:R-:W-:-:S06]  /*2000*/  HADD2.F32 R30, -RZ, R2.H0_H0 ;  /* 0x20000002ff1e7230 */ /* 0x010fcc0000004100 */
[----:B------:R-:W1:Y:S01]  /*2010*/  F2I.FTZ.TRUNC.NTZ R30, R30 ;  /* 0x0000001e001e7305 */ /* 0x000e62000021f100 */
[----:B------:R-:W-:Y:S05]  /*2020*/  BRA `(.L_x_17953) ;  /* 0x00000b7000007947 */ /* 0x000fea0003800000 */
.L_x_17956:
        /* <DEDUP_REMOVED lines=9> */
.L_x_17959:
[----:B----4-:R-:W4:Y:S02]  /*20c0*/  LDG.E.U16 R2, [R2.64] ;  /* 0x0000002402027981 */ /* 0x010f24000c1e1500 */
[----:B----4-:R-:W-:-:S06]  /*20d0*/  HADD2.F32 R30, -RZ, R2.H0_H0 ;  /* 0x20000002ff1e7230 */ /* 0x010fcc0000004100 */
[----:B------:R-:W1:Y:S01]  /*20e0*/  F2I.FTZ.TRUNC.NTZ R30, R30 ;  /* 0x0000001e001e7305 */ /* 0x000e62000021f100 */
[----:B------:R-:W-:Y:S05]  /*20f0*/  BRA `(.L_x_17953) ;  /* 0x00000aa000007947 */ /* 0x000fea0003800000 */
.L_x_17958:
[----:B----4-:R-:W4:Y:S02]  /*2100*/  LDG.E.64 R30, [R2.64] ;  /* 0x00000024021e7981 */ /* 0x010f24000c1e1b00 */
[----:B----4-:R1:W4:Y:S01]  /*2110*/  F2I.F64.TRUNC R30, R30 ;  /* 0x0000001e001e7311 */ /* 0x010322000030d100 */
[----:B------:R-:W-:Y:S05]  /*2120*/  BRA `(.L_x_17953) ;  /* 0x00000a7000007947 */ /* 0x000fea0003800000 */
.L_x_17948:
        /* <DEDUP_REMOVED lines=12> */
.L_x_17962:
[----:B----4-:R-:W4:Y:S02]  /*21f0*/  LDG.E.64 R2, [R2.64] ;  /* 0x0000002402027981 */ /* 0x010f24000c1e1b00 */
[----:B----4-:R1:W4:Y:S01]  /*2200*/  F2I.F64.TRUNC R30, R2 ;  /* 0x00000002001e7311 */ /* 0x010322000030d100 */
[----:B------:R-:W-:Y:S05]  /*2210*/  BRA `(.L_x_17953) ;  /* 0x0000098000007947 */ /* 0x000fea0003800000 */
.L_x_17961:
        /* <DEDUP_REMOVED lines=27> */
.L_x_17964:
        /* <DEDUP_REMOVED lines=14> */
.L_x_17963:
[----:B----4-:R-:W4:Y:S02]  /*24b0*/  LDG.E.U16 R30, [R2.64] ;  /* 0x00000024021e7981 */ /* 0x010f24000c1e1500 */
[----:B----4-:R-:W-:-:S06]  /*24c0*/  PRMT R30, RZ, 0x5410, R30 ;  /* 0x00005410ff1e7816 */ /* 0x010fcc000000001e */
[----:B------:R-:W1:Y:S01]  /*24d0*/  F2I.FTZ.TRUNC.NTZ R30, R30 ;  /* 0x0000001e001e7305 */ /* 0x000e62000021f100 */
[----:B------:R-:W-:Y:S05]  /*24e0*/  BRA `(.L_x_17953) ;  /* 0x000006b000007947 */ /* 0x000fea0003800000 */
.L_x_17960:
        /* <DEDUP_REMOVED lines=10> */
.L_x_17967:
        /* <DEDUP_REMOVED lines=21> */
.L_x_17971:
[----:B------:R-:W-:Y:S05]  /*26e0*/  BSYNC B1 ;  /* 0x0000000000017941 */ /* 0x000fea0003800000 */
.L_x_17970:
[----:B------:R-:W-:Y:S01]  /*26f0*/  IMAD.SHL.U32 R2, R2, 0x100000, RZ ;  /* 0x0010000002027824 */ /* 0x000fe200078e00ff */
[----:B------:R-:W-:-:S04]  /*2700*/  LEA R3, R0, 0x3b800000, 0x17 ;  /* 0x3b80000000037811 */ /* 0x000fc800078eb8ff */
[----:B------:R-:W-:Y:S02]  /*2710*/  LOP3.LUT R30, R3, R2, R30, 0xfe, !PT ;  /* 0x00000002031e7212 */ /* 0x000fe400078efe1e */
.L_x_17969:
[----:B------:R-:W-:Y:S05]  /*2720*/  BSYNC B0 ;  /* 0x0000000000007941 */ /* 0x000fea0003800000 */
.L_x_17968:
[----:B------:R-:W1:Y:S01]  /*2730*/  F2I.FTZ.TRUNC.NTZ R30, R30 ;  /* 0x0000001e001e7305 */ /* 0x000e62000021f100 */
[----:B------:R-:W-:Y:S05]  /*2740*/  BRA `(.L_x_17953) ;  /* 0x0000045000007947 */ /* 0x000fea0003800000 */
.L_x_17966:
        /* <DEDUP_REMOVED lines=21> */
.L_x_17975:
[----:B------:R-:W-:Y:S05]  /*28a0*/  BSYNC B1 ;  /* 0x0000000000017941 */ /* 0x000fea0003800000 */
.L_x_17974:
[----:B------:R-:W-:Y:S01]  /*28b0*/  IMAD.SHL.U32 R2, R2, 0x200000, RZ ;  /* 0x0020000002027824 */ /* 0x000fe200078e00ff */
[----:B------:R-:W-:-:S04]  /*28c0*/  LEA R3, R0, 0x37800000, 0x17 ;  /* 0x3780000000037811 */ /* 0x000fc800078eb8ff */
[----:B------:R-:W-:Y:S02]  /*28d0*/  LOP3.LUT R30, R3, R2, R30, 0xfe, !PT ;  /* 0x00000002031e7212 */ /* 0x000fe400078efe1e */
.L_x_17973:
[----:B------:R-:W-:Y:S05]  /*28e0*/  BSYNC B0 ;  /* 0x0000000000007941 */ /* 0x000fea0003800000 */
.L_x_17972:
[----:B------:R-:W1:Y:S01]  /*28f0*/  F2I.FTZ.TRUNC.NTZ R30, R30 ;  /* 0x0000001e001e7305 */ /* 0x000e62000021f100 */
[----:B------:R-:W-:Y:S05]  /*2900*/  BRA `(.L_x_17953) ;  /* 0x0000029000007947 */ /* 0x000fea0003800000 */
.L_x_17965:
        /* <DEDUP_REMOVED lines=14> */
.L_x_17979:
[----:B------:R-:W-:Y:S05]  /*29f0*/  BSYNC B0 ;  /* 0x0000000000007941 */ /* 0x000fea0003800000 */
.L_x_17978:
[----:B------:R-:W1:Y:S01]  /*2a00*/  F2I.FTZ.TRUNC.NTZ R30, R30 ;  /* 0x0000001e001e7305 */ /* 0x000e62000021f100 */
[----:B------:R-:W-:Y:S05]  /*2a10*/  BRA `(.L_x_17953) ;  /* 0x0000018000007947 */ /* 0x000fea0003800000 */
.L_x_17952:
        /* <DEDUP_REMOVED lines=21> */
.L_x_17977:
[----:B------:R1:W5:Y:S01]  /*2b70*/  LDG.E R30, [R2.64] ;  /* 0x00000024021e7981 */ /* 0x000362000c1e1900 */
[----:B------:R-:W-:Y:S05]  /*2b80*/  BRA `(.L_x_17953) ;  /* 0x0000001000007947 */ /* 0x000fea0003800000 */
.L_x_17976:
[----:B------:R1:W5:Y:S02]  /*2b90*/  LDG.E R30, [R2.64] ;  /* 0x00000024021e7981 */ /* 0x000364000c1e1900 */
.L_x_17953:
        /* <DEDUP_REMOVED lines=16> */
.L_x_17983:
[----:B------:R0:W5:Y:S01]  /*2ca0*/  LDG.E.U8 R28, [R2.64] ;  /* 0x00000024021c7981 */ /* 0x000162000c1e1100 */
[----:B------:R-:W-:Y:S05]  /*2cb0*/  BRA `(.L_x_17985) ;  /* 0x00000d0000007947 */ /* 0x000fea0003800000 */
.L_x_17982:
        /* <DEDUP_REMOVED lines=8> */
.L_x_17987:
[----:B------:R0:W5:Y:S01]  /*2d40*/  LDG.E R28, [R2.64] ;  /* 0x00000024021c7981 */ /* 0x000162000c1e1900 */
[----:B------:R-:W-:Y:S05]  /*2d50*/  BRA `(.L_x_17985) ;  /* 0x00000c6000007947 */ /* 0x000fea0003800000 */
.L_x_17986:
[----:B------:R0:W5:Y:S01]  /*2d60*/  LDG.E.S16 R28, [R2.64] ;  /* 0x00000024021c7981 */ /* 0x000162000c1e1700 */
[----:B------:R-:W-:Y:S05]  /*2d70*/  BRA `(.L_x_17985) ;  /* 0x00000c4000007947 */ /* 0x000fea0003800000 */
.L_x_17981:
        /* <DEDUP_REMOVED lines=9> */
.L_x_17989:
[----:B----4-:R-:W4:Y:S02]  /*2e10*/  LDG.E.U16 R2, [R2.64] ;  /* 0x0000002402027981 */ /* 0x010f24000c1e1500 */
[----:B----4-:R-:W-:-:S06]  /*2e20*/  HADD2.F32 R28, -RZ, R2.H0_H0 ;  /* 0x20000002ff1c7230 */ /* 0x010fcc0000004100 */
[----:B------:R-:W0:Y:S01]  /*2e30*/  F2I.FTZ.TRUNC.NTZ R28, R28 ;  /* 0x0000001c001c7305 */ /* 0x000e22000021f100 */
[----:B------:R-:W-:Y:S05]  /*2e40*/  BRA `(.L_x_17985) ;  /* 0x00000b7000007947 */ /* 0x000fea0003800000 */
.L_x_17988:
        /* <DEDUP_REMOVED lines=9> */
.L_x_17991:
[----:B----4-:R-:W4:Y:S02]  /*2ee0*/  LDG.E.U16 R2, [R2.64] ;  /* 0x0000002402027981 */ /* 0x010f24000c1e1500 */
[----:B----4-:R-:W-:-:S06]  /*2ef0*/  HADD2.F32 R28, -RZ, R2.H0_H0 ;  /* 0x20000002ff1c7230 */ /* 0x010fcc0000004100 */
[----:B------:R-:W0:Y:S01]  /*2f00*/  F2I.FTZ.TRUNC.NTZ R28, R28 ;  /* 0x0000001c001c7305 */ /* 0x000e22000021f100 */
[----:B------:R-:W-:Y:S05]  /*2f10*/  BRA `(.L_x_17985) ;  /* 0x00000aa000007947 */ /* 0x000fea0003800000 */
.L_x_17990:
[----:B----4-:R-:W4:Y:S02]  /*2f20*/  LDG.E.64 R28, [R2.64] ;  /* 0x00000024021c7981 */ /* 0x010f24000c1e1b00 */
[----:B----4-:R0:W1:Y:S01]  /*2f30*/  F2I.F64.TRUNC R28, R28 ;  /* 0x0000001c001c7311 */ /* 0x010062000030d100 */
[----:B------:R-:W-:Y:S05]  /*2f40*/  BRA `(.L_x_17985) ;  /* 0x00000a7000007947 */ /* 0x000fea0003800000 */
.L_x_17980:
        /* <DEDUP_REMOVED lines=12> */
.L_x_17994:
[----:B----4-:R-:W4:Y:S02]  /*3010*/  LDG.E.64 R2, [R2.64] ;  /* 0x0000002402027981 */ /* 0x010f24000c1e1b00 */
[----:B----4-:R0:W1:Y:S01]  /*3020*/  F2I.F64.TRUNC R28, R2 ;  /* 0x00000002001c7311 */ /* 0x010062000030d100 */
[----:B------:R-:W-:Y:S05]  /*3030*/  BRA `(.L_x_17985) ;  /* 0x0000098000007947 */ /* 0x000fea0003800000 */
.L_x_17993:
        /* <DEDUP_REMOVED lines=27> */
.L_x_17996:
        /* <DEDUP_REMOVED lines=14> */
.L_x_17995:
[----:B----4-:R-:W4:Y:S02]  /*32d0*/  LDG.E.U16 R28, [R2.64] ;  /* 0x00000024021c7981 */ /* 0x010f24000c1e1500 */
[----:B----4-:R-:W-:-:S06]  /*32e0*/  PRMT R28, RZ, 0x5410, R28 ;  /* 0x00005410ff1c7816 */ /* 0x010fcc000000001c */
[----:B------:R-:W0:Y:S01]  /*32f0*/  F2I.FTZ.TRUNC.NTZ R28, R28 ;  /* 0x0000001c001c7305 */ /* 0x000e22000021f100 */
[----:B------:R-:W-:Y:S05]  /*3300*/  BRA `(.L_x_17985) ;  /* 0x000006b000007947 */ /* 0x000fea0003800000 */
.L_x_17992:
        /* <DEDUP_REMOVED lines=10> */
.L_x_17999:
        /* <DEDUP_REMOVED lines=21> */
.L_x_18003:
[----:B------:R-:W-:Y:S05]  /*3500*/  BSYNC B1 ;  /* 0x0000000000017941 */ /* 0x000fea0003800000 */
.L_x_18002:
[----:B------:R-:W-:Y:S01]  /*3510*/  IMAD.SHL.U32 R2, R2, 0x100000, RZ ;  /* 0x0010000002027824 */ /* 0x000fe200078e00ff */
[----:B------:R-:W-:-:S04]  /*3520*/  LEA R3, R0, 0x3b800000, 0x17 ;  /* 0x3b80000000037811 */ /* 0x000fc800078eb8ff */
[----:B------:R-:W-:Y:S02]  /*3530*/  LOP3.LUT R28, R3, R2, R28, 0xfe, !PT ;  /* 0x00000002031c7212 */ /* 0x000fe400078efe1c */
.L_x_18001:
[----:B------:R-:W-:Y:S05]  /*3540*/  BSYNC B0 ;  /* 0x0000000000007941 */ /* 0x000fea0003800000 */
.L_x_18000:
[----:B------:R-:W0:Y:S01]  /*3550*/  F2I.FTZ.TRUNC.NTZ R28, R28 ;  /* 0x0000001c001c7305 */ /* 0x000e22000021f100 */
[----:B------:R-:W-:Y:S05]  /*3560*/  BRA `(.L_x_17985) ;  /* 0x0000045000007947 */ /* 0x000fea0003800000 */
.L_x_17998:
        /* <DEDUP_REMOVED lines=21> */
.L_x_18007:
[----:B------:R-:W-:Y:S05]  /*36c0*/  BSYNC B1 ;  /* 0x0000000000017941 */ /* 0x000fea0003800000 */
.L_x_18006:
[----:B------:R-:W-:Y:S01]  /*36d0*/  IMAD.SHL.U32 R2, R2, 0x200000, RZ ;  /* 0x0020000002027824 */ /* 0x000fe200078e00ff */
[----:B------:R-:W-:-:S04]  /*36e0*/  LEA R3, R0, 0x37800000, 0x17 ;  /* 0x3780000000037811 */ /* 0x000fc800078eb8ff */
[----:B------:R-:W-:Y:S02]  /*36f0*/  LOP3.LUT R28, R3, R2, R28, 0xfe, !PT ;  /* 0x00000002031c7212 */ /* 0x000fe400078efe1c */
.L_x_18005:
[----:B------:R-:W-:Y:S05]  /*3700*/  BSYNC B0 ;  /* 0x0000000000007941 */ /* 0x000fea0003800000 */
.L_x_18004:
[----:B------:R-:W0:Y:S01]  /*3710*/  F2I.FTZ.TRUNC.NTZ R28, R28 ;  /* 0x0000001c001c7305 */ /* 0x000e22000021f100 */
[----:B------:R-:W-:Y:S05]  /*3720*/  BRA `(.L_x_17985) ;  /* 0x0000029000007947 */ /* 0x000fea0003800000 */
.L_x_17997:
        /* <DEDUP_REMOVED lines=14> */
.L_x_18011:
[----:B------:R-:W-:Y:S05]  /*3810*/  BSYNC B0 ;  /* 0x0000000000007941 */ /* 0x000fea0003800000 */
.L_x_18010:
[----:B------:R-:W0:Y:S01]  /*3820*/  F2I.FTZ.TRUNC.NTZ R28, R28 ;  /* 0x0000001c001c7305 */ /* 0x000e22000021f100 */
[----:B------:R-:W-:Y:S05]  /*3830*/  BRA `(.L_x_17985) ;  /* 0x0000018000007947 */ /* 0x000fea0003800000 */
.L_x_17984:
        /* <DEDUP_REMOVED lines=21> */
.L_x_18009:
[----:B------:R0:W5:Y:S01]  /*3990*/  LDG.E R28, [R2.64] ;  /* 0x00000024021c7981 */ /* 0x000162000c1e1900 */
[----:B------:R-:W-:Y:S05]  /*39a0*/  BRA `(.L_x_17985) ;  /* 0x0000001000007947 */ /* 0x000fea0003800000 */
.L_x_18008:
[----:B------:R0:W5:Y:S02]  /*39b0*/  LDG.E R28, [R2.64] ;  /* 0x00000024021c7981 */ /* 0x000164000c1e1900 */
.L_x_17985:
        /* <DEDUP_REMOVED lines=16> */
.L_x_18015:
[----:B------:R0:W5:Y:S01]  /*3ac0*/  LDG.E.U8 R16, [R2.64] ;  /* 0x0000002402107981 */ /* 0x000162000c1e1100 */
[----:B------:R-:W-:Y:S05]  /*3ad0*/  BRA `(.L_x_18017) ;  /* 0x00000d0000007947 */ /* 0x000fea0003800000 */
.L_x_18014:
        /* <DEDUP_REMOVED lines=8> */
.L_x_18019:
[----:B------:R0:W5:Y:S01]  /*3b60*/  LDG.E R16, [R2.64] ;  /* 0x0000002402107981 */ /* 0x000162000c1e1900 */
[----:B------:R-:W-:Y:S05]  /*3b70*/  BRA `(.L_x_18017) ;  /* 0x00000c6000007947 */ /* 0x000fea0003800000 */
.L_x_18018:
[----:B------:R0:W5:Y:S01]  /*3b80*/  LDG.E.S16 R16, [R2.64] ;  /* 0x0000002402107981 */ /* 0x000162000c1e1700 */
[----:B------:R-:W-:Y:S05]  /*3b90*/  BRA `(.L_x_18017) ;  /* 0x00000c4000007947 */ /* 0x000fea0003800000 */
.L_x_18013:
        /* <DEDUP_REMOVED lines=9> */
.L_x_18021:
[----:B------:R-:W2:Y:S02]  /*3c30*/  LDG.E.U16 R2, [R2.64] ;  /* 0x0000002402027981 */ /* 0x000ea4000c1e1500 */
[----:B--2---:R-:W-:-:S06]  /*3c40*/  HADD2.F32 R16, -RZ, R2.H0_H0 ;  /* 0x20000002ff107230 */ /* 0x004fcc0000004100 */
[----:B------:R-:W0:Y:S01]  /*3c50*/  F2I.FTZ.TRUNC.NTZ R16, R16 ;  /* 0x0000001000107305 */ /* 0x000e22000021f100 */
[----:B------:R-:W-:Y:S05]  /*3c60*/  BRA `(.L_x_18017) ;  /* 0x00000b7000007947 */ /* 0x000fea0003800000 */
.L_x_18020:
        /* <DEDUP_REMOVED lines=9> */
.L_x_18023:
[----:B------:R-:W2:Y:S02]  /*3d00*/  LDG.E.U16 R2, [R2.64] ;  /* 0x0000002402027981 */ /* 0x000ea4000c1e1500 */
[----:B--2---:R-:W-:-:S06]  /*3d10*/  HADD2.F32 R16, -RZ, R2.H0_H0 ;  /* 0x20000002ff107230 */ /* 0x004fcc0000004100 */
[----:B------:R-:W0:Y:S01]  /*3d20*/  F2I.FTZ.TRUNC.NTZ R16, R16 ;  /* 0x0000001000107305 */ /* 0x000e22000021f100 */
[----:B------:R-:W-:Y:S05]  /*3d30*/  BRA `(.L_x_18017) ;  /* 0x00000aa000007947 */ /* 0x000fea0003800000 */
.L_x_18022:
[----:B------:R-:W2:Y:S02]  /*3d40*/  LDG.E.64 R2, [R2.64] ;  /* 0x0000002402027981 */ /* 0x000ea4000c1e1b00 */
[----:B--2---:R0:W2:Y:S01]  /*3d50*/  F2I.F64.TRUNC R16, R2 ;  /* 0x0000000200107311 */ /* 0x0040a2000030d100 */
[----:B------:R-:W-:Y:S05]  /*3d60*/  BRA `(.L_x_18017) ;  /* 0x00000a7000007947 */ /* 0x000fea0003800000 */
.L_x_18012:
        /* <DEDUP_REMOVED lines=12> */
.L_x_18026:
[----:B------:R-:W2:Y:S02]  /*3e30*/  LDG.E.64 R2, [R2.64] ;  /* 0x0000002402027981 */ /* 0x000ea4000c1e1b00 */
[----:B--2---:R0:W2:Y:S01]  /*3e40*/  F2I.F64.TRUNC R16, R2 ;  /* 0x0000000200107311 */ /* 0x0040a2000030d100 */
[----:B------:R-:W-:Y:S05]  /*3e50*/  BRA `(.L_x_18017) ;  /* 0x0000098000007947 */ /* 0x000fea0003800000 */
.L_x_18025:
        /* <DEDUP_REMOVED lines=27> */
.L_x_18028:
        /* <DEDUP_REMOVED lines=14> */
.L_x_18027:
[----:B------:R-:W2:Y:S02]  /*40f0*/  LDG.E.U16 R16, [R2.64] ;  /* 0x0000002402107981 */ /* 0x000ea4000c1e1500 */
[----:B--2---:R-:W-:-:S06]  /*4100*/  PRMT R16, RZ, 0x5410, R16 ;  /* 0x00005410ff107816 */ /* 0x004fcc0000000010 */
[----:B------:R-:W0:Y:S01]  /*4110*/  F2I.FTZ.TRUNC.NTZ R16, R16 ;  /* 0x0000001000107305 */ /* 0x000e22000021f100 */
[----:B------:R-:W-:Y:S05]  /*4120*/  BRA `(.L_x_18017) ;  /* 0x000006b000007947 */ /* 0x000fea0003800000 */
.L_x_18024:
        /* <DEDUP_REMOVED lines=10> */
.L_x_18031:
        /* <DEDUP_REMOVED lines=21> */
.L_x_18035:
[----:B------:R-:W-:Y:S05]  /*4320*/  BSYNC B1 ;  /* 0x0000000000017941 */ /* 0x000fea0003800000 */
.L_x_18034:
[----:B------:R-:W-:Y:S01]  /*4330*/  IMAD.SHL.U32 R2, R2, 0x100000, RZ ;  /* 0x0010000002027824 */ /* 0x000fe200078e00ff */
[----:B------:R-:W-:-:S04]  /*4340*/  LEA R3, R0, 0x3b800000, 0x17 ;  /* 0x3b80000000037811 */ /* 0x000fc800078eb8ff */
[----:B------:R-:W-:Y:S02]  /*4350*/  LOP3.LUT R16, R3, R2, R16, 0xfe, !PT ;  /* 0x0000000203107212 */ /* 0x000fe400078efe10 */
.L_x_18033:
[----:B------:R-:W-:Y:S05]  /*4360*/  BSYNC B0 ;  /* 0x0000000000007941 */ /* 0x000fea0003800000 */
.L_x_18032:
[----:B------:R-:W0:Y:S01]  /*4370*/  F2I.FTZ.TRUNC.NTZ R16, R16 ;  /* 0x0000001000107305 */ /* 0x000e22000021f100 */
[----:B------:R-:W-:Y:S05]  /*4380*/  BRA `(.L_x_18017) ;  /* 0x0000045000007947 */ /* 0x000fea0003800000 */
.L_x_18030:
        /* <DEDUP_REMOVED lines=21> */
.L_x_18039:
[----:B------:R-:W-:Y:S05]  /*44e0*/  BSYNC B1 ;  /* 0x0000000000017941 */ /* 0x000fea0003800000 */
.L_x_18038:
[----:B------:R-:W-:Y:S01]  /*44f0*/  IMAD.SHL.U32 R2, R2, 0x200000, RZ ;  /* 0x0020000002027824 */ /* 0x000fe200078e00ff */
[----:B------:R-:W-:-:S04]  /*4500*/  LEA R3, R0, 0x37800000, 0x17 ;  /* 0x3780000000037811 */ /* 0x000fc800078eb8ff */
[----:B------:R-:W-:Y:S02]  /*4510*/  LOP3.LUT R16, R3, R2, R16, 0xfe, !PT ;  /* 0x0000000203107212 */ /* 0x000fe400078efe10 */
.L_x_18037:
[----:B------:R-:W-:Y:S05]  /*4520*/  BSYNC B0 ;  /* 0x0000000000007941 */ /* 0x000fea0003800000 */
.L_x_18036:
[----:B------:R-:W0:Y:S01]  /*4530*/  F2I.FTZ.TRUNC.NTZ R16, R16 ;  /* 0x0000001000107305 */ /* 0x000e22000021f100 */
[----:B------:R-:W-:Y:S05]  /*4540*/  BRA `(.L_x_18017) ;  /* 0x0000029000007947 */ /* 0x000fea0003800000 */
.L_x_18029:
        /* <DEDUP_REMOVED lines=14> */
.L_x_18043:
[----:B------:R-:W-:Y:S05]  /*4630*/  BSYNC B0 ;  /* 0x0000000000007941 */ /* 0x000fea0003800000 */
.L_x_18042:
[----:B------:R-:W0:Y:S01]  /*4640*/  F2I.FTZ.TRUNC.NTZ R16, R16 ;  /* 0x0000001000107305 */ /* 0x000e22000021f100 */
[----:B------:R-:W-:Y:S05]  /*4650*/  BRA `(.L_x_18017) ;  /* 0x0000018000007947 */ /* 0x000fea0003800000 */
.L_x_18016:
        /* <DEDUP_REMOVED lines=21> */
.L_x_18041:
[----:B------:R0:W5:Y:S01]  /*47b0*/  LDG.E R16, [R2.64] ;  /* 0x0000002402107981 */ /* 0x000162000c1e1900 */
[----:B------:R-:W-:Y:S05]  /*47c0*/  BRA `(.L_x_18017) ;  /* 0x0000001000007947 */ /* 0x000fea0003800000 */
.L_x_18040:
[----:B------:R0:W5:Y:S02]  /*47d0*/  LDG.E R16, [R2.64] ;  /* 0x0000002402107981 */ /* 0x000164000c1e1900 */
.L_x_18017:
[----:B------:R-:W4:Y:S02]  /*47e0*/  S2R R23, SR_TID.X ;  /* 0x0000000000177919 */ /* 0x000f240000002100 */
[----:B----4-:R-:W-:Y:S02]  /*47f0*/  IADD3 R23, R23, 0x80, RZ ;  /* 0x0000008017177810 */ /* 0x010fe40007ffe0ff */
.L_x_17883:
[----:B-1-34-:R-:W-:Y:S05]  /*4800*/  BSYNC B6 ;  /* 0x0000000000067941 */ /* 0x01afea0003800000 */
.L_x_17882:
        /* <DEDUP_REMOVED lines=23> */
.L_x_18049:
[----:B------:R0:W5:Y:S01]  /*4980*/  LDG.E.U8 R35, [R2.64] ;  /* 0x0000002402237981 */ /* 0x000162000c1e1100 */
[----:B------:R-:W-:Y:S05]  /*4990*/  BRA `(.L_x_18051) ;  /* 0x00000d0000007947 */ /* 0x000fea0003800000 */
.L_x_18048:
        /* <DEDUP_REMOVED lines=8> */
.L_x_18053:
[----:B------:R0:W5:Y:S01]  /*4a20*/  LDG.E R35, [R2.64] ;  /* 0x0000002402237981 */ /* 0x000162000c1e1900 */
[----:B------:R-:W-:Y:S05]  /*4a30*/  BRA `(.L_x_18051) ;  /* 0x00000c6000007947 */ /* 0x000fea0003800000 */
.L_x_18052:
[----:B------:R0:W5:Y:S01]  /*4a40*/  LDG.E.S16 R35, [R2.64] ;  /* 0x0000002402237981 */ /* 0x000162000c1e1700 */
[----:B------:R-:W-:Y:S05]  /*4a50*/  BRA `(.L_x_18051) ;  /* 0x00000c4000007947 */ /* 0x000fea0003800000 */
.L_x_18047:
        /* <DEDUP_REMOVED lines=9> */
.L_x_18055:
[----:B------:R-:W3:Y:S02]  /*4af0*/  LDG.E.U16 R2, [R2.64] ;  /* 0x0000002402027981 */ /* 0x000ee4000c1e1500 */
[----:B---3--:R-:W-:-:S06]  /*4b00*/  HADD2.F32 R35, -RZ, R2.H0_H0 ;  /* 0x20000002ff237230 */ /* 0x008fcc0000004100 */
[----:B------:R-:W0:Y:S01]  /*4b10*/  F2I.FTZ.TRUNC.NTZ R35, R35 ;  /* 0x0000002300237305 */ /* 0x000e22000021f100 */
[----:B------:R-:W-:Y:S05]  /*4b20*/  BRA `(.L_x_18051) ;  /* 0x00000b7000007947 */ /* 0x000fea0003800000 */
.L_x_18054:
        /* <DEDUP_REMOVED lines=9> */
.L_x_18057:
[----:B------:R-:W3:Y:S02]  /*4bc0*/  LDG.E.U16 R2, [R2.64] ;  /* 0x0000002402027981 */ /* 0x000ee4000c1e1500 */
[----:B---3--:R-:W-:-:S06]  /*4bd0*/  HADD2.F32 R35, -RZ, R2.H0_H0 ;  /* 0x20000002ff237230 */ /* 0x008fcc0000004100 */
[----:B------:R-:W0:Y:S01]  /*4be0*/  F2I.FTZ.TRUNC.NTZ R35, R35 ;  /* 0x0000002300237305 */ /* 0x000e22000021f100 */
[----:B------:R-:W-:Y:S05]  /*4bf0*/  BRA `(.L_x_18051) ;  /* 0x00000aa000007947 */ /* 0x000fea0003800000 */
.L_x_18056:
[----:B------:R-:W3:Y:S02]  /*4c00*/  LDG.E.64 R2, [R2.64] ;  /* 0x0000002402027981 */ /* 0x000ee4000c1e1b00 */
[----:B---3--:R0:W1:Y:S01]  /*4c10*/  F2I.F64.TRUNC R35, R2 ;  /* 0x0000000200237311 */ /* 0x008062000030d100 */
[----:B------:R-:W-:Y:S05]  /*4c20*/  BRA `(.L_x_18051) ;  /* 0x00000a7000007947 */ /* 0x000fea0003800000 */
.L_x_18046:
        /* <DEDUP_REMOVED lines=12> */
.L_x_18060:
[----:B------:R-:W3:Y:S02]  /*4cf0*/  LDG.E.64 R2, [R2.64] ;  /* 0x0000002402027981 */ /* 0x000ee4000c1e1b00 */
[----:B---3--:R0:W1:Y:S01]  /*4d00*/  F2I.F64.TRUNC R35, R2 ;  /* 0x0000000200237311 */ /* 0x008062000030d100 */
[----:B------:R-:W-:Y:S05]  /*4d10*/  BRA `(.L_x_18051) ;  /* 0x0000098000007947 */ /* 0x000fea0003800000 */
.L_x_18059:
        /* <DEDUP_REMOVED lines=27> */
.L_x_18062:
        /* <DEDUP_REMOVED lines=14> */
.L_x_18061:
[----:B------:R-:W3:Y:S02]  /*4fb0*/  LDG.E.U16 R35, [R2.64] ;  /* 0x0000002402237981 */ /* 0x000ee4000c1e1500 */
[----:B---3--:R-:W-:-:S06]  /*4fc0*/  PRMT R35, RZ, 0x5410, R35 ;  /* 0x00005410ff237816 */ /* 0x008fcc0000000023 */
[----:B------:R-:W0:Y:S01]  /*4fd0*/  F2I.FTZ.TRUNC.NTZ R35, R35 ;  /* 0x0000002300237305 */ /* 0x000e22000021f100 */
[----:B------:R-:W-:Y:S05]  /*4fe0*/  BRA `(.L_x_18051) ;  /* 0x000006b000007947 */ /* 0x000fea0003800000 */
.L_x_18058:
        /* <DEDUP_REMOVED lines=10> */
.L_x_18065:
        /* <DEDUP_REMOVED lines=21> */
.L_x_18069:
[----:B------:R-:W-:Y:S05]  /*51e0*/  BSYNC B1 ;  /* 0x0000000000017941 */ /* 0x000fea0003800000 */
.L_x_18068:
[----:B------:R-:W-:Y:S01]  /*51f0*/  IMAD.SHL.U32 R2, R2, 0x100000, RZ ;  /* 0x0010000002027824 */ /* 0x000fe200078e00ff */
[----:B------:R-:W-:-:S04]  /*5200*/  LEA R0, R0, 0x3b800000, 0x17 ;  /* 0x3b80000000007811 */ /* 0x000fc800078eb8ff */
[----:B------:R-:W-:Y:S02]  /*5210*/  LOP3.LUT R35, R0, R2, R35, 0xfe, !PT ;  /* 0x0000000200237212 */ /* 0x000fe400078efe23 */
.L_x_18067:
[----:B------:R-:W-:Y:S05]  /*5220*/  BSYNC B0 ;  /* 0x0000000000007941 */ /* 0x000fea0003800000 */
.L_x_18066:
[----:B------:R-:W0:Y:S01]  /*5230*/  F2I.FTZ.TRUNC.NTZ R35, R35 ;  /* 0x0000002300237305 */ /* 0x000e22000021f100 */
[----:B------:R-:W-:Y:S05]  /*5240*/  BRA `(.L_x_18051) ;  /* 0x0000045000007947 */ /* 0x000fea0003800000 */
.L_x_18064:
        /* <DEDUP_REMOVED lines=21> */
.L_x_18073:
[----:B------:R-:W-:Y:S05]  /*53a0*/  BSYNC B1 ;  /* 0x0000000000017941 */ /* 0x000fea0003800000 */
.L_x_18072:
[----:B------:R-:W-:Y:S01]  /*53b0*/  IMAD.SHL.U32 R2, R2, 0x200000, RZ ;  /* 0x0020000002027824 */ /* 0x000fe200078e00ff */
[----:B------:R-:W-:-:S04]  /*53c0*/  LEA R0, R0, 0x37800000, 0x17 ;  /* 0x3780000000007811 */ /* 0x000fc800078eb8ff */
[----:B------:R-:W-:Y:S02]  /*53d0*/  LOP3.LUT R35, R0, R2, R35, 0xfe, !PT ;  /* 0x0000000200237212 */ /* 0x000fe400078efe23 */
.L_x_18071:
[----:B------:R-:W-:Y:S05]  /*53e0*/  BSYNC B0 ;  /* 0x0000000000007941 */ /* 0x000fea0003800000 */
.L_x_18070:
[----:B------:R-:W0:Y:S01]  /*53f0*/  F2I.FTZ.TRUNC.NTZ R35, R35 ;  /* 0x0000002300237305 */ /* 0x000e22000021f100 */
[----:B------:R-:W-:Y:S05]  /*5400*/  BRA `(.L_x_18051) ;  /* 0x0000029000007947 */ /* 0x000fea0003800000 */
.L_x_18063:
        /* <DEDUP_REMOVED lines=14> */
.L_x_18077:
[----:B------:R-:W-:Y:S05]  /*54f0*/  BSYNC B0 ;  /* 0x0000000000007941 */ /* 0x000fea0003800000 */
.L_x_18076:
[----:B------:R-:W0:Y:S01]  /*5500*/  F2I.FTZ.TRUNC.NTZ R35, R35 ;  /* 0x0000002300237305 */ /* 0x000e22000021f100 */
[----:B------:R-:W-:Y:S05]  /*5510*/  BRA `(.L_x_18051) ;  /* 0x0000018000007947 */ /* 0x000fea0003800000 */
.L_x_18050:
        /* <DEDUP_REMOVED lines=21> */
.L_x_18075:
[----:B------:R0:W5:Y:S01]  /*5670*/  LDG.E R35, [R2.64] ;  /* 0x0000002402237981 */ /* 0x000162000c1e1900 */
[----:B------:R-:W-:Y:S05]  /*5680*/  BRA `(.L_x_18051) ;  /* 0x0000001000007947 */ /* 0x000fea0003800000 */
.L_x_18074:
[----:B------:R0:W5:Y:S02]  /*5690*/  LDG.E R35, [R2.64] ;  /* 0x0000002402237981 */ /* 0x000164000c1e1900 */
.L_x_18051:
        /* <DEDUP_REMOVED lines=16> */
.L_x_18081:
[----:B------:R0:W5:Y:S01]  /*57a0*/  LDG.E.U8 R34, [R2.64] ;  /* 0x0000002402227981 */ /* 0x000162000c1e1100 */
[----:B------:R-:W-:Y:S05]  /*57b0*/  BRA `(.L_x_18083) ;  /* 0x00000d0000007947 */ /* 0x000fea0003800000 */
.L_x_18080:
        /* <DEDUP_REMOVED lines=8> */
.L_x_18085:
[----:B------:R0:W5:Y:S01]  /*5840*/  LDG.E R34, [R2.64] ;  /* 0x0000002402227981 */ /* 0x000162000c1e1900 */
[----:B------:R-:W-:Y:S05]  /*5850*/  BRA `(.L_x_18083) ;  /* 0x00000c6000007947 */ /* 0x000fea0003800000 */
.L_x_18084:
[----:B------:R0:W5:Y:S01]  /*5860*/  LDG.E.S16 R34, [R2.64] ;  /* 0x0000002402227981 */ /* 0x000162000c1e1700 */
[----:B------:R-:W-:Y:S05]  /*5870*/  BRA `(.L_x_18083) ;  /* 0x00000c4000007947 */ /* 0x000fea0003800000 */
.L_x_18079:
        /* <DEDUP_REMOVED lines=9> */
.L_x_18087:
[----:B------:R-:W3:Y:S02]  /*5910*/  LDG.E.U16 R2, [R2.64] ;  /* 0x0000002402027981 */ /* 0x000ee4000c1e1500 */
[----:B---3--:R-:W-:-:S06]  /*5920*/  HADD2.F32 R34, -RZ, R2.H0_H0 ;  /* 0x20000002ff227230 */ /* 0x008fcc0000004100 */
[----:B------:R-:W0:Y:S01]  /*5930*/  F2I.FTZ.TRUNC.NTZ R34, R34 ;  /* 0x0000002200227305 */ /* 0x000e22000021f100 */
[----:B------:R-:W-:Y:S05]  /*5940*/  BRA `(.L_x_18083) ;  /* 0x00000b7000007947 */ /* 0x000fea0003800000 */
.L_x_18086:
        /* <DEDUP_REMOVED lines=9> */
.L_x_18089:
[----:B------:R-:W3:Y:S02]  /*59e0*/  LDG.E.U16 R2, [R2.64] ;  /* 0x0000002402027981 */ /* 0x000ee4000c1e1500 */
[----:B---3--:R-:W-:-:S06]  /*59f0*/  HADD2.F32 R34, -RZ, R2.H0_H0 ;  /* 0x20000002ff227230 */ /* 0x008fcc0000004100 */
[----:B------:R-:W0:Y:S01]  /*5a00*/  F2I.FTZ.TRUNC.NTZ R34, R34 ;  /* 0x0000002200227305 */ /* 0x000e22000021f100 */
[----:B------:R-:W-:Y:S05]  /*5a10*/  BRA `(.L_x_18083) ;  /* 0x00000aa000007947 */ /* 0x000fea0003800000 */
.L_x_18088:
[----:B------:R-:W3:Y:S02]  /*5a20*/  LDG.E.64 R2, [R2.64] ;  /* 0x0000002402027981 */ /* 0x000ee4000c1e1b00 */
[----:B---3--:R0:W3:Y:S01]  /*5a30*/  F2I.F64.TRUNC R34, R2 ;  /* 0x0000000200227311 */ /* 0x0080e2000030d100 */
[----:B------:R-:W-:Y:S05]  /*5a40*/  BRA `(.L_x_18083) ;  /* 0x00000a7000007947 */ /* 0x000fea0003800000 */
.L_x_18078:
        /* <DEDUP_REMOVED lines=12> */
.L_x_18092:
[----:B------:R-:W3:Y:S02]  /*5b10*/  LDG.E.64 R2, [R2.64] ;  /* 0x0000002402027981 */ /* 0x000ee4000c1e1b00 */
[----:B---3--:R0:W3:Y:S01]  /*5b20*/  F2I.F64.TRUNC R34, R2 ;  /* 0x0000000200227311 */ /* 0x0080e2000030d100 */
[----:B------:R-:W-:Y:S05]  /*5b30*/  BRA `(.L_x_18083) ;  /* 0x0000098000007947 */ /* 0x000fea0003800000 */
.L_x_18091:
        /* <DEDUP_REMOVED lines=27> */
.L_x_18094:
        /* <DEDUP_REMOVED lines=14> */
.L_x_18093:
[----:B------:R-:W3:Y:S02]  /*5dd0*/  LDG.E.U16 R34, [R2.64] ;  /* 0x0000002402227981 */ /* 0x000ee4000c1e1500 */
[----:B---3--:R-:W-:-:S06]  /*5de0*/  PRMT R34, RZ, 0x5410, R34 ;  /* 0x00005410ff227816 */ /* 0x008fcc0000000022 */
[----:B------:R-:W0:Y:S01]  /*5df0*/  F2I.FTZ.TRUNC.NTZ R34, R34 ;  /* 0x0000002200227305 */ /* 0x000e22000021f100 */
[----:B------:R-:W-:Y:S05]  /*5e00*/  BRA `(.L_x_18083) ;  /* 0x000006b000007947 */ /* 0x000fea0003800000 */
.L_x_18090:
        /* <DEDUP_REMOVED lines=10> */
.L_x_18097:
        /* <DEDUP_REMOVED lines=21> */
.L_x_18101:
[----:B------:R-:W-:Y:S05]  /*6000*/  BSYNC B1 ;  /* 0x0000000000017941 */ /* 0x000fea0003800000 */
.L_x_18100:
[----:B------:R-:W-:Y:S01]  /*6010*/  IMAD.SHL.U32 R2, R2, 0x100000, RZ ;  /* 0x0010000002027824 */ /* 0x000fe200078e00ff */
[----:B------:R-:W-:-:S04]  /*6020*/  LEA R3, R0, 0x3b800000, 0x17 ;  /* 0x3b80000000037811 */ /* 0x000fc800078eb8ff */
[----:B------:R-:W-:Y:S02]  /*6030*/  LOP3.LUT R34, R3, R2, R34, 0xfe, !PT ;  /* 0x0000000203227212 */ /* 0x000fe400078efe22 */
.L_x_18099:
[----:B------:R-:W-:Y:S05]  /*6040*/  BSYNC B0 ;  /* 0x0000000000007941 */ /* 0x000fea0003800000 */
.L_x_18098:
[----:B------:R-:W0:Y:S01]  /*6050*/  F2I.FTZ.TRUNC.NTZ R34, R34 ;  /* 0x0000002200227305 */ /* 0x000e22000021f100 */
[----:B------:R-:W-:Y:S05]  /*6060*/  BRA `(.L_x_18083) ;  /* 0x0000045000007947 */ /* 0x000fea0003800000 */
.L_x_18096:
        /* <DEDUP_REMOVED lines=21> */
.L_x_18105:
[----:B------:R-:W-:Y:S05]  /*61c0*/  BSYNC B1 ;  /* 0x0000000000017941 */ /* 0x000fea0003800000 */
.L_x_18104:
[----:B------:R-:W-:Y:S01]  /*61d0*/  IMAD.SHL.U32 R2, R2, 0x200000, RZ ;  /* 0x0020000002027824 */ /* 0x000fe200078e00ff */
[----:B------:R-:W-:-:S04]  /*61e0*/  LEA R3, R0, 0x37800000, 0x17 ;  /* 0x3780000000037811 */ /* 0x000fc800078eb8ff */
[----:B------:R-:W-:Y:S02]  /*61f0*/  LOP3.LUT R34, R3, R2, R34, 0xfe, !PT ;  /* 0x0000000203227212 */ /* 0x000fe400078efe22 */
.L_x_18103:
[----:B------:R-:W-:Y:S05]  /*6200*/  BSYNC B0 ;  /* 0x0000000000007941 */ /* 0x000fea0003800000 */
.L_x_18102:
[----:B------:R-:W0:Y:S01]  /*6210*/  F2I.FTZ.TRUNC.NTZ R34, R34 ;  /* 0x0000002200227305 */ /* 0x000e22000021f100 */
[----:B------:R-:W-:Y:S05]  /*6220*/  BRA `(.L_x_18083) ;  /* 0x0000029000007947 */ /* 0x000fea0003800000 */
.L_x_18095:
        /* <DEDUP_REMOVED lines=14> */
.L_x_18109:
[----:B------:R-:W-:Y:S05]  /*6310*/  BSYNC B0 ;  /* 0x0000000000007941 */ /* 0x000fea0003800000 */
.L_x_18108:
[----:B------:R-:W0:Y:S01]  /*6320*/  F2I.FTZ.TRUNC.NTZ R34, R34 ;  /* 0x0000002200227305 */ /* 0x000e22000021f100 */
[----:B------:R-:W-:Y:S05]  /*6330*/  BRA `(.L_x_18083) ;  /* 0x0000018000007947 */ /* 0x000fea0003800000 */
.L_x_18082:
        /* <DEDUP_REMOVED lines=21> */
.L_x_18107:
[----:B------:R0:W5:Y:S01]  /*6490*/  LDG.E R34, [R2.64] ;  /* 0x0000002402227981 */ /* 0x000162000c1e1900 */
[----:B------:R-:W-:Y:S05]  /*64a0*/  BRA `(.L_x_18083) ;  /* 0x0000001000007947 */ /* 0x000fea0003800000 */
.L_x_18106:
[----:B------:R0:W5:Y:S02]  /*64b0*/  LDG.E R34, [R2.64] ;  /* 0x0000002402227981 */ /* 0x000164000c1e1900 */
.L_x_18083:
        /* <DEDUP_REMOVED lines=16> */
.L_x_18113:
[----:B------:R0:W5:Y:S01]  /*65c0*/  LDG.E.U8 R36, [R2.64] ;  /* 0x0000002402247981 */ /* 0x000162000c1e1100 */
[----:B------:R-:W-:Y:S05]  /*65d0*/  BRA `(.L_x_18115) ;  /* 0x00000d0000007947 */ /* 0x000fea0003800000 */
.L_x_18112:
        /* <DEDUP_REMOVED lines=8> */
.L_x_18117:
[----:B------:R0:W5:Y:S01]  /*6660*/  LDG.E R36, [R2.64] ;  /* 0x0000002402247981 */ /* 0x000162000c1e1900 */
[----:B------:R-:W-:Y:S05]  /*6670*/  BRA `(.L_x_18115) ;  /* 0x00000c6000007947 */ /* 0x000fea0003800000 */
.L_x_18116:
[----:B------:R0:W5:Y:S01]  /*6680*/  LDG.E.S16 R36, [R2.64] ;  /* 0x0000002402247981 */ /* 0x000162000c1e1700 */
[----:B------:R-:W-:Y:S05]  /*6690*/  BRA `(.L_x_18115) ;  /* 0x00000c4000007947 */ /* 0x000fea0003800000 */
.L_x_18111:
        /* <DEDUP_REMOVED lines=9> */
.L_x_18119:
[----:B------:R-:W4:Y:S02]  /*6730*/  LDG.E.U16 R2, [R2.64] ;  /* 0x0000002402027981 */ /* 0x000f24000c1e1500 */
[----:B----4-:R-:W-:-:S06]  /*6740*/  HADD2.F32 R36, -RZ, R2.H0_H0 ;  /* 0x20000002ff247230 */ /* 0x010fcc0000004100 */
[----:B------:R-:W0:Y:S01]  /*6750*/  F2I.FTZ.TRUNC.NTZ R36, R36 ;  /* 0x0000002400247305 */ /* 0x000e22000021f100 */
[----:B------:R-:W-:Y:S05]  /*6760*/  BRA `(.L_x_18115) ;  /* 0x00000b7000007947 */ /* 0x000fea0003800000 */
.L_x_18118:
        /* <DEDUP_REMOVED lines=9> */
.L_x_18121:
[----:B------:R-:W4:Y:S02]  /*6800*/  LDG.E.U16 R2, [R2.64] ;  /* 0x0000002402027981 */ /* 0x000f24000c1e1500 */
[----:B----4-:R-:W-:-:S06]  /*6810*/  HADD2.F32 R36, -RZ, R2.H0_H0 ;  /* 0x20000002ff247230 */ /* 0x010fcc0000004100 */
[----:B------:R-:W0:Y:S01]  /*6820*/  F2I.FTZ.TRUNC.NTZ R36, R36 ;  /* 0x0000002400247305 */ /* 0x000e22000021f100 */
[----:B------:R-:W-:Y:S05]  /*6830*/  BRA `(.L_x_18115) ;  /* 0x00000aa000007947 */ /* 0x000fea0003800000 */
.L_x_18120:
[----:B------:R-:W4:Y:S02]  /*6840*/  LDG.E.64 R36, [R2.64] ;  /* 0x0000002402247981 */ /* 0x000f24000c1e1b00 */
[----:B----4-:R0:W4:Y:S01]  /*6850*/  F2I.F64.TRUNC R36, R36 ;  /* 0x0000002400247311 */ /* 0x010122000030d100 */
[----:B------:R-:W-:Y:S05]  /*6860*/  BRA `(.L_x_18115) ;  /* 0x00000a7000007947 */ /* 0x000fea0003800000 */
.L_x_18110:
        /* <DEDUP_REMOVED lines=12> */
.L_x_18124:
[----:B------:R-:W4:Y:S02]  /*6930*/  LDG.E.64 R2, [R2.64] ;  /* 0x0000002402027981 */ /* 0x000f24000c1e1b00 */
[----:B----4-:R0:W4:Y:S01]  /*6940*/  F2I.F64.TRUNC R36, R2 ;  /* 0x0000000200247311 */ /* 0x010122000030d100 */
[----:B------:R-:W-:Y:S05]  /*6950*/  BRA `(.L_x_18115) ;  /* 0x0000098000007947 */ /* 0x000fea0003800000 */
.L_x_18123:
        /* <DEDUP_REMOVED lines=27> */
.L_x_18126:
        /* <DEDUP_REMOVED lines=14> */
.L_x_18125:
[----:B------:R-:W4:Y:S02]  /*6bf0*/  LDG.E.U16 R36, [R2.64] ;  /* 0x0000002402247981 */ /* 0x000f24000c1e1500 */
[----:B----4-:R-:W-:-:S06]  /*6c00*/  PRMT R36, RZ, 0x5410, R36 ;  /* 0x00005410ff247816 */ /* 0x010fcc0000000024 */
[----:B------:R-:W0:Y:S01]  /*6c10*/  F2I.FTZ.TRUNC.NTZ R36, R36 ;  /* 0x0000002400247305 */ /* 0x000e22000021f100 */
[----:B------:R-:W-:Y:S05]  /*6c20*/  BRA `(.L_x_18115) ;  /* 0x000006b000007947 */ /* 0x000fea0003800000 */
.L_x_18122:
        /* <DEDUP_REMOVED lines=10> */
.L_x_18129:
        /* <DEDUP_REMOVED lines=21> */
.L_x_18133:
[----:B------:R-:W-:Y:S05]  /*6e20*/  BSYNC B1 ;  /* 0x0000000000017941 */ /* 0x000fea0003800000 */
.L_x_18132:
[----:B------:R-:W-:Y:S01]  /*6e30*/  IMAD.SHL.U32 R2, R2, 0x100000, RZ ;  /* 0x0010000002027824 */ /* 0x000fe200078e00ff */
[----:B------:R-:W-:-:S04]  /*6e40*/  LEA R3, R0, 0x3b800000, 0x17 ;  /* 0x3b80000000037811 */ /* 0x000fc800078eb8ff */
[----:B------:R-:W-:Y:S02]  /*6e50*/  LOP3.LUT R36, R3, R2, R36, 0xfe, !PT ;  /* 0x0000000203247212 */ /* 0x000fe400078efe24 */
.L_x_18131:
[----:B------:R-:W-:Y:S05]  /*6e60*/  BSYNC B0 ;  /* 0x0000000000007941 */ /* 0x000fea0003800000 */
.L_x_18130:
[----:B------:R-:W0:Y:S01]  /*6e70*/  F2I.FTZ.TRUNC.NTZ R36, R36 ;  /* 0x0000002400247305 */ /* 0x000e22000021f100 */
[----:B------:R-:W-:Y:S05]  /*6e80*/  BRA `(.L_x_18115) ;  /* 0x0000045000007947 */ /* 0x000fea0003800000 */
.L_x_18128:
        /* <DEDUP_REMOVED lines=21> */
.L_x_18137:
[----:B------:R-:W-:Y:S05]  /*6fe0*/  BSYNC B1 ;  /* 0x0000000000017941 */ /* 0x000fea0003800000 */
.L_x_18136:
[----:B------:R-:W-:Y:S01]  /*6ff0*/  IMAD.SHL.U32 R2, R2, 0x200000, RZ ;  /* 0x0020000002027824 */ /* 0x000fe200078e00ff */
[----:B------:R-:W-:-:S04]  /*7000*/  LEA R3, R0, 0x37800000, 0x17 ;  /* 0x3780000000037811 */ /* 0x000fc800078eb8ff */
[----:B------:R-:W-:Y:S02]  /*7010*/  LOP3.LUT R36, R3, R2, R36, 0xfe, !PT ;  /* 0x0000000203247212 */ /* 0x000fe400078efe24 */
.L_x_18135:
[----:B------:R-:W-:Y:S05]  /*7020*/  BSYNC B0 ;  /* 0x0000000000007941 */ /* 0x000fea0003800000 */
.L_x_18134:
[----:B------:R-:W0:Y:S01]  /*7030*/  F2I.FTZ.TRUNC.NTZ R36, R36 ;  /* 0x0000002400247305 */ /* 0x000e22000021f100 */
[----:B------:R-:W-:Y:S05]  /*7040*/  BRA `(.L_x_18115) ;  /* 0x0000029000007947 */ /* 0x000fea0003800000 */
.L_x_18127:
        /* <DEDUP_REMOVED lines=14> */
.L_x_18141:
[----:B------:R-:W-:Y:S05]  /*7130*/  BSYNC B0 ;  /* 0x0000000000007941 */ /* 0x000fea0003800000 */
.L_x_18140:
[----:B------:R-:W0:Y:S01]  /*7140*/  F2I.FTZ.TRUNC.NTZ R36, R36 ;  /* 0x0000002400247305 */ /* 0x000e22000021f100 */
[----:B------:R-:W-:Y:S05]  /*7150*/  BRA `(.L_x_18115) ;  /* 0x0000018000007947 */ /* 0x000fea0003800000 */
.L_x_18114:
        /* <DEDUP_REMOVED lines=21> */
.L_x_18139:
[----:B------:R0:W5:Y:S01]  /*72b0*/  LDG.E R36, [R2.64] ;  /* 0x0000002402247981 */ /* 0x000162000c1e1900 */
[----:B------:R-:W-:Y:S05]  /*72c0*/  BRA `(.L_x_18115) ;  /* 0x0000001000007947 */ /* 0x000fea0003800000 */
.L_x_18138:
[----:B------:R0:W5:Y:S02]  /*72d0*/  LDG.E R36, [R2.64] ;  /* 0x0000002402247981 */ /* 0x000164000c1e1900 */
.L_x_18115:
        /* <DEDUP_REMOVED lines=16> */
.L_x_18145:
[----:B------:R0:W5:Y:S01]  /*73e0*/  LDG.E.U8 R33, [R2.64] ;  /* 0x0000002402217981 */ /* 0x000162000c1e1100 */
[----:B------:R-:W-:Y:S05]  /*73f0*/  BRA `(.L_x_18147) ;  /* 0x00000d0000007947 */ /* 0x000fea0003800000 */
.L_x_18144:
        /* <DEDUP_REMOVED lines=8> */
.L_x_18149:
[----:B------:R0:W5:Y:S01]  /*7480*/  LDG.E R33, [R2.64] ;  /* 0x0000002402217981 */ /* 0x000162000c1e1900 */
[----:B------:R-:W-:Y:S05]  /*7490*/  BRA `(.L_x_18147) ;  /* 0x00000c6000007947 */ /* 0x000fea0003800000 */
.L_x_18148:
[----:B------:R0:W5:Y:S01]  /*74a0*/  LDG.E.S16 R33, [R2.64] ;  /* 0x0000002402217981 */ /* 0x000162000c1e1700 */
[----:B------:R-:W-:Y:S05]  /*74b0*/  BRA `(.L_x_18147) ;  /* 0x00000c4000007947 */ /* 0x000fea0003800000 */
.L_x_18143:
        /* <DEDUP_REMOVED lines=9> */
.L_x_18151:
[----:B----4-:R-:W4:Y:S02]  /*7550*/  LDG.E.U16 R2, [R2.64] ;  /* 0x0000002402027981 */ /* 0x010f24000c1e1500 */
[----:B----4-:R-:W-:-:S06]  /*7560*/  HADD2.F32 R33, -RZ, R2.H0_H0 ;  /* 0x20000002ff217230 */ /* 0x010fcc0000004100 */
[----:B------:R-:W0:Y:S01]  /*7570*/  F2I.FTZ.TRUNC.NTZ R33, R33 ;  /* 0x0000002100217305 */ /* 0x000e22000021f100 */
[----:B------:R-:W-:Y:S05]  /*7580*/  BRA `(.L_x_18147) ;  /* 0x00000b7000007947 */ /* 0x000fea0003800000 */
.L_x_18150:
        /* <DEDUP_REMOVED lines=9> */
.L_x_18153:
[----:B----4-:R-:W4:Y:S02]  /*7620*/  LDG.E.U16 R2, [R2.64] ;  /* 0x0000002402027981 */ /* 0x010f24000c1e1500 */
[----:B----4-:R-:W-:-:S06]  /*7630*/  HADD2.F32 R33, -RZ, R2.H0_H0 ;  /* 0x20000002ff217230 */ /* 0x010fcc0000004100 */
[----:B------:R-:W0:Y:S01]  /*7640*/  F2I.FTZ.TRUNC.NTZ R33, R33 ;  /* 0x0000002100217305 */ /* 0x000e22000021f100 */
[----:B------:R-:W-:Y:S05]  /*7650*/  BRA `(.L_x_18147) ;  /* 0x00000aa000007947 */ /* 0x000fea0003800000 */
.L_x_18152:
[----:B----4-:R-:W4:Y:S02]  /*7660*/  LDG.E.64 R2, [R2.64] ;  /* 0x0000002402027981 */ /* 0x010f24000c1e1b00 */
[----:B----4-:R0:W4:Y:S01]  /*7670*/  F2I.F64.TRUNC R33, R2 ;  /* 0x0000000200217311 */ /* 0x010122000030d100 */
[----:B------:R-:W-:Y:S05]  /*7680*/  BRA `(.L_x_18147) ;  /* 0x00000a7000007947 */ /* 0x000fea0003800000 */
.L_x_18142:
        /* <DEDUP_REMOVED lines=12> */
.L_x_18156:
[----:B----4-:R-:W4:Y:S02]  /*7750*/  LDG.E.64 R2, [R2.64] ;  /* 0x0000002402027981 */ /* 0x010f24000c1e1b00 */
[----:B----4-:R0:W4:Y:S01]  /*7760*/  F2I.F64.TRUNC R33, R2 ;  /* 0x0000000200217311 */ /* 0x010122000030d100 */
[----:B------:R-:W-:Y:S05]  /*7770*/  BRA `(.L_x_18147) ;  /* 0x0000098000007947 */ /* 0x000fea0003800000 */
.L_x_18155:
        /* <DEDUP_REMOVED lines=27> */
.L_x_18158:
        /* <DEDUP_REMOVED lines=14> */
.L_x_18157:
[----:B----4-:R-:W4:Y:S02]  /*7a10*/  LDG.E.U16 R33, [R2.64] ;  /* 0x0000002402217981 */ /* 0x010f24000c1e1500 */
[----:B----4-:R-:W-:-:S06]  /*7a20*/  PRMT R33, RZ, 0x5410, R33 ;  /* 0x00005410ff217816 */ /* 0x010fcc0000000021 */
[----:B------:R-:W0:Y:S01]  /*7a30*/  F2I.FTZ.TRUNC.NTZ R33, R33 ;  /* 0x0000002100217305 */ /* 0x000e22000021f100 */
[----:B------:R-:W-:Y:S05]  /*7a40*/  BRA `(.L_x_18147) ;  /* 0x000006b000007947 */ /* 0x000fea0003800000 */
.L_x_18154:
        /* <DEDUP_REMOVED lines=10> */
.L_x_18161:
        /* <DEDUP_REMOVED lines=21> */
.L_x_18165:
[----:B------:R-:W-:Y:S05]  /*7c40*/  BSYNC B1 ;  /* 0x0000000000017941 */ /* 0x000fea0003800000 */
.L_x_18164:
[----:B------:R-:W-:Y:S01]  /*7c50*/  IMAD.SHL.U32 R2, R2, 0x100000, RZ ;  /* 0x0010000002027824 */ /* 0x000fe200078e00ff */
[----:B------:R-:W-:-:S04]  /*7c60*/  LEA R0, R0, 0x3b800000, 0x17 ;  /* 0x3b80000000007811 */ /* 0x000fc800078eb8ff */
[----:B------:R-:W-:Y:S02]  /*7c70*/  LOP3.LUT R33, R0, R2, R33, 0xfe, !PT ;  /* 0x0000000200217212 */ /* 0x000fe400078efe21 */
.L_x_18163:
[----:B------:R-:W-:Y:S05]  /*7c80*/  BSYNC B0 ;  /* 0x0000000000007941 */ /* 0x000fea0003800000 */
.L_x_18162:
[----:B------:R-:W0:Y:S01]  /*7c90*/  F2I.FTZ.TRUNC.NTZ R33, R33 ;  /* 0x0000002100217305 */ /* 0x000e22000021f100 */
[----:B------:R-:W-:Y:S05]  /*7ca0*/  BRA `(.L_x_18147) ;  /* 0x0000045000007947 */ /* 0x000fea0003800000 */
.L_x_18160:
        /* <DEDUP_REMOVED lines=21> */
.L_x_18169:
[----:B------:R-:W-:Y:S05]  /*7e00*/  BSYNC B1 ;  /* 0x0000000000017941 */ /* 0x000fea0003800000 */
.L_x_18168:
[----:B------:R-:W-:Y:S01]  /*7e10*/  IMAD.SHL.U32 R2, R2, 0x200000, RZ ;  /* 0x0020000002027824 */ /* 0x000fe200078e00ff */
[----:B------:R-:W-:-:S04]  /*7e20*/  LEA R0, R0, 0x37800000, 0x17 ;  /* 0x3780000000007811 */ /* 0x000fc800078eb8ff */
[----:B------:R-:W-:Y:S02]  /*7e30*/  LOP3.LUT R33, R0, R2, R33, 0xfe, !PT ;  /* 0x0000000200217212 */ /* 0x000fe400078efe21 */
.L_x_18167:
[----:B------:R-:W-:Y:S05]  /*7e40*/  BSYNC B0 ;  /* 0x0000000000007941 */ /* 0x000fea0003800000 */
.L_x_18166:
[----:B------:R-:W0:Y:S01]  /*7e50*/  F2I.FTZ.TRUNC.NTZ R33, R33 ;  /* 0x0000002100217305 */ /* 0x000e22000021f100 */
[----:B------:R-:W-:Y:S05]  /*7e60*/  BRA `(.L_x_18147) ;  /* 0x0000029000007947 */ /* 0x000fea0003800000 */
.L_x_18159:
        /* <DEDUP_REMOVED lines=14> */
.L_x_18173:
[----:B------:R-:W-:Y:S05]  /*7f50*/  BSYNC B0 ;  /* 0x0000000000007941 */ /* 0x000fea0003800000 */
.L_x_18172:
[----:B------:R-:W0:Y:S01]  /*7f60*/  F2I.FTZ.TRUNC.NTZ R33, R33 ;  /* 0x0000002100217305 */ /* 0x000e22000021f100 */
[----:B------:R-:W-:Y:S05]  /*7f70*/  BRA `(.L_x_18147) ;  /* 0x0000018000007947 */ /* 0x000fea0003800000 */
.L_x_18146:
        /* <DEDUP_REMOVED lines=21> */
.L_x_18171:
[----:B------:R0:W5:Y:S01]  /*80d0*/  LDG.E R33, [R2.64] ;  /* 0x0000002402217981 */ /* 0x000162000c1e1900 */
[----:B------:R-:W-:Y:S05]  /*80e0*/  BRA `(.L_x_18147) ;  /* 0x0000001000007947 */ /* 0x000fea0003800000 */
.L_x_18170:
[----:B------:R0:W5:Y:S02]  /*80f0*/  LDG.E R33, [R2.64] ;  /* 0x0000002402217981 */ /* 0x000164000c1e1900 */
.L_x_18147:
        /* <DEDUP_REMOVED lines=16> */
.L_x_18177:
[----:B------:R0:W5:Y:S01]  /*8200*/  LDG.E.U8 R32, [R2.64] ;  /* 0x0000002402207981 */ /* 0x000162000c1e1100 */
[----:B------:R-:W-:Y:S05]  /*8210*/  BRA `(.L_x_18179) ;  /* 0x00000d0000007947 */ /* 0x000fea0003800000 */
.L_x_18176:
        /* <DEDUP_REMOVED lines=8> */
.L_x_18181:
[----:B------:R0:W5:Y:S01]  /*82a0*/  LDG.E R32, [R2.64] ;  /* 0x0000002402207981 */ /* 0x000162000c1e1900 */
[----:B------:R-:W-:Y:S05]  /*82b0*/  BRA `(.L_x_18179) ;  /* 0x00000c6000007947 */ /* 0x000fea0003800000 */
.L_x_18180:
[----:B------:R0:W5:Y:S01]  /*82c0*/  LDG.E.S16 R32, [R2.64] ;  /* 0x0000002402207981 */ /* 0x000162000c1e1700 */
[----:B------:R-:W-:Y:S05]  /*82d0*/  BRA `(.L_x_18179) ;  /* 0x00000c4000007947 */ /* 0x000fea0003800000 */
.L_x_18175:
        /* <DEDUP_REMOVED lines=9> */
.L_x_18183:
[----:B------:R-:W2:Y:S02]  /*8370*/  LDG.E.U16 R2, [R2.64] ;  /* 0x0000002402027981 */ /* 0x000ea4000c1e1500 */
[----:B--2---:R-:W-:-:S06]  /*8380*/  HADD2.F32 R32, -RZ, R2.H0_H0 ;  /* 0x20000002ff207230 */ /* 0x004fcc0000004100 */
[----:B------:R-:W0:Y:S01]  /*8390*/  F2I.FTZ.TRUNC.NTZ R32, R32 ;  /* 0x0000002000207305 */ /* 0x000e22000021f100 */
[----:B------:R-:W-:Y:S05]  /*83a0*/  BRA `(.L_x_18179) ;  /* 0x00000b7000007947 */ /* 0x000fea0003800000 */
.L_x_18182:
        /* <DEDUP_REMOVED lines=9> */
.L_x_18185:
[----:B------:R-:W2:Y:S02]  /*8440*/  LDG.E.U16 R2, [R2.64] ;  /* 0x0000002402027981 */ /* 0x000ea4000c1e1500 */
[----:B--2---:R-:W-:-:S06]  /*8450*/  HADD2.F32 R32, -RZ, R2.H0_H0 ;  /* 0x20000002ff207230 */ /* 0x004fcc0000004100 */
[----:B------:R-:W0:Y:S01]  /*8460*/  F2I.FTZ.TRUNC.NTZ R32, R32 ;  /* 0x0000002000207305 */ /* 0x000e22000021f100 */
[----:B------:R-:W-:Y:S05]  /*8470*/  BRA `(.L_x_18179) ;  /* 0x00000aa000007947 */ /* 0x000fea0003800000 */
.L_x_18184:
[----:B------:R-:W2:Y:S02]  /*8480*/  LDG.E.64 R2, [R2.64] ;  /* 0x0000002402027981 */ /* 0x000ea4000c1e1b00 */
[----:B--2---:R0:W2:Y:S01]  /*8490*/  F2I.F64.TRUNC R32, R2 ;  /* 0x0000000200207311 */ /* 0x0040a2000030d100 */
[----:B------:R-:W-:Y:S05]  /*84a0*/  BRA `(.L_x_18179) ;  /* 0x00000a7000007947 */ /* 0x000fea0003800000 */
.L_x_18174:
        /* <DEDUP_REMOVED lines=12> */
.L_x_18188:
[----:B------:R-:W2:Y:S02]  /*8570*/  LDG.E.64 R2, [R2.64] ;  /* 0x0000002402027981 */ /* 0x000ea4000c1e1b00 */
[----:B--2---:R0:W2:Y:S01]  /*8580*/  F2I.F64.TRUNC R32, R2 ;  /* 0x0000000200207311 */ /* 0x0040a2000030d100 */
[----:B------:R-:W-:Y:S05]  /*8590*/  BRA `(.L_x_18179) ;  /* 0x0000098000007947 */ /* 0x000fea0003800000 */
.L_x_18187:
        /* <DEDUP_REMOVED lines=27> */
.L_x_18190:
        /* <DEDUP_REMOVED lines=14> */
.L_x_18189:
[----:B------:R-:W2:Y:S02]  /*8830*/  LDG.E.U16 R32, [R2.64] ;  /* 0x0000002402207981 */ /* 0x000ea4000c1e1500 */
[----:B--2---:R-:W-:-:S06]  /*8840*/  PRMT R32, RZ, 0x5410, R32 ;  /* 0x00005410ff207816 */ /* 0x004fcc0000000020 */
[----:B------:R-:W0:Y:S01]  /*8850*/  F2I.FTZ.TRUNC.NTZ R32, R32 ;  /* 0x0000002000207305 */ /* 0x000e22000021f100 */
[----:B------:R-:W-:Y:S05]  /*8860*/  BRA `(.L_x_18179) ;  /* 0x000006b000007947 */ /* 0x000fea0003800000 */
.L_x_18186:
        /* <DEDUP_REMOVED lines=10> */
.L_x_18193:
        /* <DEDUP_REMOVED lines=21> */
.L_x_18197:
[----:B------:R-:W-:Y:S05]  /*8a60*/  BSYNC B1 ;  /* 0x0000000000017941 */ /* 0x000fea0003800000 */
.L_x_18196:
[----:B------:R-:W-:Y:S01]  /*8a70*/  IMAD.SHL.U32 R2, R2, 0x100000, RZ ;  /* 0x0010000002027824 */ /* 0x000fe200078e00ff */
[----:B------:R-:W-:-:S04]  /*8a80*/  LEA R3, R0, 0x3b800000, 0x17 ;  /* 0x3b80000000037811 */ /* 0x000fc800078eb8ff */
[----:B------:R-:W-:Y:S02]  /*8a90*/  LOP3.LUT R32, R3, R2, R32, 0xfe, !PT ;  /* 0x0000000203207212 */ /* 0x000fe400078efe20 */
.L_x_18195:
[----:B------:R-:W-:Y:S05]  /*8aa0*/  BSYNC B0 ;  /* 0x0000000000007941 */ /* 0x000fea0003800000 */
.L_x_18194:
[----:B------:R-:W0:Y:S01]  /*8ab0*/  F2I.FTZ.TRUNC.NTZ R32, R32 ;  /* 0x0000002000207305 */ /* 0x000e22000021f100 */
[----:B------:R-:W-:Y:S05]  /*8ac0*/  BRA `(.L_x_18179) ;  /* 0x0000045000007947 */ /* 0x000fea0003800000 */
.L_x_18192:
        /* <DEDUP_REMOVED lines=21> */
.L_x_18201:
[----:B------:R-:W-:Y:S05]  /*8c20*/  BSYNC B1 ;  /* 0x0000000000017941 */ /* 0x000fea0003800000 */
.L_x_18200:
[----:B------:R-:W-:Y:S01]  /*8c30*/  IMAD.SHL.U32 R2, R2, 0x200000, RZ ;  /* 0x0020000002027824 */ /* 0x000fe200078e00ff */
[----:B------:R-:W-:-:S04]  /*8c40*/  LEA R3, R0, 0x37800000, 0x17 ;  /* 0x3780000000037811 */ /* 0x000fc800078eb8ff */
[----:B------:R-:W-:Y:S02]  /*8c50*/  LOP3.LUT R32, R3, R2, R32, 0xfe, !PT ;  /* 0x0000000203207212 */ /* 0x000fe400078efe20 */
.L_x_18199:
[----:B------:R-:W-:Y:S05]  /*8c60*/  BSYNC B0 ;  /* 0x0000000000007941 */ /* 0x000fea0003800000 */
.L_x_18198:
[----:B------:R-:W0:Y:S01]  /*8c70*/  F2I.FTZ.TRUNC.NTZ R32, R32 ;  /* 0x0000002000207305 */ /* 0x000e22000021f100 */
[----:B------:R-:W-:Y:S05]  /*8c80*/  BRA `(.L_x_18179) ;  /* 0x0000029000007947 */ /* 0x000fea0003800000 */
.L_x_18191:
        /* <DEDUP_REMOVED lines=14> */
.L_x_18205:
[----:B------:R-:W-:Y:S05]  /*8d70*/  BSYNC B0 ;  /* 0x0000000000007941 */ /* 0x000fea0003800000 */
.L_x_18204:
[----:B------:R-:W0:Y:S01]  /*8d80*/  F2I.FTZ.TRUNC.NTZ R32, R32 ;  /* 0x0000002000207305 */ /* 0x000e22000021f100 */
[----:B------:R-:W-:Y:S05]  /*8d90*/  BRA `(.L_x_18179) ;  /* 0x0000018000007947 */ /* 0x000fea0003800000 */
.L_x_18178:
        /* <DEDUP_REMOVED lines=21> */
.L_x_18203:
[----:B------:R0:W5:Y:S01]  /*8ef0*/  LDG.E R32, [R2.64] ;  /* 0x0000002402207981 */ /* 0x000162000c1e1900 */
[----:B------:R-:W-:Y:S05]  /*8f00*/  BRA `(.L_x_18179) ;  /* 0x0000001000007947 */ /* 0x000fea0003800000 */
.L_x_18202:
[----:B------:R0:W5:Y:S02]  /*8f10*/  LDG.E R32, [R2.64] ;  /* 0x0000002402207981 */ /* 0x000164000c1e1900 */
.L_x_18179:
[----:B------:R-:W-:-:S03]  /*8f20*/  IADD3 R23, R23, 0x80, RZ ;  /* 0x0000008017177810 */ /* 0x000fc60007ffe0ff */
.L_x_18045:
[----:B------:R-:W-:Y:S05]  /*8f30*/  BSYNC B6 ;  /* 0x0000000000067941 */ /* 0x000fea0003800000 */
.L_x_18044:
        /* <DEDUP_REMOVED lines=23> */
.L_x_18211:
[----:B------:R0:W5:Y:S01]  /*90b0*/  LDG.E.U8 R42, [R2.64] ;  /* 0x00000024022a7981 */ /* 0x000162000c1e1100 */
[----:B------:R-:W-:Y:S05]  /*90c0*/  BRA `(.L_x_18213) ;  /* 0x00000d0000007947 */ /* 0x000fea0003800000 */
.L_x_18210:
        /* <DEDUP_REMOVED lines=8> */
.L_x_18215:
[----:B------:R0:W5:Y:S01]  /*9150*/  LDG.E R42, [R2.64] ;  /* 0x00000024022a7981 */ /* 0x000162000c1e1900 */
[----:B------:R-:W-:Y:S05]  /*9160*/  BRA `(.L_x_18213) ;  /* 0x00000c6000007947 */ /* 0x000fea0003800000 */
.L_x_18214:
[----:B------:R0:W5:Y:S01]  /*9170*/  LDG.E.S16 R42, [R2.64] ;  /* 0x00000024022a7981 */ /* 0x000162000c1e1700 */
[----:B------:R-:W-:Y:S05]  /*9180*/  BRA `(.L_x_18213) ;  /* 0x00000c4000007947 */ /* 0x000fea0003800000 */
.L_x_18209:
        /* <DEDUP_REMOVED lines=9> */
.L_x_18217:
[----:B----4-:R-:W4:Y:S02]  /*9220*/  LDG.E.U16 R2, [R2.64] ;  /* 0x0000002402027981 */ /* 0x010f24000c1e1500 */
[----:B----4-:R-:W-:-:S06]  /*9230*/  HADD2.F32 R42, -RZ, R2.H0_H0 ;  /* 0x20000002ff2a7230 */ /* 0x010fcc0000004100 */
[----:B------:R-:W0:Y:S01]  /*9240*/  F2I.FTZ.TRUNC.NTZ R42, R42 ;  /* 0x0000002a002a7305 */ /* 0x000e22000021f100 */
[----:B------:R-:W-:Y:S05]  /*9250*/  BRA `(.L_x_18213) ;  /* 0x00000b7000007947 */ /* 0x000fea0003800000 */
.L_x_18216:
        /* <DEDUP_REMOVED lines=9> */
.L_x_18219:
[----:B----4-:R-:W4:Y:S02]  /*92f0*/  LDG.E.U16 R2, [R2.64] ;  /* 0x0000002402027981 */ /* 0x010f24000c1e1500 */
[----:B----4-:R-:W-:-:S06]  /*9300*/  HADD2.F32 R42, -RZ, R2.H0_H0 ;  /* 0x20000002ff2a7230 */ /* 0x010fcc0000004100 */
[----:B------:R-:W0:Y:S01]  /*9310*/  F2I.FTZ.TRUNC.NTZ R42, R42 ;  /* 0x0000002a002a7305 */ /* 0x000e22000021f100 */
[----:B------:R-:W-:Y:S05]  /*9320*/  BRA `(.L_x_18213) ;  /* 0x00000aa000007947 */ /* 0x000fea0003800000 */
.L_x_18218:
[----:B----4-:R-:W4:Y:S02]  /*9330*/  LDG.E.64 R42, [R2.64] ;  /* 0x00000024022a7981 */ /* 0x010f24000c1e1b00 */
[----:B----4-:R0:W4:Y:S01]  /*9340*/  F2I.F64.TRUNC R42, R42 ;  /* 0x0000002a002a7311 */ /* 0x010122000030d100 */
[----:B------:R-:W-:Y:S05]  /*9350*/  BRA `(.L_x_18213) ;  /* 0x00000a7000007947 */ /* 0x000fea0003800000 */
.L_x_18208:
        /* <DEDUP_REMOVED lines=12> */
.L_x_18222:
[----:B----4-:R-:W4:Y:S02]  /*9420*/  LDG.E.64 R2, [R2.64] ;  /* 0x0000002402027981 */ /* 0x010f24000c1e1b00 */
[----:B----4-:R0:W4:Y:S01]  /*9430*/  F2I.F64.TRUNC R42, R2 ;  /* 0x00000002002a7311 */ /* 0x010122000030d100 */
[----:B------:R-:W-:Y:S05]  /*9440*/  BRA `(.L_x_18213) ;  /* 0x0000098000007947 */ /* 0x000fea0003800000 */
.L_x_18221:
        /* <DEDUP_REMOVED lines=27> */
.L_x_18224:
        /* <DEDUP_REMOVED lines=14> */
.L_x_18223:
[----:B----4-:R-:W4:Y:S02]  /*96e0*/  LDG.E.U16 R42, [R2.64] ;  /* 0x00000024022a7981 */ /* 0x010f24000c1e1500 */
[----:B----4-:R-:W-:-:S06]  /*96f0*/  PRMT R42, RZ, 0x5410, R42 ;  /* 0x00005410ff2a7816 */ /* 0x010fcc000000002a */
[----:B------:R-:W0:Y:S01]  /*9700*/  F2I.FTZ.TRUNC.NTZ R42, R42 ;  /* 0x0000002a002a7305 */ /* 0x000e22000021f100 */
[----:B------:R-:W-:Y:S05]  /*9710*/  BRA `(.L_x_18213) ;  /* 0x000006b000007947 */ /* 0x000fea0003800000 */
.L_x_18220:
        /* <DEDUP_REMOVED lines=10> */
.L_x_18227:
        /* <DEDUP_REMOVED lines=21> */
.L_x_18231:
[----:B------:R-:W-:Y:S05]  /*9910*/  BSYNC B1 ;  /* 0x0000000000017941 */ /* 0x000fea0003800000 */
.L_x_18230:
[----:B------:R-:W-:Y:S01]  /*9920*/  IMAD.SHL.U32 R2, R2, 0x100000, RZ ;  /* 0x0010000002027824 */ /* 0x000fe200078e00ff */
[----:B------:R-:W-:-:S04]  /*9930*/  LEA R3, R0, 0x3b800000, 0x17 ;  /* 0x3b80000000037811 */ /* 0x000fc800078eb8ff */
[----:B------:R-:W-:Y:S02]  /*9940*/  LOP3.LUT R42, R3, R2, R42, 0xfe, !PT ;  /* 0x00000002032a7212 */ /* 0x000fe400078efe2a */
.L_x_18229:
[----:B------:R-:W-:Y:S05]  /*9950*/  BSYNC B0 ;  /* 0x0000000000007941 */ /* 0x000fea0003800000 */
.L_x_18228:
[----:B------:R-:W0:Y:S01]  /*9960*/  F2I.FTZ.TRUNC.NTZ R42, R42 ;  /* 0x0000002a002a7305 */ /* 0x000e22000021f100 */
[----:B------:R-:W-:Y:S05]  /*9970*/  BRA `(.L_x_18213) ;  /* 0x0000045000007947 */ /* 0x000fea0003800000 */
.L_x_18226:
        /* <DEDUP_REMOVED lines=21> */
.L_x_18235:
[----:B------:R-:W-:Y:S05]  /*9ad0*/  BSYNC B1 ;  /* 0x0000000000017941 */ /* 0x000fea0003800000 */
.L_x_18234:
[----:B------:R-:W-:Y:S01]  /*9ae0*/  IMAD.SHL.U32 R2, R2, 0x200000, RZ ;  /* 0x0020000002027824 */ /* 0x000fe200078e00ff */
[----:B------:R-:W-:-:S04]  /*9af0*/  LEA R3, R0, 0x37800000, 0x17 ;  /* 0x3780000000037811 */ /* 0x000fc800078eb8ff */
[----:B------:R-:W-:Y:S02]  /*9b00*/  LOP3.LUT R42, R3, R2, R42, 0xfe, !PT ;  /* 0x00000002032a7212 */ /* 0x000fe400078efe2a */
.L_x_18233:
[----:B------:R-:W-:Y:S05]  /*9b10*/  BSYNC B0 ;  /* 0x0000000000007941 */ /* 0x000fea0003800000 */
.L_x_18232:
[----:B------:R-:W0:Y:S01]  /*9b20*/  F2I.FTZ.TRUNC.NTZ R42, R42 ;  /* 0x0000002a002a7305 */ /* 0x000e22000021f100 */
[----:B------:R-:W-:Y:S05]  /*9b30*/  BRA `(.L_x_18213) ;  /* 0x0000029000007947 */ /* 0x000fea0003800000 */
.L_x_18225:
        /* <DEDUP_REMOVED lines=14> */
.L_x_18239:
[----:B------:R-:W-:Y:S05]  /*9c20*/  BSYNC B0 ;  /* 0x0000000000007941 */ /* 0x000fea0003800000 */
.L_x_18238:
[----:B------:R-:W0:Y:S01]  /*9c30*/  F2I.FTZ.TRUNC.NTZ R42, R42 ;  /* 0x0000002a002a7305 */ /* 0x000e22000021f100 */
[----:B------:R-:W-:Y:S05]  /*9c40*/  BRA `(.L_x_18213) ;  /* 0x0000018000007947 */ /* 0x000fea0003800000 */
.L_x_18212:
        /* <DEDUP_REMOVED lines=21> */
.L_x_18237:
[----:B------:R0:W5:Y:S01]  /*9da0*/  LDG.E R42, [R2.64] ;  /* 0x00000024022a7981 */ /* 0x000162000c1e1900 */
[----:B------:R-:W-:Y:S05]  /*9db0*/  BRA `(.L_x_18213) ;  /* 0x0000001000007947 */ /* 0x000fea0003800000 */
.L_x_18236:
[----:B------:R0:W5:Y:S02]  /*9dc0*/  LDG.E R42, [R2.64] ;  /* 0x00000024022a7981 */ /* 0x000164000c1e1900 */
.L_x_18213:
        /* <DEDUP_REMOVED lines=16> */
.L_x_18243:
[----:B------:R0:W5:Y:S01]  /*9ed0*/  LDG.E.U8 R41, [R2.64] ;  /* 0x0000002402297981 */ /* 0x000162000c1e1100 */
[----:B------:R-:W-:Y:S05]  /*9ee0*/  BRA `(.L_x_18245) ;  /* 0x00000d0000007947 */ /* 0x000fea0003800000 */
.L_x_18242:
        /* <DEDUP_REMOVED lines=8> */
.L_x_18247:
[----:B------:R0:W5:Y:S01]  /*9f70*/  LDG.E R41, [R2.64] ;  /* 0x0000002402297981 */ /* 0x000162000c1e1900 */
[----:B------:R-:W-:Y:S05]  /*9f80*/  BRA `(.L_x_18245) ;  /* 0x00000c6000007947 */ /* 0x000fea0003800000 */
.L_x_18246:
[----:B------:R0:W5:Y:S01]  /*9f90*/  LDG.E.S16 R41, [R2.64] ;  /* 0x0000002402297981 */ /* 0x000162000c1e1700 */
[----:B------:R-:W-:Y:S05]  /*9fa0*/  BRA `(.L_x_18245) ;  /* 0x00000c4000007947 */ /* 0x000fea0003800000 */
.L_x_18241:
        /* <DEDUP_REMOVED lines=9> */
.L_x_18249:
[----:B----4-:R-:W4:Y:S02]  /*a040*/  LDG.E.U16 R2, [R2.64] ;  /* 0x0000002402027981 */ /* 0x010f24000c1e1500 */
[----:B----4-:R-:W-:-:S06]  /*a050*/  HADD2.F32 R41, -RZ, R2.H0_H0 ;  /* 0x20000002ff297230 */ /* 0x010fcc0000004100 */
[----:B------:R-:W0:Y:S01]  /*a060*/  F2I.FTZ.TRUNC.NTZ R41, R41 ;  /* 0x0000002900297305 */ /* 0x000e22000021f100 */
[----:B------:R-:W-:Y:S05]  /*a070*/  BRA `(.L_x_18245) ;  /* 0x00000b7000007947 */ /* 0x000fea0003800000 */
.L_x_18248:
        /* <DEDUP_REMOVED lines=9> */
.L_x_18251:
[----:B----4-:R-:W4:Y:S02]  /*a110*/  LDG.E.U16 R2, [R2.64] ;  /* 0x0000002402027981 */ /* 0x010f24000c1e1500 */
[----:B----4-:R-:W-:-:S06]  /*a120*/  HADD2.F32 R41, -RZ, R2.H0_H0 ;  /* 0x20000002ff297230 */ /* 0x010fcc0000004100 */
[----:B------:R-:W0:Y:S01]  /*a130*/  F2I.FTZ.TRUNC.NTZ R41, R41 ;  /* 0x0000002900297305 */ /* 0x000e22000021f100 */
[----:B------:R-:W-:Y:S05]  /*a140*/  BRA `(.L_x_18245) ;  /* 0x00000aa000007947 */ /* 0x000fea0003800000 */
.L_x_18250:
[----:B----4-:R-:W4:Y:S02]  /*a150*/  LDG.E.64 R2, [R2.64] ;  /* 0x0000002402027981 */ /* 0x010f24000c1e1b00 */
[----:B----4-:R0:W4:Y:S01]  /*a160*/  F2I.F64.TRUNC R41, R2 ;  /* 0x0000000200297311 */ /* 0x010122000030d100 */
[----:B------:R-:W-:Y:S05]  /*a170*/  BRA `(.L_x_18245) ;  /* 0x00000a7000007947 */ /* 0x000fea0003800000 */
.L_x_18240:
        /* <DEDUP_REMOVED lines=12> */
.L_x_18254:
[----:B----4-:R-:W4:Y:S02]  /*a240*/  LDG.E.64 R2, [R2.64] ;  /* 0x0000002402027981 */ /* 0x010f24000c1e1b00 */
[----:B----4-:R0:W4:Y:S01]  /*a250*/  F2I.F64.TRUNC R41, R2 ;  /* 0x0000000200297311 */ /* 0x010122000030d100 */
[----:B------:R-:W-:Y:S05]  /*a260*/  BRA `(.L_x_18245) ;  /* 0x0000098000007947 */ /* 0x000fea0003800000 */
.L_x_18253:
        /* <DEDUP_REMOVED lines=27> */
.L_x_18256:
        /* <DEDUP_REMOVED lines=14> */
.L_x_18255:
[----:B----4-:R-:W4:Y:S02]  /*a500*/  LDG.E.U16 R41, [R2.64] ;  /* 0x0000002402297981 */ /* 0x010f24000c1e1500 */
[----:B----4-:R-:W-:-:S06]  /*a510*/  PRMT R41, RZ, 0x5410, R41 ;  /* 0x00005410ff297816 */ /* 0x010fcc0000000029 */
[----:B------:R-:W0:Y:S01]  /*a520*/  F2I.FTZ.TRUNC.NTZ R41, R41 ;  /* 0x0000002900297305 */ /* 0x000e22000021f100 */
[----:B------:R-:W-:Y:S05]  /*a530*/  BRA `(.L_x_18245) ;  /* 0x000006b000007947 */ /* 0x000fea0003800000 */
.L_x_18252:
        /* <DEDUP_REMOVED lines=10> */
.L_x_18259:
        /* <DEDUP_REMOVED lines=21> */
.L_x_18263:
[----:B------:R-:W-:Y:S05]  /*a730*/  BSYNC B1 ;  /* 0x0000000000017941 */ /* 0x000fea0003800000 */
.L_x_18262:
[----:B------:R-:W-:Y:S01]  /*a740*/  IMAD.SHL.U32 R2, R2, 0x100000, RZ ;  /* 0x0010000002027824 */ /* 0x000fe200078e00ff */
[----:B------:R-:W-:-:S04]  /*a750*/  LEA R0, R0, 0x3b800000, 0x17 ;  /* 0x3b80000000007811 */ /* 0x000fc800078eb8ff */
[----:B------:R-:W-:Y:S02]  /*a760*/  LOP3.LUT R41, R0, R2, R41, 0xfe, !PT ;  /* 0x0000000200297212 */ /* 0x000fe400078efe29 */
.L_x_18261:
[----:B------:R-:W-:Y:S05]  /*a770*/  BSYNC B0 ;  /* 0x0000000000007941 */ /* 0x000fea0003800000 */
.L_x_18260:
[----:B------:R-:W0:Y:S01]  /*a780*/  F2I.FTZ.TRUNC.NTZ R41, R41 ;  /* 0x0000002900297305 */ /* 0x000e22000021f100 */
[----:B------:R-:W-:Y:S05]  /*a790*/  BRA `(.L_x_18245) ;  /* 0x0000045000007947 */ /* 0x000fea0003800000 */
.L_x_18258:
        /* <DEDUP_REMOVED lines=21> */
.L_x_18267:
[----:B------:R-:W-:Y:S05]  /*a8f0*/  BSYNC B1 ;  /* 0x0000000000017941 */ /* 0x000fea0003800000 */
.L_x_18266:
[----:B------:R-:W-:Y:S01]  /*a900*/  IMAD.SHL.U32 R2, R2, 0x200000, RZ ;  /* 0x0020000002027824 */ /* 0x000fe200078e00ff */
[----:B------:R-:W-:-:S04]  /*a910*/  LEA R0, R0, 0x37800000, 0x17 ;  /* 0x3780000000007811 */ /* 0x000fc800078eb8ff */
[----:B------:R-:W-:Y:S02]  /*a920*/  LOP3.LUT R41, R0, R2, R41, 0xfe, !PT ;  /* 0x0000000200297212 */ /* 0x000fe400078efe29 */
.L_x_18265:
[----:B------:R-:W-:Y:S05]  /*a930*/  BSYNC B0 ;  /* 0x0000000000007941 */ /* 0x000fea0003800000 */
.L_x_18264:
[----:B------:R-:W0:Y:S01]  /*a940*/  F2I.FTZ.TRUNC.NTZ R41, R41 ;  /* 0x0000002900297305 */ /* 0x000e22000021f100 */
[----:B------:R-:W-:Y:S05]  /*a950*/  BRA `(.L_x_18245) ;  /* 0x0000029000007947 */ /* 0x000fea0003800000 */
.L_x_18257:
        /* <DEDUP_REMOVED lines=14> */
.L_x_18271:
[----:B------:R-:W-:Y:S05]  /*aa40*/  BSYNC B0 ;  /* 0x0000000000007941 */ /* 0x000fea0003800000 */
.L_x_18270:
[----:B------:R-:W0:Y:S01]  /*aa50*/  F2I.FTZ.TRUNC.NTZ R41, R41 ;  /* 0x0000002900297305 */ /* 0x000e22000021f100 */
[----:B------:R-:W-:Y:S05]  /*aa60*/  BRA `(.L_x_18245) ;  /* 0x0000018000007947 */ /* 0x000fea0003800000 */
.L_x_18244:
        /* <DEDUP_REMOVED lines=21> */
.L_x_18269:
[----:B------:R0:W5:Y:S01]  /*abc0*/  LDG.E R41, [R2.64] ;  /* 0x0000002402297981 */ /* 0x000162000c1e1900 */
[----:B------:R-:W-:Y:S05]  /*abd0*/  BRA `(.L_x_18245) ;  /* 0x0000001000007947 */ /* 0x000fea0003800000 */
.L_x_18268:
[----:B------:R0:W5:Y:S02]  /*abe0*/  LDG.E R41, [R2.64] ;  /* 0x0000002402297981 */ /* 0x000164000c1e1900 */
.L_x_18245:
        /* <DEDUP_REMOVED lines=16> */
.L_x_18275:
[----:B------:R0:W5:Y:S01]  /*acf0*/  LDG.E.U8 R39, [R2.64] ;  /* 0x0000002402277981 */ /* 0x000162000c1e1100 */
[----:B------:R-:W-:Y:S05]  /*ad00*/  BRA `(.L_x_18277) ;  /* 0x00000d0000007947 */ /* 0x000fea0003800000 */
.L_x_18274:
        /* <DEDUP_REMOVED lines=8> */
.L_x_18279:
[----:B------:R0:W5:Y:S01]  /*ad90*/  LDG.E R39, [R2.64] ;  /* 0x0000002402277981 */ /* 0x000162000c1e1900 */
[----:B------:R-:W-:Y:S05]  /*ada0*/  BRA `(.L_x_18277) ;  /* 0x00000c6000007947 */ /* 0x000fea0003800000 */
.L_x_18278:
[----:B------:R0:W5:Y:S01]  /*adb0*/  LDG.E.S16 R39, [R2.64] ;  /* 0x0000002402277981 */ /* 0x000162000c1e1700 */
[----:B------:R-:W-:Y:S05]  /*adc0*/  BRA `(.L_x_18277) ;  /* 0x00000c4000007947 */ /* 0x000fea0003800000 */
.L_x_18273:
        /* <DEDUP_REMOVED lines=9> */
.L_x_18281:
[----:B----4-:R-:W4:Y:S02]  /*ae60*/  LDG.E.U16 R2, [R2.64] ;  /* 0x0000002402027981 */ /* 0x010f24000c1e1500 */
[----:B----4-:R-:W-:-:S06]  /*ae70*/  HADD2.F32 R39, -RZ, R2.H0_H0 ;  /* 0x20000002ff277230 */ /* 0x010fcc0000004100 */
[----:B------:R-:W0:Y:S01]  /*ae80*/  F2I.FTZ.TRUNC.NTZ R39, R39 ;  /* 0x0000002700277305 */ /* 0x000e22000021f100 */
[----:B------:R-:W-:Y:S05]  /*ae90*/  BRA `(.L_x_18277) ;  /* 0x00000b7000007947 */ /* 0x000fea0003800000 */
.L_x_18280:
        /* <DEDUP_REMOVED lines=9> */
.L_x_18283:
[----:B----4-:R-:W4:Y:S02]  /*af30*/  LDG.E.U16 R2, [R2.64] ;  /* 0x0000002402027981 */ /* 0x010f24000c1e1500 */
[----:B----4-:R-:W-:-:S06]  /*af40*/  HADD2.F32 R39, -RZ, R2.H0_H0 ;  /* 0x20000002ff277230 */ /* 0x010fcc0000004100 */
[----:B------:R-:W0:Y:S01]  /*af50*/  F2I.FTZ.TRUNC.NTZ R39, R39 ;  /* 0x0000002700277305 */ /* 0x000e22000021f100 */
[----:B------:R-:W-:Y:S05]  /*af60*/  BRA `(.L_x_18277) ;  /* 0x00000aa000007947 */ /* 0x000fea0003800000 */
.L_x_18282:
[----:B----4-:R-:W4:Y:S02]  /*af70*/  LDG.E.64 R2, [R2.64] ;  /* 0x0000002402027981 */ /* 0x010f24000c1e1b00 */
[----:B----4-:R0:W4:Y:S01]  /*af80*/  F2I.F64.TRUNC R39, R2 ;  /* 0x0000000200277311 */ /* 0x010122000030d100 */
[----:B------:R-:W-:Y:S05]  /*af90*/  BRA `(.L_x_18277) ;  /* 0x00000a7000007947 */ /* 0x000fea0003800000 */
.L_x_18272:
        /* <DEDUP_REMOVED lines=12> */
.L_x_18286:
[----:B----4-:R-:W4:Y:S02]  /*b060*/  LDG.E.64 R2, [R2.64] ;  /* 0x0000002402027981 */ /* 0x010f24000c1e1b00 */
[----:B----4-:R0:W4:Y:S01]  /*b070*/  F2I.F64.TRUNC R39, R2 ;  /* 0x0000000200277311 */ /* 0x010122000030d100 */
[----:B------:R-:W-:Y:S05]  /*b080*/  BRA `(.L_x_18277) ;  /* 0x0000098000007947 */ /* 0x000fea0003800000 */
.L_x_18285:
        /* <DEDUP_REMOVED lines=27> */
.L_x_18288:
        /* <DEDUP_REMOVED lines=14> */
.L_x_18287:
[----:B----4-:R-:W4:Y:S02]  /*b320*/  LDG.E.U16 R39, [R2.64] ;  /* 0x0000002402277981 */ /* 0x010f24000c1e1500 */
[----:B----4-:R-:W-:-:S06]  /*b330*/  PRMT R39, RZ, 0x5410, R39 ;  /* 0x00005410ff277816 */ /* 0x010fcc0000000027 */
[----:B------:R-:W0:Y:S01]  /*b340*/  F2I.FTZ.TRUNC.NTZ R39, R39 ;  /* 0x0000002700277305 */ /* 0x000e22000021f100 */
[----:B------:R-:W-:Y:S05]  /*b350*/  BRA `(.L_x_18277) ;  /* 0x000006b000007947 */ /* 0x000fea0003800000 */
.L_x_18284:
        /* <DEDUP_REMOVED lines=10> */
.L_x_18291:
        /* <DEDUP_REMOVED lines=21> */
.L_x_18295:
[----:B------:R-:W-:Y:S05]  /*b550*/  BSYNC B1 ;  /* 0x0000000000017941 */ /* 0x000fea0003800000 */
.L_x_18294:
[----:B------:R-:W-:Y:S01]  /*b560*/  IMAD.SHL.U32 R2, R2, 0x100000, RZ ;  /* 0x0010000002027824 */ /* 0x000fe200078e00ff */
[----:B------:R-:W-:-:S04]  /*b570*/  LEA R0, R0, 0x3b800000, 0x17 ;  /* 0x3b80000000007811 */ /* 0x000fc800078eb8ff */
[----:B------:R-:W-:Y:S02]  /*b580*/  LOP3.LUT R39, R0, R2, R39, 0xfe, !PT ;  /* 0x0000000200277212 */ /* 0x000fe400078efe27 */
.L_x_18293:
[----:B------:R-:W-:Y:S05]  /*b590*/  BSYNC B0 ;  /* 0x0000000000007941 */ /* 0x000fea0003800000 */
.L_x_18292:
[----:B------:R-:W0:Y:S01]  /*b5a0*/  F2I.FTZ.TRUNC.NTZ R39, R39 ;  /* 0x0000002700277305 */ /* 0x000e22000021f100 */
[----:B------:R-:W-:Y:S05]  /*b5b0*/  BRA `(.L_x_18277) ;  /* 0x0000045000007947 */ /* 0x000fea0003800000 */
.L_x_18290:
        /* <DEDUP_REMOVED lines=21> */
.L_x_18299:
[----:B------:R-:W-:Y:S05]  /*b710*/  BSYNC B1 ;  /* 0x0000000000017941 */ /* 0x000fea0003800000 */
.L_x_18298:
[----:B------:R-:W-:Y:S01]  /*b720*/  IMAD.SHL.U32 R2, R2, 0x200000, RZ ;  /* 0x0020000002027824 */ /* 0x000fe200078e00ff */
[----:B------:R-:W-:-:S04]  /*b730*/  LEA R0, R0, 0x37800000, 0x17 ;  /* 0x3780000000007811 */ /* 0x000fc800078eb8ff */
[----:B------:R-:W-:Y:S02]  /*b740*/  LOP3.LUT R39, R0, R2, R39, 0xfe, !PT ;  /* 0x0000000200277212 */ /* 0x000fe400078efe27 */
.L_x_18297:
[----:B------:R-:W-:Y:S05]  /*b750*/  BSYNC B0 ;  /* 0x0000000000007941 */ /* 0x000fea0003800000 */
.L_x_18296:
[----:B------:R-:W0:Y:S01]  /*b760*/  F2I.FTZ.TRUNC.NTZ R39, R39 ;  /* 0x0000002700277305 */ /* 0x000e22000021f100 */
[----:B------:R-:W-:Y:S05]  /*b770*/  BRA `(.L_x_18277) ;  /* 0x0000029000007947 */ /* 0x000fea0003800000 */
.L_x_18289:
        /* <DEDUP_REMOVED lines=14> */
.L_x_18303:
[----:B------:R-:W-:Y:S05]  /*b860*/  BSYNC B0 ;  /* 0x0000000000007941 */ /* 0x000fea0003800000 */
.L_x_18302:
[----:B------:R-:W0:Y:S01]  /*b870*/  F2I.FTZ.TRUNC.NTZ R39, R39 ;  /* 0x0000002700277305 */ /* 0x000e22000021f100 */
[----:B------:R-:W-:Y:S05]  /*b880*/  BRA `(.L_x_18277) ;  /* 0x0000018000007947 */ /* 0x000fea0003800000 */
.L_x_18276:
        /* <DEDUP_REMOVED lines=21> */
.L_x_18301:
[----:B------:R0:W5:Y:S01]  /*b9e0*/  LDG.E R39, [R2.64] ;  /* 0x0000002402277981 */ /* 0x000162000c1e1900 */
[----:B------:R-:W-:Y:S05]  /*b9f0*/  BRA `(.L_x_18277) ;  /* 0x0000001000007947 */ /* 0x000fea0003800000 */
.L_x_18300:
[----:B------:R0:W5:Y:S02]  /*ba00*/  LDG.E R39, [R2.64] ;  /* 0x0000002402277981 */ /* 0x000164000c1e1900 */
.L_x_18277:
        /* <DEDUP_REMOVED lines=16> */
.L_x_18307:
[----:B------:R0:W5:Y:S01]  /*bb10*/  LDG.E.U8 R38, [R2.64] ;  /* 0x0000002402267981 */ /* 0x000162000c1e1100 */
[----:B------:R-:W-:Y:S05]  /*bb20*/  BRA `(.L_x_18309) ;  /* 0x00000d0000007947 */ /* 0x000fea0003800000 */
.L_x_18306:
        /* <DEDUP_REMOVED lines=8> */
.L_x_18311:
[----:B------:R0:W5:Y:S01]  /*bbb0*/  LDG.E R38, [R2.64] ;  /* 0x0000002402267981 */ /* 0x000162000c1e1900 */
[----:B------:R-:W-:Y:S05]  /*bbc0*/  BRA `(.L_x_18309) ;  /* 0x00000c6000007947 */ /* 0x000fea0003800000 */
.L_x_18310:
[----:B------:R0:W5:Y:S01]  /*bbd0*/  LDG.E.S16 R38, [R2.64] ;  /* 0x0000002402267981 */ /* 0x000162000c1e1700 */
[----:B------:R-:W-:Y:S05]  /*bbe0*/  BRA `(.L_x_18309) ;  /* 0x00000c4000007947 */ /* 0x000fea0003800000 */
.L_x_18305:
        /* <DEDUP_REMOVED lines=9> */
.L_x_18313:
[----:B----4-:R-:W4:Y:S02]  /*bc80*/  LDG.E.U16 R2, [R2.64] ;  /* 0x0000002402027981 */ /* 0x010f24000c1e1500 */
[----:B----4-:R-:W-:-:S06]  /*bc90*/  HADD2.F32 R38, -RZ, R2.H0_H0 ;  /* 0x20000002ff267230 */ /* 0x010fcc0000004100 */
[----:B------:R-:W0:Y:S01]  /*bca0*/  F2I.FTZ.TRUNC.NTZ R38, R38 ;  /* 0x0000002600267305 */ /* 0x000e22000021f100 */
[----:B------:R-:W-:Y:S05]  /*bcb0*/  BRA `(.L_x_18309) ;  /* 0x00000b7000007947 */ /* 0x000fea0003800000 */
.L_x_18312:
        /* <DEDUP_REMOVED lines=9> */
.L_x_18315:
[----:B----4-:R-:W4:Y:S02]  /*bd50*/  LDG.E.U16 R2, [R2.64] ;  /* 0x0000002402027981 */ /* 0x010f24000c1e1500 */
[----:B----4-:R-:W-:-:S06]  /*bd60*/  HADD2.F32 R38, -RZ, R2.H0_H0 ;  /* 0x20000002ff267230 */ /* 0x010fcc0000004100 */
[----:B------:R-:W0:Y:S01]  /*bd70*/  F2I.FTZ.TRUNC.NTZ R38, R38 ;  /* 0x0000002600267305 */ /* 0x000e22000021f100 */
[----:B------:R-:W-:Y:S05]  /*bd80*/  BRA `(.L_x_18309) ;  /* 0x00000aa000007947 */ /* 0x000fea0003800000 */
.L_x_18314:
[----:B----4-:R-:W4:Y:S02]  /*bd90*/  LDG.E.64 R2, [R2.64] ;  /* 0x0000002402027981 */ /* 0x010f24000c1e1b00 */
[----:B----4-:R0:W4:Y:S01]  /*bda0*/  F2I.F64.TRUNC R38, R2 ;  /* 0x0000000200267311 */ /* 0x010122000030d100 */
[----:B------:R-:W-:Y:S05]  /*bdb0*/  BRA `(.L_x_18309) ;  /* 0x00000a7000007947 */ /* 0x000fea0003800000 */
.L_x_18304:
        /* <DEDUP_REMOVED lines=12> */
.L_x_18318:
[----:B----4-:R-:W4:Y:S02]  /*be80*/  LDG.E.64 R2, [R2.64] ;  /* 0x0000002402027981 */ /* 0x010f24000c1e1b00 */
[----:B----4-:R0:W4:Y:S01]  /*be90*/  F2I.F64.TRUNC R38, R2 ;  /* 0x0000000200267311 */ /* 0x010122000030d100 */
[----:B------:R-:W-:Y:S05]  /*bea0*/  BRA `(.L_x_18309) ;  /* 0x0000098000007947 */ /* 0x000fea0003800000 */
.L_x_18317:
        /* <DEDUP_REMOVED lines=27> */
.L_x_18320:
        /* <DEDUP_REMOVED lines=14> */
.L_x_18319:
[----:B----4-:R-:W4:Y:S02]  /*c140*/  LDG.E.U16 R38, [R2.64] ;  /* 0x0000002402267981 */ /* 0x010f24000c1e1500 */
[----:B----4-:R-:W-:-:S06]  /*c150*/  PRMT R38, RZ, 0x5410, R38 ;  /* 0x00005410ff267816 */ /* 0x010fcc0000000026 */
[----:B------:R-:W0:Y:S01]  /*c160*/  F2I.FTZ.TRUNC.NTZ R38, R38 ;  /* 0x0000002600267305 */ /* 0x000e22000021f100 */
[----:B------:R-:W-:Y:S05]  /*c170*/  BRA `(.L_x_18309) ;  /* 0x000006b000007947 */ /* 0x000fea0003800000 */
.L_x_18316:
        /* <DEDUP_REMOVED lines=10> */
.L_x_18323:
        /* <DEDUP_REMOVED lines=21> */
.L_x_18327:
[----:B------:R-:W-:Y:S05]  /*c370*/  BSYNC B1 ;  /* 0x0000000000017941 */ /* 0x000fea0003800000 */
.L_x_18326:
[----:B------:R-:W-:Y:S01]  /*c380*/  IMAD.SHL.U32 R2, R2, 0x100000, RZ ;  /* 0x0010000002027824 */ /* 0x000fe200078e00ff */
[----:B------:R-:W-:-:S04]  /*c390*/  LEA R3, R0, 0x3b800000, 0x17 ;  /* 0x3b80000000037811 */ /* 0x000fc800078eb8ff */
[----:B------:R-:W-:Y:S02]  /*c3a0*/  LOP3.LUT R38, R3, R2, R38, 0xfe, !PT ;  /* 0x0000000203267212 */ /* 0x000fe400078efe26 */
.L_x_18325:
[----:B------:R-:W-:Y:S05]  /*c3b0*/  BSYNC B0 ;  /* 0x0000000000007941 */ /* 0x000fea0003800000 */
.L_x_18324:
[----:B------:R-:W0:Y:S01]  /*c3c0*/  F2I.FTZ.TRUNC.NTZ R38, R38 ;  /* 0x0000002600267305 */ /* 0x000e22000021f100 */
[----:B------:R-:W-:Y:S05]  /*c3d0*/  BRA `(.L_x_18309) ;  /* 0x0000045000007947 */ /* 0x000fea0003800000 */
.L_x_18322:
        /* <DEDUP_REMOVED lines=21> */
.L_x_18331:
[----:B------:R-:W-:Y:S05]  /*c530*/  BSYNC B1 ;  /* 0x0000000000017941 */ /* 0x000fea0003800000 */
.L_x_18330:
[----:B------:R-:W-:Y:S01]  /*c540*/  IMAD.SHL.U32 R2, R2, 0x200000, RZ ;  /* 0x0020000002027824 */ /* 0x000fe200078e00ff */
[----:B------:R-:W-:-:S04]  /*c550*/  LEA R3, R0, 0x37800000, 0x17 ;  /* 0x3780000000037811 */ /* 0x000fc800078eb8ff */
[----:B------:R-:W-:Y:S02]  /*c560*/  LOP3.LUT R38, R3, R2, R38, 0xfe, !PT ;  /* 0x0000000203267212 */ /* 0x000fe400078efe26 */
.L_x_18329:
[----:B------:R-:W-:Y:S05]  /*c570*/  BSYNC B0 ;  /* 0x0000000000007941 */ /* 0x000fea0003800000 */
.L_x_18328:
[----:B------:R-:W0:Y:S01]  /*c580*/  F2I.FTZ.TRUNC.NTZ R38, R38 ;  /* 0x0000002600267305 */ /* 0x000e22000021f100 */
[----:B------:R-:W-:Y:S05]  /*c590*/  BRA `(.L_x_18309) ;  /* 0x0000029000007947 */ /* 0x000fea0003800000 */
.L_x_18321:
        /* <DEDUP_REMOVED lines=14> */
.L_x_18335:
[----:B------:R-:W-:Y:S05]  /*c680*/  BSYNC B0 ;  /* 0x0000000000007941 */ /* 0x000fea0003800000 */
.L_x_18334:
[----:B------:R-:W0:Y:S01]  /*c690*/  F2I.FTZ.TRUNC.NTZ R38, R38 ;  /* 0x0000002600267305 */ /* 0x000e22000021f100 */
[----:B------:R-:W-:Y:S05]  /*c6a0*/  BRA `(.L_x_18309) ;  /* 0x0000018000007947 */ /* 0x000fea0003800000 */
.L_x_18308:
        /* <DEDUP_REMOVED lines=21> */
.L_x_18333:
[----:B------:R0:W5:Y:S01]  /*c800*/  LDG.E R38, [R2.64] ;  /* 0x0000002402267981 */ /* 0x000162000c1e1900 */
[----:B------:R-:W-:Y:S05]  /*c810*/  BRA `(.L_x_18309) ;  /* 0x0000001000007947 */ /* 0x000fea0003800000 */
.L_x_18332:
[----:B------:R0:W5:Y:S02]  /*c820*/  LDG.E R38, [R2.64] ;  /* 0x0000002402267981 */ /* 0x000164000c1e1900 */
.L_x_18309:
        /* <DEDUP_REMOVED lines=16> */
.L_x_18339:
[----:B------:R0:W5:Y:S01]  /*c930*/  LDG.E.U8 R40, [R2.64] ;  /* 0x0000002402287981 */ /* 0x000162000c1e1100 */
[----:B------:R-:W-:Y:S05]  /*c940*/  BRA `(.L_x_18341) ;  /* 0x00000d0000007947 */ /* 0x000fea0003800000 */
.L_x_18338:
        /* <DEDUP_REMOVED lines=8> */
.L_x_18343:
[----:B------:R0:W5:Y:S01]  /*c9d0*/  LDG.E R40, [R2.64] ;  /* 0x0000002402287981 */ /* 0x000162000c1e1900 */
[----:B------:R-:W-:Y:S05]  /*c9e0*/  BRA `(.L_x_18341) ;  /* 0x00000c6000007947 */ /* 0x000fea0003800000 */
.L_x_18342:
[----:B------:R0:W5:Y:S01]  /*c9f0*/  LDG.E.S16 R40, [R2.64] ;  /* 0x0000002402287981 */ /* 0x000162000c1e1700 */
[----:B------:R-:W-:Y:S05]  /*ca00*/  BRA `(.L_x_18341) ;  /* 0x00000c4000007947 */ /* 0x000fea0003800000 */
.L_x_18337:
        /* <DEDUP_REMOVED lines=9> */
.L_x_18345:
[----:B------:R-:W2:Y:S02]  /*caa0*/  LDG.E.U16 R2, [R2.64] ;  /* 0x0000002402027981 */ /* 0x000ea4000c1e1500 */
[----:B--2---:R-:W-:-:S06]  /*cab0*/  HADD2.F32 R40, -RZ, R2.H0_H0 ;  /* 0x20000002ff287230 */ /* 0x004fcc0000004100 */
[----:B------:R-:W0:Y:S01]  /*cac0*/  F2I.FTZ.TRUNC.NTZ R40, R40 ;  /* 0x0000002800287305 */ /* 0x000e22000021f100 */
[----:B------:R-:W-:Y:S05]  /*cad0*/  BRA `(.L_x_18341) ;  /* 0x00000b7000007947 */ /* 0x000fea0003800000 */
.L_x_18344:
        /* <DEDUP_REMOVED lines=9> */
.L_x_18347:
[----:B------:R-:W2:Y:S02]  /*cb70*/  LDG.E.U16 R2, [R2.64] ;  /* 0x0000002402027981 */ /* 0x000ea4000c1e1500 */
[----:B--2---:R-:W-:-:S06]  /*cb80*/  HADD2.F32 R40, -RZ, R2.H0_H0 ;  /* 0x20000002ff287230 */ /* 0x004fcc0000004100 */
[----:B------:R-:W0:Y:S01]  /*cb90*/  F2I.FTZ.TRUNC.NTZ R40, R40 ;  /* 0x0000002800287305 */ /* 0x000e22000021f100 */
[----:B------:R-:W-:Y:S05]  /*cba0*/  BRA `(.L_x_18341) ;  /* 0x00000aa000007947 */ /* 0x000fea0003800000 */
.L_x_18346:
[----:B------:R-:W2:Y:S02]  /*cbb0*/  LDG.E.64 R2, [R2.64] ;  /* 0x0000002402027981 */ /* 0x000ea4000c1e1b00 */
[----:B--2---:R0:W2:Y:S01]  /*cbc0*/  F2I.F64.TRUNC R40, R2 ;  /* 0x0000000200287311 */ /* 0x0040a2000030d100 */
[----:B------:R-:W-:Y:S05]  /*cbd0*/  BRA `(.L_x_18341) ;  /* 0x00000a7000007947 */ /* 0x000fea0003800000 */
.L_x_18336:
        /* <DEDUP_REMOVED lines=12> */
.L_x_18350:
[----:B------:R-:W2:Y:S02]  /*cca0*/  LDG.E.64 R2, [R2.64] ;  /* 0x0000002402027981 */ /* 0x000ea4000c1e1b00 */
[----:B--2---:R0:W2:Y:S01]  /*ccb0*/  F2I.F64.TRUNC R40, R2 ;  /* 0x0000000200287311 */ /* 0x0040a2000030d100 */
[----:B------:R-:W-:Y:S05]  /*ccc0*/  BRA `(.L_x_18341) ;  /* 0x0000098000007947 */ /* 0x000fea0003800000 */
.L_x_18349:
        /* <DEDUP_REMOVED lines=27> */
.L_x_18352:
        /* <DEDUP_REMOVED lines=14> */
.L_x_18351:
[----:B------:R-:W2:Y:S02]  /*cf60*/  LDG.E.U16 R40, [R2.64] ;  /* 0x0000002402287981 */ /* 0x000ea4000c1e1500 */
[----:B--2---:R-:W-:-:S06]  /*cf70*/  PRMT R40, RZ, 0x5410, R40 ;  /* 0x00005410ff287816 */ /* 0x004fcc0000000028 */
[----:B------:R-:W0:Y:S01]  /*cf80*/  F2I.FTZ.TRUNC.NTZ R40, R40 ;  /* 0x0000002800287305 */ /* 0x000e22000021f100 */
[----:B------:R-:W-:Y:S05]  /*cf90*/  BRA `(.L_x_18341) ;  /* 0x000006b000007947 */ /* 0x000fea0003800000 */
.L_x_18348:
        /* <DEDUP_REMOVED lines=10> */
.L_x_18355:
        /* <DEDUP_REMOVED lines=21> */
.L_x_18359:
[----:B------:R-:W-:Y:S05]  /*d190*/  BSYNC B1 ;  /* 0x0000000000017941 */ /* 0x000fea0003800000 */
.L_x_18358:
[----:B------:R-:W-:Y:S01]  /*d1a0*/  IMAD.SHL.U32 R2, R2, 0x100000, RZ ;  /* 0x0010000002027824 */ /* 0x000fe200078e00ff */
[----:B------:R-:W-:-:S04]  /*d1b0*/  LEA R3, R0, 0x3b800000, 0x17 ;  /* 0x3b80000000037811 */ /* 0x000fc800078eb8ff */
[----:B------:R-:W-:Y:S02]  /*d1c0*/  LOP3.LUT R40, R3, R2, R40, 0xfe, !PT ;  /* 0x0000000203287212 */ /* 0x000fe400078efe28 */
.L_x_18357:
[----:B------:R-:W-:Y:S05]  /*d1d0*/  BSYNC B0 ;  /* 0x0000000000007941 */ /* 0x000fea0003800000 */
.L_x_18356:
[----:B------:R-:W0:Y:S01]  /*d1e0*/  F2I.FTZ.TRUNC.NTZ R40, R40 ;  /* 0x0000002800287305 */ /* 0x000e22000021f100 */
[----:B------:R-:W-:Y:S05]  /*d1f0*/  BRA `(.L_x_18341) ;  /* 0x0000045000007947 */ /* 0x000fea0003800000 */
.L_x_18354:
        /* <DEDUP_REMOVED lines=21> */
.L_x_18363:
[----:B------:R-:W-:Y:S05]  /*d350*/  BSYNC B1 ;  /* 0x0000000000017941 */ /* 0x000fea0003800000 */
.L_x_18362:
[----:B------:R-:W-:Y:S01]  /*d360*/  IMAD.SHL.U32 R2, R2, 0x200000, RZ ;  /* 0x0020000002027824 */ /* 0x000fe200078e00ff */
[----:B------:R-:W-:-:S04]  /*d370*/  LEA R3, R0, 0x37800000, 0x17 ;  /* 0x3780000000037811 */ /* 0x000fc800078eb8ff */
[----:B------:R-:W-:Y:S02]  /*d380*/  LOP3.LUT R40, R3, R2, R40, 0xfe, !PT ;  /* 0x0000000203287212 */ /* 0x000fe400078efe28 */
.L_x_18361:
[----:B------:R-:W-:Y:S05]  /*d390*/  BSYNC B0 ;  /* 0x0000000000007941 */ /* 0x000fea0003800000 */
.L_x_18360:
[----:B------:R-:W0:Y:S01]  /*d3a0*/  F2I.FTZ.TRUNC.NTZ R40, R40 ;  /* 0x0000002800287305 */ /* 0x000e22000021f100 */
[----:B------:R-:W-:Y:S05]  /*d3b0*/  BRA `(.L_x_18341) ;  /* 0x0000029000007947 */ /* 0x000fea0003800000 */
.L_x_18353:
        /* <DEDUP_REMOVED lines=14> */
.L_x_18367:
[----:B------:R-:W-:Y:S05]  /*d4a0*/  BSYNC B0 ;  /* 0x0000000000007941 */ /* 0x000fea0003800000 */
.L_x_18366:
[----:B------:R-:W0:Y:S01]  /*d4b0*/  F2I.FTZ.TRUNC.NTZ R40, R40 ;  /* 0x0000002800287305 */ /* 0x000e22000021f100 */
[----:B------:R-:W-:Y:S05]  /*d4c0*/  BRA `(.L_x_18341) ;  /* 0x0000018000007947 */ /* 0x000fea0003800000 */
.L_x_18340:
        /* <DEDUP_REMOVED lines=21> */
.L_x_18365:
[----:B------:R0:W5:Y:S01]  /*d620*/  LDG.E R40, [R2.64] ;  /* 0x0000002402287981 */ /* 0x000162000c1e1900 */
[----:B------:R-:W-:Y:S05]  /*d630*/  BRA `(.L_x_18341) ;  /* 0x0000001000007947 */ /* 0x000fea0003800000 */
.L_x_18364:
[----:B------:R0:W5:Y:S02]  /*d640*/  LDG.E R40, [R2.64] ;  /* 0x0000002402287981 */ /* 0x000164000c1e1900 */
.L_x_18341:
[----:B------:R-:W-:-:S03]  /*d650*/  IADD3 R23, R23, 0x80, RZ ;  /* 0x0000008017177810 */ /* 0x000fc60007ffe0ff */
.L_x_18207:
[----:B------:R-:W-:Y:S05]  /*d660*/  BSYNC B6 ;  /* 0x0000000000067941 */ /* 0x000fea0003800000 */
.L_x_18206:
        /* <DEDUP_REMOVED lines=24> */
.L_x_18373:
[----:B------:R0:W5:Y:S01]  /*d7f0*/  LDG.E.U8 R48, [R2.64] ;  /* 0x0000002402307981 */ /* 0x000162000c1e1100 */
[----:B------:R-:W-:Y:S05]  /*d800*/  BRA `(.L_x_18375) ;  /* 0x00000d0000007947 */ /* 0x000fea0003800000 */
.L_x_18372:
        /* <DEDUP_REMOVED lines=8> */
.L_x_18377:
[----:B------:R0:W5:Y:S01]  /*d890*/  LDG.E R48, [R2.64] ;  /* 0x0000002402307981 */ /* 0x000162000c1e1900 */
[----:B------:R-:W-:Y:S05]  /*d8a0*/  BRA `(.L_x_18375) ;  /* 0x00000c6000007947 */ /* 0x000fea0003800000 */
.L_x_18376:
[----:B------:R0:W5:Y:S01]  /*d8b0*/  LDG.E.S16 R48, [R2.64] ;  /* 0x0000002402307981 */ /* 0x000162000c1e1700 */
[----:B------:R-:W-:Y:S05]  /*d8c0*/  BRA `(.L_x_18375) ;  /* 0x00000c4000007947 */ /* 0x000fea0003800000 */
.L_x_18371:
        /* <DEDUP_REMOVED lines=9> */
.L_x_18379:
[----:B----4-:R-:W4:Y:S02]  /*d960*/  LDG.E.U16 R2, [R2.64] ;  /* 0x0000002402027981 */ /* 0x010f24000c1e1500 */
[----:B----4-:R-:W-:-:S06]  /*d970*/  HADD2.F32 R48, -RZ, R2.H0_H0 ;  /* 0x20000002ff307230 */ /* 0x010fcc0000004100 */
[----:B------:R-:W0:Y:S01]  /*d980*/  F2I.FTZ.TRUNC.NTZ R48, R48 ;  /* 0x0000003000307305 */ /* 0x000e22000021f100 */
[----:B------:R-:W-:Y:S05]  /*d990*/  BRA `(.L_x_18375) ;  /* 0x00000b7000007947 */ /* 0x000fea0003800000 */
.L_x_18378:
        /* <DEDUP_REMOVED lines=9> */
.L_x_18381:
[----:B----4-:R-:W4:Y:S02]  /*da30*/  LDG.E.U16 R2, [R2.64] ;  /* 0x0000002402027981 */ /* 0x010f24000c1e1500 */
[----:B----4-:R-:W-:-:S06]  /*da40*/  HADD2.F32 R48, -RZ, R2.H0_H0 ;  /* 0x20000002ff307230 */ /* 0x010fcc0000004100 */
[----:B------:R-:W0:Y:S01]  /*da50*/  F2I.FTZ.TRUNC.NTZ R48, R48 ;  /* 0x0000003000307305 */ /* 0x000e22000021f100 */
[----:B------:R-:W-:Y:S05]  /*da60*/  BRA `(.L_x_18375) ;  /* 0x00000aa000007947 */ /* 0x000fea0003800000 */
.L_x_18380:
[----:B----4-:R-:W4:Y:S02]  /*da70*/  LDG.E.64 R2, [R2.64] ;  /* 0x0000002402027981 */ /* 0x010f24000c1e1b00 */
[----:B----4-:R0:W4:Y:S01]  /*da80*/  F2I.F64.TRUNC R48, R2 ;  /* 0x0000000200307311 */ /* 0x010122000030d100 */
[----:B------:R-:W-:Y:S05]  /*da90*/  BRA `(.L_x_18375) ;  /* 0x00000a7000007947 */ /* 0x000fea0003800000 */
.L_x_18370:
        /* <DEDUP_REMOVED lines=12> */
.L_x_18384:
[----:B----4-:R-:W4:Y:S02]  /*db60*/  LDG.E.64 R2, [R2.64] ;  /* 0x0000002402027981 */ /* 0x010f24000c1e1b00 */
[----:B----4-:R0:W4:Y:S01]  /*db70*/  F2I.F64.TRUNC R48, R2 ;  /* 0x0000000200307311 */ /* 0x010122000030d100 */
[----:B------:R-:W-:Y:S05]  /*db80*/  BRA `(.L_x_18375) ;  /* 0x0000098000007947 */ /* 0x000fea0003800000 */
.L_x_18383:
        /* <DEDUP_REMOVED lines=27> */
.L_x_18386:
        /* <DEDUP_REMOVED lines=14> */
.L_x_18385:
[----:B----4-:R-:W4:Y:S02]  /*de20*/  LDG.E.U16 R48, [R2.64] ;  /* 0x0000002402307981 */ /* 0x010f24000c1e1500 */
[----:B----4-:R-:W-:-:S06]  /*de30*/  PRMT R48, RZ, 0x5410, R48 ;  /* 0x00005410ff307816 */ /* 0x010fcc0000000030 */
[----:B------:R-:W0:Y:S01]  /*de40*/  F2I.FTZ.TRUNC.NTZ R48, R48 ;  /* 0x0000003000307305 */ /* 0x000e22000021f100 */
[----:B------:R-:W-:Y:S05]  /*de50*/  BRA `(.L_x_18375) ;  /* 0x000006b000007947 */ /* 0x000fea0003800000 */
.L_x_18382:
        /* <DEDUP_REMOVED lines=10> */
.L_x_18389:
        /* <DEDUP_REMOVED lines=21> */
.L_x_18393:
[----:B------:R-:W-:Y:S05]  /*e050*/  BSYNC B1 ;  /* 0x0000000000017941 */ /* 0x000fea0003800000 */
.L_x_18392:
[----:B------:R-:W-:Y:S01]  /*e060*/  IMAD.SHL.U32 R2, R2, 0x100000, RZ ;  /* 0x0010000002027824 */ /* 0x000fe200078e00ff */
[----:B------:R-:W-:-:S04]  /*e070*/  LEA R3, R0, 0x3b800000, 0x17 ;  /* 0x3b80000000037811 */ /* 0x000fc800078eb8ff */
[----:B------:R-:W-:Y:S02]  /*e080*/  LOP3.LUT R48, R3, R2, R48, 0xfe, !PT ;  /* 0x0000000203307212 */ /* 0x000fe400078efe30 */
.L_x_18391:
[----:B------:R-:W-:Y:S05]  /*e090*/  BSYNC B0 ;  /* 0x0000000000007941 */ /* 0x000fea0003800000 */
.L_x_18390:
[----:B------:R-:W0:Y:S01]  /*e0a0*/  F2I.FTZ.TRUNC.NTZ R48, R48 ;  /* 0x0000003000307305 */ /* 0x000e22000021f100 */
[----:B------:R-:W-:Y:S05]  /*e0b0*/  BRA `(.L_x_18375) ;  /* 0x0000045000007947 */ /* 0x000fea0003800000 */
.L_x_18388:
        /* <DEDUP_REMOVED lines=21> */
.L_x_18397:
[----:B------:R-:W-:Y:S05]  /*e210*/  BSYNC B1 ;  /* 0x0000000000017941 */ /* 0x000fea0003800000 */
.L_x_18396:
[----:B------:R-:W-:Y:S01]  /*e220*/  IMAD.SHL.U32 R2, R2, 0x200000, RZ ;  /* 0x0020000002027824 */ /* 0x000fe200078e00ff */
[----:B------:R-:W-:-:S04]  /*e230*/  LEA R3, R0, 0x37800000, 0x17 ;  /* 0x3780000000037811 */ /* 0x000fc800078eb8ff */
[----:B------:R-:W-:Y:S02]  /*e240*/  LOP3.LUT R48, R3, R2, R48, 0xfe, !PT ;  /* 0x0000000203307212 */ /* 0x000fe400078efe30 */
.L_x_18395:
[----:B------:R-:W-:Y:S05]  /*e250*/  BSYNC B0 ;  /* 0x0000000000007941 */ /* 0x000fea0003800000 */
.L_x_18394:
[----:B------:R-:W0:Y:S01]  /*e260*/  F2I.FTZ.TRUNC.NTZ R48, R48 ;  /* 0x0000003000307305 */ /* 0x000e22000021f100 */
[----:B------:R-:W-:Y:S05]  /*e270*/  BRA `(.L_x_18375) ;  /* 0x0000029000007947 */ /* 0x000fea0003800000 */
.L_x_18387:
        /* <DEDUP_REMOVED lines=14> */
.L_x_18401:
[----:B------:R-:W-:Y:S05]  /*e360*/  BSYNC B0 ;  /* 0x0000000000007941 */ /* 0x000fea0003800000 */
.L_x_18400:
[----:B------:R-:W0:Y:S01]  /*e370*/  F2I.FTZ.TRUNC.NTZ R48, R48 ;  /* 0x0000003000307305 */ /* 0x000e22000021f100 */
[----:B------:R-:W-:Y:S05]  /*e380*/  BRA `(.L_x_18375) ;  /* 0x0000018000007947 */ /* 0x000fea0003800000 */
.L_x_18374:
        /* <DEDUP_REMOVED lines=21> */
.L_x_18399:
[----:B------:R0:W5:Y:S01]  /*e4e0*/  LDG.E R48, [R2.64] ;  /* 0x0000002402307981 */ /* 0x000162000c1e1900 */
[----:B------:R-:W-:Y:S05]  /*e4f0*/  BRA `(.L_x_18375) ;  /* 0x0000001000007947 */ /* 0x000fea0003800000 */
.L_x_18398:
[----:B------:R0:W5:Y:S02]  /*e500*/  LDG.E R48, [R2.64] ;  /* 0x0000002402307981 */ /* 0x000164000c1e1900 */
.L_x_18375:
        /* <DEDUP_REMOVED lines=16> */
.L_x_18405:
[----:B------:R0:W5:Y:S01]  /*e610*/  LDG.E.U8 R47, [R2.64] ;  /* 0x00000024022f7981 */ /* 0x000162000c1e1100 */
[----:B------:R-:W-:Y:S05]  /*e620*/  BRA `(.L_x_18407) ;  /* 0x00000d0000007947 */ /* 0x000fea0003800000 */
.L_x_18404:
        /* <DEDUP_REMOVED lines=8> */
.L_x_18409:
[----:B------:R0:W5:Y:S01]  /*e6b0*/  LDG.E R47, [R2.64] ;  /* 0x00000024022f7981 */ /* 0x000162000c1e1900 */
[----:B------:R-:W-:Y:S05]  /*e6c0*/  BRA `(.L_x_18407) ;  /* 0x00000c6000007947 */ /* 0x000fea0003800000 */
.L_x_18408:
[----:B------:R0:W5:Y:S01]  /*e6d0*/  LDG.E.S16 R47, [R2.64] ;  /* 0x00000024022f7981 */ /* 0x000162000c1e1700 */
[----:B------:R-:W-:Y:S05]  /*e6e0*/  BRA `(.L_x_18407) ;  /* 0x00000c4000007947 */ /* 0x000fea0003800000 */
.L_x_18403:
        /* <DEDUP_REMOVED lines=9> */
.L_x_18411:
[----:B----4-:R-:W4:Y:S02]  /*e780*/  LDG.E.U16 R2, [R2.64] ;  /* 0x0000002402027981 */ /* 0x010f24000c1e1500 */
[----:B----4-:R-:W-:-:S06]  /*e790*/  HADD2.F32 R47, -RZ, R2.H0_H0 ;  /* 0x20000002ff2f7230 */ /* 0x010fcc0000004100 */
[----:B------:R-:W0:Y:S01]  /*e7a0*/  F2I.FTZ.TRUNC.NTZ R47, R47 ;  /* 0x0000002f002f7305 */ /* 0x000e22000021f100 */
[----:B------:R-:W-:Y:S05]  /*e7b0*/  BRA `(.L_x_18407) ;  /* 0x00000b7000007947 */ /* 0x000fea0003800000 */
.L_x_18410:
        /* <DEDUP_REMOVED lines=9> */
.L_x_18413:
[----:B----4-:R-:W4:Y:S02]  /*e850*/  LDG.E.U16 R2, [R2.64] ;  /* 0x0000002402027981 */ /* 0x010f24000c1e1500 */
[----:B----4-:R-:W-:-:S06]  /*e860*/  HADD2.F32 R47, -RZ, R2.H0_H0 ;  /* 0x20000002ff2f7230 */ /* 0x010fcc0000004100 */
[----:B------:R-:W0:Y:S01]  /*e870*/  F2I.FTZ.TRUNC.NTZ R47, R47 ;  /* 0x0000002f002f7305 */ /* 0x000e22000021f100 */
[----:B------:R-:W-:Y:S05]  /*e880*/  BRA `(.L_x_18407) ;  /* 0x00000aa000007947 */ /* 0x000fea0003800000 */
.L_x_18412:
[----:B----4-:R-:W4:Y:S02]  /*e890*/  LDG.E.64 R2, [R2.64] ;  /* 0x0000002402027981 */ /* 0x010f24000c1e1b00 */
[----:B----4-:R0:W4:Y:S01]  /*e8a0*/  F2I.F64.TRUNC R47, R2 ;  /* 0x00000002002f7311 */ /* 0x010122000030d100 */
[----:B------:R-:W-:Y:S05]  /*e8b0*/  BRA `(.L_x_18407) ;  /* 0x00000a7000007947 */ /* 0x000fea0003800000 */
.L_x_18402:
        /* <DEDUP_REMOVED lines=12> */
.L_x_18416:
[----:B----4-:R-:W4:Y:S02]  /*e980*/  LDG.E.64 R2, [R2.64] ;  /* 0x0000002402027981 */ /* 0x010f24000c1e1b00 */
[----:B----4-:R0:W4:Y:S01]  /*e990*/  F2I.F64.TRUNC R47, R2 ;  /* 0x00000002002f7311 */ /* 0x010122000030d100 */
[----:B------:R-:W-:Y:S05]  /*e9a0*/  BRA `(.L_x_18407) ;  /* 0x0000098000007947 */ /* 0x000fea0003800000 */
.L_x_18415:
        /* <DEDUP_REMOVED lines=27> */
.L_x_18418:
        /* <DEDUP_REMOVED lines=14> */
.L_x_18417:
[----:B----4-:R-:W4:Y:S02]  /*ec40*/  LDG.E.U16 R47, [R2.64] ;  /* 0x00000024022f7981 */ /* 0x010f24000c1e1500 */
[----:B----4-:R-:W-:-:S06]  /*ec50*/  PRMT R47, RZ, 0x5410, R47 ;  /* 0x00005410ff2f7816 */ /* 0x010fcc000000002f */
[----:B------:R-:W0:Y:S01]  /*ec60*/  F2I.FTZ.TRUNC.NTZ R47, R47 ;  /* 0x0000002f002f7305 */ /* 0x000e22000021f100 */
[----:B------:R-:W-:Y:S05]  /*ec70*/  BRA `(.L_x_18407) ;  /* 0x000006b000007947 */ /* 0x000fea0003800000 */
.L_x_18414:
        /* <DEDUP_REMOVED lines=10> */
.L_x_18421:
        /* <DEDUP_REMOVED lines=21> */
.L_x_18425:
[----:B------:R-:W-:Y:S05]  /*ee70*/  BSYNC B1 ;  /* 0x0000000000017941 */ /* 0x000fea0003800000 */
.L_x_18424:
[----:B------:R-:W-:Y:S01]  /*ee80*/  IMAD.SHL.U32 R2, R2, 0x100000, RZ ;  /* 0x0010000002027824 */ /* 0x000fe200078e00ff */
[----:B------:R-:W-:-:S04]  /*ee90*/  LEA R0, R0, 0x3b800000, 0x17 ;  /* 0x3b80000000007811 */ /* 0x000fc800078eb8ff */
[----:B------:R-:W-:Y:S02]  /*eea0*/  LOP3.LUT R47, R0, R2, R47, 0xfe, !PT ;  /* 0x00000002002f7212 */ /* 0x000fe400078efe2f */
.L_x_18423:
[----:B------:R-:W-:Y:S05]  /*eeb0*/  BSYNC B0 ;  /* 0x0000000000007941 */ /* 0x000fea0003800000 */
.L_x_18422:
[----:B------:R-:W0:Y:S01]  /*eec0*/  F2I.FTZ.TRUNC.NTZ R47, R47 ;  /* 0x0000002f002f7305 */ /* 0x000e22000021f100 */
[----:B------:R-:W-:Y:S05]  /*eed0*/  BRA `(.L_x_18407) ;  /* 0x0000045000007947 */ /* 0x000fea0003800000 */
.L_x_18420:
        /* <DEDUP_REMOVED lines=21> */
.L_x_18429:
[----:B------:R-:W-:Y:S05]  /*f030*/  BSYNC B1 ;  /* 0x0000000000017941 */ /* 0x000fea0003800000 */
.L_x_18428:
[----:B------:R-:W-:Y:S01]  /*f040*/  IMAD.SHL.U32 R2, R2, 0x200000, RZ ;  /* 0x0020000002027824 */ /* 0x000fe200078e00ff */
[----:B------:R-:W-:-:S04]  /*f050*/  LEA R0, R0, 0x37800000, 0x17 ;  /* 0x3780000000007811 */ /* 0x000fc800078eb8ff */
[----:B------:R-:W-:Y:S02]  /*f060*/  LOP3.LUT R47, R0, R2, R47, 0xfe, !PT ;  /* 0x00000002002f7212 */ /* 0x000fe400078efe2f */
.L_x_18427:
[----:B------:R-:W-:Y:S05]  /*f070*/  BSYNC B0 ;  /* 0x0000000000007941 */ /* 0x000fea0003800000 */
.L_x_18426:
[----:B------:R-:W0:Y:S01]  /*f080*/  F2I.FTZ.TRUNC.NTZ R47, R47 ;  /* 0x0000002f002f7305 */ /* 0x000e22000021f100 */
[----:B------:R-:W-:Y:S05]  /*f090*/  BRA `(.L_x_18407) ;  /* 0x0000029000007947 */ /* 0x000fea0003800000 */
.L_x_18419:
        /* <DEDUP_REMOVED lines=14> */
.L_x_18433:
[----:B------:R-:W-:Y:S05]  /*f180*/  BSYNC B0 ;  /* 0x0000000000007941 */ /* 0x000fea0003800000 */
.L_x_18432:
[----:B------:R-:W0:Y:S01]  /*f190*/  F2I.FTZ.TRUNC.NTZ R47, R47 ;  /* 0x0000002f002f7305 */ /* 0x000e22000021f100 */
[----:B------:R-:W-:Y:S05]  /*f1a0*/  BRA `(.L_x_18407) ;  /* 0x0000018000007947 */ /* 0x000fea0003800000 */
.L_x_18406:
        /* <DEDUP_REMOVED lines=21> */
.L_x_18431:
[----:B------:R0:W5:Y:S01]  /*f300*/  LDG.E R47, [R2.64] ;  /* 0x00000024022f7981 */ /* 0x000162000c1e1900 */
[----:B------:R-:W-:Y:S05]  /*f310*/  BRA `(.L_x_18407) ;  /* 0x0000001000007947 */ /* 0x000fea0003800000 */
.L_x_18430:
[----:B------:R0:W5:Y:S02]  /*f320*/  LDG.E R47, [R2.64] ;  /* 0x00000024022f7981 */ /* 0x000164000c1e1900 */
.L_x_18407:
        /* <DEDUP_REMOVED lines=16> */
.L_x_18437:
[----:B------:R0:W5:Y:S01]  /*f430*/  LDG.E.U8 R45, [R2.64] ;  /* 0x00000024022d7981 */ /* 0x000162000c1e1100 */
[----:B------:R-:W-:Y:S05]  /*f440*/  BRA `(.L_x_18439) ;  /* 0x00000d0000007947 */ /* 0x000fea0003800000 */
.L_x_18436:
        /* <DEDUP_REMOVED lines=8> */
.L_x_18441:
[----:B------:R0:W5:Y:S01]  /*f4d0*/  LDG.E R45, [R2.64] ;  /* 0x00000024022d7981 */ /* 0x000162000c1e1900 */
[----:B------:R-:W-:Y:S05]  /*f4e0*/  BRA `(.L_x_18439) ;  /* 0x00000c6000007947 */ /* 0x000fea0003800000 */
.L_x_18440:
[----:B------:R0:W5:Y:S01]  /*f4f0*/  LDG.E.S16 R45, [R2.64] ;  /* 0x00000024022d7981 */ /* 0x000162000c1e1700 */
[----:B------:R-:W-:Y:S05]  /*f500*/  BRA `(.L_x_18439) ;  /* 0x00000c4000007947 */ /* 0x000fea0003800000 */
.L_x_18435:
        /* <DEDUP_REMOVED lines=9> */
.L_x_18443:
[----:B----4-:R-:W4:Y:S02]  /*f5a0*/  LDG.E.U16 R2, [R2.64] ;  /* 0x0000002402027981 */ /* 0x010f24000c1e1500 */
[----:B----4-:R-:W-:-:S06]  /*f5b0*/  HADD2.F32 R45, -RZ, R2.H0_H0 ;  /* 0x20000002ff2d7230 */ /* 0x010fcc0000004100 */
[----:B------:R-:W0:Y:S01]  /*f5c0*/  F2I.FTZ.TRUNC.NTZ R45, R45 ;  /* 0x0000002d002d7305 */ /* 0x000e22000021f100 */
[----:B------:R-:W-:Y:S05]  /*f5d0*/  BRA `(.L_x_18439) ;  /* 0x00000b7000007947 */ /* 0x000fea0003800000 */
.L_x_18442:
        /* <DEDUP_REMOVED lines=9> */
.L_x_18445:
[----:B----4-:R-:W4:Y:S02]  /*f670*/  LDG.E.U16 R2, [R2.64] ;  /* 0x0000002402027981 */ /* 0x010f24000c1e1500 */
[----:B----4-:R-:W-:-:S06]  /*f680*/  HADD2.F32 R45, -RZ, R2.H0_H0 ;  /* 0x20000002ff2d7230 */ /* 0x010fcc0000004100 */
[----:B------:R-:W0:Y:S01]  /*f690*/  F2I.FTZ.TRUNC.NTZ R45, R45 ;  /* 0x0000002d002d7305 */ /* 0x000e22000021f100 */
[----:B------:R-:W-:Y:S05]  /*f6a0*/  BRA `(.L_x_18439) ;  /* 0x00000aa000007947 */ /* 0x000fea0003800000 */
.L_x_18444:
[----:B----4-:R-:W4:Y:S02]  /*f6b0*/  LDG.E.64 R2, [R2.64] ;  /* 0x0000002402027981 */ /* 0x010f24000c1e1b00 */
[----:B----4-:R0:W4:Y:S01]  /*f6c0*/  F2I.F64.TRUNC R45, R2 ;  /* 0x00000002002d7311 */ /* 0x010122000030d100 */
[----:B------:R-:W-:Y:S05]  /*f6d0*/  BRA `(.L_x_18439) ;  /* 0x00000a7000007947 */ /* 0x000fea0003800000 */
.L_x_18434:
        /* <DEDUP_REMOVED lines=12> */
.L_x_18448:
[----:B----4-:R-:W4:Y:S02]  /*f7a0*/  LDG.E.64 R2, [R2.64] ;  /* 0x0000002402027981 */ /* 0x010f24000c1e1b00 */
[----:B----4-:R0:W4:Y:S01]  /*f7b0*/  F2I.F64.TRUNC R45, R2 ;  /* 0x00000002002d7311 */ /* 0x010122000030d100 */
[----:B------:R-:W-:Y:S05]  /*f7c0*/  BRA `(.L_x_18439) ;  /* 0x0000098000007947 */ /* 0x000fea0003800000 */
.L_x_18447:
        /* <DEDUP_REMOVED lines=27> */
.L_x_18450:
        /* <DEDUP_REMOVED lines=14> */
.L_x_18449:
[----:B----4-:R-:W4:Y:S02]  /*fa60*/  LDG.E.U16 R45, [R2.64] ;  /* 0x00000024022d7981 */ /* 0x010f24000c1e1500 */
[----:B----4-:R-:W-:-:S06]  /*fa70*/  PRMT R45, RZ, 0x5410, R45 ;  /* 0x00005410ff2d7816 */ /* 0x010fcc000000002d */
[----:B------:R-:W0:Y:S01]  /*fa80*/  F2I.FTZ.TRUNC.NTZ R45, R45 ;  /* 0x0000002d002d7305 */ /* 0x000e22000021f100 */
[----:B------:R-:W-:Y:S05]  /*fa90*/  BRA `(.L_x_18439) ;  /* 0x000006b000007947 */ /* 0x000fea0003800000 */
.L_x_18446:
        /* <DEDUP_REMOVED lines=10> */
.L_x_18453:
        /* <DEDUP_REMOVED lines=21> */
.L_x_18457:
[----:B------:R-:W-:Y:S05]  /*fc90*/  BSYNC B1 ;  /* 0x0000000000017941 */ /* 0x000fea0003800000 */
.L_x_18456:
[----:B------:R-:W-:Y:S01]  /*fca0*/  IMAD.SHL.U32 R2, R2, 0x100000, RZ ;  /* 0x0010000002027824 */ /* 0x000fe200078e00ff */
[----:B------:R-:W-:-:S04]  /*fcb0*/  LEA R0, R0, 0x3b800000, 0x17 ;  /* 0x3b80000000007811 */ /* 0x000fc800078eb8ff */
[----:B------:R-:W-:Y:S02]  /*fcc0*/  LOP3.LUT R45, R0, R2, R45, 0xfe, !PT ;  /* 0x00000002002d7212 */ /* 0x000fe400078efe2d */
.L_x_18455:
[----:B------:R-:W-:Y:S05]  /*fcd0*/  BSYNC B0 ;  /* 0x0000000000007941 */ /* 0x000fea0003800000 */
.L_x_18454:
[----:B------:R-:W0:Y:S01]  /*fce0*/  F2I.FTZ.TRUNC.NTZ R45, R45 ;  /* 0x0000002d002d7305 */ /* 0x000e22000021f100 */
[----:B------:R-:W-:Y:S05]  /*fcf0*/  BRA `(.L_x_18439) ;  /* 0x0000045000007947 */ /* 0x000fea0003800000 */
.L_x_18452:
        /* <DEDUP_REMOVED lines=21> */
.L_x_18461:
[----:B------:R-:W-:Y:S05]  /*fe50*/  BSYNC B1 ;  /* 0x0000000000017941 */ /* 0x000fea0003800000 */
.L_x_18460:
[----:B------:R-:W-:Y:S01]  /*fe60*/  IMAD.SHL.U32 R2, R2, 0x200000, RZ ;  /* 0x0020000002027824 */ /* 0x000fe200078e00ff */
[----:B------:R-:W-:-:S04]  /*fe70*/  LEA R0, R0, 0x37800000, 0x17 ;  /* 0x3780000000007811 */ /* 0x000fc800078eb8ff */
[----:B------:R-:W-:Y:S02]  /*fe80*/  LOP3.LUT R45, R0, R2, R45, 0xfe, !PT ;  /* 0x00000002002d7212 */ /* 0x000fe400078efe2d */
.L_x_18459:
[----:B------:R-:W-:Y:S05]  /*fe90*/  BSYNC B0 ;  /* 0x0000000000007941 */ /* 0x000fea0003800000 */
.L_x_18458:
[----:B------:R-:W0:Y:S01]  /*fea0*/  F2I.FTZ.TRUNC.NTZ R45, R45 ;  /* 0x0000002d002d7305 */ /* 0x000e22000021f100 */
[----:B------:R-:W-:Y:S05]  /*feb0*/  BRA `(.L_x_18439) ;  /* 0x0000029000007947 */ /* 0x000fea0003800000 */
.L_x_18451:
        /* <DEDUP_REMOVED lines=14> */
.L_x_18465:
[----:B------:R-:W-:Y:S05]  /*ffa0*/  BSYNC B0 ;  /* 0x0000000000007941 */ /* 0x000fea0003800000 */
.L_x_18464:
[----:B------:R-:W0:Y:S01]  /*ffb0*/  F2I.FTZ.TRUNC.NTZ R45, R45 ;  /* 0x0000002d002d7305 */ /* 0x000e22000021f100 */
[----:B------:R-:W-:Y:S05]  /*ffc0*/  BRA `(.L_x_18439) ;  /* 0x0000018000007947 */ /* 0x000fea0003800000 */
.L_x_18438:
        /* <DEDUP_REMOVED lines=21> */
.L_x_18463:
[----:B------:R0:W5:Y:S01]  /*10120*/  LDG.E R45, [R2.64] ;  /* 0x00000024022d7981 */ /* 0x000162000c1e1900 */
[----:B------:R-:W-:Y:S05]  /*10130*/  BRA `(.L_x_18439) ;  /* 0x0000001000007947 */ /* 0x000fea0003800000 */
.L_x_18462:
[----:B------:R0:W5:Y:S02]  /*10140*/  LDG.E R45, [R2.64] ;  /* 0x00000024022d7981 */ /* 0x000164000c1e1900 */
.L_x_18439:
        /* <DEDUP_REMOVED lines=16> */
.L_x_18469:
[----:B------:R0:W5:Y:S01]  /*10250*/  LDG.E.U8 R43, [R2.64] ;  /* 0x00000024022b7981 */ /* 0x000162000c1e1100 */
[----:B------:R-:W-:Y:S05]  /*10260*/  BRA `(.L_x_18471) ;  /* 0x00000d0000007947 */ /* 0x000fea0003800000 */
.L_x_18468:
        /* <DEDUP_REMOVED lines=8> */
.L_x_18473:
[----:B------:R0:W5:Y:S01]  /*102f0*/  LDG.E R43, [R2.64] ;  /* 0x00000024022b7981 */ /* 0x000162000c1e1900 */
[----:B------:R-:W-:Y:S05]  /*10300*/  BRA `(.L_x_18471) ;  /* 0x00000c6000007947 */ /* 0x000fea0003800000 */
.L_x_18472:
[----:B------:R0:W5:Y:S01]  /*10310*/  LDG.E.S16 R43, [R2.64] ;  /* 0x00000024022b7981 */ /* 0x000162000c1e1700 */
[----:B------:R-:W-:Y:S05]  /*10320*/  BRA `(.L_x_18471) ;  /* 0x00000c4000007947 */ /* 0x000fea0003800000 */
.L_x_18467:
        /* <DEDUP_REMOVED lines=9> */
.L_x_18475:
[----:B----4-:R-:W4:Y:S02]  /*103c0*/  LDG.E.U16 R2, [R2.64] ;  /* 0x0000002402027981 */ /* 0x010f24000c1e1500 */
[----:B----4-:R-:W-:-:S06]  /*103d0*/  HADD2.F32 R43, -RZ, R2.H0_H0 ;  /* 0x20000002ff2b7230 */ /* 0x010fcc0000004100 */
[----:B------:R-:W0:Y:S01]  /*103e0*/  F2I.FTZ.TRUNC.NTZ R43, R43 ;  /* 0x0000002b002b7305 */ /* 0x000e22000021f100 */
[----:B------:R-:W-:Y:S05]  /*103f0*/  BRA `(.L_x_18471) ;  /* 0x00000b7000007947 */ /* 0x000fea0003800000 */
.L_x_18474:
        /* <DEDUP_REMOVED lines=9> */
.L_x_18477:
[----:B----4-:R-:W4:Y:S02]  /*10490*/  LDG.E.U16 R2, [R2.64] ;  /* 0x0000002402027981 */ /* 0x010f24000c1e1500 */
[----:B----4-:R-:W-:-:S06]  /*104a0*/  HADD2.F32 R43, -RZ, R2.H0_H0 ;  /* 0x20000002ff2b7230 */ /* 0x010fcc0000004100 */
[----:B------:R-:W0:Y:S01]  /*104b0*/  F2I.FTZ.TRUNC.NTZ R43, R43 ;  /* 0x0000002b002b7305 */ /* 0x000e22000021f100 */
[----:B------:R-:W-:Y:S05]  /*104c0*/  BRA `(.L_x_18471) ;  /* 0x00000aa000007947 */ /* 0x000fea0003800000 */
.L_x_18476:
[----:B----4-:R-:W4:Y:S02]  /*104d0*/  LDG.E.64 R2, [R2.64] ;  /* 0x0000002402027981 */ /* 0x010f24000c1e1b00 */
[----:B----4-:R0:W4:Y:S01]  /*104e0*/  F2I.F64.TRUNC R43, R2 ;  /* 0x00000002002b7311 */ /* 0x010122000030d100 */
[----:B------:R-:W-:Y:S05]  /*104f0*/  BRA `(.L_x_18471) ;  /* 0x00000a7000007947 */ /* 0x000fea0003800000 */
.L_x_18466:
        /* <DEDUP_REMOVED lines=12> */
.L_x_18480:
[----:B----4-:R-:W4:Y:S02]  /*105c0*/  LDG.E.64 R2, [R2.64] ;  /* 0x0000002402027981 */ /* 0x010f24000c1e1b00 */
[----:B----4-:R0:W4:Y:S01]  /*105d0*/  F2I.F64.TRUNC R43, R2 ;  /* 0x00000002002b7311 */ /* 0x010122000030d100 */
[----:B------:R-:W-:Y:S05]  /*105e0*/  BRA `(.L_x_18471) ;  /* 0x0000098000007947 */ /* 0x000fea0003800000 */
.L_x_18479:
        /* <DEDUP_REMOVED lines=27> */
.L_x_18482:
        /* <DEDUP_REMOVED lines=14> */
.L_x_18481:
[----:B----4-:R-:W4:Y:S02]  /*10880*/  LDG.E.U16 R43, [R2.64] ;  /* 0x00000024022b7981 */ /* 0x010f24000c1e1500 */
[----:B----4-:R-:W-:-:S06]  /*10890*/  PRMT R43, RZ, 0x5410, R43 ;  /* 0x00005410ff2b7816 */ /* 0x010fcc000000002b */
[----:B------:R-:W0:Y:S01]  /*108a0*/  F2I.FTZ.TRUNC.NTZ R43, R43 ;  /* 0x0000002b002b7305 */ /* 0x000e22000021f100 */
[----:B------:R-:W-:Y:S05]  /*108b0*/  BRA `(.L_x_18471) ;  /* 0x000006b000007947 */ /* 0x000fea0003800000 */
.L_x_18478:
        /* <DEDUP_REMOVED lines=10> */
.L_x_18485:
        /* <DEDUP_REMOVED lines=21> */
.L_x_18489:
[----:B------:R-:W-:Y:S05]  /*10ab0*/  BSYNC B1 ;  /* 0x0000000000017941 */ /* 0x000fea0003800000 */
.L_x_18488:
[----:B------:R-:W-:Y:S01]  /*10ac0*/  IMAD.SHL.U32 R2, R2, 0x100000, RZ ;  /* 0x0010000002027824 */ /* 0x000fe200078e00ff */
[----:B------:R-:W-:-:S04]  /*10ad0*/  LEA R0, R0, 0x3b800000, 0x17 ;  /* 0x3b80000000007811 */ /* 0x000fc800078eb8ff */
[----:B------:R-:W-:Y:S02]  /*10ae0*/  LOP3.LUT R43, R0, R2, R43, 0xfe, !PT ;  /* 0x00000002002b7212 */ /* 0x000fe400078efe2b */
.L_x_18487:
[----:B------:R-:W-:Y:S05]  /*10af0*/  BSYNC B0 ;  /* 0x0000000000007941 */ /* 0x000fea0003800000 */
.L_x_18486:
[----:B------:R-:W0:Y:S01]  /*10b00*/  F2I.FTZ.TRUNC.NTZ R43, R43 ;  /* 0x0000002b002b7305 */ /* 0x000e22000021f100 */
[----:B------:R-:W-:Y:S05]  /*10b10*/  BRA `(.L_x_18471) ;  /* 0x0000045000007947 */ /* 0x000fea0003800000 */
.L_x_18484:
        /* <DEDUP_REMOVED lines=21> */
.L_x_18493:
[----:B------:R-:W-:Y:S05]  /*10c70*/  BSYNC B1 ;  /* 0x0000000000017941 */ /* 0x000fea0003800000 */
.L_x_18492:
[----:B------:R-:W-:Y:S01]  /*10c80*/  IMAD.SHL.U32 R2, R2, 0x200000, RZ ;  /* 0x0020000002027824 */ /* 0x000fe200078e00ff */
[----:B------:R-:W-:-:S04]  /*10c90*/  LEA R0, R0, 0x37800000, 0x17 ;  /* 0x3780000000007811 */ /* 0x000fc800078eb8ff */
[----:B------:R-:W-:Y:S02]  /*10ca0*/  LOP3.LUT R43, R0, R2, R43, 0xfe, !PT ;  /* 0x00000002002b7212 */ /* 0x000fe400078efe2b */
.L_x_18491:
[----:B------:R-:W-:Y:S05]  /*10cb0*/  BSYNC B0 ;  /* 0x0000000000007941 */ /* 0x000fea0003800000 */
.L_x_18490:
[----:B------:R-:W0:Y:S01]  /*10cc0*/  F2I.FTZ.TRUNC.NTZ R43, R43 ;  /* 0x0000002b002b7305 */ /* 0x000e22000021f100 */
[----:B------:R-:W-:Y:S05]  /*10cd0*/  BRA `(.L_x_18471) ;  /* 0x0000029000007947 */ /* 0x000fea0003800000 */
.L_x_18483:
        /* <DEDUP_REMOVED lines=14> */
.L_x_18497:
[----:B------:R-:W-:Y:S05]  /*10dc0*/  BSYNC B0 ;  /* 0x0000000000007941 */ /* 0x000fea0003800000 */
.L_x_18496:
[----:B------:R-:W0:Y:S01]  /*10dd0*/  F2I.FTZ.TRUNC.NTZ R43, R43 ;  /* 0x0000002b002b7305 */ /* 0x000e22000021f100 */
[----:B------:R-:W-:Y:S05]  /*10de0*/  BRA `(.L_x_18471) ;  /* 0x0000018000007947 */ /* 0x000fea0003800000 */
.L_x_18470:
        /* <DEDUP_REMOVED lines=21> */
.L_x_18495:
[----:B------:R0:W5:Y:S01]  /*10f40*/  LDG.E R43, [R2.64] ;  /* 0x00000024022b7981 */ /* 0x000162000c1e1900 */
[----:B------:R-:W-:Y:S05]  /*10f50*/  BRA `(.L_x_18471) ;  /* 0x0000001000007947 */ /* 0x000fea0003800000 */
.L_x_18494:
[----:B------:R0:W5:Y:S02]  /*10f60*/  LDG.E R43, [R2.64] ;  /* 0x00000024022b7981 */ /* 0x000164000c1e1900 */
.L_x_18471:
        /* <DEDUP_REMOVED lines=16> */
.L_x_18501:
[----:B------:R0:W5:Y:S01]  /*11070*/  LDG.E.U8 R46, [R2.64] ;  /* 0x00000024022e7981 */ /* 0x000162000c1e1100 */
[----:B------:R-:W-:Y:S05]  /*11080*/  BRA `(.L_x_18369) ;  /* 0x00000d0000007947 */ /* 0x000fea0003800000 */
.L_x_18500:
        /* <DEDUP_REMOVED lines=8> */
.L_x_18504:
[----:B------:R0:W5:Y:S01]  /*11110*/  LDG.E R46, [R2.64] ;  /* 0x00000024022e7981 */ /* 0x000162000c1e1900 */
[----:B------:R-:W-:Y:S05]  /*11120*/  BRA `(.L_x_18369) ;  /* 0x00000c6000007947 */ /* 0x000fea0003800000 */
.L_x_18503:
[----:B------:R0:W5:Y:S01]  /*11130*/  LDG.E.S16 R46, [R2.64] ;  /* 0x00000024022e7981 */ /* 0x000162000c1e1700 */
[----:B------:R-:W-:Y:S05]  /*11140*/  BRA `(.L_x_18369) ;  /* 0x00000c4000007947 */ /* 0x000fea0003800000 */
.L_x_18499:
        /* <DEDUP_REMOVED lines=9> */
.L_x_18506:
[----:B------:R-:W2:Y:S02]  /*111e0*/  LDG.E.U16 R2, [R2.64] ;  /* 0x0000002402027981 */ /* 0x000ea4000c1e1500 */
[----:B--2---:R-:W-:-:S06]  /*111f0*/  HADD2.F32 R46, -RZ, R2.H0_H0 ;  /* 0x20000002ff2e7230 */ /* 0x004fcc0000004100 */
[----:B------:R-:W0:Y:S01]  /*11200*/  F2I.FTZ.TRUNC.NTZ R46, R46 ;  /* 0x0000002e002e7305 */ /* 0x000e22000021f100 */
[----:B------:R-:W-:Y:S05]  /*11210*/  BRA `(.L_x_18369) ;  /* 0x00000b7000007947 */ /* 0x000fea0003800000 */
.L_x_18505:
        /* <DEDUP_REMOVED lines=9> */
.L_x_18508:
[----:B------:R-:W2:Y:S02]  /*112b0*/  LDG.E.U16 R2, [R2.64] ;  /* 0x0000002402027981 */ /* 0x000ea4000c1e1500 */
[----:B--2---:R-:W-:-:S06]  /*112c0*/  HADD2.F32 R46, -RZ, R2.H0_H0 ;  /* 0x20000002ff2e7230 */ /* 0x004fcc0000004100 */
[----:B------:R-:W0:Y:S01]  /*112d0*/  F2I.FTZ.TRUNC.NTZ R46, R46 ;  /* 0x0000002e002e7305 */ /* 0x000e22000021f100 */
[----:B------:R-:W-:Y:S05]  /*112e0*/  BRA `(.L_x_18369) ;  /* 0x00000aa000007947 */ /* 0x000fea0003800000 */
.L_x_18507:
[----:B------:R-:W2:Y:S02]  /*112f0*/  LDG.E.64 R2, [R2.64] ;  /* 0x0000002402027981 */ /* 0x000ea4000c1e1b00 */
[----:B--2---:R0:W2:Y:S01]  /*11300*/  F2I.F64.TRUNC R46, R2 ;  /* 0x00000002002e7311 */ /* 0x0040a2000030d100 */
[----:B------:R-:W-:Y:S05]  /*11310*/  BRA `(.L_x_18369) ;  /* 0x00000a7000007947 */ /* 0x000fea0003800000 */
.L_x_18498:
        /* <DEDUP_REMOVED lines=12> */
.L_x_18511:
[----:B------:R-:W2:Y:S02]  /*113e0*/  LDG.E.64 R2, [R2.64] ;  /* 0x0000002402027981 */ /* 0x000ea4000c1e1b00 */
[----:B--2---:R0:W2:Y:S01]  /*113f0*/  F2I.F64.TRUNC R46, R2 ;  /* 0x00000002002e7311 */ /* 0x0040a2000030d100 */
[----:B------:R-:W-:Y:S05]  /*11400*/  BRA `(.L_x_18369) ;  /* 0x0000098000007947 */ /* 0x000fea0003800000 */
.L_x_18510:
        /* <DEDUP_REMOVED lines=27> */
.L_x_18513:
        /* <DEDUP_REMOVED lines=14> */
.L_x_18512:
[----:B------:R-:W2:Y:S02]  /*116a0*/  LDG.E.U16 R46, [R2.64] ;  /* 0x00000024022e7981 */ /* 0x000ea4000c1e1500 */
[----:B--2---:R-:W-:-:S06]  /*116b0*/  PRMT R46, RZ, 0x5410, R46 ;  /* 0x00005410ff2e7816 */ /* 0x004fcc000000002e */
[----:B------:R-:W0:Y:S01]  /*116c0*/  F2I.FTZ.TRUNC.NTZ R46, R46 ;  /* 0x0000002e002e7305 */ /* 0x000e22000021f100 */
[----:B------:R-:W-:Y:S05]  /*116d0*/  BRA `(.L_x_18369) ;  /* 0x000006b000007947 */ /* 0x000fea0003800000 */
.L_x_18509:
        /* <DEDUP_REMOVED lines=10> */
.L_x_18516:
        /* <DEDUP_REMOVED lines=21> */
.L_x_18520:
[----:B------:R-:W-:Y:S05]  /*118d0*/  BSYNC B1 ;  /* 0x0000000000017941 */ /* 0x000fea0003800000 */
.L_x_18519:
[----:B------:R-:W-:Y:S01]  /*118e0*/  IMAD.SHL.U32 R2, R2, 0x100000, RZ ;  /* 0x0010000002027824 */ /* 0x000fe200078e00ff */
[----:B------:R-:W-:-:S04]  /*118f0*/  LEA R3, R0, 0x3b800000, 0x17 ;  /* 0x3b80000000037811 */ /* 0x000fc800078eb8ff */
[----:B------:R-:W-:Y:S02]  /*11900*/  LOP3.LUT R46, R3, R2, R46, 0xfe, !PT ;  /* 0x00000002032e7212 */ /* 0x000fe400078efe2e */
.L_x_18518:
[----:B------:R-:W-:Y:S05]  /*11910*/  BSYNC B0 ;  /* 0x0000000000007941 */ /* 0x000fea0003800000 */
.L_x_18517:
[----:B------:R-:W0:Y:S01]  /*11920*/  F2I.FTZ.TRUNC.NTZ R46, R46 ;  /* 0x0000002e002e7305 */ /* 0x000e22000021f100 */
[----:B------:R-:W-:Y:S05]  /*11930*/  BRA `(.L_x_18369) ;  /* 0x0000045000007947 */ /* 0x000fea0003800000 */
.L_x_18515:
        /* <DEDUP_REMOVED lines=21> */
.L_x_18524:
[----:B------:R-:W-:Y:S05]  /*11a90*/  BSYNC B1 ;  /* 0x0000000000017941 */ /* 0x000fea0003800000 */
.L_x_18523:
[----:B------:R-:W-:Y:S01]  /*11aa0*/  IMAD.SHL.U32 R2, R2, 0x200000, RZ ;  /* 0x0020000002027824 */ /* 0x000fe200078e00ff */
[----:B------:R-:W-:-:S04]  /*11ab0*/  LEA R3, R0, 0x37800000, 0x17 ;  /* 0x3780000000037811 */ /* 0x000fc800078eb8ff */
[----:B------:R-:W-:Y:S02]  /*11ac0*/  LOP3.LUT R46, R3, R2, R46, 0xfe, !PT ;  /* 0x00000002032e7212 */ /* 0x000fe400078efe2e */
.L_x_18522:
[----:B------:R-:W-:Y:S05]  /*11ad0*/  BSYNC B0 ;  /* 0x0000000000007941 */ /* 0x000fea0003800000 */
.L_x_18521:
[----:B------:R-:W0:Y:S01]  /*11ae0*/  F2I.FTZ.TRUNC.NTZ R46, R46 ;  /* 0x0000002e002e7305 */ /* 0x000e22000021f100 */
[----:B------:R-:W-:Y:S05]  /*11af0*/  BRA `(.L_x_18369) ;  /* 0x0000029000007947 */ /* 0x000fea0003800000 */
.L_x_18514:
        /* <DEDUP_REMOVED lines=14> */
.L_x_18528:
[----:B------:R-:W-:Y:S05]  /*11be0*/  BSYNC B0 ;  /* 0x0000000000007941 */ /* 0x000fea0003800000 */
.L_x_18527:
[----:B------:R-:W0:Y:S01]  /*11bf0*/  F2I.FTZ.TRUNC.NTZ R46, R46 ;  /* 0x0000002e002e7305 */ /* 0x000e22000021f100 */
[----:B------:R-:W-:Y:S05]  /*11c00*/  BRA `(.L_x_18369) ;  /* 0x0000018000007947 */ /* 0x000fea0003800000 */
.L_x_18502:
        /* <DEDUP_REMOVED lines=21> */
.L_x_18526:
[----:B------:R0:W5:Y:S01]  /*11d60*/  LDG.E R46, [R2.64] ;  /* 0x00000024022e7981 */ /* 0x000162000c1e1900 */
[----:B------:R-:W-:Y:S05]  /*11d70*/  BRA `(.L_x_18369) ;  /* 0x0000001000007947 */ /* 0x000fea0003800000 */
.L_x_18525:
[----:B------:R0:W5:Y:S02]  /*11d80*/  LDG.E R46, [R2.64] ;  /* 0x00000024022e7981 */ /* 0x000164000c1e1900 */
.L_x_18369:
[----:B------:R-:W-:Y:S05]  /*11d90*/  BSYNC B6 ;  /* 0x0000000000067941 */ /* 0x000fea0003800000 */
.L_x_18368:
        /* <DEDUP_REMOVED lines=37> */
.L_x_18534:
[----:B------:R-:W-:Y:S05]  /*11ff0*/  BSYNC B8 ;  /* 0x0000000000087941 */ /* 0x000fea0003800000 */
.L_x_18533:
        /* <DEDUP_REMOVED lines=24> */
.L_x_18536:
[----:B------:R-:W-:Y:S05]  /*12180*/  BSYNC B8 ;  /* 0x0000000000087941 */ /* 0x000fea0003800000 */
.L_x_18535:
        /* <DEDUP_REMOVED lines=26> */
.L_x_18538:
[----:B------:R-:W-:Y:S05]  /*12330*/  BSYNC B8 ;  /* 0x0000000000087941 */ /* 0x000fea0003800000 */
.L_x_18537:
        /* <DEDUP_REMOVED lines=14> */
.L_x_18541:
        /* <DEDUP_REMOVED lines=26> */
.L_x_18540:
[----:B------:R-:W-:Y:S05]  /*125c0*/  BSYNC B8 ;  /* 0x0000000000087941 */ /* 0x000fea0003800000 */
.L_x_18539:
[----:B------:R-:W-:-:S05]  /*125d0*/  IADD3 R16, P0, R16, 0x4, RZ ;  /* 0x0000000410107810 */ /* 0x000fca0007f1e0ff */
[----:B------:R-:W-:Y:S01]  /*125e0*/  IMAD.X R17, RZ, RZ, R17, P0 ;  /* 0x000000ffff117224 */ /* 0x000fe200000e0611 */
[----:B------:R-:W-:-:S04]  /*125f0*/  ISETP.GE.U32.AND P0, PT, R16, R18, PT ;  /* 0x000000121000720c */ /* 0x000fc80003f06070 */
[----:B------:R-:W-:-:S13]  /*12600*/  ISETP.GE.U32.AND.EX P0, PT, R17, R28, PT, P0 ;  /* 0x0000001c1100720c */ /* 0x000fda0003f06100 */
[----:B------:R-:W-:Y:S05]  /*12610*/  @!P0 BRA `(.L_x_18541) ;  /* 0xfffffe0000008947 */ /* 0x000fea000383ffff */
.L_x_18532:
[----:B------:R-:W-:Y:S05]  /*12620*/  BSYNC B7 ;  /* 0x0000000000077941 */ /* 0x000fea0003800000 */
.L_x_18531:
        /* <DEDUP_REMOVED lines=28> */
.L_x_18545:
[----:B------:R-:W-:Y:S05]  /*127f0*/  BSYNC B8 ;  /* 0x0000000000087941 */ /* 0x000fea0003800000 */
.L_x_18544:
        /* <DEDUP_REMOVED lines=24> */
.L_x_18547:
[----:B------:R-:W-:Y:S05]  /*12980*/  BSYNC B8 ;  /* 0x0000000000087941 */ /* 0x000fea0003800000 */
.L_x_18546:
        /* <DEDUP_REMOVED lines=26> */
.L_x_18549:
[----:B------:R-:W-:Y:S05]  /*12b30*/  BSYNC B8 ;  /* 0x0000000000087941 */ /* 0x000fea0003800000 */
.L_x_18548:
        /* <DEDUP_REMOVED lines=14> */
.L_x_18552:
        /* <DEDUP_REMOVED lines=26> */
.L_x_18551:
[----:B------:R-:W-:Y:S05]  /*12dc0*/  BSYNC B8 ;  /* 0x0000000000087941 */ /* 0x000fea0003800000 */
.L_x_18550:
[----:B------:R-:W-:-:S05]  /*12dd0*/  IADD3 R16, P0, R16, 0x4, RZ ;  /* 0x0000000410107810 */ /* 0x000fca0007f1e0ff */
[----:B------:R-:W-:Y:S01]  /*12de0*/  IMAD.X R17, RZ, RZ, R17, P0 ;  /* 0x000000ffff117224 */ /* 0x000fe200000e0611 */
[----:B------:R-:W-:-:S04]  /*12df0*/  ISETP.GE.U32.AND P0, PT, R16, R23, PT ;  /* 0x000000171000720c */ /* 0x000fc80003f06070 */
[----:B------:R-:W-:-:S13]  /*12e00*/  ISETP.GE.U32.AND.EX P0, PT, R17, R18, PT, P0 ;  /* 0x000000121100720c */ /* 0x000fda0003f06100 */
[----:B------:R-:W-:Y:S05]  /*12e10*/  @!P0 BRA `(.L_x_18552) ;  /* 0xfffffe0000008947 */ /* 0x000fea000383ffff */
.L_x_18543:
[----:B------:R-:W-:Y:S05]  /*12e20*/  BSYNC B7 ;  /* 0x0000000000077941 */ /* 0x000fea0003800000 */
.L_x_18542:
        /* <DEDUP_REMOVED lines=28> */
.L_x_18556:
[----:B------:R-:W-:Y:S05]  /*12ff0*/  BSYNC B8 ;  /* 0x0000000000087941 */ /* 0x000fea0003800000 */
.L_x_18555:
        /* <DEDUP_REMOVED lines=24> */
.L_x_18558:
[----:B------:R-:W-:Y:S05]  /*13180*/  BSYNC B8 ;  /* 0x0000000000087941 */ /* 0x000fea0003800000 */
.L_x_18557:
        /* <DEDUP_REMOVED lines=26> */
.L_x_18560:
[----:B------:R-:W-:Y:S05]  /*13330*/  BSYNC B8 ;  /* 0x0000000000087941 */ /* 0x000fea0003800000 */
.L_x_18559:
        /* <DEDUP_REMOVED lines=14> */
.L_x_18563:
        /* <DEDUP_REMOVED lines=26> */
.L_x_18562:
[----:B------:R-:W-:Y:S05]  /*135c0*/  BSYNC B8 ;  /* 0x0000000000087941 */ /* 0x000fea0003800000 */
.L_x_18561:
[----:B------:R-:W-:-:S05]  /*135d0*/  IADD3 R16, P0, R16, 0x4, RZ ;  /* 0x0000000410107810 */ /* 0x000fca0007f1e0ff */
[----:B------:R-:W-:Y:S01]  /*135e0*/  IMAD.X R17, RZ, RZ, R17, P0 ;  /* 0x000000ffff117224 */ /* 0x000fe200000e0611 */
[----:B------:R-:W-:-:S04]  /*135f0*/  ISETP.GE.U32.AND P0, PT, R16, R23, PT ;  /* 0x000000171000720c */ /* 0x000fc80003f06070 */
[----:B------:R-:W-:-:S13]  /*13600*/  ISETP.GE.U32.AND.EX P0, PT, R17, R38, PT, P0 ;  /* 0x000000261100720c */ /* 0x000fda0003f06100 */
[----:B------:R-:W-:Y:S05]  /*13610*/  @!P0 BRA `(.L_x_18563) ;  /* 0xfffffe0000008947 */ /* 0x000fea000383ffff */
.L_x_18554:
[----:B------:R-:W-:Y:S05]  /*13620*/  BSYNC B7 ;  /* 0x0000000000077941 */ /* 0x000fea0003800000 */
.L_x_18553:
        /* <DEDUP_REMOVED lines=28> */
.L_x_18567:
[----:B------:R-:W-:Y:S05]  /*137f0*/  BSYNC B8 ;  /* 0x0000000000087941 */ /* 0x000fea0003800000 */
.L_x_18566:
        /* <DEDUP_REMOVED lines=24> */
.L_x_18569:
[----:B------:R-:W-:Y:S05]  /*13980*/  BSYNC B8 ;  /* 0x0000000000087941 */ /* 0x000fea0003800000 */
.L_x_18568:
        /* <DEDUP_REMOVED lines=26> */
.L_x_18571:
[----:B------:R-:W-:Y:S05]  /*13b30*/  BSYNC B8 ;  /* 0x0000000000087941 */ /* 0x000fea0003800000 */
.L_x_18570:
        /* <DEDUP_REMOVED lines=12> */
.L_x_18574:
        /* <DEDUP_REMOVED lines=26> */
.L_x_18573:
[----:B------:R-:W-:Y:S05]  /*13da0*/  BSYNC B8 ;  /* 0x0000000000087941 */ /* 0x000fea0003800000 */
.L_x_18572:
[----:B------:R-:W-:-:S05]  /*13db0*/  IADD3 R18, P0, R18, 0x4, RZ ;  /* 0x0000000412127810 */ /* 0x000fca0007f1e0ff */
[----:B------:R-:W-:Y:S01]  /*13dc0*/  IMAD.X R19, RZ, RZ, R19, P0 ;  /* 0x000000ffff137224 */ /* 0x000fe200000e0613 */
[----:B------:R-:W-:-:S04]  /*13dd0*/  ISETP.GE.U32.AND P0, PT, R18, R16, PT ;  /* 0x000000101200720c */ /* 0x000fc80003f06070 */
[----:B------:R-:W-:-:S13]  /*13de0*/  ISETP.GE.U32.AND.EX P0, PT, R19, R17, PT, P0 ;  /* 0x000000111300720c */ /* 0x000fda0003f06100 */
[----:B------:R-:W-:Y:S05]  /*13df0*/  @!P0 BRA `(.L_x_18574) ;  /* 0xfffffe0000008947 */ /* 0x000fea000383ffff */
.L_x_18565:
[----:B------:R-:W-:Y:S05]  /*13e00*/  BSYNC B7 ;  /* 0x0000000000077941 */ /* 0x000fea0003800000 */
.L_x_18564:
[----:B------:R-:W-:Y:S05]  /*13e10*/  BRA `(.L_x_18575) ;  /* 0x00007c6000007947 */ /* 0x000fea0003800000 */
.L_x_18530:
        /* <DEDUP_REMOVED lines=28> */
.L_x_18579:
[----:B------:R-:W-:Y:S05]  /*13fe0*/  BSYNC B8 ;  /* 0x0000000000087941 */ /* 0x000fea0003800000 */
.L_x_18578:
        /* <DEDUP_REMOVED lines=24> */
.L_x_18581:
[----:B------:R-:W-:Y:S05]  /*14170*/  BSYNC B8 ;  /* 0x0000000000087941 */ /* 0x000fea0003800000 */
.L_x_18580:
        /* <DEDUP_REMOVED lines=26> */
.L_x_18583:
[----:B------:R-:W-:Y:S05]  /*14320*/  BSYNC B8 ;  /* 0x0000000000087941 */ /* 0x000fea0003800000 */
.L_x_18582:
        /* <DEDUP_REMOVED lines=17> */
.L_x_18597:
        /* <DEDUP_REMOVED lines=12> */
[----:B-1-34-:R-:W-:Y:S05]  /*14500*/  CALL.REL.NOINC `($__internal_43_$__cuda_sm20_div_s64) ;  /* 0x0000954000007944 */ /* 0x01afea0003c00000 */
[----:B------:R-:W-:Y:S02]  /*14510*/  IMAD.MOV.U32 R10, RZ, RZ, R4 ;  /* 0x000000ffff0a7224 */ /* 0x000fe400078e0004 */
[----:B------:R-:W-:Y:S01]  /*14520*/  IMAD.MOV.U32 R11, RZ, RZ, R3 ;  /* 0x000000ffff0b7224 */ /* 0x000fe200078e0003 */
[----:B------:R-:W-:Y:S05]  /*14530*/  BRA `(.L_x_18587) ;  /* 0x0000013000007947 */ /* 0x000fea0003800000 */
.L_x_18586:
        /* <DEDUP_REMOVED lines=19> */
.L_x_18587:
[----:B------:R-:W-:Y:S05]  /*14670*/  BSYNC B1 ;  /* 0x0000000000017941 */ /* 0x000fea0003800000 */
.L_x_18585:
        /* <DEDUP_REMOVED lines=26> */
[----:B-1-34-:R-:W-:Y:S05]  /*14820*/  CALL.REL.NOINC `($__internal_43_$__cuda_sm20_div_s64) ;  /* 0x0000922000007944 */ /* 0x01afea0003c00000 */
[----:B------:R-:W-:Y:S02]  /*14830*/  IMAD.MOV.U32 R18, RZ, RZ, R4 ;  /* 0x000000ffff127224 */ /* 0x000fe400078e0004 */
[----:B------:R-:W-:Y:S01]  /*14840*/  IMAD.MOV.U32 R19, RZ, RZ, R3 ;  /* 0x000000ffff137224 */ /* 0x000fe200078e0003 */
[----:B------:R-:W-:Y:S05]  /*14850*/  BRA `(.L_x_18590) ;  /* 0x0000013000007947 */ /* 0x000fea0003800000 */
.L_x_18589:
        /* <DEDUP_REMOVED lines=19> */
.L_x_18590:
[----:B------:R-:W-:Y:S05]  /*14990*/  BSYNC B1 ;  /* 0x0000000000017941 */ /* 0x000fea0003800000 */
.L_x_18588:
        /* <DEDUP_REMOVED lines=29> */
.L_x_18592:
        /* <DEDUP_REMOVED lines=19> */
.L_x_18593:
[----:B------:R-:W-:Y:S05]  /*14ca0*/  BSYNC B1 ;  /* 0x0000000000017941 */ /* 0x000fea0003800000 */
.L_x_18591:
        /* <DEDUP_REMOVED lines=28> */
.L_x_18595:
        /* <DEDUP_REMOVED lines=19> */
.L_x_18596:
[----:B------:R-:W-:Y:S05]  /*14fa0*/  BSYNC B1 ;  /* 0x0000000000017941 */ /* 0x000fea0003800000 */
.L_x_18594:
        /* <DEDUP_REMOVED lines=19> */
.L_x_18584:
        /* <DEDUP_REMOVED lines=18> */
.L_x_18600:
        /* <DEDUP_REMOVED lines=19> */
.L_x_18601:
[----:B------:R-:W-:Y:S05]  /*15330*/  BSYNC B0 ;  /* 0x0000000000007941 */ /* 0x000fea0003800000 */
.L_x_18599:
        /* <DEDUP_REMOVED lines=29> */
[----:B-1-34-:R-:W-:Y:S05]  /*15510*/  CALL.REL.NOINC `($__internal_43_$__cuda_sm20_div_s64) ;  /* 0x0000853000007944 */ /* 0x01afea0003c00000 */
[----:B------:R-:W-:Y:S01]  /*15520*/  IMAD.MOV.U32 R5, RZ, RZ, R3 ;  /* 0x000000ffff057224 */ /* 0x000fe200078e0003 */
[----:B------:R-:W-:Y:S05]  /*15530*/  BRA `(.L_x_18604) ;  /* 0x0000013000007947 */ /* 0x000fea0003800000 */
.L_x_18603:
        /* <DEDUP_REMOVED lines=19> */
.L_x_18604:
[----:B------:R-:W-:Y:S05]  /*15670*/  BSYNC B0 ;  /* 0x0000000000007941 */ /* 0x000fea0003800000 */
.L_x_18602:
        /* <DEDUP_REMOVED lines=26> */
[----:B-1-34-:R-:W-:Y:S05]  /*15820*/  CALL.REL.NOINC `($__internal_44_$__cuda_sm20_rem_s64) ;  /* 0x0000876000007944 */ /* 0x01afea0003c00000 */
[----:B------:R-:W-:Y:S02]  /*15830*/  IMAD.MOV.U32 R4, RZ, RZ, R0 ;  /* 0x000000ffff047224 */ /* 0x000fe400078e0000 */
[----:B------:R-:W-:Y:S01]  /*15840*/  IMAD.MOV.U32 R5, RZ, RZ, R3 ;  /* 0x000000ffff057224 */ /* 0x000fe200078e0003 */
[----:B------:R-:W-:Y:S05]  /*15850*/  BRA `(.L_x_18607) ;  /* 0x0000012000007947 */ /* 0x000fea0003800000 */
.L_x_18606:
        /* <DEDUP_REMOVED lines=18> */
.L_x_18607:
[----:B------:R-:W-:Y:S05]  /*15980*/  BSYNC B0 ;  /* 0x0000000000007941 */ /* 0x000fea0003800000 */
.L_x_18605:
        /* <DEDUP_REMOVED lines=8> */
.L_x_18598:
        /* <DEDUP_REMOVED lines=16> */
.L_x_18610:
        /* <DEDUP_REMOVED lines=26> */
.L_x_18609:
[----:B------:R-:W-:Y:S05]  /*15cb0*/  BSYNC B8 ;  /* 0x0000000000087941 */ /* 0x000fea0003800000 */
.L_x_18608:
[----:B------:R-:W-:-:S05]  /*15cc0*/  IADD3 R16, P0, R16, 0x4, RZ ;  /* 0x0000000410107810 */ /* 0x000fca0007f1e0ff */
[----:B------:R-:W-:Y:S01]  /*15cd0*/  IMAD.X R17, RZ, RZ, R17, P0 ;  /* 0x000000ffff117224 */ /* 0x000fe200000e0611 */
[----:B------:R-:W-:-:S04]  /*15ce0*/  ISETP.GE.U32.AND P0, PT, R16, R22, PT ;  /* 0x000000161000720c */ /* 0x000fc80003f06070 */
[----:B------:R-:W-:-:S13]  /*15cf0*/  ISETP.GE.U32.AND.EX P0, PT, R17, R24, PT, P0 ;  /* 0x000000181100720c */ /* 0x000fda0003f06100 */
[----:B------:R-:W-:Y:S05]  /*15d00*/  @!P0 BRA `(.L_x_18610) ;  /* 0xfffffe0000008947 */ /* 0x000fea000383ffff */
.L_x_18577:
[----:B------:R-:W-:Y:S05]  /*15d10*/  BSYNC B7 ;  /* 0x0000000000077941 */ /* 0x000fea0003800000 */
.L_x_18576:
        /* <DEDUP_REMOVED lines=29> */
.L_x_18614:
[----:B------:R-:W-:Y:S05]  /*15ef0*/  BSYNC B8 ;  /* 0x0000000000087941 */ /* 0x000fea0003800000 */
.L_x_18613:
        /* <DEDUP_REMOVED lines=24> */
.L_x_18616:
[----:B------:R-:W-:Y:S05]  /*16080*/  BSYNC B8 ;  /* 0x0000000000087941 */ /* 0x000fea0003800000 */
.L_x_18615:
        /* <DEDUP_REMOVED lines=26> */
.L_x_18618:
[----:B------:R-:W-:Y:S05]  /*16230*/  BSYNC B8 ;  /* 0x0000000000087941 */ /* 0x000fea0003800000 */
.L_x_18617:
        /* <DEDUP_REMOVED lines=17> */
.L_x_18632:
        /* <DEDUP_REMOVED lines=12> */
[----:B------:R-:W-:Y:S05]  /*16410*/  CALL.REL.NOINC `($__internal_43_$__cuda_sm20_div_s64) ;  /* 0x0000763000007944 */ /* 0x000fea0003c00000 */
[----:B------:R-:W-:Y:S02]  /*16420*/  IMAD.MOV.U32 R10, RZ, RZ, R4 ;  /* 0x000000ffff0a7224 */ /* 0x000fe400078e0004 */
[----:B------:R-:W-:Y:S01]  /*16430*/  IMAD.MOV.U32 R11, RZ, RZ, R3 ;  /* 0x000000ffff0b7224 */ /* 0x000fe200078e0003 */
[----:B------:R-:W-:Y:S05]  /*16440*/  BRA `(.L_x_18622) ;  /* 0x0000013000007947 */ /* 0x000fea0003800000 */
.L_x_18621:
        /* <DEDUP_REMOVED lines=19> */
.L_x_18622:
[----:B------:R-:W-:Y:S05]  /*16580*/  BSYNC B1 ;  /* 0x0000000000017941 */ /* 0x000fea0003800000 */
.L_x_18620:
        /* <DEDUP_REMOVED lines=26> */
[----:B------:R-:W-:Y:S05]  /*16730*/  CALL.REL.NOINC `($__internal_43_$__cuda_sm20_div_s64) ;  /* 0x0000731000007944 */ /* 0x000fea0003c00000 */
[----:B------:R-:W-:Y:S02]  /*16740*/  IMAD.MOV.U32 R18, RZ, RZ, R4 ;  /* 0x000000ffff127224 */ /* 0x000fe400078e0004 */
[----:B------:R-:W-:Y:S01]  /*16750*/  IMAD.MOV.U32 R19, RZ, RZ, R3 ;  /* 0x000000ffff137224 */ /* 0x000fe200078e0003 */
[----:B------:R-:W-:Y:S05]  /*16760*/  BRA `(.L_x_18625) ;  /* 0x0000013000007947 */ /* 0x000fea0003800000 */
.L_x_18624:
        /* <DEDUP_REMOVED lines=19> */
.L_x_18625:
[----:B------:R-:W-:Y:S05]  /*168a0*/  BSYNC B1 ;  /* 0x0000000000017941 */ /* 0x000fea0003800000 */
.L_x_18623:
        /* <DEDUP_REMOVED lines=29> */
.L_x_18627:
        /* <DEDUP_REMOVED lines=19> */
.L_x_18628:
[----:B------:R-:W-:Y:S05]  /*16bb0*/  BSYNC B1 ;  /* 0x0000000000017941 */ /* 0x000fea0003800000 */
.L_x_18626:
        /* <DEDUP_REMOVED lines=28> */
.L_x_18630:
        /* <DEDUP_REMOVED lines=19> */
.L_x_18631:
[----:B------:R-:W-:Y:S05]  /*16eb0*/  BSYNC B1 ;  /* 0x0000000000017941 */ /* 0x000fea0003800000 */
.L_x_18629:
        /* <DEDUP_REMOVED lines=21> */
.L_x_18619:
        /* <DEDUP_REMOVED lines=18> */
.L_x_18635:
        /* <DEDUP_REMOVED lines=19> */
.L_x_18636:
[----:B------:R-:W-:Y:S05]  /*17260*/  BSYNC B0 ;  /* 0x0000000000007941 */ /* 0x000fea0003800000 */
.L_x_18634:
        /* <DEDUP_REMOVED lines=29> */
[----:B------:R-:W-:Y:S05]  /*17440*/  CALL.REL.NOINC `($__internal_43_$__cuda_sm20_div_s64) ;  /* 0x0000660000007944 */ /* 0x000fea0003c00000 */
[----:B------:R-:W-:Y:S01]  /*17450*/  IMAD.MOV.U32 R5, RZ, RZ, R3 ;  /* 0x000000ffff057224 */ /* 0x000fe200078e0003 */
[----:B------:R-:W-:Y:S05]  /*17460*/  BRA `(.L_x_18639) ;  /* 0x0000013000007947 */ /* 0x000fea0003800000 */
.L_x_18638:
        /* <DEDUP_REMOVED lines=19> */
.L_x_18639:
[----:B------:R-:W-:Y:S05]  /*175a0*/  BSYNC B0 ;  /* 0x0000000000007941 */ /* 0x000fea0003800000 */
.L_x_18637:
        /* <DEDUP_REMOVED lines=26> */
[----:B------:R-:W-:Y:S05]  /*17750*/  CALL.REL.NOINC `($__internal_44_$__cuda_sm20_rem_s64) ;  /* 0x0000683000007944 */ /* 0x000fea0003c00000 */
[----:B------:R-:W-:Y:S02]  /*17760*/  IMAD.MOV.U32 R4, RZ, RZ, R0 ;  /* 0x000000ffff047224 */ /* 0x000fe400078e0000 */
[----:B------:R-:W-:Y:S01]  /*17770*/  IMAD.MOV.U32 R5, RZ, RZ, R3 ;  /* 0x000000ffff057224 */ /* 0x000fe200078e0003 */
[----:B------:R-:W-:Y:S05]  /*17780*/  BRA `(.L_x_18642) ;  /* 0x0000012000007947 */ /* 0x000fea0003800000 */
.L_x_18641:
        /* <DEDUP_REMOVED lines=18> */
.L_x_18642:
[----:B------:R-:W-:Y:S05]  /*178b0*/  BSYNC B0 ;  /* 0x0000000000007941 */ /* 0x000fea0003800000 */
.L_x_18640:
        /* <DEDUP_REMOVED lines=8> */
.L_x_18633:
        /* <DEDUP_REMOVED lines=16> */
.L_x_18645:
        /* <DEDUP_REMOVED lines=26> */
.L_x_18644:
[----:B------:R-:W-:Y:S05]  /*17be0*/  BSYNC B8 ;  /* 0x0000000000087941 */ /* 0x000fea0003800000 */
.L_x_18643:
[----:B------:R-:W-:-:S05]  /*17bf0*/  IADD3 R16, P0, R16, 0x4, RZ ;  /* 0x0000000410107810 */ /* 0x000fca0007f1e0ff */
[----:B------:R-:W-:Y:S01]  /*17c00*/  IMAD.X R17, RZ, RZ, R17, P0 ;  /* 0x000000ffff117224 */ /* 0x000fe200000e0611 */
[----:B------:R-:W-:-:S04]  /*17c10*/  ISETP.GE.U32.AND P0, PT, R16, R23, PT ;  /* 0x000000171000720c */ /* 0x000fc80003f06070 */
[----:B------:R-:W-:-:S13]  /*17c20*/  ISETP.GE.U32.AND.EX P0, PT, R17, R22, PT, P0 ;  /* 0x000000161100720c */ /* 0x000fda0003f06100 */
[----:B------:R-:W-:Y:S05]  /*17c30*/  @!P0 BRA `(.L_x_18645) ;  /* 0xfffffe0000008947 */ /* 0x000fea000383ffff */
.L_x_18612:
[----:B------:R-:W-:Y:S05]  /*17c40*/  BSYNC B7 ;  /* 0x0000000000077941 */ /* 0x000fea0003800000 */
.L_x_18611:
        /* <DEDUP_REMOVED lines=29> */
.L_x_18649:
[----:B------:R-:W-:Y:S05]  /*17e20*/  BSYNC B8 ;  /* 0x0000000000087941 */ /* 0x000fea0003800000 */
.L_x_18648:
        /* <DEDUP_REMOVED lines=24> */
.L_x_18651:
[----:B------:R-:W-:Y:S05]  /*17fb0*/  BSYNC B8 ;  /* 0x0000000000087941 */ /* 0x000fea0003800000 */
.L_x_18650:
        /* <DEDUP_REMOVED lines=26> */
.L_x_18653:
[----:B------:R-:W-:Y:S05]  /*18160*/  BSYNC B8 ;  /* 0x0000000000087941 */ /* 0x000fea0003800000 */
.L_x_18652:
        /* <DEDUP_REMOVED lines=17> */
.L_x_18667:
        /* <DEDUP_REMOVED lines=12> */
[----:B-1-3--:R-:W-:Y:S05]  /*18340*/  CALL.REL.NOINC `($__internal_43_$__cuda_sm20_div_s64) ;  /* 0x0000570000007944 */ /* 0x00afea0003c00000 */
[----:B------:R-:W-:Y:S02]  /*18350*/  IMAD.MOV.U32 R10, RZ, RZ, R4 ;  /* 0x000000ffff0a7224 */ /* 0x000fe400078e0004 */
[----:B------:R-:W-:Y:S01]  /*18360*/  IMAD.MOV.U32 R11, RZ, RZ, R3 ;  /* 0x000000ffff0b7224 */ /* 0x000fe200078e0003 */
[----:B------:R-:W-:Y:S05]  /*18370*/  BRA `(.L_x_18657) ;  /* 0x0000013000007947 */ /* 0x000fea0003800000 */
.L_x_18656:
        /* <DEDUP_REMOVED lines=19> */
.L_x_18657:
[----:B------:R-:W-:Y:S05]  /*184b0*/  BSYNC B1 ;  /* 0x0000000000017941 */ /* 0x000fea0003800000 */
.L_x_18655:
        /* <DEDUP_REMOVED lines=26> */
[----:B-1-3--:R-:W-:Y:S05]  /*18660*/  CALL.REL.NOINC `($__internal_43_$__cuda_sm20_div_s64) ;  /* 0x000053e000007944 */ /* 0x00afea0003c00000 */
[----:B------:R-:W-:Y:S02]  /*18670*/  IMAD.MOV.U32 R18, RZ, RZ, R4 ;  /* 0x000000ffff127224 */ /* 0x000fe400078e0004 */
[----:B------:R-:W-:Y:S01]  /*18680*/  IMAD.MOV.U32 R19, RZ, RZ, R3 ;  /* 0x000000ffff137224 */ /* 0x000fe200078e0003 */
[----:B------:R-:W-:Y:S05]  /*18690*/  BRA `(.L_x_18660) ;  /* 0x0000013000007947 */ /* 0x000fea0003800000 */
.L_x_18659:
        /* <DEDUP_REMOVED lines=19> */
.L_x_18660:
[----:B------:R-:W-:Y:S05]  /*187d0*/  BSYNC B1 ;  /* 0x0000000000017941 */ /* 0x000fea0003800000 */
.L_x_18658:
        /* <DEDUP_REMOVED lines=29> */
.L_x_18662:
        /* <DEDUP_REMOVED lines=19> */
.L_x_18663:
[----:B------:R-:W-:Y:S05]  /*18ae0*/  BSYNC B1 ;  /* 0x0000000000017941 */ /* 0x000fea0003800000 */
.L_x_18661:
        /* <DEDUP_REMOVED lines=28> */
.L_x_18665:
        /* <DEDUP_REMOVED lines=19> */
.L_x_18666:
[----:B------:R-:W-:Y:S05]  /*18de0*/  BSYNC B1 ;  /* 0x0000000000017941 */ /* 0x000fea0003800000 */
.L_x_18664:
        /* <DEDUP_REMOVED lines=21> */
.L_x_18654:
        /* <DEDUP_REMOVED lines=18> */
.L_x_18670:
        /* <DEDUP_REMOVED lines=19> */
.L_x_18671:
[----:B------:R-:W-:Y:S05]  /*19190*/  BSYNC B0 ;  /* 0x0000000000007941 */ /* 0x000fea0003800000 */
.L_x_18669:
        /* <DEDUP_REMOVED lines=29> */
[----:B-1-3--:R-:W-:Y:S05]  /*19370*/  CALL.REL.NOINC `($__internal_43_$__cuda_sm20_div_s64) ;  /* 0x000046d000007944 */ /* 0x00afea0003c00000 */
[----:B------:R-:W-:Y:S01]  /*19380*/  IMAD.MOV.U32 R5, RZ, RZ, R3 ;  /* 0x000000ffff057224 */ /* 0x000fe200078e0003 */
[----:B------:R-:W-:Y:S05]  /*19390*/  BRA `(.L_x_18674) ;  /* 0x0000013000007947 */ /* 0x000fea0003800000 */
.L_x_18673:
        /* <DEDUP_REMOVED lines=19> */
.L_x_18674:
[----:B------:R-:W-:Y:S05]  /*194d0*/  BSYNC B0 ;  /* 0x0000000000007941 */ /* 0x000fea0003800000 */
.L_x_18672:
        /* <DEDUP_REMOVED lines=26> */
[----:B-1-3--:R-:W-:Y:S05]  /*19680*/  CALL.REL.NOINC `($__internal_44_$__cuda_sm20_rem_s64) ;  /* 0x0000490000007944 */ /* 0x00afea0003c00000 */
[----:B------:R-:W-:Y:S02]  /*19690*/  IMAD.MOV.U32 R4, RZ, RZ, R0 ;  /* 0x000000ffff047224 */ /* 0x000fe400078e0000 */
[----:B------:R-:W-:Y:S01]  /*196a0*/  IMAD.MOV.U32 R5, RZ, RZ, R3 ;  /* 0x000000ffff057224 */ /* 0x000fe200078e0003 */
[----:B------:R-:W-:Y:S05]  /*196b0*/  BRA `(.L_x_18677) ;  /* 0x0000012000007947 */ /* 0x000fea0003800000 */
.L_x_18676:
        /* <DEDUP_REMOVED lines=18> */
.L_x_18677:
[----:B------:R-:W-:Y:S05]  /*197e0*/  BSYNC B0 ;  /* 0x0000000000007941 */ /* 0x000fea0003800000 */
.L_x_18675:
        /* <DEDUP_REMOVED lines=8> */
.L_x_18668:
        /* <DEDUP_REMOVED lines=16> */
.L_x_18680:
        /* <DEDUP_REMOVED lines=26> */
.L_x_18679:
[----:B------:R-:W-:Y:S05]  /*19b10*/  BSYNC B8 ;  /* 0x0000000000087941 */ /* 0x000fea0003800000 */
.L_x_18678:
[----:B------:R-:W-:-:S05]  /*19b20*/  IADD3 R16, P0, R16, 0x4, RZ ;  /* 0x0000000410107810 */ /* 0x000fca0007f1e0ff */
[----:B------:R-:W-:Y:S01]  /*19b30*/  IMAD.X R17, RZ, RZ, R17, P0 ;  /* 0x000000ffff117224 */ /* 0x000fe200000e0611 */
[----:B------:R-:W-:-:S04]  /*19b40*/  ISETP.GE.U32.AND P0, PT, R16, R23, PT ;  /* 0x000000171000720c */ /* 0x000fc80003f06070 */
[----:B------:R-:W-:-:S13]  /*19b50*/  ISETP.GE.U32.AND.EX P0, PT, R17, R22, PT, P0 ;  /* 0x000000161100720c */ /* 0x000fda0003f06100 */
[----:B------:R-:W-:Y:S05]  /*19b60*/  @!P0 BRA `(.L_x_18680) ;  /* 0xfffffe0000008947 */ /* 0x000fea000383ffff */
.L_x_18647:
[----:B------:R-:W-:Y:S05]  /*19b70*/  BSYNC B7 ;  /* 0x0000000000077941 */ /* 0x000fea0003800000 */
.L_x_18646:
        /* <DEDUP_REMOVED lines=28> */
.L_x_18682:
[----:B------:R-:W-:Y:S05]  /*19d40*/  BSYNC B7 ;  /* 0x0000000000077941 */ /* 0x000fea0003800000 */
.L_x_18681:
        /* <DEDUP_REMOVED lines=24> */
.L_x_18684:
[----:B------:R-:W-:Y:S05]  /*19ed0*/  BSYNC B7 ;  /* 0x0000000000077941 */ /* 0x000fea0003800000 */
.L_x_18683:
        /* <DEDUP_REMOVED lines=26> */
.L_x_18686:
[----:B------:R-:W-:Y:S05]  /*1a080*/  BSYNC B7 ;  /* 0x0000000000077941 */ /* 0x000fea0003800000 */
.L_x_18685:
        /* <DEDUP_REMOVED lines=15> */
.L_x_18700:
        /* <DEDUP_REMOVED lines=16> */
.L_x_18689:
        /* <DEDUP_REMOVED lines=19> */
.L_x_18690:
[----:B------:R-:W-:Y:S05]  /*1a3b0*/  BSYNC B1 ;  /* 0x0000000000017941 */ /* 0x000fea0003800000 */
.L_x_18688:
        /* <DEDUP_REMOVED lines=30> */
.L_x_18692:
        /* <DEDUP_REMOVED lines=19> */
.L_x_18693:
[----:B------:R-:W-:Y:S05]  /*1a6d0*/  BSYNC B1 ;  /* 0x0000000000017941 */ /* 0x000fea0003800000 */
.L_x_18691:
        /* <DEDUP_REMOVED lines=29> */
.L_x_18695:
        /* <DEDUP_REMOVED lines=19> */
.L_x_18696:
[----:B------:R-:W-:Y:S05]  /*1a9e0*/  BSYNC B1 ;  /* 0x0000000000017941 */ /* 0x000fea0003800000 */
.L_x_18694:
        /* <DEDUP_REMOVED lines=28> */
.L_x_18698:
        /* <DEDUP_REMOVED lines=19> */
.L_x_18699:
[----:B------:R-:W-:Y:S05]  /*1ace0*/  BSYNC B1 ;  /* 0x0000000000017941 */ /* 0x000fea0003800000 */
.L_x_18697:
        /* <DEDUP_REMOVED lines=21> */
.L_x_18687:
        /* <DEDUP_REMOVED lines=18> */
.L_x_18703:
        /* <DEDUP_REMOVED lines=19> */
.L_x_18704:
[----:B------:R-:W-:Y:S05]  /*1b090*/  BSYNC B0 ;  /* 0x0000000000007941 */ /* 0x000fea0003800000 */
.L_x_18702:
        /* <DEDUP_REMOVED lines=32> */
.L_x_18706:
        /* <DEDUP_REMOVED lines=19> */
.L_x_18707:
[----:B------:R-:W-:Y:S05]  /*1b3d0*/  BSYNC B0 ;  /* 0x0000000000007941 */ /* 0x000fea0003800000 */
.L_x_18705:
        /* <DEDUP_REMOVED lines=29> */
[----:B------:R-:W-:Y:S01]  /*1b5b0*/  IMAD.MOV.U32 R2, RZ, RZ, R0 ;  /* 0x000000ffff027224 */ /* 0x000fe200078e0000 */
[----:B------:R-:W-:Y:S05]  /*1b5c0*/  BRA `(.L_x_18710) ;  /* 0x0000012000007947 */ /* 0x000fea0003800000 */
.L_x_18709:
        /* <DEDUP_REMOVED lines=18> */
.L_x_18710:
[----:B------:R-:W-:Y:S05]  /*1b6f0*/  BSYNC B0 ;  /* 0x0000000000007941 */ /* 0x000fea0003800000 */
.L_x_18708:
        /* <DEDUP_REMOVED lines=8> */
.L_x_18701:
        /* <DEDUP_REMOVED lines=16> */
.L_x_18713:
        /* <DEDUP_REMOVED lines=26> */
.L_x_18712:
[----:B------:R-:W-:Y:S05]  /*1ba20*/  BSYNC B7 ;  /* 0x0000000000077941 */ /* 0x000fea0003800000 */
.L_x_18711:
[----:B------:R-:W-:-:S05]  /*1ba30*/  IADD3 R16, P0, R16, 0x4, RZ ;  /* 0x0000000410107810 */ /* 0x000fca0007f1e0ff */
[----:B------:R-:W-:Y:S01]  /*1ba40*/  IMAD.X R17, RZ, RZ, R17, P0 ;  /* 0x000000ffff117224 */ /* 0x000fe200000e0611 */
[----:B------:R-:W-:-:S04]  /*1ba50*/  ISETP.GE.U32.AND P0, PT, R16, R23, PT ;  /* 0x000000171000720c */ /* 0x000fc80003f06070 */
[----:B------:R-:W-:-:S13]  /*1ba60*/  ISETP.GE.U32.AND.EX P0, PT, R17, R18, PT, P0 ;  /* 0x000000121100720c */ /* 0x000fda0003f06100 */
[----:B------:R-:W-:Y:S05]  /*1ba70*/  @!P0 BRA `(.L_x_18713) ;  /* 0xfffffe0000008947 */ /* 0x000fea000383ffff */
.L_x_18575:
[----:B------:R-:W-:Y:S05]  /*1ba80*/  BSYNC B6 ;  /* 0x0000000000067941 */ /* 0x000fea0003800000 */
.L_x_18529:
        /* <DEDUP_REMOVED lines=24> */
.L_x_18719:
[----:B------:R0:W-:Y:S01]  /*1bc10*/  STG.E.U8 [R2.64], RZ ;  /* 0x000000ff02007986 */ /* 0x0001e2000c101124 */
[----:B------:R-:W-:Y:S05]  /*1bc20*/  BRA `(.L_x_18721) ;  /* 0x0000066000007947 */ /* 0x000fea0003800000 */
.L_x_18718:
        /* <DEDUP_REMOVED lines=8> */
.L_x_18723:
[----:B------:R0:W-:Y:S01]  /*1bcb0*/  STG.E [R2.64], RZ ;  /* 0x000000ff02007986 */ /* 0x0001e2000c101924 */
[----:B------:R-:W-:Y:S05]  /*1bcc0*/  BRA `(.L_x_18721) ;  /* 0x000005c000007947 */ /* 0x000fea0003800000 */
.L_x_18722:
[----:B------:R0:W-:Y:S01]  /*1bcd0*/  STG.E.U16 [R2.64], RZ ;  /* 0x000000ff02007986 */ /* 0x0001e2000c101524 */
[----:B------:R-:W-:Y:S05]  /*1bce0*/  BRA `(.L_x_18721) ;  /* 0x000005a000007947 */ /* 0x000fea0003800000 */
.L_x_18717:
        /* <DEDUP_REMOVED lines=8> */
.L_x_18725:
[----:B------:R0:W-:Y:S01]  /*1bd70*/  STG.E.U16 [R2.64], RZ ;  /* 0x000000ff02007986 */ /* 0x0001e2000c101524 */
[----:B------:R-:W-:Y:S05]  /*1bd80*/  BRA `(.L_x_18721) ;  /* 0x0000050000007947 */ /* 0x000fea0003800000 */
.L_x_18724:
        /* <DEDUP_REMOVED lines=8> */
.L_x_18727:
[----:B------:R0:W-:Y:S01]  /*1be10*/  STG.E [R2.64], RZ ;  /* 0x000000ff02007986 */ /* 0x0001e2000c101924 */
[----:B------:R-:W-:Y:S05]  /*1be20*/  BRA `(.L_x_18721) ;  /* 0x0000046000007947 */ /* 0x000fea0003800000 */
.L_x_18726:
[----:B------:R0:W-:Y:S01]  /*1be30*/  STG.E.64 [R2.64], RZ ;  /* 0x000000ff02007986 */ /* 0x0001e2000c101b24 */
[----:B------:R-:W-:Y:S05]  /*1be40*/  BRA `(.L_x_18721) ;  /* 0x0000044000007947 */ /* 0x000fea0003800000 */
.L_x_18716:
        /* <DEDUP_REMOVED lines=10> */
.L_x_18730:
[----:B------:R0:W-:Y:S01]  /*1bef0*/  STG.E.128 [R2.64], RZ ;  /* 0x000000ff02007986 */ /* 0x0001e2000c101d24 */
[----:B------:R-:W-:Y:S05]  /*1bf00*/  BRA `(.L_x_18721) ;  /* 0x0000038000007947 */ /* 0x000fea0003800000 */
.L_x_18729:
        /* <DEDUP_REMOVED lines=8> */
.L_x_18732:
[----:B------:R0:W-:Y:S01]  /*1bf90*/  STG.E.U8 [R2.64], RZ ;  /* 0x000000ff02007986 */ /* 0x0001e2000c101124 */
[----:B------:R-:W-:Y:S05]  /*1bfa0*/  BRA `(.L_x_18721) ;  /* 0x000002e000007947 */ /* 0x000fea0003800000 */
.L_x_18731:
[----:B------:R0:W-:Y:S01]  /*1bfb0*/  STG.E.U16 [R2.64], RZ ;  /* 0x000000ff02007986 */ /* 0x0001e2000c101524 */
[----:B------:R-:W-:Y:S05]  /*1bfc0*/  BRA `(.L_x_18721) ;  /* 0x000002c000007947 */ /* 0x000fea0003800000 */
.L_x_18728:
        /* <DEDUP_REMOVED lines=10> */
.L_x_18735:
[----:B------:R0:W-:Y:S01]  /*1c070*/  STG.E.U8 [R2.64], RZ ;  /* 0x000000ff02007986 */ /* 0x0001e2000c101124 */
[----:B------:R-:W-:Y:S05]  /*1c080*/  BRA `(.L_x_18721) ;  /* 0x0000020000007947 */ /* 0x000fea0003800000 */
.L_x_18734:
[----:B------:R0:W-:Y:S01]  /*1c090*/  STG.E.U8 [R2.64], RZ ;  /* 0x000000ff02007986 */ /* 0x0001e2000c101124 */
[----:B------:R-:W-:Y:S05]  /*1c0a0*/  BRA `(.L_x_18721) ;  /* 0x000001e000007947 */ /* 0x000fea0003800000 */
.L_x_18733:
[----:B------:R-:W-:-:S13]  /*1c0b0*/  ISETP.NE.AND P0, PT, R0, 0x1c, PT ;  /* 0x0000001c0000780c */ /* 0x000fda0003f05270 */
[----:B------:R-:W-:Y:S05]  /*1c0c0*/  @!P0 BRA `(.L_x_18736) ;  /* 0x000001b000008947 */ /* 0x000fea0003800000 */
[----:B------:R-:W-:-:S13]  /*1c0d0*/  ISETP.NE.AND P0, PT, R0, 0x1d, PT ;  /* 0x0000001d0000780c */ /* 0x000fda0003f05270 */
[----:B------:R-:W-:Y:S05]  /*1c0e0*/  @!P0 BRA `(.L_x_18737) ;  /* 0x0000017000008947 */ /* 0x000fea0003800000 */
[----:B------:R-:W-:-:S13]  /*1c0f0*/  ISETP.NE.AND P0, PT, R0, 0x2c, PT ;  /* 0x0000002c0000780c */ /* 0x000fda0003f05270 */
[----:B------:R0:W-:Y:S01]  /*1c100*/  @!P0 STG.E.U8 [R2.64], RZ ;  /* 0x000000ff02008986 */ /* 0x0001e2000c101124 */
[----:B------:R-:W-:Y:S05]  /*1c110*/  @!P0 BRA `(.L_x_18721) ;  /* 0x0000017000008947 */ /* 0x000fea0003800000 */
.L_x_18720:
        /* <DEDUP_REMOVED lines=20> */
.L_x_18737:
[----:B------:R0:W-:Y:S01]  /*1c260*/  STG.E.64 [R2.64], RZ ;  /* 0x000000ff02007986 */ /* 0x0001e2000c101b24 */
[----:B------:R-:W-:Y:S05]  /*1c270*/  BRA `(.L_x_18721) ;  /* 0x0000001000007947 */ /* 0x000fea0003800000 */
.L_x_18736:
[----:B------:R0:W-:Y:S02]  /*1c280*/  STG.E [R2.64], RZ ;  /* 0x000000ff02007986 */ /* 0x0001e4000c101924 */
.L_x_18721:
[----:B------:R-:W-:Y:S02]  /*1c290*/  IADD3 R16, R16, 0x80, RZ ;  /* 0x0000008010107810 */ /* 0x000fe40007ffe0ff */
.L_x_18715:
[----:B--2---:R-:W-:Y:S05]  /*1c2a0*/  BSYNC B6 ;  /* 0x0000000000067941 */ /* 0x004fea0003800000 */
.L_x_18714:
        /* <DEDUP_REMOVED lines=22> */
.L_x_18743:
[----:B------:R0:W-:Y:S01]  /*1c410*/  STG.E.U8 [R2.64], RZ ;  /* 0x000000ff02007986 */ /* 0x0001e2000c101124 */
[----:B------:R-:W-:Y:S05]  /*1c420*/  BRA `(.L_x_18745) ;  /* 0x0000066000007947 */ /* 0x000fea0003800000 */
.L_x_18742:
        /* <DEDUP_REMOVED lines=8> */
.L_x_18747:
[----:B------:R0:W-:Y:S01]  /*1c4b0*/  STG.E [R2.64], RZ ;  /* 0x000000ff02007986 */ /* 0x0001e2000c101924 */
[----:B------:R-:W-:Y:S05]  /*1c4c0*/  BRA `(.L_x_18745) ;  /* 0x000005c000007947 */ /* 0x000fea0003800000 */
.L_x_18746:
[----:B------:R0:W-:Y:S01]  /*1c4d0*/  STG.E.U16 [R2.64], RZ ;  /* 0x000000ff02007986 */ /* 0x0001e2000c101524 */
[----:B------:R-:W-:Y:S05]  /*1c4e0*/  BRA `(.L_x_18745) ;  /* 0x000005a000007947 */ /* 0x000fea0003800000 */
.L_x_18741:
        /* <DEDUP_REMOVED lines=8> */
.L_x_18749:
[----:B------:R0:W-:Y:S01]  /*1c570*/  STG.E.U16 [R2.64], RZ ;  /* 0x000000ff02007986 */ /* 0x0001e2000c101524 */
[----:B------:R-:W-:Y:S05]  /*1c580*/  BRA `(.L_x_18745) ;  /* 0x0000050000007947 */ /* 0x000fea0003800000 */
.L_x_18748:
        /* <DEDUP_REMOVED lines=8> */
.L_x_18751:
[----:B------:R0:W-:Y:S01]  /*1c610*/  STG.E [R2.64], RZ ;  /* 0x000000ff02007986 */ /* 0x0001e2000c101924 */
[----:B------:R-:W-:Y:S05]  /*1c620*/  BRA `(.L_x_18745) ;  /* 0x0000046000007947 */ /* 0x000fea0003800000 */
.L_x_18750:
[----:B------:R0:W-:Y:S01]  /*1c630*/  STG.E.64 [R2.64], RZ ;  /* 0x000000ff02007986 */ /* 0x0001e2000c101b24 */
[----:B------:R-:W-:Y:S05]  /*1c640*/  BRA `(.L_x_18745) ;  /* 0x0000044000007947 */ /* 0x000fea0003800000 */
.L_x_18740:
        /* <DEDUP_REMOVED lines=10> */
.L_x_18754:
[----:B------:R0:W-:Y:S01]  /*1c6f0*/  STG.E.128 [R2.64], RZ ;  /* 0x000000ff02007986 */ /* 0x0001e2000c101d24 */
[----:B------:R-:W-:Y:S05]  /*1c700*/  BRA `(.L_x_18745) ;  /* 0x0000038000007947 */ /* 0x000fea0003800000 */
.L_x_18753:
        /* <DEDUP_REMOVED lines=8> */
.L_x_18756:
[----:B------:R0:W-:Y:S01]  /*1c790*/  STG.E.U8 [R2.64], RZ ;  /* 0x000000ff02007986 */ /* 0x0001e2000c101124 */
[----:B------:R-:W-:Y:S05]  /*1c7a0*/  BRA `(.L_x_18745) ;  /* 0x000002e000007947 */ /* 0x000fea0003800000 */
.L_x_18755:
[----:B------:R0:W-:Y:S01]  /*1c7b0*/  STG.E.U16 [R2.64], RZ ;  /* 0x000000ff02007986 */ /* 0x0001e2000c101524 */
[----:B------:R-:W-:Y:S05]  /*1c7c0*/  BRA `(.L_x_18745) ;  /* 0x000002c000007947 */ /* 0x000fea0003800000 */
.L_x_18752:
        /* <DEDUP_REMOVED lines=10> */
.L_x_18759:
[----:B------:R0:W-:Y:S01]  /*1c870*/  STG.E.U8 [R2.64], RZ ;  /* 0x000000ff02007986 */ /* 0x0001e2000c101124 */
[----:B------:R-:W-:Y:S05]  /*1c880*/  BRA `(.L_x_18745) ;  /* 0x0000020000007947 */ /* 0x000fea0003800000 */
.L_x_18758:
[----:B------:R0:W-:Y:S01]  /*1c890*/  STG.E.U8 [R2.64], RZ ;  /* 0x000000ff02007986 */ /* 0x0001e2000c101124 */
[----:B------:R-:W-:Y:S05]  /*1c8a0*/  BRA `(.L_x_18745) ;  /* 0x000001e000007947 */ /* 0x000fea0003800000 */
.L_x_18757:
[----:B------:R-:W-:-:S13]  /*1c8b0*/  ISETP.NE.AND P0, PT, R0, 0x1c, PT ;  /* 0x0000001c0000780c */ /* 0x000fda0003f05270 */
[----:B------:R-:W-:Y:S05]  /*1c8c0*/  @!P0 BRA `(.L_x_18760) ;  /* 0x000001b000008947 */ /* 0x000fea0003800000 */
[----:B------:R-:W-:-:S13]  /*1c8d0*/  ISETP.NE.AND P0, PT, R0, 0x1d, PT ;  /* 0x0000001d0000780c */ /* 0x000fda0003f05270 */
[----:B------:R-:W-:Y:S05]  /*1c8e0*/  @!P0 BRA `(.L_x_18761) ;  /* 0x0000017000008947 */ /* 0x000fea0003800000 */
[----:B------:R-:W-:-:S13]  /*1c8f0*/  ISETP.NE.AND P0, PT, R0, 0x2c, PT ;  /* 0x0000002c0000780c */ /* 0x000fda0003f05270 */
[----:B------:R0:W-:Y:S01]  /*1c900*/  @!P0 STG.E.U8 [R2.64], RZ ;  /* 0x000000ff02008986 */ /* 0x0001e2000c101124 */
[----:B------:R-:W-:Y:S05]  /*1c910*/  @!P0 BRA `(.L_x_18745) ;  /* 0x0000017000008947 */ /* 0x000fea0003800000 */
.L_x_18744:
        /* <DEDUP_REMOVED lines=20> */
.L_x_18761:
[----:B------:R0:W-:Y:S01]  /*1ca60*/  STG.E.64 [R2.64], RZ ;  /* 0x000000ff02007986 */ /* 0x0001e2000c101b24 */
[----:B------:R-:W-:Y:S05]  /*1ca70*/  BRA `(.L_x_18745) ;  /* 0x0000001000007947 */ /* 0x000fea0003800000 */
.L_x_18760:
[----:B------:R0:W-:Y:S02]  /*1ca80*/  STG.E [R2.64], RZ ;  /* 0x000000ff02007986 */ /* 0x0001e4000c101924 */
.L_x_18745:
        /* <DEDUP_REMOVED lines=21> */
.L_x_18765:
[----:B------:R0:W-:Y:S01]  /*1cbe0*/  STG.E.U8 [R2.64], RZ ;  /* 0x000000ff02007986 */ /* 0x0001e2000c101124 */
[----:B------:R-:W-:Y:S05]  /*1cbf0*/  BRA `(.L_x_18767) ;  /* 0x0000066000007947 */ /* 0x000fea0003800000 */
.L_x_18764:
        /* <DEDUP_REMOVED lines=8> */
.L_x_18769:
[----:B------:R0:W-:Y:S01]  /*1cc80*/  STG.E [R2.64], RZ ;  /* 0x000000ff02007986 */ /* 0x0001e2000c101924 */
[----:B------:R-:W-:Y:S05]  /*1cc90*/  BRA `(.L_x_18767) ;  /* 0x000005c000007947 */ /* 0x000fea0003800000 */
.L_x_18768:
[----:B------:R0:W-:Y:S01]  /*1cca0*/  STG.E.U16 [R2.64], RZ ;  /* 0x000000ff02007986 */ /* 0x0001e2000c101524 */
[----:B------:R-:W-:Y:S05]  /*1ccb0*/  BRA `(.L_x_18767) ;  /* 0x000005a000007947 */ /* 0x000fea0003800000 */
.L_x_18763:
        /* <DEDUP_REMOVED lines=8> */
.L_x_18771:
[----:B------:R0:W-:Y:S01]  /*1cd40*/  STG.E.U16 [R2.64], RZ ;  /* 0x000000ff02007986 */ /* 0x0001e2000c101524 */
[----:B------:R-:W-:Y:S05]  /*1cd50*/  BRA `(.L_x_18767) ;  /* 0x0000050000007947 */ /* 0x000fea0003800000 */
.L_x_18770:
        /* <DEDUP_REMOVED lines=8> */
.L_x_18773:
[----:B------:R0:W-:Y:S01]  /*1cde0*/  STG.E [R2.64], RZ ;  /* 0x000000ff02007986 */ /* 0x0001e2000c101924 */
[----:B------:R-:W-:Y:S05]  /*1cdf0*/  BRA `(.L_x_18767) ;  /* 0x0000046000007947 */ /* 0x000fea0003800000 */
.L_x_18772:
[----:B------:R0:W-:Y:S01]  /*1ce00*/  STG.E.64 [R2.64], RZ ;  /* 0x000000ff02007986 */ /* 0x0001e2000c101b24 */
[----:B------:R-:W-:Y:S05]  /*1ce10*/  BRA `(.L_x_18767) ;  /* 0x0000044000007947 */ /* 0x000fea0003800000 */
.L_x_18762:
        /* <DEDUP_REMOVED lines=10> */
.L_x_18776:
[----:B------:R0:W-:Y:S01]  /*1cec0*/  STG.E.128 [R2.64], RZ ;  /* 0x000000ff02007986 */ /* 0x0001e2000c101d24 */
[----:B------:R-:W-:Y:S05]  /*1ced0*/  BRA `(.L_x_18767) ;  /* 0x0000038000007947 */ /* 0x000fea0003800000 */
.L_x_18775:
        /* <DEDUP_REMOVED lines=8> */
.L_x_18778:
[----:B------:R0:W-:Y:S01]  /*1cf60*/  STG.E.U8 [R2.64], RZ ;  /* 0x000000ff02007986 */ /* 0x0001e2000c101124 */
[----:B------:R-:W-:Y:S05]  /*1cf70*/  BRA `(.L_x_18767) ;  /* 0x000002e000007947 */ /* 0x000fea0003800000 */
.L_x_18777:
[----:B------:R0:W-:Y:S01]  /*1cf80*/  STG.E.U16 [R2.64], RZ ;  /* 0x000000ff02007986 */ /* 0x0001e2000c101524 */
[----:B------:R-:W-:Y:S05]  /*1cf90*/  BRA `(.L_x_18767) ;  /* 0x000002c000007947 */ /* 0x000fea0003800000 */
.L_x_18774:
        /* <DEDUP_REMOVED lines=10> */
.L_x_18781:
[----:B------:R0:W-:Y:S01]  /*1d040*/  STG.E.U8 [R2.64], RZ ;  /* 0x000000ff02007986 */ /* 0x0001e2000c101124 */
[----:B------:R-:W-:Y:S05]  /*1d050*/  BRA `(.L_x_18767) ;  /* 0x0000020000007947 */ /* 0x000fea0003800000 */
.L_x_18780:
[----:B------:R0:W-:Y:S01]  /*1d060*/  STG.E.U8 [R2.64], RZ ;  /* 0x000000ff02007986 */ /* 0x0001e2000c101124 */
[----:B------:R-:W-:Y:S05]  /*1d070*/  BRA `(.L_x_18767) ;  /* 0x000001e000007947 */ /* 0x000fea0003800000 */
.L_x_18779:
[----:B------:R-:W-:-:S13]  /*1d080*/  ISETP.NE.AND P0, PT, R0, 0x1c, PT ;  /* 0x0000001c0000780c */ /* 0x000fda0003f05270 */
[----:B------:R-:W-:Y:S05]  /*1d090*/  @!P0 BRA `(.L_x_18782) ;  /* 0x000001b000008947 */ /* 0x000fea0003800000 */
[----:B------:R-:W-:-:S13]  /*1d0a0*/  ISETP.NE.AND P0, PT, R0, 0x1d, PT ;  /* 0x0000001d0000780c */ /* 0x000fda0003f05270 */
[----:B------:R-:W-:Y:S05]  /*1d0b0*/  @!P0 BRA `(.L_x_18783) ;  /* 0x0000017000008947 */ /* 0x000fea0003800000 */
[----:B------:R-:W-:-:S13]  /*1d0c0*/  ISETP.NE.AND P0, PT, R0, 0x2c, PT ;  /* 0x0000002c0000780c */ /* 0x000fda0003f05270 */
[----:B------:R0:W-:Y:S01]  /*1d0d0*/  @!P0 STG.E.U8 [R2.64], RZ ;  /* 0x000000ff02008986 */ /* 0x0001e2000c101124 */
[----:B------:R-:W-:Y:S05]  /*1d0e0*/  @!P0 BRA `(.L_x_18767) ;  /* 0x0000017000008947 */ /* 0x000fea0003800000 */
.L_x_18766:
        /* <DEDUP_REMOVED lines=20> */
.L_x_18783:
[----:B------:R0:W-:Y:S01]  /*1d230*/  STG.E.64 [R2.64], RZ ;  /* 0x000000ff02007986 */ /* 0x0001e2000c101b24 */
[----:B------:R-:W-:Y:S05]  /*1d240*/  BRA `(.L_x_18767) ;  /* 0x0000001000007947 */ /* 0x000fea0003800000 */
.L_x_18782:
[----:B------:R0:W-:Y:S02]  /*1d250*/  STG.E [R2.64], RZ ;  /* 0x000000ff02007986 */ /* 0x0001e4000c101924 */
.L_x_18767:
[----:B------:R-:W-:Y:S02]  /*1d260*/  IADD3 R16, R16, 0x80, RZ ;  /* 0x0000008010107810 */ /* 0x000fe40007ffe0ff */
.L_x_18739:
[----:B------:R-:W-:Y:S05]  /*1d270*/  BSYNC B6 ;  /* 0x0000000000067941 */ /* 0x000fea0003800000 */
.L_x_18738:
        /* <DEDUP_REMOVED lines=20> */
.L_x_18787:
[----:B------:R-:W-:Y:S01]  /*1d3c0*/  STG.E.U8 [R2.64], RZ ;  /* 0x000000ff02007986 */ /* 0x000fe2000c101124 */
[----:B------:R-:W-:Y:S05]  /*1d3d0*/  EXIT ;  /* 0x000000000000794d */ /* 0x000fea0003800000 */
.L_x_18786:
        /* <DEDUP_REMOVED lines=8> */
.L_x_18790:
[----:B------:R-:W-:Y:S01]  /*1d460*/  STG.E [R2.64], RZ ;  /* 0x000000ff02007986 */ /* 0x000fe2000c101924 */
[----:B------:R-:W-:Y:S05]  /*1d470*/  EXIT ;  /* 0x000000000000794d */ /* 0x000fea0003800000 */
.L_x_18789:
[----:B------:R-:W-:Y:S01]  /*1d480*/  STG.E.U16 [R2.64], RZ ;  /* 0x000000ff02007986 */ /* 0x000fe2000c101524 */
[----:B------:R-:W-:Y:S05]  /*1d490*/  EXIT ;  /* 0x000000000000794d */ /* 0x000fea0003800000 */
.L_x_18785:
        /* <DEDUP_REMOVED lines=8> */
.L_x_18792:
[----:B------:R-:W-:Y:S01]  /*1d520*/  STG.E.U16 [R2.64], RZ ;  /* 0x000000ff02007986 */ /* 0x000fe2000c101524 */
[----:B------:R-:W-:Y:S05]  /*1d530*/  EXIT ;  /* 0x000000000000794d */ /* 0x000fea0003800000 */
.L_x_18791:
        /* <DEDUP_REMOVED lines=8> */
.L_x_18794:
[----:B------:R-:W-:Y:S01]  /*1d5c0*/  STG.E [R2.64], RZ ;  /* 0x000000ff02007986 */ /* 0x000fe2000c101924 */
[----:B------:R-:W-:Y:S05]  /*1d5d0*/  EXIT ;  /* 0x000000000000794d */ /* 0x000fea0003800000 */
.L_x_18793:
[----:B------:R-:W-:Y:S01]  /*1d5e0*/  STG.E.64 [R2.64], RZ ;  /* 0x000000ff02007986 */ /* 0x000fe2000c101b24 */
[----:B------:R-:W-:Y:S05]  /*1d5f0*/  EXIT ;  /* 0x000000000000794d */ /* 0x000fea0003800000 */
.L_x_18784:
        /* <DEDUP_REMOVED lines=10> */
.L_x_18797:
[----:B------:R-:W-:Y:S01]  /*1d6a0*/  STG.E.128 [R2.64], RZ ;  /* 0x000000ff02007986 */ /* 0x000fe2000c101d24 */
[----:B------:R-:W-:Y:S05]  /*1d6b0*/  EXIT ;  /* 0x000000000000794d */ /* 0x000fea0003800000 */
.L_x_18796:
        /* <DEDUP_REMOVED lines=8> */
.L_x_18799:
[----:B------:R-:W-:Y:S01]  /*1d740*/  STG.E.U8 [R2.64], RZ ;  /* 0x000000ff02007986 */ /* 0x000fe2000c101124 */
[----:B------:R-:W-:Y:S05]  /*1d750*/  EXIT ;  /* 0x000000000000794d */ /* 0x000fea0003800000 */
.L_x_18798:
[----:B------:R-:W-:Y:S01]  /*1d760*/  STG.E.U16 [R2.64], RZ ;  /* 0x000000ff02007986 */ /* 0x000fe2000c101524 */
[----:B------:R-:W-:Y:S05]  /*1d770*/  EXIT ;  /* 0x000000000000794d */ /* 0x000fea0003800000 */
.L_x_18795:
        /* <DEDUP_REMOVED lines=10> */
.L_x_18802:
[----:B------:R-:W-:Y:S01]  /*1d820*/  STG.E.U8 [R2.64], RZ ;  /* 0x000000ff02007986 */ /* 0x000fe2000c101124 */
[----:B------:R-:W-:Y:S05]  /*1d830*/  EXIT ;  /* 0x000000000000794d */ /* 0x000fea0003800000 */
.L_x_18801:
[----:B------:R-:W-:Y:S01]  /*1d840*/  STG.E.U8 [R2.64], RZ ;  /* 0x000000ff02007986 */ /* 0x000fe2000c101124 */
[----:B------:R-:W-:Y:S05]  /*1d850*/  EXIT ;  /* 0x000000000000794d */ /* 0x000fea0003800000 */
.L_x_18800:
[----:B------:R-:W-:-:S13]  /*1d860*/  ISETP.NE.AND P0, PT, R0, 0x1c, PT ;  /* 0x0000001c0000780c */ /* 0x000fda0003f05270 */
[----:B------:R-:W-:Y:S05]  /*1d870*/  @!P0 BRA `(.L_x_18803) ;  /* 0x000001b000008947 */ /* 0x000fea0003800000 */
[----:B------:R-:W-:-:S13]  /*1d880*/  ISETP.NE.AND P0, PT, R0, 0x1d, PT ;  /* 0x0000001d0000780c */ /* 0x000fda0003f05270 */
[----:B------:R-:W-:Y:S05]  /*1d890*/  @!P0 BRA `(.L_x_18804) ;  /* 0x0000017000008947 */ /* 0x000fea0003800000 */
[----:B------:R-:W-:-:S13]  /*1d8a0*/  ISETP.NE.AND P0, PT, R0, 0x2c, PT ;  /* 0x0000002c0000780c */ /* 0x000fda0003f05270 */
[----:B------:R0:W-:Y:S01]  /*1d8b0*/  @!P0 STG.E.U8 [R2.64], RZ ;  /* 0x000000ff02008986 */ /* 0x0001e2000c101124 */
[----:B------:R-:W-:Y:S05]  /*1d8c0*/  @!P0 EXIT ;  /* 0x000000000000894d */ /* 0x000fea0003800000 */
.L_x_18788:
        /* <DEDUP_REMOVED lines=20> */
.L_x_18804:
[----:B------:R-:W-:Y:S01]  /*1da10*/  STG.E.64 [R2.64], RZ ;  /* 0x000000ff02007986 */ /* 0x000fe2000c101b24 */
[----:B------:R-:W-:Y:S05]  /*1da20*/  EXIT ;  /* 0x000000000000794d */ /* 0x000fea0003800000 */
.L_x_18803:
[----:B------:R-:W-:Y:S01]  /*1da30*/  STG.E [R2.64], RZ ;  /* 0x000000ff02007986 */ /* 0x000fe2000c101924 */
[----:B------:R-:W-:Y:S05]  /*1da40*/  EXIT ;  /* 0x000000000000794d */ /* 0x000fea0003800000 */
        .weak           $__internal_43_$__cuda_sm20_div_s64
        .type           $__internal_43_$__cuda_sm20_div_s64,@function
        .size           $__internal_43_$__cuda_sm20_div_s64,($__internal_44_$__cuda_sm20_rem_s64 - $__internal_43_$__cuda_sm20_div_s64)
$__internal_43_$__cuda_sm20_div_s64:
        /* <DEDUP_REMOVED lines=83> */
[----:B------:R-:W-:Y:S05]  /*1df80*/  RET.REL.NODEC R6 `(_ZN2at6native27unrolled_elementwise_kernelIZZZNS0_67_GLOBAL__N__bb565c37_34_ValidateCompressedIndicesKernel_cu_33a4b88b42_validate_compressed_sparse_indices_kernelILNS2_8CDimNameE0ENS2_18CUDAKernelLauncherENS2_14EmptyVecKernelENS2_8DummyVecELm0EEEvRKNS_6TensorESA_lllENKUlvE1_clEvENKUlvE_clEvEUliiiiiE_St5arrayIPcLm6EELi4E23TrivialOffsetCalculatorILi5EjESH_ILi1EjENS0_6memory12LoadWithCastILi5EEENSK_13StoreWithCastILi1EEEEEviT_T0_T2_T3_T4_T5_) ;  /* 0xfffe207006007950 */ /* 0x000fea0003c3ffff */
        .weak           $__internal_44_$__cuda_sm20_rem_s64
        .type           $__internal_44_$__cuda_sm20_rem_s64,@function
        .size           $__internal_44_$__cuda_sm20_rem_s64,(.L_x_27320 - $__internal_44_$__cuda_sm20_rem_s64)
$__internal_44_$__cuda_sm20_rem_s64:
        /* <DEDUP_REMOVED lines=77> */
[----:B------:R-:W-:Y:S06]  /*1e460*/  RET.REL.NODEC R4 `(_ZN2at6native27unrolled_elementwise_kernelIZZZNS0_67_GLOBAL__N__bb565c37_34_ValidateCompressedIndicesKernel_cu_33a4b88b42_validate_compressed_sparse_indices_kernelILNS2_8CDimNameE0ENS2_18CUDAKernelLauncherENS2_14EmptyVecKernelENS2_8DummyVecELm0EEEvRKNS_6TensorESA_lllENKUlvE1_clEvENKUlvE_clEvEUliiiiiE_St5arrayIPcLm6EELi4E23TrivialOffsetCalculatorILi5EjESH_ILi1EjENS0_6memory12LoadWithCastILi5EEENSK_13StoreWithCastILi1EEEEEviT_T0_T2_T3_T4_T5_) ;  /* 0xfffe1b9004007950 */ /* 0x000fec0003c3ffff */
.L_x_18805:
        /* <DEDUP_REMOVED lines=9> */
.L_x_27320:


//--------------------- .text._ZN2at6native18elementwise_kernelILi128ELi2EZNS0_22gpu_kernel_impl_nocastIZZZNS0_67_GLOBAL__N__bb565c37_34_ValidateCompressedIndicesKernel_cu_33a4b88b42_validate_compressed_sparse_indices_kernelILNS3_8CDimNameE0ENS3_18CUDAKernelLauncherENS3_14EmptyVecKernelENS3_8DummyVecELm0EEEvRKNS_6TensorESB_lllENKUlvE1_clEvENKUlvE_clEvEUliiiiiE_EEvRNS_18TensorIteratorBaseERKT_EUliE_EEviT1_ --------------------------
	.section	.text._ZN2at6native18elementwise_kernelILi128ELi2EZNS0_22gpu_kernel_impl_nocastIZZZNS0_67_GLOBAL__N__bb565c37_34_ValidateCompressedIndicesKernel_cu_33a4b88b42_validate_compressed_sparse_indices_kernelILNS3_8CDimNameE0ENS3_18CUDAKernelLauncherENS3_14EmptyVecKernelENS3_8DummyVecELm0EEEvRKNS_6TensorESB_lllENKUlvE1_clEvENKUlvE_clEvEUliiiiiE_EEvRNS_18TensorIteratorBaseERKT_EUliE_EEviT1_,"ax",@progbits
	.sectioninfo	@"SHI_REGISTERS=36"
	.align	128
        .global         _ZN2at6native18elementwise_kernelILi128ELi2EZNS0_22gpu_kernel_impl_nocastIZZZNS0_67_GLOBAL__N__bb565c37_34_ValidateCompressedIndicesKernel_cu_33a4b88b42_validate_compressed_sparse_indices_kernelILNS3_8CDimNameE0ENS3_18CUDAKernelLauncherENS3_14EmptyVecKernelENS3_8DummyVecELm0EEEvRKNS_6TensorESB_lllENKUlvE1_clEvENKUlvE_clEvEUliiiiiE_EEvRNS_18TensorIteratorBaseERKT_EUliE_EEviT1_
        .type           _ZN2at6native18elementwise_kernelILi128ELi2EZNS0_22gpu_kernel_impl_nocastIZZZNS0_67_GLOBAL__N__bb565c37_34_ValidateCompressedIndicesKernel_cu_33a4b88b42_validate_compressed_sparse_indices_kernelILNS3_8CDimNameE0ENS3_18CUDAKernelLauncherENS3_14EmptyVecKernelENS3_8DummyVecELm0EEEvRKNS_6TensorESB_lllENKUlvE1_clEvENKUlvE_clEvEUliiiiiE_EEvRNS_18TensorIteratorBaseERKT_EUliE_EEviT1_,@function
        .size           _ZN2at6native18elementwise_kernelILi128ELi2EZNS0_22gpu_kernel_impl_nocastIZZZNS0_67_GLOBAL__N__bb565c37_34_ValidateCompressedIndicesKernel_cu_33a4b88b42_validate_compressed_sparse_indices_kernelILNS3_8CDimNameE0ENS3_18CUDAKernelLauncherENS3_14EmptyVecKernelENS3_8DummyVecELm0EEEvRKNS_6TensorESB_lllENKUlvE1_clEvENKUlvE_clEvEUliiiiiE_EEvRNS_18TensorIteratorBaseERKT_EUliE_EEviT1_,(.L_x_27321 - _ZN2at6native18elementwise_kernelILi128ELi2EZNS0_22gpu_kernel_impl_nocastIZZZNS0_67_GLOBAL__N__bb565c37_34_ValidateCompressedIndicesKernel_cu_33a4b88b42_validate_compressed_sparse_indices_kernelILNS3_8CDimNameE0ENS3_18CUDAKernelLauncherENS3_14EmptyVecKernelENS3_8DummyVecELm0EEEvRKNS_6TensorESB_lllENKUlvE1_clEvENKUlvE_clEvEUliiiiiE_EEvRNS_18TensorIteratorBaseERKT_EUliE_EEviT1_)
        .other          _ZN2at6native18elementwise_kernelILi128ELi2EZNS0_22gpu_kernel_impl_nocastIZZZNS0_67_GLOBAL__N__bb565c37_34_ValidateCompressedIndicesKernel_cu_33a4b88b42_validate_compressed_sparse_indices_kernelILNS3_8CDimNameE0ENS3_18CUDAKernelLauncherENS3_14EmptyVecKernelENS3_8DummyVecELm0EEEvRKNS_6TensorESB_lllENKUlvE1_clEvENKUlvE_clEvEUliiiiiE_EEvRNS_18TensorIteratorBaseERKT_EUliE_EEviT1_,@"STO_CUDA_ENTRY STV_DEFAULT"
_ZN2at6native18elementwise_kernelILi128ELi2EZNS0_22gpu_kernel_impl_nocastIZZZNS0_67_GLOBAL__N__bb565c37_34_ValidateCompressedIndicesKernel_cu_33a4b88b42_validate_compressed_sparse_indices_kernelILNS3_8CDimNameE0ENS3_18CUDAKernelLauncherENS3_14EmptyVecKernelENS3_8DummyVecELm0EEEvRKNS_6TensorESB_lllENKUlvE1_clEvENKUlvE_clEvEUliiiiiE_EEvRNS_18TensorIteratorBaseERKT_EUliE_EEviT1_:
.text._ZN2at6native18elementwise_kernelILi128ELi2EZNS0_22gpu_kernel_impl_nocastIZZZNS0_67_GLOBAL__N__bb565c37_34_ValidateCompressedIndicesKernel_cu_33a4b88b42_validate_compressed_sparse_indices_kernelILNS3_8CDimNameE0ENS3_18CUDAKernelLauncherENS3_14EmptyVecKernelENS3_8DummyVecELm0EEEvRKNS_6TensorESB_lllENKUlvE1_clEvENKUlvE_clEvEUliiiiiE_EEvRNS_18TensorIteratorBaseERKT_EUliE_EEviT1_:
        /* <DEDUP_REMOVED lines=338> */
.L_x_18808:
        /* <DEDUP_REMOVED lines=43> */
.L_x_18810:
[----:B0-----:R-:W-:Y:S05]  /*17d0*/  BSYNC B6 ;  /* 0x0000000000067941 */ /* 0x001fea0003800000 */
.L_x_18809:
        /* <DEDUP_REMOVED lines=24> */
.L_x_18812:
[----:B------:R-:W-:Y:S05]  /*1960*/  BSYNC B6 ;  /* 0x0000000000067941 */ /* 0x000fea0003800000 */
.L_x_18811:
        /* <DEDUP_REMOVED lines=26> */
.L_x_18814:
[----:B------:R-:W-:Y:S05]  /*1b10*/  BSYNC B6 ;  /* 0x0000000000067941 */ /* 0x000fea0003800000 */
.L_x_18813:
        /* <DEDUP_REMOVED lines=18> */
.L_x_18819:
        /* <DEDUP_REMOVED lines=12> */
[----:B------:R-:W-:Y:S05]  /*1d00*/  CALL.REL.NOINC `($__internal_45_$__cuda_sm20_div_s64) ;  /* 0x000028a000007944 */ /* 0x000fea0003c00000 */
[----:B------:R-:W-:Y:S01]  /*1d10*/  MOV R6, R4 ;  /* 0x0000000400067202 */ /* 0x000fe20000000f00 */
[----:B------:R-:W-:Y:S01]  /*1d20*/  IMAD.MOV.U32 R7, RZ, RZ, R5 ;  /* 0x000000ffff077224 */ /* 0x000fe200078e0005 */
[----:B------:R-:W-:Y:S05]  /*1d30*/  BRA `(.L_x_18818) ;  /* 0x0000013000007947 */ /* 0x000fea0003800000 */
.L_x_18817:
        /* <DEDUP_REMOVED lines=19> */
.L_x_18818:
[----:B------:R-:W-:Y:S05]  /*1e70*/  BSYNC B1 ;  /* 0x0000000000017941 */ /* 0x000fea0003800000 */
.L_x_18816:
        /* <DEDUP_REMOVED lines=20> */
.L_x_18815:
        /* <DEDUP_REMOVED lines=17> */
.L_x_18824:
        /* <DEDUP_REMOVED lines=26> */
.L_x_18823:
[----:B------:R-:W-:Y:S05]  /*2270*/  BSYNC B6 ;  /* 0x0000000000067941 */ /* 0x000fea0003800000 */
.L_x_18822:
[----:B------:R-:W-:-:S04]  /*2280*/  IADD3 R18, P0, R18, 0x4, RZ ;  /* 0x0000000412127810 */ /* 0x000fc80007f1e0ff */
[----:B------:R-:W-:Y:S02]  /*2290*/  IADD3.X R19, RZ, R19, RZ, P0, !PT ;  /* 0x00000013ff137210 */ /* 0x000fe400007fe4ff */
[----:B------:R-:W-:-:S04]  /*22a0*/  ISETP.GE.U32.AND P0, PT, R18, R22, PT ;  /* 0x000000161200720c */ /* 0x000fc80003f06070 */
[----:B------:R-:W-:-:S13]  /*22b0*/  ISETP.GE.U32.AND.EX P0, PT, R19, R25, PT, P0 ;  /* 0x000000191300720c */ /* 0x000fda0003f06100 */
[----:B------:R-:W-:Y:S05]  /*22c0*/  @!P0 BRA `(.L_x_18824) ;  /* 0xfffffe0000008947 */ /* 0x000fea000383ffff */
.L_x_18821:
[----:B------:R-:W-:Y:S05]  /*22d0*/  BSYNC B7 ;  /* 0x0000000000077941 */ /* 0x000fea0003800000 */
.L_x_18820:
[----:B------:R0:W-:Y:S01]  /*22e0*/  STG.E [R16.64], RZ ;  /* 0x000000ff10007986 */ /* 0x0001e2000c101924 */
[----:B------:R-:W-:-:S04]  /*22f0*/  LEA R9, R24, R23, 0x8 ;  /* 0x0000001718097211 */ /* 0x000fc800078e40ff */
[----:B------:R-:W-:Y:S02]  /*2300*/  IADD3 R9, R9, 0x80, RZ ;  /* 0x0000008009097810 */ /* 0x000fe40007ffe0ff */
.L_x_18807:
[----:B------:R-:W-:Y:S05]  /*2310*/  BSYNC B8 ;  /* 0x0000000000087941 */ /* 0x000fea0003800000 */
.L_x_18806:
        /* <DEDUP_REMOVED lines=333> */
.L_x_18825:
        /* <DEDUP_REMOVED lines=43> */
.L_x_18827:
[----:B0-----:R-:W-:Y:S05]  /*3aa0*/  BSYNC B6 ;  /* 0x0000000000067941 */ /* 0x001fea0003800000 */
.L_x_18826:
        /* <DEDUP_REMOVED lines=24> */
.L_x_18829:
[----:B------:R-:W-:Y:S05]  /*3c30*/  BSYNC B6 ;  /* 0x0000000000067941 */ /* 0x000fea0003800000 */
.L_x_18828:
        /* <DEDUP_REMOVED lines=26> */
.L_x_18831:
[----:B------:R-:W-:Y:S05]  /*3de0*/  BSYNC B6 ;  /* 0x0000000000067941 */ /* 0x000fea0003800000 */
.L_x_18830:
        /* <DEDUP_REMOVED lines=18> */
.L_x_18836:
        /* <DEDUP_REMOVED lines=13> */
[----:B------:R-:W-:Y:S05]  /*3fe0*/  BRA `(.L_x_18835) ;  /* 0x0000013000007947 */ /* 0x000fea0003800000 */
.L_x_18834:
        /* <DEDUP_REMOVED lines=19> */
.L_x_18835:
[----:B------:R-:W-:Y:S05]  /*4120*/  BSYNC B1 ;  /* 0x0000000000017941 */ /* 0x000fea0003800000 */
.L_x_18833:
        /* <DEDUP_REMOVED lines=20> */
.L_x_18832:
        /* <DEDUP_REMOVED lines=17> */
.L_x_18841:
        /* <DEDUP_REMOVED lines=26> */
.L_x_18840:
[----:B------:R-:W-:Y:S05]  /*4520*/  BSYNC B6 ;  /* 0x0000000000067941 */ /* 0x000fea0003800000 */
.L_x_18839:
[----:B------:R-:W-:-:S04]  /*4530*/  IADD3 R18, P0, R18, 0x4, RZ ;  /* 0x0000000412127810 */ /* 0x000fc80007f1e0ff */
[----:B------:R-:W-:Y:S02]  /*4540*/  IADD3.X R19, RZ, R19, RZ, P0, !PT ;  /* 0x00000013ff137210 */ /* 0x000fe400007fe4ff */
[----:B------:R-:W-:-:S04]  /*4550*/  ISETP.GE.U32.AND P0, PT, R18, R22, PT ;  /* 0x000000161200720c */ /* 0x000fc80003f06070 */
[----:B------:R-:W-:-:S13]  /*4560*/  ISETP.GE.U32.AND.EX P0, PT, R19, R23, PT, P0 ;  /* 0x000000171300720c */ /* 0x000fda0003f06100 */
[----:B------:R-:W-:Y:S05]  /*4570*/  @!P0 BRA `(.L_x_18841) ;  /* 0xfffffe0000008947 */ /* 0x000fea000383ffff */
.L_x_18838:
[----:B------:R-:W-:Y:S05]  /*4580*/  BSYNC B7 ;  /* 0x0000000000077941 */ /* 0x000fea0003800000 */
.L_x_18837:
[----:B------:R-:W-:Y:S01]  /*4590*/  STG.E [R16.64], RZ ;  /* 0x000000ff10007986 */ /* 0x000fe2000c101924 */
[----:B------:R-:W-:Y:S05]  /*45a0*/  EXIT ;  /* 0x000000000000794d */ /* 0x000fea0003800000 */
        .weak           $__internal_45_$__cuda_sm20_div_s64
        .type           $__internal_45_$__cuda_sm20_div_s64,@function
        .size           $__internal_45_$__cuda_sm20_div_s64,(.L_x_27321 - $__internal_45_$__cuda_sm20_div_s64)
$__internal_45_$__cuda_sm20_div_s64:
        /* <DEDUP_REMOVED lines=83> */
[----:B------:R-:W-:Y:S05]  /*4ae0*/  RET.REL.NODEC R6 `(_ZN2at6native18elementwise_kernelILi128ELi2EZNS0_22gpu_kernel_impl_nocastIZZZNS0_67_GLOBAL__N__bb565c37_34_ValidateCompressedIndicesKernel_cu_33a4b88b42_validate_compressed_sparse_indices_kernelILNS3_8CDimNameE0ENS3_18CUDAKernelLauncherENS3_14EmptyVecKernelENS3_8DummyVecELm0EEEvRKNS_6TensorESB_lllENKUlvE1_clEvENKUlvE_clEvEUliiiiiE_EEvRNS_18TensorIteratorBaseERKT_EUliE_EEviT1_) ;  /* 0xffffb51006007950 */ /* 0x000fea0003c3ffff */
.L_x_18842:
        /* <DEDUP_REMOVED lines=9> */
.L_x_27321:


//--------------------- .text._ZN2at6native27unrolled_elementwise_kernelIZZZNS0_67_GLOBAL__N__bb565c37_34_ValidateCompressedIndicesKernel_cu_33a4b88b42_validate_compressed_sparse_indices_kernelILNS2_8CDimNameE0ENS2_18CUDAKernelLauncherENS2_14EmptyVecKernelENS2_8DummyVecELm0EEEvRKNS_6TensorESA_lllENKUlvE1_clEvENKUlvE_clEvEUliiiiiE_St5arrayIPcLm6EELi4E23TrivialOffsetCalculatorILi5EjESH_ILi1EjENS0_6memory15LoadWithoutCastENSK_16StoreWithoutCastEEEviT_T0_T2_T3_T4_T5_ --------------------------
	.section	.text._ZN2at6native27unrolled_elementwise_kernelIZZZNS0_67_GLOBAL__N__bb565c37_34_ValidateCompressedIndicesKernel_cu_33a4b88b42_validate_compressed_sparse_indices_kernelILNS2_8CDimNameE0ENS2_18CUDAKernelLauncherENS2_14EmptyVecKernelENS2_8DummyVecELm0EEEvRKNS_6TensorESA_lllENKUlvE1_clEvENKUlvE_clEvEUliiiiiE_St5arrayIPcLm6EELi4E23TrivialOffsetCalculatorILi5EjESH_ILi1EjENS0_6memory15LoadWithoutCastENSK_16StoreWithoutCastEEEviT_T0_T2_T3_T4_T5_,"ax",@progbits
	.sectioninfo	@"SHI_REGISTERS=53"
	.align	128
        .global         _ZN2at6native27unrolled_elementwise_kernelIZZZNS0_67_GLOBAL__N__bb565c37_34_ValidateCompressedIndicesKernel_cu_33a4b88b42_validate_compressed_sparse_indices_kernelILNS2_8CDimNameE0ENS2_18CUDAKernelLauncherENS2_14EmptyVecKernelENS2_8DummyVecELm0EEEvRKNS_6TensorESA_lllENKUlvE1_clEvENKUlvE_clEvEUliiiiiE_St5arrayIPcLm6EELi4E23TrivialOffsetCalculatorILi5EjESH_ILi1EjENS0_6memory15LoadWithoutCastENSK_16StoreWithoutCastEEEviT_T0_T2_T3_T4_T5_
        .type           _ZN2at6native27unrolled_elementwise_kernelIZZZNS0_67_GLOBAL__N__bb565c37_34_ValidateCompressedIndicesKernel_cu_33a4b88b42_validate_compressed_sparse_indices_kernelILNS2_8CDimNameE0ENS2_18CUDAKernelLauncherENS2_14EmptyVecKernelENS2_8DummyVecELm0EEEvRKNS_6TensorESA_lllENKUlvE1_clEvENKUlvE_clEvEUliiiiiE_St5arrayIPcLm6EELi4E23TrivialOffsetCalculatorILi5EjESH_ILi1EjENS0_6memory15LoadWithoutCastENSK_16StoreWithoutCastEEEviT_T0_T2_T3_T4_T5_,@function
        .size           _ZN2at6native27unrolled_elementwise_kernelIZZZNS0_67_GLOBAL__N__bb565c37_34_ValidateCompressedIndicesKernel_cu_33a4b88b42_validate_compressed_sparse_indices_kernelILNS2_8CDimNameE0ENS2_18CUDAKernelLauncherENS2_14EmptyVecKernelENS2_8DummyVecELm0EEEvRKNS_6TensorESA_lllENKUlvE1_clEvENKUlvE_clEvEUliiiiiE_St5arrayIPcLm6EELi4E23TrivialOffsetCalculatorILi5EjESH_ILi1EjENS0_6memory15LoadWithoutCastENSK_16StoreWithoutCastEEEviT_T0_T2_T3_T4_T5_,(.L_x_27323 - _ZN2at6native27unrolled_elementwise_kernelIZZZNS0_67_GLOBAL__N__bb565c37_34_ValidateCompressedIndicesKernel_cu_33a4b88b42_validate_compressed_sparse_indices_kernelILNS2_8CDimNameE0ENS2_18CUDAKernelLauncherENS2_14EmptyVecKernelENS2_8DummyVecELm0EEEvRKNS_6TensorESA_lllENKUlvE1_clEvENKUlvE_clEvEUliiiiiE_St5arrayIPcLm6EELi4E23TrivialOffsetCalculatorILi5EjESH_ILi1EjENS0_6memory15LoadWithoutCastENSK_16StoreWithoutCastEEEviT_T0_T2_T3_T4_T5_)
        .other          _ZN2at6native27unrolled_elementwise_kernelIZZZNS0_67_GLOBAL__N__bb565c37_34_ValidateCompressedIndicesKernel_cu_33a4b88b42_validate_compressed_sparse_indices_kernelILNS2_8CDimNameE0ENS2_18CUDAKernelLauncherENS2_14EmptyVecKernelENS2_8DummyVecELm0EEEvRKNS_6TensorESA_lllENKUlvE1_clEvENKUlvE_clEvEUliiiiiE_St5arrayIPcLm6EELi4E23TrivialOffsetCalculatorILi5EjESH_ILi1EjENS0_6memory15LoadWithoutCastENSK_16StoreWithoutCastEEEviT_T0_T2_T3_T4_T5_,@"STO_CUDA_ENTRY STV_DEFAULT"
_ZN2at6native27unrolled_elementwise_kernelIZZZNS0_67_GLOBAL__N__bb565c37_34_ValidateCompressedIndicesKernel_cu_33a4b88b42_validate_compressed_sparse_indices_kernelILNS2_8CDimNameE0ENS2_18CUDAKernelLauncherENS2_14EmptyVecKernelENS2_8DummyVecELm0EEEvRKNS_6TensorESA_lllENKUlvE1_clEvENKUlvE_clEvEUliiiiiE_St5arrayIPcLm6EELi4E23TrivialOffsetCalculatorILi5EjESH_ILi1EjENS0_6memory15LoadWithoutCastENSK_16StoreWithoutCastEEEviT_T0_T2_T3_T4_T5_:
.text._ZN2at6native27unrolled_elementwise_kernelIZZZNS0_67_GLOBAL__N__bb565c37_34_ValidateCompressedIndicesKernel_cu_33a4b88b42_validate_compressed_sparse_indices_kernelILNS2_8CDimNameE0ENS2_18CUDAKernelLauncherENS2_14EmptyVecKernelENS2_8DummyVecELm0EEEvRKNS_6TensorESA_lllENKUlvE1_clEvENKUlvE_clEvEUliiiiiE_St5arrayIPcLm6EELi4E23TrivialOffsetCalculatorILi5EjESH_ILi1EjENS0_6memory15LoadWithoutCastENSK_16StoreWithoutCastEEEviT_T0_T2_T3_T4_T5_:
        /* <DEDUP_REMOVED lines=111> */
.L_x_18848:
[----:B------:R-:W-:Y:S05]  /*06f0*/  BSYNC B8 ;  /* 0x0000000000087941 */ /* 0x000fea0003800000 */
.L_x_18847:
        /* <DEDUP_REMOVED lines=24> */
.L_x_18850:
[----:B------:R-:W-:Y:S05]  /*0880*/  BSYNC B8 ;  /* 0x0000000000087941 */ /* 0x000fea0003800000 */
.L_x_18849:
        /* <DEDUP_REMOVED lines=26> */
.L_x_18852:
[----:B------:R-:W-:Y:S05]  /*0a30*/  BSYNC B8 ;  /* 0x0000000000087941 */ /* 0x000fea0003800000 */
.L_x_18851:
        /* <DEDUP_REMOVED lines=14> */
.L_x_18855:
        /* <DEDUP_REMOVED lines=26> */
.L_x_18854:
[----:B------:R-:W-:Y:S05]  /*0cc0*/  BSYNC B8 ;  /* 0x0000000000087941 */ /* 0x000fea0003800000 */
.L_x_18853:
[----:B------:R-:W-:-:S05]  /*0cd0*/  IADD3 R16, P0, R16, 0x4, RZ ;  /* 0x0000000410107810 */ /* 0x000fca0007f1e0ff */
[----:B------:R-:W-:Y:S01]  /*0ce0*/  IMAD.X R17, RZ, RZ, R17, P0 ;  /* 0x000000ffff117224 */ /* 0x000fe200000e0611 */
[----:B------:R-:W-:-:S04]  /*0cf0*/  ISETP.GE.U32.AND P0, PT, R16, R18, PT ;  /* 0x000000121000720c */ /* 0x000fc80003f06070 */
[----:B------:R-:W-:-:S13]  /*0d00*/  ISETP.GE.U32.AND.EX P0, PT, R17, R22, PT, P0 ;  /* 0x000000161100720c */ /* 0x000fda0003f06100 */
[----:B------:R-:W-:Y:S05]  /*0d10*/  @!P0 BRA `(.L_x_18855) ;  /* 0xfffffe0000008947 */ /* 0x000fea000383ffff */
.L_x_18846:
[----:B------:R-:W-:Y:S05]  /*0d20*/  BSYNC B7 ;  /* 0x0000000000077941 */ /* 0x000fea0003800000 */
.L_x_18845:
        /* <DEDUP_REMOVED lines=28> */
.L_x_18859:
[----:B------:R-:W-:Y:S05]  /*0ef0*/  BSYNC B8 ;  /* 0x0000000000087941 */ /* 0x000fea0003800000 */
.L_x_18858:
        /* <DEDUP_REMOVED lines=24> */
.L_x_18861:
[----:B------:R-:W-:Y:S05]  /*1080*/  BSYNC B8 ;  /* 0x0000000000087941 */ /* 0x000fea0003800000 */
.L_x_18860:
        /* <DEDUP_REMOVED lines=26> */
.L_x_18863:
[----:B------:R-:W-:Y:S05]  /*1230*/  BSYNC B8 ;  /* 0x0000000000087941 */ /* 0x000fea0003800000 */
.L_x_18862:
        /* <DEDUP_REMOVED lines=14> */
.L_x_18866:
        /* <DEDUP_REMOVED lines=26> */
.L_x_18865:
[----:B------:R-:W-:Y:S05]  /*14c0*/  BSYNC B8 ;  /* 0x0000000000087941 */ /* 0x000fea0003800000 */
.L_x_18864:
[----:B------:R-:W-:-:S05]  /*14d0*/  IADD3 R16, P0, R16, 0x4, RZ ;  /* 0x0000000410107810 */ /* 0x000fca0007f1e0ff */
[----:B------:R-:W-:Y:S01]  /*14e0*/  IMAD.X R17, RZ, RZ, R17, P0 ;  /* 0x000000ffff117224 */ /* 0x000fe200000e0611 */
[----:B------:R-:W-:-:S04]  /*14f0*/  ISETP.GE.U32.AND P0, PT, R16, R19, PT ;  /* 0x000000131000720c */ /* 0x000fc80003f06070 */
[----:B------:R-:W-:-:S13]  /*1500*/  ISETP.GE.U32.AND.EX P0, PT, R17, R18, PT, P0 ;  /* 0x000000121100720c */ /* 0x000fda0003f06100 */
[----:B------:R-:W-:Y:S05]  /*1510*/  @!P0 BRA `(.L_x_18866) ;  /* 0xfffffe0000008947 */ /* 0x000fea000383ffff */
.L_x_18857:
[----:B------:R-:W-:Y:S05]  /*1520*/  BSYNC B7 ;  /* 0x0000000000077941 */ /* 0x000fea0003800000 */
.L_x_18856:
        /* <DEDUP_REMOVED lines=28> */
.L_x_18870:
[----:B------:R-:W-:Y:S05]  /*16f0*/  BSYNC B8 ;  /* 0x0000000000087941 */ /* 0x000fea0003800000 */
.L_x_18869:
        /* <DEDUP_REMOVED lines=24> */
.L_x_18872:
[----:B------:R-:W-:Y:S05]  /*1880*/  BSYNC B8 ;  /* 0x0000000000087941 */ /* 0x000fea0003800000 */
.L_x_18871:
        /* <DEDUP_REMOVED lines=26> */
.L_x_18874:
[----:B------:R-:W-:Y:S05]  /*1a30*/  BSYNC B8 ;  /* 0x0000000000087941 */ /* 0x000fea0003800000 */
.L_x_18873:
        /* <DEDUP_REMOVED lines=14> */
.L_x_18877:
        /* <DEDUP_REMOVED lines=26> */
.L_x_18876:
[----:B------:R-:W-:Y:S05]  /*1cc0*/  BSYNC B8 ;  /* 0x0000000000087941 */ /* 0x000fea0003800000 */
.L_x_18875:
[----:B------:R-:W-:-:S05]  /*1cd0*/  IADD3 R16, P0, R16, 0x4, RZ ;  /* 0x0000000410107810 */ /* 0x000fca0007f1e0ff */
[----:B------:R-:W-:Y:S01]  /*1ce0*/  IMAD.X R17, RZ, RZ, R17, P0 ;  /* 0x000000ffff117224 */ /* 0x000fe200000e0611 */
[----:B------:R-:W-:-:S04]  /*1cf0*/  ISETP.GE.U32.AND P0, PT, R16, R19, PT ;  /* 0x000000131000720c */ /* 0x000fc80003f06070 */
[----:B------:R-:W-:-:S13]  /*1d00*/  ISETP.GE.U32.AND.EX P0, PT, R17, R18, PT, P0 ;  /* 0x000000121100720c */ /* 0x000fda0003f06100 */
[----:B------:R-:W-:Y:S05]  /*1d10*/  @!P0 BRA `(.L_x_18877) ;  /* 0xfffffe0000008947 */ /* 0x000fea000383ffff */
.L_x_18868:
[----:B------:R-:W-:Y:S05]  /*1d20*/  BSYNC B7 ;  /* 0x0000000000077941 */ /* 0x000fea0003800000 */
.L_x_18867:
        /* <DEDUP_REMOVED lines=28> */
.L_x_18881:
[----:B------:R-:W-:Y:S05]  /*1ef0*/  BSYNC B8 ;  /* 0x0000000000087941 */ /* 0x000fea0003800000 */
.L_x_18880:
        /* <DEDUP_REMOVED lines=24> */
.L_x_18883:
[----:B------:R-:W-:Y:S05]  /*2080*/  BSYNC B8 ;  /* 0x0000000000087941 */ /* 0x000fea0003800000 */
.L_x_18882:
        /* <DEDUP_REMOVED lines=26> */
.L_x_18885:
[----:B------:R-:W-:Y:S05]  /*2230*/  BSYNC B8 ;  /* 0x0000000000087941 */ /* 0x000fea0003800000 */
.L_x_18884:
        /* <DEDUP_REMOVED lines=12> */
.L_x_18888:
        /* <DEDUP_REMOVED lines=26> */
.L_x_18887:
[----:B------:R-:W-:Y:S05]  /*24a0*/  BSYNC B8 ;  /* 0x0000000000087941 */ /* 0x000fea0003800000 */
.L_x_18886:
[----:B------:R-:W-:-:S05]  /*24b0*/  IADD3 R18, P0, R18, 0x4, RZ ;  /* 0x0000000412127810 */ /* 0x000fca0007f1e0ff */
[----:B------:R-:W-:Y:S01]  /*24c0*/  IMAD.X R19, RZ, RZ, R19, P0 ;  /* 0x000000ffff137224 */ /* 0x000fe200000e0613 */
[----:B------:R-:W-:-:S04]  /*24d0*/  ISETP.GE.U32.AND P0, PT, R18, R16, PT ;  /* 0x000000101200720c */ /* 0x000fc80003f06070 */
[----:B------:R-:W-:-:S13]  /*24e0*/  ISETP.GE.U32.AND.EX P0, PT, R19, R17, PT, P0 ;  /* 0x000000111300720c */ /* 0x000fda0003f06100 */
[----:B------:R-:W-:Y:S05]  /*24f0*/  @!P0 BRA `(.L_x_18888) ;  /* 0xfffffe0000008947 */ /* 0x000fea000383ffff */
.L_x_18879:
[----:B------:R-:W-:Y:S05]  /*2500*/  BSYNC B7 ;  /* 0x0000000000077941 */ /* 0x000fea0003800000 */
.L_x_18878:
[----:B------:R-:W-:Y:S05]  /*2510*/  BRA `(.L_x_18889) ;  /* 0x00007bf000007947 */ /* 0x000fea0003800000 */
.L_x_18844:
        /* <DEDUP_REMOVED lines=26> */
.L_x_18893:
[----:B------:R-:W-:Y:S05]  /*26c0*/  BSYNC B8 ;  /* 0x0000000000087941 */ /* 0x000fea0003800000 */
.L_x_18892:
        /* <DEDUP_REMOVED lines=24> */
.L_x_18895:
[----:B------:R-:W-:Y:S05]  /*2850*/  BSYNC B8 ;  /* 0x0000000000087941 */ /* 0x000fea0003800000 */
.L_x_18894:
        /* <DEDUP_REMOVED lines=26> */
.L_x_18897:
[----:B------:R-:W-:Y:S05]  /*2a00*/  BSYNC B8 ;  /* 0x0000000000087941 */ /* 0x000fea0003800000 */
.L_x_18896:
        /* <DEDUP_REMOVED lines=16> */
.L_x_18911:
        /* <DEDUP_REMOVED lines=12> */
[----:B------:R-:W-:Y:S05]  /*2bd0*/  CALL.REL.NOINC `($__internal_46_$__cuda_sm20_div_s64) ;  /* 0x0000774000007944 */ /* 0x000fea0003c00000 */
[----:B------:R-:W-:Y:S02]  /*2be0*/  IMAD.MOV.U32 R16, RZ, RZ, R4 ;  /* 0x000000ffff107224 */ /* 0x000fe400078e0004 */
[----:B------:R-:W-:Y:S01]  /*2bf0*/  IMAD.MOV.U32 R17, RZ, RZ, R3 ;  /* 0x000000ffff117224 */ /* 0x000fe200078e0003 */
[----:B------:R-:W-:Y:S05]  /*2c00*/  BRA `(.L_x_18901) ;  /* 0x0000013000007947 */ /* 0x000fea0003800000 */
.L_x_18900:
        /* <DEDUP_REMOVED lines=19> */
.L_x_18901:
[----:B------:R-:W-:Y:S05]  /*2d40*/  BSYNC B1 ;  /* 0x0000000000017941 */ /* 0x000fea0003800000 */
.L_x_18899:
        /* <DEDUP_REMOVED lines=26> */
[----:B------:R-:W-:Y:S05]  /*2ef0*/  CALL.REL.NOINC `($__internal_46_$__cuda_sm20_div_s64) ;  /* 0x0000742000007944 */ /* 0x000fea0003c00000 */
[----:B------:R-:W-:Y:S01]  /*2f00*/  MOV R10, R4 ;  /* 0x00000004000a7202 */ /* 0x000fe20000000f00 */
[----:B------:R-:W-:Y:S01]  /*2f10*/  IMAD.MOV.U32 R11, RZ, RZ, R3 ;  /* 0x000000ffff0b7224 */ /* 0x000fe200078e0003 */
[----:B------:R-:W-:Y:S05]  /*2f20*/  BRA `(.L_x_18904) ;  /* 0x0000013000007947 */ /* 0x000fea0003800000 */
.L_x_18903:
        /* <DEDUP_REMOVED lines=19> */
.L_x_18904:
[----:B------:R-:W-:Y:S05]  /*3060*/  BSYNC B1 ;  /* 0x0000000000017941 */ /* 0x000fea0003800000 */
.L_x_18902:
        /* <DEDUP_REMOVED lines=29> */
.L_x_18906:
        /* <DEDUP_REMOVED lines=19> */
.L_x_18907:
[----:B------:R-:W-:Y:S05]  /*3370*/  BSYNC B1 ;  /* 0x0000000000017941 */ /* 0x000fea0003800000 */
.L_x_18905:
        /* <DEDUP_REMOVED lines=29> */
.L_x_18909:
        /* <DEDUP_REMOVED lines=19> */
.L_x_18910:
[----:B------:R-:W-:Y:S05]  /*3680*/  BSYNC B1 ;  /* 0x0000000000017941 */ /* 0x000fea0003800000 */
.L_x_18908:
        /* <DEDUP_REMOVED lines=19> */
.L_x_18898:
        /* <DEDUP_REMOVED lines=15> */
[----:B------:R-:W-:Y:S05]  /*38b0*/  CALL.REL.NOINC `($__internal_46_$__cuda_sm20_div_s64) ;  /* 0x00006a6000007944 */ /* 0x000fea0003c00000 */
[----:B------:R-:W-:Y:S01]  /*38c0*/  IMAD.MOV.U32 R10, RZ, RZ, R4 ;  /* 0x000000ffff0a7224 */ /* 0x000fe200078e0004 */
[----:B------:R-:W-:Y:S01]  /*38d0*/  MOV R11, R3 ;  /* 0x00000003000b7202 */ /* 0x000fe20000000f00 */
[----:B------:R-:W-:Y:S05]  /*38e0*/  BRA `(.L_x_18915) ;  /* 0x0000013000007947 */ /* 0x000fea0003800000 */
.L_x_18914:
        /* <DEDUP_REMOVED lines=19> */
.L_x_18915:
[----:B------:R-:W-:Y:S05]  /*3a20*/  BSYNC B0 ;  /* 0x0000000000007941 */ /* 0x000fea0003800000 */
.L_x_18913:
        /* <DEDUP_REMOVED lines=29> */
[----:B------:R-:W-:Y:S05]  /*3c00*/  CALL.REL.NOINC `($__internal_46_$__cuda_sm20_div_s64) ;  /* 0x0000671000007944 */ /* 0x000fea0003c00000 */
[----:B------:R-:W-:Y:S01]  /*3c10*/  IMAD.MOV.U32 R2, RZ, RZ, R4 ;  /* 0x000000ffff027224 */ /* 0x000fe200078e0004 */
[----:B------:R-:W-:Y:S05]  /*3c20*/  BRA `(.L_x_18918) ;  /* 0x0000013000007947 */ /* 0x000fea0003800000 */
.L_x_18917:
        /* <DEDUP_REMOVED lines=19> */
.L_x_18918:
[----:B------:R-:W-:Y:S05]  /*3d60*/  BSYNC B0 ;  /* 0x0000000000007941 */ /* 0x000fea0003800000 */
.L_x_18916:
        /* <DEDUP_REMOVED lines=26> */
[----:B------:R-:W-:Y:S05]  /*3f10*/  CALL.REL.NOINC `($__internal_47_$__cuda_sm20_rem_s64) ;  /* 0x0000694000007944 */ /* 0x000fea0003c00000 */
[----:B------:R-:W-:Y:S02]  /*3f20*/  IMAD.MOV.U32 R2, RZ, RZ, R4 ;  /* 0x000000ffff027224 */ /* 0x000fe400078e0004 */
[----:B------:R-:W-:Y:S01]  /*3f30*/  IMAD.MOV.U32 R3, RZ, RZ, R5 ;  /* 0x000000ffff037224 */ /* 0x000fe200078e0005 */
[----:B------:R-:W-:Y:S05]  /*3f40*/  BRA `(.L_x_18921) ;  /* 0x0000012000007947 */ /* 0x000fea0003800000 */
.L_x_18920:
        /* <DEDUP_REMOVED lines=18> */
.L_x_18921:
[----:B------:R-:W-:Y:S05]  /*4070*/  BSYNC B0 ;  /* 0x0000000000007941 */ /* 0x000fea0003800000 */
.L_x_18919:
        /* <DEDUP_REMOVED lines=8> */
.L_x_18912:
        /* <DEDUP_REMOVED lines=16> */
.L_x_18924:
        /* <DEDUP_REMOVED lines=26> */
.L_x_18923:
[----:B------:R-:W-:Y:S05]  /*43a0*/  BSYNC B8 ;  /* 0x0000000000087941 */ /* 0x000fea0003800000 */
.L_x_18922:
[----:B------:R-:W-:-:S05]  /*43b0*/  IADD3 R16, P0, R16, 0x4, RZ ;  /* 0x0000000410107810 */ /* 0x000fca0007f1e0ff */
[----:B------:R-:W-:Y:S01]  /*43c0*/  IMAD.X R17, RZ, RZ, R17, P0 ;  /* 0x000000ffff117224 */ /* 0x000fe200000e0611 */
[----:B------:R-:W-:-:S04]  /*43d0*/  ISETP.GE.U32.AND P0, PT, R16, R18, PT ;  /* 0x000000121000720c */ /* 0x000fc80003f06070 */
[----:B------:R-:W-:-:S13]  /*43e0*/  ISETP.GE.U32.AND.EX P0, PT, R17, R19, PT, P0 ;  /* 0x000000131100720c */ /* 0x000fda0003f06100 */
[----:B------:R-:W-:Y:S05]  /*43f0*/  @!P0 BRA `(.L_x_18924) ;  /* 0xfffffe0000008947 */ /* 0x000fea000383ffff */
.L_x_18891:
[----:B------:R-:W-:Y:S05]  /*4400*/  BSYNC B7 ;  /* 0x0000000000077941 */ /* 0x000fea0003800000 */
.L_x_18890:
        /* <DEDUP_REMOVED lines=28> */
.L_x_18928:
[----:B------:R-:W-:Y:S05]  /*45d0*/  BSYNC B8 ;  /* 0x0000000000087941 */ /* 0x000fea0003800000 */
.L_x_18927:
        /* <DEDUP_REMOVED lines=24> */
.L_x_18930:
[----:B------:R-:W-:Y:S05]  /*4760*/  BSYNC B8 ;  /* 0x0000000000087941 */ /* 0x000fea0003800000 */
.L_x_18929:
        /* <DEDUP_REMOVED lines=26> */
.L_x_18932:
[----:B------:R-:W-:Y:S05]  /*4910*/  BSYNC B8 ;  /* 0x0000000000087941 */ /* 0x000fea0003800000 */
.L_x_18931:
        /* <DEDUP_REMOVED lines=16> */
.L_x_18946:
        /* <DEDUP_REMOVED lines=13> */
[----:B------:R-:W-:Y:S01]  /*4af0*/  MOV R10, R4 ;  /* 0x00000004000a7202 */ /* 0x000fe20000000f00 */
[----:B------:R-:W-:Y:S01]  /*4b00*/  IMAD.MOV.U32 R11, RZ, RZ, R3 ;  /* 0x000000ffff0b7224 */ /* 0x000fe200078e0003 */
[----:B------:R-:W-:Y:S05]  /*4b10*/  BRA `(.L_x_18936) ;  /* 0x0000013000007947 */ /* 0x000fea0003800000 */
.L_x_18935:
        /* <DEDUP_REMOVED lines=19> */
.L_x_18936:
[----:B------:R-:W-:Y:S05]  /*4c50*/  BSYNC B1 ;  /* 0x0000000000017941 */ /* 0x000fea0003800000 */
.L_x_18934:
        /* <DEDUP_REMOVED lines=30> */
.L_x_18938:
        /* <DEDUP_REMOVED lines=19> */
.L_x_18939:
[----:B------:R-:W-:Y:S05]  /*4f70*/  BSYNC B1 ;  /* 0x0000000000017941 */ /* 0x000fea0003800000 */
.L_x_18937:
        /* <DEDUP_REMOVED lines=29> */
.L_x_18941:
        /* <DEDUP_REMOVED lines=19> */
.L_x_18942:
[----:B------:R-:W-:Y:S05]  /*5280*/  BSYNC B1 ;  /* 0x0000000000017941 */ /* 0x000fea0003800000 */
.L_x_18940:
        /* <DEDUP_REMOVED lines=28> */
.L_x_18944:
        /* <DEDUP_REMOVED lines=19> */
.L_x_18945:
[----:B------:R-:W-:Y:S05]  /*5580*/  BSYNC B1 ;  /* 0x0000000000017941 */ /* 0x000fea0003800000 */
.L_x_18943:
        /* <DEDUP_REMOVED lines=21> */
.L_x_18933:
        /* <DEDUP_REMOVED lines=14> */
[----:B------:R-:W-:Y:S05]  /*57c0*/  CALL.REL.NOINC `($__internal_46_$__cuda_sm20_div_s64) ;  /* 0x00004b5000007944 */ /* 0x000fea0003c00000 */
[----:B------:R-:W-:Y:S02]  /*57d0*/  IMAD.MOV.U32 R10, RZ, RZ, R4 ;  /* 0x000000ffff0a7224 */ /* 0x000fe400078e0004 */
[----:B------:R-:W-:Y:S01]  /*57e0*/  IMAD.MOV.U32 R11, RZ, RZ, R3 ;  /* 0x000000ffff0b7224 */ /* 0x000fe200078e0003 */
[----:B------:R-:W-:Y:S05]  /*57f0*/  BRA `(.L_x_18950) ;  /* 0x0000013000007947 */ /* 0x000fea0003800000 */
.L_x_18949:
        /* <DEDUP_REMOVED lines=19> */
.L_x_18950:
[----:B------:R-:W-:Y:S05]  /*5930*/  BSYNC B0 ;  /* 0x0000000000007941 */ /* 0x000fea0003800000 */
.L_x_18948:
        /* <DEDUP_REMOVED lines=29> */
[----:B------:R-:W-:Y:S05]  /*5b10*/  CALL.REL.NOINC `($__internal_46_$__cuda_sm20_div_s64) ;  /* 0x0000480000007944 */ /* 0x000fea0003c00000 */
[----:B------:R-:W-:Y:S01]  /*5b20*/  IMAD.MOV.U32 R2, RZ, RZ, R4 ;  /* 0x000000ffff027224 */ /* 0x000fe200078e0004 */
[----:B------:R-:W-:Y:S05]  /*5b30*/  BRA `(.L_x_18953) ;  /* 0x0000013000007947 */ /* 0x000fea0003800000 */
.L_x_18952:
        /* <DEDUP_REMOVED lines=19> */
.L_x_18953:
[----:B------:R-:W-:Y:S05]  /*5c70*/  BSYNC B0 ;  /* 0x0000000000007941 */ /* 0x000fea0003800000 */
.L_x_18951:
        /* <DEDUP_REMOVED lines=26> */
[----:B------:R-:W-:Y:S05]  /*5e20*/  CALL.REL.NOINC `($__internal_47_$__cuda_sm20_rem_s64) ;  /* 0x00004a3000007944 */ /* 0x000fea0003c00000 */
[----:B------:R-:W-:Y:S01]  /*5e30*/  MOV R2, R4 ;  /* 0x0000000400027202 */ /* 0x000fe20000000f00 */
[----:B------:R-:W-:Y:S01]  /*5e40*/  IMAD.MOV.U32 R3, RZ, RZ, R5 ;  /* 0x000000ffff037224 */ /* 0x000fe200078e0005 */
[----:B------:R-:W-:Y:S05]  /*5e50*/  BRA `(.L_x_18956) ;  /* 0x0000012000007947 */ /* 0x000fea0003800000 */
.L_x_18955:
        /* <DEDUP_REMOVED lines=18> */
.L_x_18956:
[----:B------:R-:W-:Y:S05]  /*5f80*/  BSYNC B0 ;  /* 0x0000000000007941 */ /* 0x000fea0003800000 */
.L_x_18954:
        /* <DEDUP_REMOVED lines=8> */
.L_x_18947:
        /* <DEDUP_REMOVED lines=16> */
.L_x_18959:
        /* <DEDUP_REMOVED lines=26> */
.L_x_18958:
[----:B------:R-:W-:Y:S05]  /*62b0*/  BSYNC B8 ;  /* 0x0000000000087941 */ /* 0x000fea0003800000 */
.L_x_18957:
[----:B------:R-:W-:-:S05]  /*62c0*/  IADD3 R16, P0, R16, 0x4, RZ ;  /* 0x0000000410107810 */ /* 0x000fca0007f1e0ff */
[----:B------:R-:W-:Y:S01]  /*62d0*/  IMAD.X R17, RZ, RZ, R17, P0 ;  /* 0x000000ffff117224 */ /* 0x000fe200000e0611 */
[----:B------:R-:W-:-:S04]  /*62e0*/  ISETP.GE.U32.AND P0, PT, R16, R18, PT ;  /* 0x000000121000720c */ /* 0x000fc80003f06070 */
[----:B------:R-:W-:-:S13]  /*62f0*/  ISETP.GE.U32.AND.EX P0, PT, R17, R22, PT, P0 ;  /* 0x000000161100720c */ /* 0x000fda0003f06100 */
[----:B------:R-:W-:Y:S05]  /*6300*/  @!P0 BRA `(.L_x_18959) ;  /* 0xfffffe0000008947 */ /* 0x000fea000383ffff */
.L_x_18926:
[----:B------:R-:W-:Y:S05]  /*6310*/  BSYNC B7 ;  /* 0x0000000000077941 */ /* 0x000fea0003800000 */
.L_x_18925:
        /* <DEDUP_REMOVED lines=28> */
.L_x_18963:
[----:B------:R-:W-:Y:S05]  /*64e0*/  BSYNC B8 ;  /* 0x0000000000087941 */ /* 0x000fea0003800000 */
.L_x_18962:
        /* <DEDUP_REMOVED lines=24> */
.L_x_18965:
[----:B------:R-:W-:Y:S05]  /*6670*/  BSYNC B8 ;  /* 0x0000000000087941 */ /* 0x000fea0003800000 */
.L_x_18964:
        /* <DEDUP_REMOVED lines=26> */
.L_x_18967:
[----:B------:R-:W-:Y:S05]  /*6820*/  BSYNC B8 ;  /* 0x0000000000087941 */ /* 0x000fea0003800000 */
.L_x_18966:
        /* <DEDUP_REMOVED lines=16> */
.L_x_18981:
        /* <DEDUP_REMOVED lines=16> */
.L_x_18970:
        /* <DEDUP_REMOVED lines=19> */
.L_x_18971:
[----:B------:R-:W-:Y:S05]  /*6b60*/  BSYNC B1 ;  /* 0x0000000000017941 */ /* 0x000fea0003800000 */
.L_x_18969:
        /* <DEDUP_REMOVED lines=30> */
.L_x_18973:
        /* <DEDUP_REMOVED lines=19> */
.L_x_18974:
[----:B------:R-:W-:Y:S05]  /*6e80*/  BSYNC B1 ;  /* 0x0000000000017941 */ /* 0x000fea0003800000 */
.L_x_18972:
        /* <DEDUP_REMOVED lines=29> */
.L_x_18976:
        /* <DEDUP_REMOVED lines=19> */
.L_x_18977:
[----:B------:R-:W-:Y:S05]  /*7190*/  BSYNC B1 ;  /* 0x0000000000017941 */ /* 0x000fea0003800000 */
.L_x_18975:
        /* <DEDUP_REMOVED lines=28> */
.L_x_18979:
        /* <DEDUP_REMOVED lines=19> */
.L_x_18980:
[----:B------:R-:W-:Y:S05]  /*7490*/  BSYNC B1 ;  /* 0x0000000000017941 */ /* 0x000fea0003800000 */
.L_x_18978:
        /* <DEDUP_REMOVED lines=21> */
.L_x_18968:
        /* <DEDUP_REMOVED lines=18> */
.L_x_18984:
        /* <DEDUP_REMOVED lines=19> */
.L_x_18985:
[----:B------:R-:W-:Y:S05]  /*7840*/  BSYNC B0 ;  /* 0x0000000000007941 */ /* 0x000fea0003800000 */
.L_x_18983:
        /* <DEDUP_REMOVED lines=32> */
.L_x_18987:
        /* <DEDUP_REMOVED lines=19> */
.L_x_18988:
[----:B------:R-:W-:Y:S05]  /*7b80*/  BSYNC B0 ;  /* 0x0000000000007941 */ /* 0x000fea0003800000 */
.L_x_18986:
        /* <DEDUP_REMOVED lines=26> */
[----:B------:R-:W-:Y:S05]  /*7d30*/  CALL.REL.NOINC `($__internal_47_$__cuda_sm20_rem_s64) ;  /* 0x00002b2000007944 */ /* 0x000fea0003c00000 */
[----:B------:R-:W-:Y:S02]  /*7d40*/  IMAD.MOV.U32 R2, RZ, RZ, R4 ;  /* 0x000000ffff027224 */ /* 0x000fe400078e0004 */
[----:B------:R-:W-:Y:S01]  /*7d50*/  IMAD.MOV.U32 R3, RZ, RZ, R5 ;  /* 0x000000ffff037224 */ /* 0x000fe200078e0005 */
[----:B------:R-:W-:Y:S05]  /*7d60*/  BRA `(.L_x_18991) ;  /* 0x0000012000007947 */ /* 0x000fea0003800000 */
.L_x_18990:
        /* <DEDUP_REMOVED lines=18> */
.L_x_18991:
[----:B------:R-:W-:Y:S05]  /*7e90*/  BSYNC B0 ;  /* 0x0000000000007941 */ /* 0x000fea0003800000 */
.L_x_18989:
        /* <DEDUP_REMOVED lines=8> */
.L_x_18982:
        /* <DEDUP_REMOVED lines=16> */
.L_x_18994:
        /* <DEDUP_REMOVED lines=26> */
.L_x_18993:
[----:B------:R-:W-:Y:S05]  /*81c0*/  BSYNC B8 ;  /* 0x0000000000087941 */ /* 0x000fea0003800000 */
.L_x_18992:
[----:B------:R-:W-:-:S04]  /*81d0*/  IADD3 R16, P0, R16, 0x4, RZ ;  /* 0x0000000410107810 */ /* 0x000fc80007f1e0ff */
[----:B------:R-:W-:Y:S02]  /*81e0*/  IADD3.X R17, RZ, R17, RZ, P0, !PT ;  /* 0x00000011ff117210 */ /* 0x000fe400007fe4ff */
[----:B------:R-:W-:-:S04]  /*81f0*/  ISETP.GE.U32.AND P0, PT, R16, R23, PT ;  /* 0x000000171000720c */ /* 0x000fc80003f06070 */
[----:B------:R-:W-:-:S13]  /*8200*/  ISETP.GE.U32.AND.EX P0, PT, R17, R18, PT, P0 ;  /* 0x000000121100720c */ /* 0x000fda0003f06100 */
[----:B------:R-:W-:Y:S05]  /*8210*/  @!P0 BRA `(.L_x_18994) ;  /* 0xfffffe0000008947 */ /* 0x000fea000383ffff */
.L_x_18961:
[----:B------:R-:W-:Y:S05]  /*8220*/  BSYNC B7 ;  /* 0x0000000000077941 */ /* 0x000fea0003800000 */
.L_x_18960:
        /* <DEDUP_REMOVED lines=27> */
.L_x_18996:
[----:B------:R-:W-:Y:S05]  /*83e0*/  BSYNC B7 ;  /* 0x0000000000077941 */ /* 0x000fea0003800000 */
.L_x_18995:
        /* <DEDUP_REMOVED lines=24> */
.L_x_18998:
[----:B------:R-:W-:Y:S05]  /*8570*/  BSYNC B7 ;  /* 0x0000000000077941 */ /* 0x000fea0003800000 */
.L_x_18997:
        /* <DEDUP_REMOVED lines=26> */
.L_x_19000:
[----:B------:R-:W-:Y:S05]  /*8720*/  BSYNC B7 ;  /* 0x0000000000077941 */ /* 0x000fea0003800000 */
.L_x_18999:
        /* <DEDUP_REMOVED lines=15> */
.L_x_19014:
        /* <DEDUP_REMOVED lines=16> */
.L_x_19003:
        /* <DEDUP_REMOVED lines=19> */
.L_x_19004:
[----:B------:R-:W-:Y:S05]  /*8a50*/  BSYNC B1 ;  /* 0x0000000000017941 */ /* 0x000fea0003800000 */
.L_x_19002:
        /* <DEDUP_REMOVED lines=30> */
.L_x_19006:
        /* <DEDUP_REMOVED lines=19> */
.L_x_19007:
[----:B------:R-:W-:Y:S05]  /*8d70*/  BSYNC B1 ;  /* 0x0000000000017941 */ /* 0x000fea0003800000 */
.L_x_19005:
        /* <DEDUP_REMOVED lines=29> */
.L_x_19009:
        /* <DEDUP_REMOVED lines=19> */
.L_x_19010:
[----:B------:R-:W-:Y:S05]  /*9080*/  BSYNC B1 ;  /* 0x0000000000017941 */ /* 0x000fea0003800000 */
.L_x_19008:
        /* <DEDUP_REMOVED lines=28> */
.L_x_19012:
        /* <DEDUP_REMOVED lines=19> */
.L_x_19013:
[----:B------:R-:W-:Y:S05]  /*9380*/  BSYNC B1 ;  /* 0x0000000000017941 */ /* 0x000fea0003800000 */
.L_x_19011:
        /* <DEDUP_REMOVED lines=21> */
.L_x_19001:
        /* <DEDUP_REMOVED lines=18> */
.L_x_19017:
        /* <DEDUP_REMOVED lines=19> */
.L_x_19018:
[----:B------:R-:W-:Y:S05]  /*9730*/  BSYNC B0 ;  /* 0x0000000000007941 */ /* 0x000fea0003800000 */
.L_x_19016:
        /* <DEDUP_REMOVED lines=32> */
.L_x_19020:
        /* <DEDUP_REMOVED lines=19> */
.L_x_19021:
[----:B------:R-:W-:Y:S05]  /*9a70*/  BSYNC B0 ;  /* 0x0000000000007941 */ /* 0x000fea0003800000 */
.L_x_19019:
        /* <DEDUP_REMOVED lines=27> */
[----:B------:R-:W-:Y:S01]  /*9c30*/  IMAD.MOV.U32 R2, RZ, RZ, R4 ;  /* 0x000000ffff027224 */ /* 0x000fe200078e0004 */
[----:B------:R-:W-:Y:S01]  /*9c40*/  MOV R3, R5 ;  /* 0x0000000500037202 */ /* 0x000fe20000000f00 */
[----:B------:R-:W-:Y:S05]  /*9c50*/  BRA `(.L_x_19024) ;  /* 0x0000012000007947 */ /* 0x000fea0003800000 */
.L_x_19023:
        /* <DEDUP_REMOVED lines=18> */
.L_x_19024:
[----:B------:R-:W-:Y:S05]  /*9d80*/  BSYNC B0 ;  /* 0x0000000000007941 */ /* 0x000fea0003800000 */
.L_x_19022:
        /* <DEDUP_REMOVED lines=8> */
.L_x_19015:
        /* <DEDUP_REMOVED lines=16> */
.L_x_19027:
        /* <DEDUP_REMOVED lines=26> */
.L_x_19026:
[----:B------:R-:W-:Y:S05]  /*a0b0*/  BSYNC B7 ;  /* 0x0000000000077941 */ /* 0x000fea0003800000 */
.L_x_19025:
[----:B------:R-:W-:-:S05]  /*a0c0*/  IADD3 R16, P0, R16, 0x4, RZ ;  /* 0x0000000410107810 */ /* 0x000fca0007f1e0ff */
[----:B------:R-:W-:Y:S01]  /*a0d0*/  IMAD.X R17, RZ, RZ, R17, P0 ;  /* 0x000000ffff117224 */ /* 0x000fe200000e0611 */
[----:B------:R-:W-:-:S04]  /*a0e0*/  ISETP.GE.U32.AND P0, PT, R16, R23, PT ;  /* 0x000000171000720c */ /* 0x000fc80003f06070 */
[----:B------:R-:W-:-:S13]  /*a0f0*/  ISETP.GE.U32.AND.EX P0, PT, R17, R18, PT, P0 ;  /* 0x000000121100720c */ /* 0x000fda0003f06100 */
[----:B------:R-:W-:Y:S05]  /*a100*/  @!P0 BRA `(.L_x_19027) ;  /* 0xfffffe0000008947 */ /* 0x000fea000383ffff */
.L_x_18889:
[----:B------:R-:W-:Y:S05]  /*a110*/  BSYNC B6 ;  /* 0x0000000000067941 */ /* 0x000fea0003800000 */
.L_x_18843:
        /* <DEDUP_REMOVED lines=23> */
.L_x_19029:
[----:B------:R-:W-:Y:S05]  /*a290*/  BSYNC B0 ;  /* 0x0000000000007941 */ /* 0x000fea0003800000 */
.L_x_19028:
        /* <DEDUP_REMOVED lines=8> */
        .weak           $__internal_46_$__cuda_sm20_div_s64
        .type           $__internal_46_$__cuda_sm20_div_s64,@function
        .size           $__internal_46_$__cuda_sm20_div_s64,($__internal_47_$__cuda_sm20_rem_s64 - $__internal_46_$__cuda_sm20_div_s64)
$__internal_46_$__cuda_sm20_div_s64:
        /* <DEDUP_REMOVED lines=83> */
[----:B------:R-:W-:Y:S06]  /*a850*/  RET.REL.NODEC R6 `(_ZN2at6native27unrolled_elementwise_kernelIZZZNS0_67_GLOBAL__N__bb565c37_34_ValidateCompressedIndicesKernel_cu_33a4b88b42_validate_compressed_sparse_indices_kernelILNS2_8CDimNameE0ENS2_18CUDAKernelLauncherENS2_14EmptyVecKernelENS2_8DummyVecELm0EEEvRKNS_6TensorESA_lllENKUlvE1_clEvENKUlvE_clEvEUliiiiiE_St5arrayIPcLm6EELi4E23TrivialOffsetCalculatorILi5EjESH_ILi1EjENS0_6memory15LoadWithoutCastENSK_16StoreWithoutCastEEEviT_T0_T2_T3_T4_T5_) ;  /* 0xffff57a006007950 */ /* 0x000fec0003c3ffff */
        .weak           $__internal_47_$__cuda_sm20_rem_s64
        .type           $__internal_47_$__cuda_sm20_rem_s64,@function
        .size           $__internal_47_$__cuda_sm20_rem_s64,(.L_x_27323 - $__internal_47_$__cuda_sm20_rem_s64)
$__internal_47_$__cuda_sm20_rem_s64:
        /* <DEDUP_REMOVED lines=77> */
[----:B------:R-:W-:Y:S06]  /*ad30*/  RET.REL.NODEC R2 `(_ZN2at6native27unrolled_elementwise_kernelIZZZNS0_67_GLOBAL__N__bb565c37_34_ValidateCompressedIndicesKernel_cu_33a4b88b42_validate_compressed_sparse_indices_kernelILNS2_8CDimNameE0ENS2_18CUDAKernelLauncherENS2_14EmptyVecKernelENS2_8DummyVecELm0EEEvRKNS_6TensorESA_lllENKUlvE1_clEvENKUlvE_clEvEUliiiiiE_St5arrayIPcLm6EELi4E23TrivialOffsetCalculatorILi5EjESH_ILi1EjENS0_6memory15LoadWithoutCastENSK_16StoreWithoutCastEEEviT_T0_T2_T3_T4_T5_) ;  /* 0xffff52c002007950 */ /* 0x000fec0003c3ffff */
.L_x_19030:
        /* <DEDUP_REMOVED lines=12> */
.L_x_27323:


//--------------------- .text._ZN2at6native29vectorized_elementwise_kernelILi2EZZZNS0_67_GLOBAL__N__bb565c37_34_ValidateCompressedIndicesKernel_cu_33a4b88b42_validate_compressed_sparse_indices_kernelILNS2_8CDimNameE0ENS2_18CUDAKernelLauncherENS2_14EmptyVecKernelENS2_8DummyVecELm0EEEvRKNS_6TensorESA_lllENKUlvE1_clEvENKUlvE_clEvEUliiiiiE_St5arrayIPcLm6EEEEviT0_T1_ --------------------------
	.section	.text._ZN2at6native29vectorized_elementwise_kernelILi2EZZZNS0_67_GLOBAL__N__bb565c37_34_ValidateCompressedIndicesKernel_cu_33a4b88b42_validate_compressed_sparse_indices_kernelILNS2_8CDimNameE0ENS2_18CUDAKernelLauncherENS2_14EmptyVecKernelENS2_8DummyVecELm0EEEvRKNS_6TensorESA_lllENKUlvE1_clEvENKUlvE_clEvEUliiiiiE_St5arrayIPcLm6EEEEviT0_T1_,"ax",@progbits
	.sectioninfo	@"SHI_REGISTERS=76"
	.align	128
        .global         _ZN2at6native29vectorized_elementwise_kernelILi2EZZZNS0_67_GLOBAL__N__bb565c37_34_ValidateCompressedIndicesKernel_cu_33a4b88b42_validate_compressed_sparse_indices_kernelILNS2_8CDimNameE0ENS2_18CUDAKernelLauncherENS2_14EmptyVecKernelENS2_8DummyVecELm0EEEvRKNS_6TensorESA_lllENKUlvE1_clEvENKUlvE_clEvEUliiiiiE_St5arrayIPcLm6EEEEviT0_T1_
        .type           _ZN2at6native29vectorized_elementwise_kernelILi2EZZZNS0_67_GLOBAL__N__bb565c37_34_ValidateCompressedIndicesKernel_cu_33a4b88b42_validate_compressed_sparse_indices_kernelILNS2_8CDimNameE0ENS2_18CUDAKernelLauncherENS2_14EmptyVecKernelENS2_8DummyVecELm0EEEvRKNS_6TensorESA_lllENKUlvE1_clEvENKUlvE_clEvEUliiiiiE_St5arrayIPcLm6EEEEviT0_T1_,@function
        .size           _ZN2at6native29vectorized_elementwise_kernelILi2EZZZNS0_67_GLOBAL__N__bb565c37_34_ValidateCompressedIndicesKernel_cu_33a4b88b42_validate_compressed_sparse_indices_kernelILNS2_8CDimNameE0ENS2_18CUDAKernelLauncherENS2_14EmptyVecKernelENS2_8DummyVecELm0EEEvRKNS_6TensorESA_lllENKUlvE1_clEvENKUlvE_clEvEUliiiiiE_St5arrayIPcLm6EEEEviT0_T1_,(.L_x_27325 - _ZN2at6native29vectorized_elementwise_kernelILi2EZZZNS0_67_GLOBAL__N__bb565c37_34_ValidateCompressedIndicesKernel_cu_33a4b88b42_validate_compressed_sparse_indices_kernelILNS2_8CDimNameE0ENS2_18CUDAKernelLauncherENS2_14EmptyVecKernelENS2_8DummyVecELm0EEEvRKNS_6TensorESA_lllENKUlvE1_clEvENKUlvE_clEvEUliiiiiE_St5arrayIPcLm6EEEEviT0_T1_)
        .other          _ZN2at6native29vectorized_elementwise_kernelILi2EZZZNS0_67_GLOBAL__N__bb565c37_34_ValidateCompressedIndicesKernel_cu_33a4b88b42_validate_compressed_sparse_indices_kernelILNS2_8CDimNameE0ENS2_18CUDAKernelLauncherENS2_14EmptyVecKernelENS2_8DummyVecELm0EEEvRKNS_6TensorESA_lllENKUlvE1_clEvENKUlvE_clEvEUliiiiiE_St5arrayIPcLm6EEEEviT0_T1_,@"STO_CUDA_ENTRY STV_DEFAULT"
_ZN2at6native29vectorized_elementwise_kernelILi2EZZZNS0_67_GLOBAL__N__bb565c37_34_ValidateCompressedIndicesKernel_cu_33a4b88b42_validate_compressed_sparse_indices_kernelILNS2_8CDimNameE0ENS2_18CUDAKernelLauncherENS2_14EmptyVecKernelENS2_8DummyVecELm0EEEvRKNS_6TensorESA_lllENKUlvE1_clEvENKUlvE_clEvEUliiiiiE_St5arrayIPcLm6EEEEviT0_T1_:
.text._ZN2at6native29vectorized_elementwise_kernelILi2EZZZNS0_67_GLOBAL__N__bb565c37_34_ValidateCompressedIndicesKernel_cu_33a4b88b42_validate_compressed_sparse_indices_kernelILNS2_8CDimNameE0ENS2_18CUDAKernelLauncherENS2_14EmptyVecKernelENS2_8DummyVecELm0EEEvRKNS_6TensorESA_lllENKUlvE1_clEvENKUlvE_clEvEUliiiiiE_St5arrayIPcLm6EEEEviT0_T1_:
        /* <DEDUP_REMOVED lines=68> */
.L_x_19035:
[----:B------:R-:W-:Y:S05]  /*0440*/  BSYNC B7 ;  /* 0x0000000000077941 */ /* 0x000fea0003800000 */
.L_x_19034:
        /* <DEDUP_REMOVED lines=25> */
.L_x_19037:
[----:B------:R-:W-:Y:S05]  /*05e0*/  BSYNC B7 ;  /* 0x0000000000077941 */ /* 0x000fea0003800000 */
.L_x_19036:
        /* <DEDUP_REMOVED lines=26> */
.L_x_19039:
[----:B------:R-:W-:Y:S05]  /*0790*/  BSYNC B7 ;  /* 0x0000000000077941 */ /* 0x000fea0003800000 */
.L_x_19038:
        /* <DEDUP_REMOVED lines=15> */
.L_x_19044:
        /* <DEDUP_REMOVED lines=26> */
.L_x_19043:
[----:B------:R-:W-:Y:S05]  /*0a30*/  BSYNC B8 ;  /* 0x0000000000087941 */ /* 0x000fea0003800000 */
.L_x_19042:
[----:B------:R-:W-:-:S05]  /*0a40*/  IADD3 R30, P0, R30, 0x4, RZ ;  /* 0x000000041e1e7810 */ /* 0x000fca0007f1e0ff */
[----:B------:R-:W-:Y:S01]  /*0a50*/  IMAD.X R31, RZ, RZ, R31, P0 ;  /* 0x000000ffff1f7224 */ /* 0x000fe200000e061f */
[----:B------:R-:W-:-:S04]  /*0a60*/  ISETP.GE.U32.AND P0, PT, R30, R29, PT ;  /* 0x0000001d1e00720c */ /* 0x000fc80003f06070 */
[----:B------:R-:W-:-:S13]  /*0a70*/  ISETP.GE.U32.AND.EX P0, PT, R31, R22, PT, P0 ;  /* 0x000000161f00720c */ /* 0x000fda0003f06100 */
[----:B------:R-:W-:Y:S05]  /*0a80*/  @!P0 BRA `(.L_x_19044) ;  /* 0xfffffe0000008947 */ /* 0x000fea000383ffff */
.L_x_19041:
[----:B------:R-:W-:Y:S05]  /*0a90*/  BSYNC B7 ;  /* 0x0000000000077941 */ /* 0x000fea0003800000 */
.L_x_19040:
        /* <DEDUP_REMOVED lines=25> */
.L_x_19046:
[----:B------:R-:W-:Y:S05]  /*0c30*/  BSYNC B7 ;  /* 0x0000000000077941 */ /* 0x000fea0003800000 */
.L_x_19045:
        /* <DEDUP_REMOVED lines=23> */
.L_x_19048:
[----:B------:R-:W-:Y:S05]  /*0db0*/  BSYNC B7 ;  /* 0x0000000000077941 */ /* 0x000fea0003800000 */
.L_x_19047:
        /* <DEDUP_REMOVED lines=26> */
.L_x_19050:
[----:B------:R-:W-:Y:S05]  /*0f60*/  BSYNC B7 ;  /* 0x0000000000077941 */ /* 0x000fea0003800000 */
.L_x_19049:
        /* <DEDUP_REMOVED lines=15> */
.L_x_19055:
        /* <DEDUP_REMOVED lines=26> */
.L_x_19054:
[----:B------:R-:W-:Y:S05]  /*1200*/  BSYNC B8 ;  /* 0x0000000000087941 */ /* 0x000fea0003800000 */
.L_x_19053:
[----:B------:R-:W-:-:S05]  /*1210*/  IADD3 R26, P0, R26, 0x4, RZ ;  /* 0x000000041a1a7810 */ /* 0x000fca0007f1e0ff */
[----:B------:R-:W-:Y:S01]  /*1220*/  IMAD.X R27, RZ, RZ, R27, P0 ;  /* 0x000000ffff1b7224 */ /* 0x000fe200000e061b */
[----:B------:R-:W-:-:S04]  /*1230*/  ISETP.GE.U32.AND P0, PT, R26, R29, PT ;  /* 0x0000001d1a00720c */ /* 0x000fc80003f06070 */
[----:B------:R-:W-:-:S13]  /*1240*/  ISETP.GE.U32.AND.EX P0, PT, R27, R30, PT, P0 ;  /* 0x0000001e1b00720c */ /* 0x000fda0003f06100 */
[----:B------:R-:W-:Y:S05]  /*1250*/  @!P0 BRA `(.L_x_19055) ;  /* 0xfffffe0000008947 */ /* 0x000fea000383ffff */
.L_x_19052:
[----:B------:R-:W-:Y:S05]  /*1260*/  BSYNC B7 ;  /* 0x0000000000077941 */ /* 0x000fea0003800000 */
.L_x_19051:
        /* <DEDUP_REMOVED lines=23> */
.L_x_19057:
[----:B------:R-:W-:Y:S05]  /*13e0*/  BSYNC B7 ;  /* 0x0000000000077941 */ /* 0x000fea0003800000 */
.L_x_19056:
        /* <DEDUP_REMOVED lines=23> */
.L_x_19059:
[----:B------:R-:W-:Y:S05]  /*1560*/  BSYNC B7 ;  /* 0x0000000000077941 */ /* 0x000fea0003800000 */
.L_x_19058:
        /* <DEDUP_REMOVED lines=26> */
.L_x_19061:
[----:B------:R-:W-:Y:S05]  /*1710*/  BSYNC B7 ;  /* 0x0000000000077941 */ /* 0x000fea0003800000 */
.L_x_19060:
        /* <DEDUP_REMOVED lines=15> */
.L_x_19066:
        /* <DEDUP_REMOVED lines=26> */
.L_x_19065:
[----:B------:R-:W-:Y:S05]  /*19b0*/  BSYNC B8 ;  /* 0x0000000000087941 */ /* 0x000fea0003800000 */
.L_x_19064:
[----:B------:R-:W-:-:S05]  /*19c0*/  IADD3 R26, P0, R26, 0x4, RZ ;  /* 0x000000041a1a7810 */ /* 0x000fca0007f1e0ff */
[----:B------:R-:W-:Y:S01]  /*19d0*/  IMAD.X R27, RZ, RZ, R27, P0 ;  /* 0x000000ffff1b7224 */ /* 0x000fe200000e061b */
[----:B------:R-:W-:-:S04]  /*19e0*/  ISETP.GE.U32.AND P0, PT, R26, R23, PT ;  /* 0x000000171a00720c */ /* 0x000fc80003f06070 */
[----:B------:R-:W-:-:S13]  /*19f0*/  ISETP.GE.U32.AND.EX P0, PT, R27, R18, PT, P0 ;  /* 0x000000121b00720c */ /* 0x000fda0003f06100 */
[----:B------:R-:W-:Y:S05]  /*1a00*/  @!P0 BRA `(.L_x_19066) ;  /* 0xfffffe0000008947 */ /* 0x000fea000383ffff */
.L_x_19063:
[----:B------:R-:W-:Y:S05]  /*1a10*/  BSYNC B7 ;  /* 0x0000000000077941 */ /* 0x000fea0003800000 */
.L_x_19062:
        /* <DEDUP_REMOVED lines=23> */
.L_x_19068:
[----:B------:R-:W-:Y:S05]  /*1b90*/  BSYNC B7 ;  /* 0x0000000000077941 */ /* 0x000fea0003800000 */
.L_x_19067:
        /* <DEDUP_REMOVED lines=23> */
.L_x_19070:
[----:B------:R-:W-:Y:S05]  /*1d10*/  BSYNC B7 ;  /* 0x0000000000077941 */ /* 0x000fea0003800000 */
.L_x_19069:
        /* <DEDUP_REMOVED lines=26> */
.L_x_19072:
[----:B------:R-:W-:Y:S05]  /*1ec0*/  BSYNC B7 ;  /* 0x0000000000077941 */ /* 0x000fea0003800000 */
.L_x_19071:
        /* <DEDUP_REMOVED lines=15> */
.L_x_19077:
        /* <DEDUP_REMOVED lines=26> */
.L_x_19076:
[----:B------:R-:W-:Y:S05]  /*2160*/  BSYNC B8 ;  /* 0x0000000000087941 */ /* 0x000fea0003800000 */
.L_x_19075:
[----:B------:R-:W-:-:S05]  /*2170*/  IADD3 R18, P0, R18, 0x4, RZ ;  /* 0x0000000412127810 */ /* 0x000fca0007f1e0ff */
[----:B------:R-:W-:Y:S01]  /*2180*/  IMAD.X R19, RZ, RZ, R19, P0 ;  /* 0x000000ffff137224 */ /* 0x000fe200000e0613 */
[----:B------:R-:W-:-:S04]  /*2190*/  ISETP.GE.U32.AND P0, PT, R18, R23, PT ;  /* 0x000000171200720c */ /* 0x000fc80003f06070 */
[----:B------:R-:W-:-:S13]  /*21a0*/  ISETP.GE.U32.AND.EX P0, PT, R19, R26, PT, P0 ;  /* 0x0000001a1300720c */ /* 0x000fda0003f06100 */
[----:B------:R-:W-:Y:S05]  /*21b0*/  @!P0 BRA `(.L_x_19077) ;  /* 0xfffffe0000008947 */ /* 0x000fea000383ffff */
.L_x_19074:
[----:B------:R-:W-:Y:S05]  /*21c0*/  BSYNC B7 ;  /* 0x0000000000077941 */ /* 0x000fea0003800000 */
.L_x_19073:
        /* <DEDUP_REMOVED lines=23> */
.L_x_19079:
[----:B------:R-:W-:Y:S05]  /*2340*/  BSYNC B7 ;  /* 0x0000000000077941 */ /* 0x000fea0003800000 */
.L_x_19078:
        /* <DEDUP_REMOVED lines=23> */
.L_x_19081:
[----:B------:R-:W-:Y:S05]  /*24c0*/  BSYNC B7 ;  /* 0x0000000000077941 */ /* 0x000fea0003800000 */
.L_x_19080:
        /* <DEDUP_REMOVED lines=26> */
.L_x_19083:
[----:B------:R-:W-:Y:S05]  /*2670*/  BSYNC B7 ;  /* 0x0000000000077941 */ /* 0x000fea0003800000 */
.L_x_19082:
        /* <DEDUP_REMOVED lines=15> */
.L_x_19088:
        /* <DEDUP_REMOVED lines=26> */
.L_x_19087:
[----:B------:R-:W-:Y:S05]  /*2910*/  BSYNC B8 ;  /* 0x0000000000087941 */ /* 0x000fea0003800000 */
.L_x_19086:
[----:B------:R-:W-:-:S05]  /*2920*/  IADD3 R18, P0, R18, 0x4, RZ ;  /* 0x0000000412127810 */ /* 0x000fca0007f1e0ff */
[----:B------:R-:W-:Y:S01]  /*2930*/  IMAD.X R19, RZ, RZ, R19, P0 ;  /* 0x000000ffff137224 */ /* 0x000fe200000e0613 */
[----:B------:R-:W-:-:S04]  /*2940*/  ISETP.GE.U32.AND P0, PT, R18, R23, PT ;  /* 0x000000171200720c */ /* 0x000fc80003f06070 */
[----:B------:R-:W-:-:S13]  /*2950*/  ISETP.GE.U32.AND.EX P0, PT, R19, R16, PT, P0 ;  /* 0x000000101300720c */ /* 0x000fda0003f06100 */
[----:B------:R-:W-:Y:S05]  /*2960*/  @!P0 BRA `(.L_x_19088) ;  /* 0xfffffe0000008947 */ /* 0x000fea000383ffff */
.L_x_19085:
[----:B------:R-:W-:Y:S05]  /*2970*/  BSYNC B7 ;  /* 0x0000000000077941 */ /* 0x000fea0003800000 */
.L_x_19084:
        /* <DEDUP_REMOVED lines=23> */
.L_x_19090:
[----:B------:R-:W-:Y:S05]  /*2af0*/  BSYNC B7 ;  /* 0x0000000000077941 */ /* 0x000fea0003800000 */
.L_x_19089:
        /* <DEDUP_REMOVED lines=23> */
.L_x_19092:
[----:B------:R-:W-:Y:S05]  /*2c70*/  BSYNC B7 ;  /* 0x0000000000077941 */ /* 0x000fea0003800000 */
.L_x_19091:
        /* <DEDUP_REMOVED lines=26> */
.L_x_19094:
[----:B------:R-:W-:Y:S05]  /*2e20*/  BSYNC B7 ;  /* 0x0000000000077941 */ /* 0x000fea0003800000 */
.L_x_19093:
        /* <DEDUP_REMOVED lines=15> */
.L_x_19099:
        /* <DEDUP_REMOVED lines=26> */
.L_x_19098:
[----:B------:R-:W-:Y:S05]  /*30c0*/  BSYNC B8 ;  /* 0x0000000000087941 */ /* 0x000fea0003800000 */
.L_x_19097:
[----:B------:R-:W-:-:S05]  /*30d0*/  IADD3 R16, P0, R16, 0x4, RZ ;  /* 0x0000000410107810 */ /* 0x000fca0007f1e0ff */
[----:B------:R-:W-:Y:S01]  /*30e0*/  IMAD.X R17, RZ, RZ, R17, P0 ;  /* 0x000000ffff117224 */ /* 0x000fe200000e0611 */
[----:B------:R-:W-:-:S04]  /*30f0*/  ISETP.GE.U32.AND P0, PT, R16, R19, PT ;  /* 0x000000131000720c */ /* 0x000fc80003f06070 */
[----:B------:R-:W-:-:S13]  /*3100*/  ISETP.GE.U32.AND.EX P0, PT, R17, R18, PT, P0 ;  /* 0x000000121100720c */ /* 0x000fda0003f06100 */
[----:B------:R-:W-:Y:S05]  /*3110*/  @!P0 BRA `(.L_x_19099) ;  /* 0xfffffe0000008947 */ /* 0x000fea000383ffff */
.L_x_19096:
[----:B------:R-:W-:Y:S05]  /*3120*/  BSYNC B7 ;  /* 0x0000000000077941 */ /* 0x000fea0003800000 */
.L_x_19095:
        /* <DEDUP_REMOVED lines=23> */
.L_x_19101:
[----:B------:R-:W-:Y:S05]  /*32a0*/  BSYNC B7 ;  /* 0x0000000000077941 */ /* 0x000fea0003800000 */
.L_x_19100:
        /* <DEDUP_REMOVED lines=23> */
.L_x_19103:
[----:B------:R-:W-:Y:S05]  /*3420*/  BSYNC B7 ;  /* 0x0000000000077941 */ /* 0x000fea0003800000 */
.L_x_19102:
        /* <DEDUP_REMOVED lines=26> */
.L_x_19105:
[----:B------:R-:W-:Y:S05]  /*35d0*/  BSYNC B7 ;  /* 0x0000000000077941 */ /* 0x000fea0003800000 */
.L_x_19104:
        /* <DEDUP_REMOVED lines=15> */
.L_x_19110:
        /* <DEDUP_REMOVED lines=26> */
.L_x_19109:
[----:B------:R-:W-:Y:S05]  /*3870*/  BSYNC B8 ;  /* 0x0000000000087941 */ /* 0x000fea0003800000 */
.L_x_19108:
[----:B------:R-:W-:-:S05]  /*3880*/  IADD3 R16, P0, R16, 0x4, RZ ;  /* 0x0000000410107810 */ /* 0x000fca0007f1e0ff */
[----:B------:R-:W-:Y:S01]  /*3890*/  IMAD.X R17, RZ, RZ, R17, P0 ;  /* 0x000000ffff117224 */ /* 0x000fe200000e0611 */
[----:B------:R-:W-:-:S04]  /*38a0*/  ISETP.GE.U32.AND P0, PT, R16, R19, PT ;  /* 0x000000131000720c */ /* 0x000fc80003f06070 */
[----:B------:R-:W-:-:S13]  /*38b0*/  ISETP.GE.U32.AND.EX P0, PT, R17, R44, PT, P0 ;  /* 0x0000002c1100720c */ /* 0x000fda0003f06100 */
[----:B------:R-:W-:Y:S05]  /*38c0*/  @!P0 BRA `(.L_x_19110) ;  /* 0xfffffe0000008947 */ /* 0x000fea000383ffff */
.L_x_19107:
[----:B------:R-:W-:Y:S05]  /*38d0*/  BSYNC B7 ;  /* 0x0000000000077941 */ /* 0x000fea0003800000 */
.L_x_19106:
        /* <DEDUP_REMOVED lines=23> */
.L_x_19112:
[----:B------:R-:W-:Y:S05]  /*3a50*/  BSYNC B7 ;  /* 0x0000000000077941 */ /* 0x000fea0003800000 */
.L_x_19111:
        /* <DEDUP_REMOVED lines=23> */
.L_x_19114:
[----:B------:R-:W-:Y:S05]  /*3bd0*/  BSYNC B7 ;  /* 0x0000000000077941 */ /* 0x000fea0003800000 */
.L_x_19113:
        /* <DEDUP_REMOVED lines=26> */
.L_x_19116:
[----:B------:R-:W-:Y:S05]  /*3d80*/  BSYNC B7 ;  /* 0x0000000000077941 */ /* 0x000fea0003800000 */
.L_x_19115:
        /* <DEDUP_REMOVED lines=13> */
.L_x_19121:
        /* <DEDUP_REMOVED lines=26> */
.L_x_19120:
[----:B------:R-:W-:Y:S05]  /*4000*/  BSYNC B8 ;  /* 0x0000000000087941 */ /* 0x000fea0003800000 */
.L_x_19119:
[----:B------:R-:W-:-:S05]  /*4010*/  IADD3 R18, P0, R18, 0x4, RZ ;  /* 0x0000000412127810 */ /* 0x000fca0007f1e0ff */
[----:B------:R-:W-:Y:S01]  /*4020*/  IMAD.X R19, RZ, RZ, R19, P0 ;  /* 0x000000ffff137224 */ /* 0x000fe200000e0613 */
[----:B------:R-:W-:-:S04]  /*4030*/  ISETP.GE.U32.AND P0, PT, R18, R16, PT ;  /* 0x000000101200720c */ /* 0x000fc80003f06070 */
[----:B------:R-:W-:-:S13]  /*4040*/  ISETP.GE.U32.AND.EX P0, PT, R19, R17, PT, P0 ;  /* 0x000000111300720c */ /* 0x000fda0003f06100 */
[----:B------:R-:W-:Y:S05]  /*4050*/  @!P0 BRA `(.L_x_19121) ;  /* 0xfffffe0000008947 */ /* 0x000fea000383ffff */
.L_x_19118:
[----:B------:R-:W-:Y:S05]  /*4060*/  BSYNC B7 ;  /* 0x0000000000077941 */ /* 0x000fea0003800000 */
.L_x_19117:
[----:B------:R-:W-:Y:S05]  /*4070*/  BRA `(.L_x_19122) ;  /* 0x0000f52000007947 */ /* 0x000fea0003800000 */
.L_x_19033:
        /* <DEDUP_REMOVED lines=25> */
.L_x_19124:
[----:B------:R-:W-:Y:S05]  /*4210*/  BSYNC B7 ;  /* 0x0000000000077941 */ /* 0x000fea0003800000 */
.L_x_19123:
        /* <DEDUP_REMOVED lines=25> */
.L_x_19126:
[----:B------:R-:W-:Y:S05]  /*43b0*/  BSYNC B7 ;  /* 0x0000000000077941 */ /* 0x000fea0003800000 */
.L_x_19125:
        /* <DEDUP_REMOVED lines=26> */
.L_x_19128:
[----:B------:R-:W-:Y:S05]  /*4560*/  BSYNC B7 ;  /* 0x0000000000077941 */ /* 0x000fea0003800000 */
.L_x_19127:
        /* <DEDUP_REMOVED lines=18> */
.L_x_19142:
        /* <DEDUP_REMOVED lines=11> */
[----:B0-----:R-:W-:Y:S05]  /*4740*/  CALL.REL.NOINC `($__internal_48_$__cuda_sm20_div_s64) ;  /* 0x0002342000007944 */ /* 0x001fea0003c00000 */
[----:B------:R-:W-:Y:S01]  /*4750*/  MOV R30, R4 ;  /* 0x00000004001e7202 */ /* 0x000fe20000000f00 */
[----:B------:R-:W-:Y:S01]  /*4760*/  IMAD.MOV.U32 R31, RZ, RZ, R3 ;  /* 0x000000ffff1f7224 */ /* 0x000fe200078e0003 */
[----:B------:R-:W-:Y:S05]  /*4770*/  BRA `(.L_x_19132) ;  /* 0x0000013000007947 */ /* 0x000fea0003800000 */
.L_x_19131:
        /* <DEDUP_REMOVED lines=19> */
.L_x_19132:
[----:B------:R-:W-:Y:S05]  /*48b0*/  BSYNC B1 ;  /* 0x0000000000017941 */ /* 0x000fea0003800000 */
.L_x_19130:
        /* <DEDUP_REMOVED lines=27> */
[----:B0-----:R-:W-:Y:S05]  /*4a70*/  CALL.REL.NOINC `($__internal_48_$__cuda_sm20_div_s64) ;  /* 0x000230f000007944 */ /* 0x001fea0003c00000 */
[----:B------:R-:W-:Y:S01]  /*4a80*/  IMAD.MOV.U32 R14, RZ, RZ, R4 ;  /* 0x000000ffff0e7224 */ /* 0x000fe200078e0004 */
[----:B------:R-:W-:Y:S01]  /*4a90*/  MOV R15, R3 ;  /* 0x00000003000f7202 */ /* 0x000fe20000000f00 */
[----:B------:R-:W-:Y:S05]  /*4aa0*/  BRA `(.L_x_19135) ;  /* 0x0000013000007947 */ /* 0x000fea0003800000 */
.L_x_19134:
        /* <DEDUP_REMOVED lines=19> */
.L_x_19135:
[----:B------:R-:W-:Y:S05]  /*4be0*/  BSYNC B1 ;  /* 0x0000000000017941 */ /* 0x000fea0003800000 */
.L_x_19133:
        /* <DEDUP_REMOVED lines=29> */
.L_x_19137:
        /* <DEDUP_REMOVED lines=19> */
.L_x_19138:
[----:B------:R-:W-:Y:S05]  /*4ef0*/  BSYNC B1 ;  /* 0x0000000000017941 */ /* 0x000fea0003800000 */
.L_x_19136:
        /* <DEDUP_REMOVED lines=29> */
.L_x_19140:
        /* <DEDUP_REMOVED lines=19> */
.L_x_19141:
[----:B------:R-:W-:Y:S05]  /*5200*/  BSYNC B1 ;  /* 0x0000000000017941 */ /* 0x000fea0003800000 */
.L_x_19139:
        /* <DEDUP_REMOVED lines=21> */
.L_x_19129:
        /* <DEDUP_REMOVED lines=18> */
.L_x_19145:
        /* <DEDUP_REMOVED lines=19> */
.L_x_19146:
[----:B------:R-:W-:Y:S05]  /*55b0*/  BSYNC B0 ;  /* 0x0000000000007941 */ /* 0x000fea0003800000 */
.L_x_19144:
        /* <DEDUP_REMOVED lines=32> */
[----:B0-----:R-:W-:Y:S05]  /*57c0*/  CALL.REL.NOINC `($__internal_48_$__cuda_sm20_div_s64) ;  /* 0x000223a000007944 */ /* 0x001fea0003c00000 */
[----:B------:R-:W-:Y:S01]  /*57d0*/  IMAD.MOV.U32 R5, RZ, RZ, R3 ;  /* 0x000000ffff057224 */ /* 0x000fe200078e0003 */
[----:B------:R-:W-:Y:S05]  /*57e0*/  BRA `(.L_x_19149) ;  /* 0x0000013000007947 */ /* 0x000fea0003800000 */
.L_x_19148:
        /* <DEDUP_REMOVED lines=19> */
.L_x_19149:
[----:B------:R-:W-:Y:S05]  /*5920*/  BSYNC B0 ;  /* 0x0000000000007941 */ /* 0x000fea0003800000 */
.L_x_19147:
        /* <DEDUP_REMOVED lines=33> */
[----:B0-----:R-:W-:Y:S05]  /*5b40*/  CALL.REL.NOINC `($__internal_49_$__cuda_sm20_rem_s64) ;  /* 0x0002256000007944 */ /* 0x001fea0003c00000 */
[----:B------:R-:W-:Y:S02]  /*5b50*/  IMAD.MOV.U32 R4, RZ, RZ, R3 ;  /* 0x000000ffff047224 */ /* 0x000fe400078e0003 */
[----:B------:R-:W-:Y:S01]  /*5b60*/  IMAD.MOV.U32 R5, RZ, RZ, R0 ;  /* 0x000000ffff057224 */ /* 0x000fe200078e0000 */
[----:B------:R-:W-:Y:S05]  /*5b70*/  BRA `(.L_x_19152) ;  /* 0x0000012000007947 */ /* 0x000fea0003800000 */
.L_x_19151:
        /* <DEDUP_REMOVED lines=18> */
.L_x_19152:
[----:B------:R-:W-:Y:S05]  /*5ca0*/  BSYNC B0 ;  /* 0x0000000000007941 */ /* 0x000fea0003800000 */
.L_x_19150:
        /* <DEDUP_REMOVED lines=11> */
.L_x_19143:
        /* <DEDUP_REMOVED lines=17> */
.L_x_19157:
        /* <DEDUP_REMOVED lines=26> */
.L_x_19156:
[----:B------:R-:W-:Y:S05]  /*6010*/  BSYNC B8 ;  /* 0x0000000000087941 */ /* 0x000fea0003800000 */
.L_x_19155:
[----:B------:R-:W-:-:S05]  /*6020*/  IADD3 R28, P0, R28, 0x4, RZ ;  /* 0x000000041c1c7810 */ /* 0x000fca0007f1e0ff */
[----:B------:R-:W-:Y:S01]  /*6030*/  IMAD.X R29, RZ, RZ, R29, P0 ;  /* 0x000000ffff1d7224 */ /* 0x000fe200000e061d */
[----:B------:R-:W-:-:S04]  /*6040*/  ISETP.GE.U32.AND P0, PT, R28, R26, PT ;  /* 0x0000001a1c00720c */ /* 0x000fc80003f06070 */
[----:B------:R-:W-:-:S13]  /*6050*/  ISETP.GE.U32.AND.EX P0, PT, R29, R34, PT, P0 ;  /* 0x000000221d00720c */ /* 0x000fda0003f06100 */
[----:B------:R-:W-:Y:S05]  /*6060*/  @!P0 BRA `(.L_x_19157) ;  /* 0xfffffe0000008947 */ /* 0x000fea000383ffff */
.L_x_19154:
[----:B------:R-:W-:Y:S05]  /*6070*/  BSYNC B7 ;  /* 0x0000000000077941 */ /* 0x000fea0003800000 */
.L_x_19153:
        /* <DEDUP_REMOVED lines=25> */
.L_x_19159:
[----:B------:R-:W-:Y:S05]  /*6210*/  BSYNC B7 ;  /* 0x0000000000077941 */ /* 0x000fea0003800000 */
.L_x_19158:
        /* <DEDUP_REMOVED lines=23> */
.L_x_19161:
[----:B------:R-:W-:Y:S05]  /*6390*/  BSYNC B7 ;  /* 0x0000000000077941 */ /* 0x000fea0003800000 */
.L_x_19160:
        /* <DEDUP_REMOVED lines=26> */
.L_x_19163:
[----:B------:R-:W-:Y:S05]  /*6540*/  BSYNC B7 ;  /* 0x0000000000077941 */ /* 0x000fea0003800000 */
.L_x_19162:
        /* <DEDUP_REMOVED lines=15> */
.L_x_19177:
        /* <DEDUP_REMOVED lines=12> */
[----:B------:R-:W-:Y:S01]  /*6700*/  IMAD.MOV.U32 R30, RZ, RZ, R4 ;  /* 0x000000ffff1e7224 */ /* 0x000fe200078e0004 */
[----:B------:R-:W-:Y:S01]  /*6710*/  MOV R31, R3 ;  /* 0x00000003001f7202 */ /* 0x000fe20000000f00 */
[----:B------:R-:W-:Y:S05]  /*6720*/  BRA `(.L_x_19167) ;  /* 0x0000013000007947 */ /* 0x000fea0003800000 */
.L_x_19166:
        /* <DEDUP_REMOVED lines=19> */
.L_x_19167:
[----:B------:R-:W-:Y:S05]  /*6860*/  BSYNC B1 ;  /* 0x0000000000017941 */ /* 0x000fea0003800000 */
.L_x_19165:
        /* <DEDUP_REMOVED lines=26> */
[----:B0-----:R-:W-:Y:S05]  /*6a10*/  CALL.REL.NOINC `($__internal_48_$__cuda_sm20_div_s64) ;  /* 0x0002115000007944 */ /* 0x001fea0003c00000 */
[----:B------:R-:W-:Y:S02]  /*6a20*/  IMAD.MOV.U32 R14, RZ, RZ, R4 ;  /* 0x000000ffff0e7224 */ /* 0x000fe400078e0004 */
[----:B------:R-:W-:Y:S01]  /*6a30*/  IMAD.MOV.U32 R15, RZ, RZ, R3 ;  /* 0x000000ffff0f7224 */ /* 0x000fe200078e0003 */
[----:B------:R-:W-:Y:S05]  /*6a40*/  BRA `(.L_x_19170) ;  /* 0x0000013000007947 */ /* 0x000fea0003800000 */
.L_x_19169:
        /* <DEDUP_REMOVED lines=19> */
.L_x_19170:
[----:B------:R-:W-:Y:S05]  /*6b80*/  BSYNC B1 ;  /* 0x0000000000017941 */ /* 0x000fea0003800000 */
.L_x_19168:
        /* <DEDUP_REMOVED lines=29> */
.L_x_19172:
        /* <DEDUP_REMOVED lines=19> */
.L_x_19173:
[----:B------:R-:W-:Y:S05]  /*6e90*/  BSYNC B1 ;  /* 0x0000000000017941 */ /* 0x000fea0003800000 */
.L_x_19171:
        /* <DEDUP_REMOVED lines=29> */
.L_x_19175:
        /* <DEDUP_REMOVED lines=19> */
.L_x_19176:
[----:B------:R-:W-:Y:S05]  /*71a0*/  BSYNC B1 ;  /* 0x0000000000017941 */ /* 0x000fea0003800000 */
.L_x_19174:
        /* <DEDUP_REMOVED lines=21> */
.L_x_19164:
        /* <DEDUP_REMOVED lines=14> */
[----:B------:R-:W-:Y:S02]  /*73e0*/  IMAD.MOV.U32 R12, RZ, RZ, R4 ;  /* 0x000000ffff0c7224 */ /* 0x000fe400078e0004 */
[----:B------:R-:W-:Y:S01]  /*73f0*/  IMAD.MOV.U32 R13, RZ, RZ, R3 ;  /* 0x000000ffff0d7224 */ /* 0x000fe200078e0003 */
[----:B------:R-:W-:Y:S05]  /*7400*/  BRA `(.L_x_19181) ;  /* 0x0000013000007947 */ /* 0x000fea0003800000 */
.L_x_19180:
        /* <DEDUP_REMOVED lines=19> */
.L_x_19181:
[----:B------:R-:W-:Y:S05]  /*7540*/  BSYNC B0 ;  /* 0x0000000000007941 */ /* 0x000fea0003800000 */
.L_x_19179:
        /* <DEDUP_REMOVED lines=31> */
[----:B0-----:R-:W-:Y:S05]  /*7740*/  CALL.REL.NOINC `($__internal_48_$__cuda_sm20_div_s64) ;  /* 0x0002042000007944 */ /* 0x001fea0003c00000 */
[----:B------:R-:W-:Y:S01]  /*7750*/  IMAD.MOV.U32 R5, RZ, RZ, R3 ;  /* 0x000000ffff057224 */ /* 0x000fe200078e0003 */
[----:B------:R-:W-:Y:S05]  /*7760*/  BRA `(.L_x_19184) ;  /* 0x0000013000007947 */ /* 0x000fea0003800000 */
.L_x_19183:
        /* <DEDUP_REMOVED lines=19> */
.L_x_19184:
[----:B------:R-:W-:Y:S05]  /*78a0*/  BSYNC B0 ;  /* 0x0000000000007941 */ /* 0x000fea0003800000 */
.L_x_19182:
        /* <DEDUP_REMOVED lines=29> */
[----:B0-----:R-:W-:Y:S05]  /*7a80*/  CALL.REL.NOINC `($__internal_49_$__cuda_sm20_rem_s64) ;  /* 0x0002062000007944 */ /* 0x001fea0003c00000 */
[----:B------:R-:W-:Y:S02]  /*7a90*/  IMAD.MOV.U32 R4, RZ, RZ, R3 ;  /* 0x000000ffff047224 */ /* 0x000fe400078e0003 */
[----:B------:R-:W-:Y:S01]  /*7aa0*/  IMAD.MOV.U32 R5, RZ, RZ, R0 ;  /* 0x000000ffff057224 */ /* 0x000fe200078e0000 */
[----:B------:R-:W-:Y:S05]  /*7ab0*/  BRA `(.L_x_19187) ;  /* 0x0000012000007947 */ /* 0x000fea0003800000 */
.L_x_19186:
        /* <DEDUP_REMOVED lines=18> */
.L_x_19187:
[----:B------:R-:W-:Y:S05]  /*7be0*/  BSYNC B0 ;  /* 0x0000000000007941 */ /* 0x000fea0003800000 */
.L_x_19185:
[----:B------:R-:W2:Y:S01]  /*7bf0*/  LDG.E.64 R20, [R20.64+-0x10] ;  /* 0xfffff02414147981 */ /* 0x000ea2000c1e1b00 */
[----:B------:R-:W-:Y:S01]  /*7c00*/  MOV R34, R40 ;  /* 0x0000002800227202 */ /* 0x000fe20000000f00 */
[----:B--2---:R-:W-:-:S04]  /*7c10*/  IMAD R3, R5, R20, RZ ;  /* 0x0000001405037224 */ /* 0x004fc800078e02ff */
[----:B------:R-:W-:-:S04]  /*7c20*/  IMAD.WIDE.U32 R6, R20, R4, R34 ;  /* 0x0000000414067225 */ /* 0x000fc800078e0022 */
[----:B------:R-:W-:Y:S02]  /*7c30*/  IMAD R3, R21, R4, R3 ;  /* 0x0000000415037224 */ /* 0x000fe400078e0203 */
[----:B------:R-:W-:Y:S02]  /*7c40*/  IMAD.MOV.U32 R40, RZ, RZ, R6 ;  /* 0x000000ffff287224 */ /* 0x000fe400078e0006 */
[----:B------:R-:W-:-:S03]  /*7c50*/  IMAD.IADD R35, R7, 0x1, R3 ;  /* 0x0000000107237824 */ /* 0x000fc600078e0203 */
.L_x_19178:
        /* <DEDUP_REMOVED lines=17> */
.L_x_19192:
        /* <DEDUP_REMOVED lines=26> */
.L_x_19191:
[----:B------:R-:W-:Y:S05]  /*7f10*/  BSYNC B8 ;  /* 0x0000000000087941 */ /* 0x000fea0003800000 */
.L_x_19190:
[----:B------:R-:W-:-:S05]  /*7f20*/  IADD3 R22, P0, R22, 0x4, RZ ;  /* 0x0000000416167810 */ /* 0x000fca0007f1e0ff */
[----:B------:R-:W-:Y:S01]  /*7f30*/  IMAD.X R23, RZ, RZ, R23, P0 ;  /* 0x000000ffff177224 */ /* 0x000fe200000e0617 */
[----:B------:R-:W-:-:S04]  /*7f40*/  ISETP.GE.U32.AND P0, PT, R22, R27, PT ;  /* 0x0000001b1600720c */ /* 0x000fc80003f06070 */
[----:B------:R-:W-:-:S13]  /*7f50*/  ISETP.GE.U32.AND.EX P0, PT, R23, R28, PT, P0 ;  /* 0x0000001c1700720c */ /* 0x000fda0003f06100 */
[----:B------:R-:W-:Y:S05]  /*7f60*/  @!P0 BRA `(.L_x_19192) ;  /* 0xfffffe0000008947 */ /* 0x000fea000383ffff */
.L_x_19189:
[----:B------:R-:W-:Y:S05]  /*7f70*/  BSYNC B7 ;  /* 0x0000000000077941 */ /* 0x000fea0003800000 */
.L_x_19188:
        /* <DEDUP_REMOVED lines=23> */
.L_x_19194:
[----:B------:R-:W-:Y:S05]  /*80f0*/  BSYNC B7 ;  /* 0x0000000000077941 */ /* 0x000fea0003800000 */
.L_x_19193:
        /* <DEDUP_REMOVED lines=23> */
.L_x_19196:
[----:B------:R-:W-:Y:S05]  /*8270*/  BSYNC B7 ;  /* 0x0000000000077941 */ /* 0x000fea0003800000 */
.L_x_19195:
        /* <DEDUP_REMOVED lines=26> */
.L_x_19198:
[----:B------:R-:W-:Y:S05]  /*8420*/  BSYNC B7 ;  /* 0x0000000000077941 */ /* 0x000fea0003800000 */
.L_x_19197:
        /* <DEDUP_REMOVED lines=15> */
.L_x_19212:
        /* <DEDUP_REMOVED lines=16> */
.L_x_19201:
        /* <DEDUP_REMOVED lines=19> */
.L_x_19202:
[----:B------:R-:W-:Y:S05]  /*8750*/  BSYNC B1 ;  /* 0x0000000000017941 */ /* 0x000fea0003800000 */
.L_x_19200:
        /* <DEDUP_REMOVED lines=29> */
.L_x_19204:
        /* <DEDUP_REMOVED lines=19> */
.L_x_19205:
[----:B------:R-:W-:Y:S05]  /*8a60*/  BSYNC B1 ;  /* 0x0000000000017941 */ /* 0x000fea0003800000 */
.L_x_19203:
        /* <DEDUP_REMOVED lines=29> */
.L_x_19207:
        /* <DEDUP_REMOVED lines=19> */
.L_x_19208:
[----:B------:R-:W-:Y:S05]  /*8d70*/  BSYNC B1 ;  /* 0x0000000000017941 */ /* 0x000fea0003800000 */
.L_x_19206:
        /* <DEDUP_REMOVED lines=28> */
.L_x_19210:
        /* <DEDUP_REMOVED lines=19> */
.L_x_19211:
[----:B------:R-:W-:Y:S05]  /*9070*/  BSYNC B1 ;  /* 0x0000000000017941 */ /* 0x000fea0003800000 */
.L_x_19209:
        /* <DEDUP_REMOVED lines=20> */
.L_x_19199:
        /* <DEDUP_REMOVED lines=18> */
.L_x_19215:
        /* <DEDUP_REMOVED lines=19> */
.L_x_19216:
[----:B------:R-:W-:Y:S05]  /*9410*/  BSYNC B0 ;  /* 0x0000000000007941 */ /* 0x000fea0003800000 */
.L_x_19214:
        /* <DEDUP_REMOVED lines=30> */
.L_x_19218:
        /* <DEDUP_REMOVED lines=19> */
.L_x_19219:
[----:B------:R-:W-:Y:S05]  /*9730*/  BSYNC B0 ;  /* 0x0000000000007941 */ /* 0x000fea0003800000 */
.L_x_19217:
        /* <DEDUP_REMOVED lines=26> */
[----:B0-----:R-:W-:Y:S05]  /*98e0*/  CALL.REL.NOINC `($__internal_49_$__cuda_sm20_rem_s64) ;  /* 0x0001e7c000007944 */ /* 0x001fea0003c00000 */
[----:B------:R-:W-:Y:S01]  /*98f0*/  IMAD.MOV.U32 R4, RZ, RZ, R3 ;  /* 0x000000ffff047224 */ /* 0x000fe200078e0003 */
[----:B------:R-:W-:Y:S01]  /*9900*/  MOV R5, R0 ;  /* 0x0000000000057202 */ /* 0x000fe20000000f00 */
[----:B------:R-:W-:Y:S05]  /*9910*/  BRA `(.L_x_19222) ;  /* 0x0000012000007947 */ /* 0x000fea0003800000 */
.L_x_19221:
        /* <DEDUP_REMOVED lines=18> */
.L_x_19222:
[----:B------:R-:W-:Y:S05]  /*9a40*/  BSYNC B0 ;  /* 0x0000000000007941 */ /* 0x000fea0003800000 */
.L_x_19220:
[----:B------:R-:W2:Y:S01]  /*9a50*/  LDG.E.64 R20, [R20.64+-0x10] ;  /* 0xfffff02414147981 */ /* 0x000ea2000c1e1b00 */
[----:B------:R-:W-:Y:S02]  /*9a60*/  IMAD.MOV.U32 R31, RZ, RZ, R29 ;  /* 0x000000ffff1f7224 */ /* 0x000fe400078e001d */
[----:B--2---:R-:W-:Y:S02]  /*9a70*/  IMAD R3, R5, R20, RZ ;  /* 0x0000001405037224 */ /* 0x004fe400078e02ff */
[----:B------:R-:W-:-:S04]  /*9a80*/  IMAD.WIDE.U32 R30, R20, R4, R30 ;  /* 0x00000004141e7225 */ /* 0x000fc800078e001e */
[----:B------:R-:W-:-:S04]  /*9a90*/  IMAD R3, R21, R4, R3 ;  /* 0x0000000415037224 */ /* 0x000fc800078e0203 */
[----:B------:R-:W-:Y:S02]  /*9aa0*/  IMAD.IADD R29, R31, 0x1, R3 ;  /* 0x000000011f1d7824 */ /* 0x000fe400078e0203 */
.L_x_19213:
        /* <DEDUP_REMOVED lines=17> */
.L_x_19227:
        /* <DEDUP_REMOVED lines=26> */
.L_x_19226:
[----:B------:R-:W-:Y:S05]  /*9d60*/  BSYNC B8 ;  /* 0x0000000000087941 */ /* 0x000fea0003800000 */
.L_x_19225:
[----:B------:R-:W-:-:S05]  /*9d70*/  IADD3 R22, P0, R22, 0x4, RZ ;  /* 0x0000000416167810 */ /* 0x000fca0007f1e0ff */
[----:B------:R-:W-:Y:S01]  /*9d80*/  IMAD.X R23, RZ, RZ, R23, P0 ;  /* 0x000000ffff177224 */ /* 0x000fe200000e0617 */
[----:B------:R-:W-:-:S04]  /*9d90*/  ISETP.GE.U32.AND P0, PT, R22, R27, PT ;  /* 0x0000001b1600720c */ /* 0x000fc80003f06070 */
[----:B------:R-:W-:-:S13]  /*9da0*/  ISETP.GE.U32.AND.EX P0, PT, R23, R26, PT, P0 ;  /* 0x0000001a1700720c */ /* 0x000fda0003f06100 */
[----:B------:R-:W-:Y:S05]  /*9db0*/  @!P0 BRA `(.L_x_19227) ;  /* 0xfffffe0000008947 */ /* 0x000fea000383ffff */
.L_x_19224:
[----:B------:R-:W-:Y:S05]  /*9dc0*/  BSYNC B7 ;  /* 0x0000000000077941 */ /* 0x000fea0003800000 */
.L_x_19223:
        /* <DEDUP_REMOVED lines=23> */
.L_x_19229:
[----:B------:R-:W-:Y:S05]  /*9f40*/  BSYNC B7 ;  /* 0x0000000000077941 */ /* 0x000fea0003800000 */
.L_x_19228:
        /* <DEDUP_REMOVED lines=23> */
.L_x_19231:
[----:B------:R-:W-:Y:S05]  /*a0c0*/  BSYNC B7 ;  /* 0x0000000000077941 */ /* 0x000fea0003800000 */
.L_x_19230:
        /* <DEDUP_REMOVED lines=26> */
.L_x_19233:
[----:B------:R-:W-:Y:S05]  /*a270*/  BSYNC B7 ;  /* 0x0000000000077941 */ /* 0x000fea0003800000 */
.L_x_19232:
        /* <DEDUP_REMOVED lines=16> */
.L_x_19247:
        /* <DEDUP_REMOVED lines=12> */
[----:B0-----:R-:W-:Y:S05]  /*a440*/  CALL.REL.NOINC `($__internal_48_$__cuda_sm20_div_s64) ;  /* 0x0001d72000007944 */ /* 0x001fea0003c00000 */
[----:B------:R-:W-:Y:S02]  /*a450*/  IMAD.MOV.U32 R14, RZ, RZ, R4 ;  /* 0x000000ffff0e7224 */ /* 0x000fe400078e0004 */
[----:B------:R-:W-:Y:S01]  /*a460*/  IMAD.MOV.U32 R15, RZ, RZ, R3 ;  /* 0x000000ffff0f7224 */ /* 0x000fe200078e0003 */
[----:B------:R-:W-:Y:S05]  /*a470*/  BRA `(.L_x_19237) ;  /* 0x0000013000007947 */ /* 0x000fea0003800000 */
.L_x_19236:
        /* <DEDUP_REMOVED lines=19> */
.L_x_19237:
[----:B------:R-:W-:Y:S05]  /*a5b0*/  BSYNC B1 ;  /* 0x0000000000017941 */ /* 0x000fea0003800000 */
.L_x_19235:
        /* <DEDUP_REMOVED lines=26> */
[----:B0-----:R-:W-:Y:S05]  /*a760*/  CALL.REL.NOINC `($__internal_48_$__cuda_sm20_div_s64) ;  /* 0x0001d40000007944 */ /* 0x001fea0003c00000 */
[----:B------:R-:W-:Y:S01]  /*a770*/  MOV R28, R4 ;  /* 0x00000004001c7202 */ /* 0x000fe20000000f00 */
[----:B------:R-:W-:Y:S01]  /*a780*/  IMAD.MOV.U32 R29, RZ, RZ, R3 ;  /* 0x000000ffff1d7224 */ /* 0x000fe200078e0003 */
[----:B------:R-:W-:Y:S05]  /*a790*/  BRA `(.L_x_19240) ;  /* 0x0000013000007947 */ /* 0x000fea0003800000 */
.L_x_19239:
        /* <DEDUP_REMOVED lines=19> */
.L_x_19240:
[----:B------:R-:W-:Y:S05]  /*a8d0*/  BSYNC B1 ;  /* 0x0000000000017941 */ /* 0x000fea0003800000 */
.L_x_19238:
        /* <DEDUP_REMOVED lines=29> */
.L_x_19242:
        /* <DEDUP_REMOVED lines=19> */
.L_x_19243:
[----:B------:R-:W-:Y:S05]  /*abe0*/  BSYNC B1 ;  /* 0x0000000000017941 */ /* 0x000fea0003800000 */
.L_x_19241:
        /* <DEDUP_REMOVED lines=28> */
.L_x_19245:
        /* <DEDUP_REMOVED lines=19> */
.L_x_19246:
[----:B------:R-:W-:Y:S05]  /*aee0*/  BSYNC B1 ;  /* 0x0000000000017941 */ /* 0x000fea0003800000 */
.L_x_19244:
        /* <DEDUP_REMOVED lines=21> */
.L_x_19234:
        /* <DEDUP_REMOVED lines=18> */
.L_x_19250:
        /* <DEDUP_REMOVED lines=19> */
.L_x_19251:
[----:B------:R-:W-:Y:S05]  /*b290*/  BSYNC B0 ;  /* 0x0000000000007941 */ /* 0x000fea0003800000 */
.L_x_19249:
        /* <DEDUP_REMOVED lines=31> */
[----:B------:R-:W-:Y:S05]  /*b490*/  BRA `(.L_x_19254) ;  /* 0x0000013000007947 */ /* 0x000fea0003800000 */
.L_x_19253:
        /* <DEDUP_REMOVED lines=19> */
.L_x_19254:
[----:B------:R-:W-:Y:S05]  /*b5d0*/  BSYNC B0 ;  /* 0x0000000000007941 */ /* 0x000fea0003800000 */
.L_x_19252:
        /* <DEDUP_REMOVED lines=29> */
[----:B------:R-:W-:Y:S01]  /*b7b0*/  MOV R4, R3 ;  /* 0x0000000300047202 */ /* 0x000fe20000000f00 */
[----:B------:R-:W-:Y:S01]  /*b7c0*/  IMAD.MOV.U32 R5, RZ, RZ, R0 ;  /* 0x000000ffff057224 */ /* 0x000fe200078e0000 */
[----:B------:R-:W-:Y:S05]  /*b7d0*/  BRA `(.L_x_19257) ;  /* 0x0000012000007947 */ /* 0x000fea0003800000 */
.L_x_19256:
        /* <DEDUP_REMOVED lines=18> */
.L_x_19257:
[----:B------:R-:W-:Y:S05]  /*b900*/  BSYNC B0 ;  /* 0x0000000000007941 */ /* 0x000fea0003800000 */
.L_x_19255:
        /* <DEDUP_REMOVED lines=8> */
.L_x_19248:
        /* <DEDUP_REMOVED lines=17> */
.L_x_19262:
        /* <DEDUP_REMOVED lines=26> */
.L_x_19261:
[----:B------:R-:W-:Y:S05]  /*bc40*/  BSYNC B8 ;  /* 0x0000000000087941 */ /* 0x000fea0003800000 */
.L_x_19260:
[----:B------:R-:W-:-:S05]  /*bc50*/  IADD3 R22, P0, R22, 0x4, RZ ;  /* 0x0000000416167810 */ /* 0x000fca0007f1e0ff */
[----:B------:R-:W-:Y:S01]  /*bc60*/  IMAD.X R23, RZ, RZ, R23, P0 ;  /* 0x000000ffff177224 */ /* 0x000fe200000e0617 */
[----:B------:R-:W-:-:S04]  /*bc70*/  ISETP.GE.U32.AND P0, PT, R22, R27, PT ;  /* 0x0000001b1600720c */ /* 0x000fc80003f06070 */
[----:B------:R-:W-:-:S13]  /*bc80*/  ISETP.GE.U32.AND.EX P0, PT, R23, R30, PT, P0 ;  /* 0x0000001e1700720c */ /* 0x000fda0003f06100 */
[----:B------:R-:W-:Y:S05]  /*bc90*/  @!P0 BRA `(.L_x_19262) ;  /* 0xfffffe0000008947 */ /* 0x000fea000383ffff */
.L_x_19259:
[----:B------:R-:W-:Y:S05]  /*bca0*/  BSYNC B7 ;  /* 0x0000000000077941 */ /* 0x000fea0003800000 */
.L_x_19258:
        /* <DEDUP_REMOVED lines=23> */
.L_x_19264:
[----:B------:R-:W-:Y:S05]  /*be20*/  BSYNC B7 ;  /* 0x0000000000077941 */ /* 0x000fea0003800000 */
.L_x_19263:
        /* <DEDUP_REMOVED lines=23> */
.L_x_19266:
[----:B------:R-:W-:Y:S05]  /*bfa0*/  BSYNC B7 ;  /* 0x0000000000077941 */ /* 0x000fea0003800000 */
.L_x_19265:
        /* <DEDUP_REMOVED lines=26> */
.L_x_19268:
[----:B------:R-:W-:Y:S05]  /*c150*/  BSYNC B7 ;  /* 0x0000000000077941 */ /* 0x000fea0003800000 */
.L_x_19267:
        /* <DEDUP_REMOVED lines=13> */
.L_x_19282:
        /* <DEDUP_REMOVED lines=16> */
.L_x_19271:
        /* <DEDUP_REMOVED lines=19> */
.L_x_19272:
[----:B------:R-:W-:Y:S05]  /*c460*/  BSYNC B1 ;  /* 0x0000000000017941 */ /* 0x000fea0003800000 */
.L_x_19270:
        /* <DEDUP_REMOVED lines=28> */
.L_x_19274:
        /* <DEDUP_REMOVED lines=19> */
.L_x_19275:
[----:B------:R-:W-:Y:S05]  /*c760*/  BSYNC B1 ;  /* 0x0000000000017941 */ /* 0x000fea0003800000 */
.L_x_19273:
        /* <DEDUP_REMOVED lines=29> */
.L_x_19277:
        /* <DEDUP_REMOVED lines=19> */
.L_x_19278:
[----:B------:R-:W-:Y:S05]  /*ca70*/  BSYNC B1 ;  /* 0x0000000000017941 */ /* 0x000fea0003800000 */
.L_x_19276:
        /* <DEDUP_REMOVED lines=28> */
.L_x_19280:
        /* <DEDUP_REMOVED lines=19> */
.L_x_19281:
[----:B------:R-:W-:Y:S05]  /*cd70*/  BSYNC B1 ;  /* 0x0000000000017941 */ /* 0x000fea0003800000 */
.L_x_19279:
        /* <DEDUP_REMOVED lines=20> */
.L_x_19269:
        /* <DEDUP_REMOVED lines=18> */
.L_x_19285:
        /* <DEDUP_REMOVED lines=19> */
.L_x_19286:
[----:B------:R-:W-:Y:S05]  /*d110*/  BSYNC B0 ;  /* 0x0000000000007941 */ /* 0x000fea0003800000 */
.L_x_19284:
        /* <DEDUP_REMOVED lines=29> */
.L_x_19288:
        /* <DEDUP_REMOVED lines=19> */
.L_x_19289:
[----:B------:R-:W-:Y:S05]  /*d420*/  BSYNC B0 ;  /* 0x0000000000007941 */ /* 0x000fea0003800000 */
.L_x_19287:
        /* <DEDUP_REMOVED lines=29> */
.L_x_19291:
        /* <DEDUP_REMOVED lines=18> */
.L_x_19292:
[----:B------:R-:W-:Y:S05]  /*d720*/  BSYNC B0 ;  /* 0x0000000000007941 */ /* 0x000fea0003800000 */
.L_x_19290:
[----:B------:R-:W2:Y:S02]  /*d730*/  LDG.E.64 R20, [R20.64+-0x10] ;  /* 0xfffff02414147981 */ /* 0x000ea4000c1e1b00 */
[----:B--2---:R-:W-:Y:S02]  /*d740*/  IMAD R3, R5, R20, RZ ;  /* 0x0000001405037224 */ /* 0x004fe400078e02ff */
[----:B------:R-:W-:-:S04]  /*d750*/  IMAD.WIDE.U32 R26, R20, R4, R26 ;  /* 0x00000004141a7225 */ /* 0x000fc800078e001a */
[----:B------:R-:W-:-:S04]  /*d760*/  IMAD R3, R21, R4, R3 ;  /* 0x0000000415037224 */ /* 0x000fc800078e0203 */
[----:B------:R-:W-:Y:S02]  /*d770*/  IMAD.IADD R27, R27, 0x1, R3 ;  /* 0x000000011b1b7824 */ /* 0x000fe400078e0203 */
.L_x_19283:
        /* <DEDUP_REMOVED lines=17> */
.L_x_19297:
        /* <DEDUP_REMOVED lines=26> */
.L_x_19296:
[----:B------:R-:W-:Y:S05]  /*da30*/  BSYNC B8 ;  /* 0x0000000000087941 */ /* 0x000fea0003800000 */
.L_x_19295:
[----:B------:R-:W-:-:S05]  /*da40*/  IADD3 R22, P0, R22, 0x4, RZ ;  /* 0x0000000416167810 */ /* 0x000fca0007f1e0ff */
[----:B------:R-:W-:Y:S01]  /*da50*/  IMAD.X R23, RZ, RZ, R23, P0 ;  /* 0x000000ffff177224 */ /* 0x000fe200000e0617 */
[----:B------:R-:W-:-:S04]  /*da60*/  ISETP.GE.U32.AND P0, PT, R22, R29, PT ;  /* 0x0000001d1600720c */ /* 0x000fc80003f06070 */
[----:B------:R-:W-:-:S13]  /*da70*/  ISETP.GE.U32.AND.EX P0, PT, R23, R16, PT, P0 ;  /* 0x000000101700720c */ /* 0x000fda0003f06100 */
[----:B------:R-:W-:Y:S05]  /*da80*/  @!P0 BRA `(.L_x_19297) ;  /* 0xfffffe0000008947 */ /* 0x000fea000383ffff */
.L_x_19294:
[----:B------:R-:W-:Y:S05]  /*da90*/  BSYNC B7 ;  /* 0x0000000000077941 */ /* 0x000fea0003800000 */
.L_x_19293:
        /* <DEDUP_REMOVED lines=23> */
.L_x_19299:
[----:B------:R-:W-:Y:S05]  /*dc10*/  BSYNC B7 ;  /* 0x0000000000077941 */ /* 0x000fea0003800000 */
.L_x_19298:
        /* <DEDUP_REMOVED lines=23> */
.L_x_19301:
[----:B------:R-:W-:Y:S05]  /*dd90*/  BSYNC B7 ;  /* 0x0000000000077941 */ /* 0x000fea0003800000 */
.L_x_19300:
        /* <DEDUP_REMOVED lines=26> */
.L_x_19303:
[----:B------:R-:W-:Y:S05]  /*df40*/  BSYNC B7 ;  /* 0x0000000000077941 */ /* 0x000fea0003800000 */
.L_x_19302:
        /* <DEDUP_REMOVED lines=16> */
.L_x_19317:
        /* <DEDUP_REMOVED lines=16> */
.L_x_19306:
        /* <DEDUP_REMOVED lines=19> */
.L_x_19307:
[----:B------:R-:W-:Y:S05]  /*e280*/  BSYNC B1 ;  /* 0x0000000000017941 */ /* 0x000fea0003800000 */
.L_x_19305:
        /* <DEDUP_REMOVED lines=30> */
.L_x_19309:
        /* <DEDUP_REMOVED lines=19> */
.L_x_19310:
[----:B------:R-:W-:Y:S05]  /*e5a0*/  BSYNC B1 ;  /* 0x0000000000017941 */ /* 0x000fea0003800000 */
.L_x_19308:
        /* <DEDUP_REMOVED lines=29> */
.L_x_19312:
        /* <DEDUP_REMOVED lines=19> */
.L_x_19313:
[----:B------:R-:W-:Y:S05]  /*e8b0*/  BSYNC B1 ;  /* 0x0000000000017941 */ /* 0x000fea0003800000 */
.L_x_19311:
        /* <DEDUP_REMOVED lines=28> */
.L_x_19315:
        /* <DEDUP_REMOVED lines=19> */
.L_x_19316:
[----:B------:R-:W-:Y:S05]  /*ebb0*/  BSYNC B1 ;  /* 0x0000000000017941 */ /* 0x000fea0003800000 */
.L_x_19314:
        /* <DEDUP_REMOVED lines=21> */
.L_x_19304:
        /* <DEDUP_REMOVED lines=18> */
.L_x_19320:
        /* <DEDUP_REMOVED lines=19> */
.L_x_19321:
[----:B------:R-:W-:Y:S05]  /*ef60*/  BSYNC B0 ;  /* 0x0000000000007941 */ /* 0x000fea0003800000 */
.L_x_19319:
        /* <DEDUP_REMOVED lines=32> */
.L_x_19323:
        /* <DEDUP_REMOVED lines=19> */
.L_x_19324:
[----:B------:R-:W-:Y:S05]  /*f2a0*/  BSYNC B0 ;  /* 0x0000000000007941 */ /* 0x000fea0003800000 */
.L_x_19322:
        /* <DEDUP_REMOVED lines=29> */
[----:B------:R-:W-:Y:S01]  /*f480*/  IMAD.MOV.U32 R4, RZ, RZ, R3 ;  /* 0x000000ffff047224 */ /* 0x000fe200078e0003 */
[----:B------:R-:W-:Y:S01]  /*f490*/  MOV R5, R0 ;  /* 0x0000000000057202 */ /* 0x000fe20000000f00 */
[----:B------:R-:W-:Y:S05]  /*f4a0*/  BRA `(.L_x_19327) ;  /* 0x0000012000007947 */ /* 0x000fea0003800000 */
.L_x_19326:
        /* <DEDUP_REMOVED lines=18> */
.L_x_19327:
[----:B------:R-:W-:Y:S05]  /*f5d0*/  BSYNC B0 ;  /* 0x0000000000007941 */ /* 0x000fea0003800000 */
.L_x_19325:
        /* <DEDUP_REMOVED lines=8> */
.L_x_19318:
        /* <DEDUP_REMOVED lines=17> */
.L_x_19332:
        /* <DEDUP_REMOVED lines=26> */
.L_x_19331:
[----:B------:R-:W-:Y:S05]  /*f910*/  BSYNC B8 ;  /* 0x0000000000087941 */ /* 0x000fea0003800000 */
.L_x_19330:
[----:B------:R-:W-:-:S05]  /*f920*/  IADD3 R18, P0, R18, 0x4, RZ ;  /* 0x0000000412127810 */ /* 0x000fca0007f1e0ff */
[----:B------:R-:W-:Y:S01]  /*f930*/  IMAD.X R19, RZ, RZ, R19, P0 ;  /* 0x000000ffff137224 */ /* 0x000fe200000e0613 */
[----:B------:R-:W-:-:S04]  /*f940*/  ISETP.GE.U32.AND P0, PT, R18, R23, PT ;  /* 0x000000171200720c */ /* 0x000fc80003f06070 */
[----:B------:R-:W-:-:S13]  /*f950*/  ISETP.GE.U32.AND.EX P0, PT, R19, R26, PT, P0 ;  /* 0x0000001a1300720c */ /* 0x000fda0003f06100 */
[----:B------:R-:W-:Y:S05]  /*f960*/  @!P0 BRA `(.L_x_19332) ;  /* 0xfffffe0000008947 */ /* 0x000fea000383ffff */
.L_x_19329:
[----:B------:R-:W-:Y:S05]  /*f970*/  BSYNC B7 ;  /* 0x0000000000077941 */ /* 0x000fea0003800000 */
.L_x_19328:
        /* <DEDUP_REMOVED lines=23> */
.L_x_19334:
[----:B------:R-:W-:Y:S05]  /*faf0*/  BSYNC B7 ;  /* 0x0000000000077941 */ /* 0x000fea0003800000 */
.L_x_19333:
        /* <DEDUP_REMOVED lines=23> */
.L_x_19336:
[----:B------:R-:W-:Y:S05]  /*fc70*/  BSYNC B7 ;  /* 0x0000000000077941 */ /* 0x000fea0003800000 */
.L_x_19335:
        /* <DEDUP_REMOVED lines=26> */
.L_x_19338:
[----:B------:R-:W-:Y:S05]  /*fe20*/  BSYNC B7 ;  /* 0x0000000000077941 */ /* 0x000fea0003800000 */
.L_x_19337:
        /* <DEDUP_REMOVED lines=16> */
.L_x_19352:
        /* <DEDUP_REMOVED lines=16> */
.L_x_19341:
        /* <DEDUP_REMOVED lines=19> */
.L_x_19342:
[----:B------:R-:W-:Y:S05]  /*10160*/  BSYNC B1 ;  /* 0x0000000000017941 */ /* 0x000fea0003800000 */
.L_x_19340:
        /* <DEDUP_REMOVED lines=29> */
.L_x_19344:
        /* <DEDUP_REMOVED lines=19> */
.L_x_19345:
[----:B------:R-:W-:Y:S05]  /*10470*/  BSYNC B1 ;  /* 0x0000000000017941 */ /* 0x000fea0003800000 */
.L_x_19343:
        /* <DEDUP_REMOVED lines=29> */
.L_x_19347:
        /* <DEDUP_REMOVED lines=19> */
.L_x_19348:
[----:B------:R-:W-:Y:S05]  /*10780*/  BSYNC B1 ;  /* 0x0000000000017941 */ /* 0x000fea0003800000 */
.L_x_19346:
        /* <DEDUP_REMOVED lines=28> */
.L_x_19350:
        /* <DEDUP_REMOVED lines=19> */
.L_x_19351:
[----:B------:R-:W-:Y:S05]  /*10a80*/  BSYNC B1 ;  /* 0x0000000000017941 */ /* 0x000fea0003800000 */
.L_x_19349:
        /* <DEDUP_REMOVED lines=21> */
.L_x_19339:
        /* <DEDUP_REMOVED lines=18> */
.L_x_19355:
        /* <DEDUP_REMOVED lines=19> */
.L_x_19356:
[----:B------:R-:W-:Y:S05]  /*10e30*/  BSYNC B0 ;  /* 0x0000000000007941 */ /* 0x000fea0003800000 */
.L_x_19354:
        /* <DEDUP_REMOVED lines=30> */
.L_x_19358:
        /* <DEDUP_REMOVED lines=19> */
.L_x_19359:
[----:B------:R-:W-:Y:S05]  /*11150*/  BSYNC B0 ;  /* 0x0000000000007941 */ /* 0x000fea0003800000 */
.L_x_19357:
        /* <DEDUP_REMOVED lines=30> */
.L_x_19361:
        /* <DEDUP_REMOVED lines=18> */
.L_x_19362:
[----:B------:R-:W-:Y:S05]  /*11460*/  BSYNC B0 ;  /* 0x0000000000007941 */ /* 0x000fea0003800000 */
.L_x_19360:
[----:B------:R-:W2:Y:S01]  /*11470*/  LDG.E.64 R12, [R12.64+-0x10] ;  /* 0xfffff0240c0c7981 */ /* 0x000ea2000c1e1b00 */
[----:B------:R-:W-:Y:S02]  /*11480*/  IMAD.MOV.U32 R17, RZ, RZ, R15 ;  /* 0x000000ffff117224 */ /* 0x000fe400078e000f */
[----:B--2---:R-:W-:Y:S02]  /*11490*/  IMAD R3, R5, R12, RZ ;  /* 0x0000000c05037224 */ /* 0x004fe400078e02ff */
[----:B------:R-:W-:-:S04]  /*114a0*/  IMAD.WIDE.U32 R16, R12, R4, R16 ;  /* 0x000000040c107225 */ /* 0x000fc800078e0010 */
[----:B------:R-:W-:-:S04]  /*114b0*/  IMAD R3, R13, R4, R3 ;  /* 0x000000040d037224 */ /* 0x000fc800078e0203 */
[----:B------:R-:W-:Y:S02]  /*114c0*/  IMAD.IADD R15, R17, 0x1, R3 ;  /* 0x00000001110f7824 */ /* 0x000fe400078e0203 */
.L_x_19353:
        /* <DEDUP_REMOVED lines=17> */
.L_x_19367:
        /* <DEDUP_REMOVED lines=26> */
.L_x_19366:
[----:B------:R-:W-:Y:S05]  /*11780*/  BSYNC B8 ;  /* 0x0000000000087941 */ /* 0x000fea0003800000 */
.L_x_19365:
[----:B------:R-:W-:-:S05]  /*11790*/  IADD3 R18, P0, R18, 0x4, RZ ;  /* 0x0000000412127810 */ /* 0x000fca0007f1e0ff */
[----:B------:R-:W-:Y:S01]  /*117a0*/  IMAD.X R19, RZ, RZ, R19, P0 ;  /* 0x000000ffff137224 */ /* 0x000fe200000e0613 */
[----:B------:R-:W-:-:S04]  /*117b0*/  ISETP.GE.U32.AND P0, PT, R18, R23, PT ;  /* 0x000000171200720c */ /* 0x000fc80003f06070 */
[----:B------:R-:W-:-:S13]  /*117c0*/  ISETP.GE.U32.AND.EX P0, PT, R19, R22, PT, P0 ;  /* 0x000000161300720c */ /* 0x000fda0003f06100 */
[----:B------:R-:W-:Y:S05]  /*117d0*/  @!P0 BRA `(.L_x_19367) ;  /* 0xfffffe0000008947 */ /* 0x000fea000383ffff */
.L_x_19364:
[----:B------:R-:W-:Y:S05]  /*117e0*/  BSYNC B7 ;  /* 0x0000000000077941 */ /* 0x000fea0003800000 */
.L_x_19363:
        /* <DEDUP_REMOVED lines=23> */
.L_x_19369:
[----:B------:R-:W-:Y:S05]  /*11960*/  BSYNC B7 ;  /* 0x0000000000077941 */ /* 0x000fea0003800000 */
.L_x_19368:
        /* <DEDUP_REMOVED lines=23> */
.L_x_19371:
[----:B------:R-:W-:Y:S05]  /*11ae0*/  BSYNC B7 ;  /* 0x0000000000077941 */ /* 0x000fea0003800000 */
.L_x_19370:
        /* <DEDUP_REMOVED lines=26> */
.L_x_19373:
[----:B------:R-:W-:Y:S05]  /*11c90*/  BSYNC B7 ;  /* 0x0000000000077941 */ /* 0x000fea0003800000 */
.L_x_19372:
        /* <DEDUP_REMOVED lines=11> */
.L_x_19387:
        /* <DEDUP_REMOVED lines=16> */
.L_x_19376:
        /* <DEDUP_REMOVED lines=19> */
.L_x_19377:
[----:B------:R-:W-:Y:S05]  /*11f80*/  BSYNC B1 ;  /* 0x0000000000017941 */ /* 0x000fea0003800000 */
.L_x_19375:
        /* <DEDUP_REMOVED lines=28> */
.L_x_19379:
        /* <DEDUP_REMOVED lines=19> */
.L_x_19380:
[----:B------:R-:W-:Y:S05]  /*12280*/  BSYNC B1 ;  /* 0x0000000000017941 */ /* 0x000fea0003800000 */
.L_x_19378:
        /* <DEDUP_REMOVED lines=29> */
.L_x_19382:
        /* <DEDUP_REMOVED lines=19> */
.L_x_19383:
[----:B------:R-:W-:Y:S05]  /*12590*/  BSYNC B1 ;  /* 0x0000000000017941 */ /* 0x000fea0003800000 */
.L_x_19381:
        /* <DEDUP_REMOVED lines=28> */
.L_x_19385:
        /* <DEDUP_REMOVED lines=19> */
.L_x_19386:
[----:B------:R-:W-:Y:S05]  /*12890*/  BSYNC B1 ;  /* 0x0000000000017941 */ /* 0x000fea0003800000 */
.L_x_19384:
        /* <DEDUP_REMOVED lines=20> */
.L_x_19374:
        /* <DEDUP_REMOVED lines=18> */
.L_x_19390:
        /* <DEDUP_REMOVED lines=19> */
.L_x_19391:
[----:B------:R-:W-:Y:S05]  /*12c30*/  BSYNC B0 ;  /* 0x0000000000007941 */ /* 0x000fea0003800000 */
.L_x_19389:
        /* <DEDUP_REMOVED lines=29> */
.L_x_19393:
        /* <DEDUP_REMOVED lines=19> */
.L_x_19394:
[----:B------:R-:W-:Y:S05]  /*12f40*/  BSYNC B0 ;  /* 0x0000000000007941 */ /* 0x000fea0003800000 */
.L_x_19392:
        /* <DEDUP_REMOVED lines=29> */
.L_x_19396:
        /* <DEDUP_REMOVED lines=18> */
.L_x_19397:
[----:B------:R-:W-:Y:S05]  /*13240*/  BSYNC B0 ;  /* 0x0000000000007941 */ /* 0x000fea0003800000 */
.L_x_19395:
[----:B------:R-:W2:Y:S02]  /*13250*/  LDG.E.64 R12, [R12.64+-0x10] ;  /* 0xfffff0240c0c7981 */ /* 0x000ea4000c1e1b00 */
[----:B--2---:R-:W-:Y:S02]  /*13260*/  IMAD R3, R3, R12, RZ ;  /* 0x0000000c03037224 */ /* 0x004fe400078e02ff */
[----:B------:R-:W-:-:S04]  /*13270*/  IMAD.WIDE.U32 R20, R12, R2, R20 ;  /* 0x000000020c147225 */ /* 0x000fc800078e0014 */
[----:B------:R-:W-:-:S04]  /*13280*/  IMAD R3, R13, R2, R3 ;  /* 0x000000020d037224 */ /* 0x000fc800078e0203 */
[----:B------:R-:W-:Y:S02]  /*13290*/  IMAD.IADD R21, R21, 0x1, R3 ;  /* 0x0000000115157824 */ /* 0x000fe400078e0203 */
.L_x_19388:
        /* <DEDUP_REMOVED lines=16> */
.L_x_19400:
        /* <DEDUP_REMOVED lines=26> */
.L_x_19399:
[----:B------:R-:W-:Y:S05]  /*13540*/  BSYNC B7 ;  /* 0x0000000000077941 */ /* 0x000fea0003800000 */
.L_x_19398:
[----:B------:R-:W-:-:S05]  /*13550*/  IADD3 R16, P0, R16, 0x4, RZ ;  /* 0x0000000410107810 */ /* 0x000fca0007f1e0ff */
[----:B------:R-:W-:Y:S01]  /*13560*/  IMAD.X R17, RZ, RZ, R17, P0 ;  /* 0x000000ffff117224 */ /* 0x000fe200000e0611 */
[----:B------:R-:W-:-:S04]  /*13570*/  ISETP.GE.U32.AND P0, PT, R16, R19, PT ;  /* 0x000000131000720c */ /* 0x000fc80003f06070 */
[----:B------:R-:W-:-:S13]  /*13580*/  ISETP.GE.U32.AND.EX P0, PT, R17, R18, PT, P0 ;  /* 0x000000121100720c */ /* 0x000fda0003f06100 */
[----:B------:R-:W-:Y:S05]  /*13590*/  @!P0 BRA `(.L_x_19400) ;  /* 0xfffffe0000008947 */ /* 0x000fea000383ffff */
.L_x_19122:
[----:B------:R-:W-:Y:S05]  /*135a0*/  BSYNC B6 ;  /* 0x0000000000067941 */ /* 0x000fea0003800000 */
.L_x_19032:
        /* <DEDUP_REMOVED lines=11> */
.L_x_19031:
        /* <DEDUP_REMOVED lines=172> */
.L_x_19406:
[----:B------:R-:W-:Y:S05]  /*14120*/  BSYNC B8 ;  /* 0x0000000000087941 */ /* 0x000fea0003800000 */
.L_x_19405:
        /* <DEDUP_REMOVED lines=24> */
.L_x_19408:
[----:B------:R-:W-:Y:S05]  /*142b0*/  BSYNC B8 ;  /* 0x0000000000087941 */ /* 0x000fea0003800000 */
.L_x_19407:
        /* <DEDUP_REMOVED lines=26> */
.L_x_19410:
[----:B------:R-:W-:Y:S05]  /*14460*/  BSYNC B8 ;  /* 0x0000000000087941 */ /* 0x000fea0003800000 */
.L_x_19409:
        /* <DEDUP_REMOVED lines=14> */
.L_x_19413:
        /* <DEDUP_REMOVED lines=26> */
.L_x_19412:
[----:B------:R-:W-:Y:S05]  /*146f0*/  BSYNC B8 ;  /* 0x0000000000087941 */ /* 0x000fea0003800000 */
.L_x_19411:
[----:B------:R-:W-:-:S05]  /*14700*/  IADD3 R22, P0, R22, 0x4, RZ ;  /* 0x0000000416167810 */ /* 0x000fca0007f1e0ff */
[----:B------:R-:W-:Y:S01]  /*14710*/  IMAD.X R23, RZ, RZ, R23, P0 ;  /* 0x000000ffff177224 */ /* 0x000fe200000e0617 */
[----:B------:R-:W-:-:S04]  /*14720*/  ISETP.GE.U32.AND P0, PT, R22, R25, PT ;  /* 0x000000191600720c */ /* 0x000fc80003f06070 */
[----:B------:R-:W-:-:S13]  /*14730*/  ISETP.GE.U32.AND.EX P0, PT, R23, R24, PT, P0 ;  /* 0x000000181700720c */ /* 0x000fda0003f06100 */
[----:B------:R-:W-:Y:S05]  /*14740*/  @!P0 BRA `(.L_x_19413) ;  /* 0xfffffe0000008947 */ /* 0x000fea000383ffff */
.L_x_19404:
[----:B------:R-:W-:Y:S05]  /*14750*/  BSYNC B7 ;  /* 0x0000000000077941 */ /* 0x000fea0003800000 */
.L_x_19403:
        /* <DEDUP_REMOVED lines=29> */
.L_x_19417:
[----:B------:R-:W-:Y:S05]  /*14930*/  BSYNC B8 ;  /* 0x0000000000087941 */ /* 0x000fea0003800000 */
.L_x_19416:
        /* <DEDUP_REMOVED lines=24> */
.L_x_19419:
[----:B------:R-:W-:Y:S05]  /*14ac0*/  BSYNC B8 ;  /* 0x0000000000087941 */ /* 0x000fea0003800000 */
.L_x_19418:
        /* <DEDUP_REMOVED lines=26> */
.L_x_19421:
[----:B------:R-:W-:Y:S05]  /*14c70*/  BSYNC B8 ;  /* 0x0000000000087941 */ /* 0x000fea0003800000 */
.L_x_19420:
        /* <DEDUP_REMOVED lines=14> */
.L_x_19424:
        /* <DEDUP_REMOVED lines=27> */
.L_x_19423:
[----:B------:R-:W-:Y:S05]  /*14f10*/  BSYNC B8 ;  /* 0x0000000000087941 */ /* 0x000fea0003800000 */
.L_x_19422:
[----:B------:R-:W-:-:S04]  /*14f20*/  IADD3 R0, P0, R18, 0x4, RZ ;  /* 0x0000000412007810 */ /* 0x000fc80007f1e0ff */
[----:B------:R-:W-:Y:S02]  /*14f30*/  IADD3.X R19, RZ, R19, RZ, P0, !PT ;  /* 0x00000013ff137210 */ /* 0x000fe400007fe4ff */
[----:B------:R-:W-:-:S04]  /*14f40*/  ISETP.GE.U32.AND P0, PT, R0, R23, PT ;  /* 0x000000170000720c */ /* 0x000fc80003f06070 */
[----:B------:R-:W-:-:S13]  /*14f50*/  ISETP.GE.U32.AND.EX P0, PT, R19, R24, PT, P0 ;  /* 0x000000181300720c */ /* 0x000fda0003f06100 */
[----:B------:R-:W-:Y:S05]  /*14f60*/  @!P0 BRA `(.L_x_19424) ;  /* 0xfffffdf000008947 */ /* 0x000fea000383ffff */
.L_x_19415:
[----:B------:R-:W-:Y:S05]  /*14f70*/  BSYNC B7 ;  /* 0x0000000000077941 */ /* 0x000fea0003800000 */
.L_x_19414:
        /* <DEDUP_REMOVED lines=29> */
.L_x_19428:
[----:B------:R-:W-:Y:S05]  /*15150*/  BSYNC B8 ;  /* 0x0000000000087941 */ /* 0x000fea0003800000 */
.L_x_19427:
        /* <DEDUP_REMOVED lines=24> */
.L_x_19430:
[----:B------:R-:W-:Y:S05]  /*152e0*/  BSYNC B8 ;  /* 0x0000000000087941 */ /* 0x000fea0003800000 */
.L_x_19429:
        /* <DEDUP_REMOVED lines=26> */
.L_x_19432:
[----:B------:R-:W-:Y:S05]  /*15490*/  BSYNC B8 ;  /* 0x0000000000087941 */ /* 0x000fea0003800000 */
.L_x_19431:
        /* <DEDUP_REMOVED lines=14> */
.L_x_19435:
        /* <DEDUP_REMOVED lines=27> */
.L_x_19434:
[----:B------:R-:W-:Y:S05]  /*15730*/  BSYNC B8 ;  /* 0x0000000000087941 */ /* 0x000fea0003800000 */
.L_x_19433:
[----:B------:R-:W-:-:S05]  /*15740*/  IADD3 R0, P0, R16, 0x4, RZ ;  /* 0x0000000410007810 */ /* 0x000fca0007f1e0ff */
[----:B------:R-:W-:Y:S01]  /*15750*/  IMAD.X R17, RZ, RZ, R17, P0 ;  /* 0x000000ffff117224 */ /* 0x000fe200000e0611 */
[----:B------:R-:W-:-:S04]  /*15760*/  ISETP.GE.U32.AND P0, PT, R0, R23, PT ;  /* 0x000000170000720c */ /* 0x000fc80003f06070 */
[----:B------:R-:W-:-:S13]  /*15770*/  ISETP.GE.U32.AND.EX P0, PT, R17, R22, PT, P0 ;  /* 0x000000161100720c */ /* 0x000fda0003f06100 */
[----:B------:R-:W-:Y:S05]  /*15780*/  @!P0 BRA `(.L_x_19435) ;  /* 0xfffffdf000008947 */ /* 0x000fea000383ffff */
.L_x_19426:
[----:B------:R-:W-:Y:S05]  /*15790*/  BSYNC B7 ;  /* 0x0000000000077941 */ /* 0x000fea0003800000 */
.L_x_19425:
        /* <DEDUP_REMOVED lines=29> */
.L_x_19439:
[----:B------:R-:W-:Y:S05]  /*15970*/  BSYNC B8 ;  /* 0x0000000000087941 */ /* 0x000fea0003800000 */
.L_x_19438:
        /* <DEDUP_REMOVED lines=24> */
.L_x_19441:
[----:B------:R-:W-:Y:S05]  /*15b00*/  BSYNC B8 ;  /* 0x0000000000087941 */ /* 0x000fea0003800000 */
.L_x_19440:
        /* <DEDUP_REMOVED lines=26> */
.L_x_19443:
[----:B------:R-:W-:Y:S05]  /*15cb0*/  BSYNC B8 ;  /* 0x0000000000087941 */ /* 0x000fea0003800000 */
.L_x_19442:
        /* <DEDUP_REMOVED lines=14> */
.L_x_19446:
        /* <DEDUP_REMOVED lines=26> */
.L_x_19445:
[----:B------:R-:W-:Y:S05]  /*15f40*/  BSYNC B8 ;  /* 0x0000000000087941 */ /* 0x000fea0003800000 */
.L_x_19444:
[----:B------:R-:W-:-:S05]  /*15f50*/  IADD3 R16, P0, R16, 0x4, RZ ;  /* 0x0000000410107810 */ /* 0x000fca0007f1e0ff */
[----:B------:R-:W-:Y:S01]  /*15f60*/  IMAD.X R17, RZ, RZ, R17, P0 ;  /* 0x000000ffff117224 */ /* 0x000fe200000e0611 */
[----:B------:R-:W-:-:S04]  /*15f70*/  ISETP.GE.U32.AND P0, PT, R16, R19, PT ;  /* 0x000000131000720c */ /* 0x000fc80003f06070 */
[----:B------:R-:W-:-:S13]  /*15f80*/  ISETP.GE.U32.AND.EX P0, PT, R17, R18, PT, P0 ;  /* 0x000000121100720c */ /* 0x000fda0003f06100 */
[----:B------:R-:W-:Y:S05]  /*15f90*/  @!P0 BRA `(.L_x_19446) ;  /* 0xfffffe0000008947 */ /* 0x000fea000383ffff */
.L_x_19437:
[----:B------:R-:W-:Y:S05]  /*15fa0*/  BSYNC B7 ;  /* 0x0000000000077941 */ /* 0x000fea0003800000 */
.L_x_19436:
        /* <DEDUP_REMOVED lines=29> */
.L_x_19450:
[----:B------:R-:W-:Y:S05]  /*16180*/  BSYNC B8 ;  /* 0x0000000000087941 */ /* 0x000fea0003800000 */
.L_x_19449:
        /* <DEDUP_REMOVED lines=24> */
.L_x_19452:
[----:B------:R-:W-:Y:S05]  /*16310*/  BSYNC B8 ;  /* 0x0000000000087941 */ /* 0x000fea0003800000 */
.L_x_19451:
        /* <DEDUP_REMOVED lines=26> */
.L_x_19454:
[----:B------:R-:W-:Y:S05]  /*164c0*/  BSYNC B8 ;  /* 0x0000000000087941 */ /* 0x000fea0003800000 */
.L_x_19453:
        /* <DEDUP_REMOVED lines=14> */
.L_x_19457:
        /* <DEDUP_REMOVED lines=26> */
.L_x_19456:
[----:B------:R-:W-:Y:S05]  /*16750*/  BSYNC B8 ;  /* 0x0000000000087941 */ /* 0x000fea0003800000 */
.L_x_19455:
[----:B------:R-:W-:-:S05]  /*16760*/  IADD3 R16, P0, R16, 0x4, RZ ;  /* 0x0000000410107810 */ /* 0x000fca0007f1e0ff */
[----:B------:R-:W-:Y:S01]  /*16770*/  IMAD.X R17, RZ, RZ, R17, P0 ;  /* 0x000000ffff117224 */ /* 0x000fe200000e0611 */
[----:B------:R-:W-:-:S04]  /*16780*/  ISETP.GE.U32.AND P0, PT, R16, R19, PT ;  /* 0x000000131000720c */ /* 0x000fc80003f06070 */
[----:B------:R-:W-:-:S13]  /*16790*/  ISETP.GE.U32.AND.EX P0, PT, R17, R18, PT, P0 ;  /* 0x000000121100720c */ /* 0x000fda0003f06100 */
[----:B------:R-:W-:Y:S05]  /*167a0*/  @!P0 BRA `(.L_x_19457) ;  /* 0xfffffe0000008947 */ /* 0x000fea000383ffff */
.L_x_19448:
[----:B------:R-:W-:Y:S05]  /*167b0*/  BSYNC B7 ;  /* 0x0000000000077941 */ /* 0x000fea0003800000 */
.L_x_19447:
        /* <DEDUP_REMOVED lines=29> */
.L_x_19461:
[----:B------:R-:W-:Y:S05]  /*16990*/  BSYNC B8 ;  /* 0x0000000000087941 */ /* 0x000fea0003800000 */
.L_x_19460:
        /* <DEDUP_REMOVED lines=24> */
.L_x_19463:
[----:B------:R-:W-:Y:S05]  /*16b20*/  BSYNC B8 ;  /* 0x0000000000087941 */ /* 0x000fea0003800000 */
.L_x_19462:
        /* <DEDUP_REMOVED lines=26> */
.L_x_19465:
[----:B------:R-:W-:Y:S05]  /*16cd0*/  BSYNC B8 ;  /* 0x0000000000087941 */ /* 0x000fea0003800000 */
.L_x_19464:
        /* <DEDUP_REMOVED lines=14> */
.L_x_19468:
        /* <DEDUP_REMOVED lines=26> */
.L_x_19467:
[----:B------:R-:W-:Y:S05]  /*16f60*/  BSYNC B8 ;  /* 0x0000000000087941 */ /* 0x000fea0003800000 */
.L_x_19466:
[----:B------:R-:W-:-:S05]  /*16f70*/  IADD3 R16, P0, R16, 0x4, RZ ;  /* 0x0000000410107810 */ /* 0x000fca0007f1e0ff */
[----:B------:R-:W-:Y:S01]  /*16f80*/  IMAD.X R17, RZ, RZ, R17, P0 ;  /* 0x000000ffff117224 */ /* 0x000fe200000e0611 */
[----:B------:R-:W-:-:S04]  /*16f90*/  ISETP.GE.U32.AND P0, PT, R16, R19, PT ;  /* 0x000000131000720c */ /* 0x000fc80003f06070 */
[----:B------:R-:W-:-:S13]  /*16fa0*/  ISETP.GE.U32.AND.EX P0, PT, R17, R18, PT, P0 ;  /* 0x000000121100720c */ /* 0x000fda0003f06100 */
[----:B------:R-:W-:Y:S05]  /*16fb0*/  @!P0 BRA `(.L_x_19468) ;  /* 0xfffffe0000008947 */ /* 0x000fea000383ffff */
.L_x_19459:
[----:B------:R-:W-:Y:S05]  /*16fc0*/  BSYNC B7 ;  /* 0x0000000000077941 */ /* 0x000fea0003800000 */
.L_x_19458:
        /* <DEDUP_REMOVED lines=29> */
.L_x_19472:
[----:B------:R-:W-:Y:S05]  /*171a0*/  BSYNC B8 ;  /* 0x0000000000087941 */ /* 0x000fea0003800000 */
.L_x_19471:
        /* <DEDUP_REMOVED lines=24> */
.L_x_19474:
[----:B------:R-:W-:Y:S05]  /*17330*/  BSYNC B8 ;  /* 0x0000000000087941 */ /* 0x000fea0003800000 */
.L_x_19473:
        /* <DEDUP_REMOVED lines=26> */
.L_x_19476:
[----:B------:R-:W-:Y:S05]  /*174e0*/  BSYNC B8 ;  /* 0x0000000000087941 */ /* 0x000fea0003800000 */
.L_x_19475:
        /* <DEDUP_REMOVED lines=14> */
.L_x_19479:
        /* <DEDUP_REMOVED lines=26> */
.L_x_19478:
[----:B------:R-:W-:Y:S05]  /*17770*/  BSYNC B8 ;  /* 0x0000000000087941 */ /* 0x000fea0003800000 */
.L_x_19477:
[----:B------:R-:W-:-:S05]  /*17780*/  IADD3 R16, P0, R16, 0x4, RZ ;  /* 0x0000000410107810 */ /* 0x000fca0007f1e0ff */
[----:B------:R-:W-:Y:S01]  /*17790*/  IMAD.X R17, RZ, RZ, R17, P0 ;  /* 0x000000ffff117224 */ /* 0x000fe200000e0611 */
[----:B------:R-:W-:-:S04]  /*177a0*/  ISETP.GE.U32.AND P0, PT, R16, R19, PT ;  /* 0x000000131000720c */ /* 0x000fc80003f06070 */
[----:B------:R-:W-:-:S13]  /*177b0*/  ISETP.GE.U32.AND.EX P0, PT, R17, R18, PT, P0 ;  /* 0x000000121100720c */ /* 0x000fda0003f06100 */
[----:B------:R-:W-:Y:S05]  /*177c0*/  @!P0 BRA `(.L_x_19479) ;  /* 0xfffffe0000008947 */ /* 0x000fea000383ffff */
.L_x_19470:
[----:B------:R-:W-:Y:S05]  /*177d0*/  BSYNC B7 ;  /* 0x0000000000077941 */ /* 0x000fea0003800000 */
.L_x_19469:
        /* <DEDUP_REMOVED lines=29> */
.L_x_19483:
[----:B------:R-:W-:Y:S05]  /*179b0*/  BSYNC B8 ;  /* 0x0000000000087941 */ /* 0x000fea0003800000 */
.L_x_19482:
        /* <DEDUP_REMOVED lines=24> */
.L_x_19485:
[----:B------:R-:W-:Y:S05]  /*17b40*/  BSYNC B8 ;  /* 0x0000000000087941 */ /* 0x000fea0003800000 */
.L_x_19484:
        /* <DEDUP_REMOVED lines=26> */
.L_x_19487:
[----:B------:R-:W-:Y:S05]  /*17cf0*/  BSYNC B8 ;  /* 0x0000000000087941 */ /* 0x000fea0003800000 */
.L_x_19486:
        /* <DEDUP_REMOVED lines=12> */
.L_x_19490:
        /* <DEDUP_REMOVED lines=26> */
.L_x_19489:
[----:B------:R-:W-:Y:S05]  /*17f60*/  BSYNC B8 ;  /* 0x0000000000087941 */ /* 0x000fea0003800000 */
.L_x_19488:
[----:B------:R-:W-:-:S05]  /*17f70*/  IADD3 R16, P0, R16, 0x4, RZ ;  /* 0x0000000410107810 */ /* 0x000fca0007f1e0ff */
[----:B------:R-:W-:Y:S01]  /*17f80*/  IMAD.X R17, RZ, RZ, R17, P0 ;  /* 0x000000ffff117224 */ /* 0x000fe200000e0611 */
[----:B------:R-:W-:-:S04]  /*17f90*/  ISETP.GE.U32.AND P0, PT, R16, R18, PT ;  /* 0x000000121000720c */ /* 0x000fc80003f06070 */
[----:B------:R-:W-:-:S13]  /*17fa0*/  ISETP.GE.U32.AND.EX P0, PT, R17, R19, PT, P0 ;  /* 0x000000131100720c */ /* 0x000fda0003f06100 */
[----:B------:R-:W-:Y:S05]  /*17fb0*/  @!P0 BRA `(.L_x_19490) ;  /* 0xfffffe0000008947 */ /* 0x000fea000383ffff */
.L_x_19481:
[----:B------:R-:W-:Y:S05]  /*17fc0*/  BSYNC B7 ;  /* 0x0000000000077941 */ /* 0x000fea0003800000 */
.L_x_19480:
[----:B------:R-:W-:Y:S05]  /*17fd0*/  BRA `(.L_x_19491) ;  /* 0x0000f7c000007947 */ /* 0x000fea0003800000 */
.L_x_19402:
        /* <DEDUP_REMOVED lines=26> */
.L_x_19495:
[----:B------:R-:W-:Y:S05]  /*18180*/  BSYNC B8 ;  /* 0x0000000000087941 */ /* 0x000fea0003800000 */
.L_x_19494:
        /* <DEDUP_REMOVED lines=24> */
.L_x_19497:
[----:B------:R-:W-:Y:S05]  /*18310*/  BSYNC B8 ;  /* 0x0000000000087941 */ /* 0x000fea0003800000 */
.L_x_19496:
        /* <DEDUP_REMOVED lines=26> */
.L_x_19499:
[----:B------:R-:W-:Y:S05]  /*184c0*/  BSYNC B8 ;  /* 0x0000000000087941 */ /* 0x000fea0003800000 */
.L_x_19498:
        /* <DEDUP_REMOVED lines=17> */
.L_x_19513:
        /* <DEDUP_REMOVED lines=11> */
[----:B------:R-:W-:Y:S05]  /*18690*/  CALL.REL.NOINC `($__internal_48_$__cuda_sm20_div_s64) ;  /* 0x0000f4d000007944 */ /* 0x000fea0003c00000 */
[----:B------:R-:W-:Y:S02]  /*186a0*/  IMAD.MOV.U32 R14, RZ, RZ, R4 ;  /* 0x000000ffff0e7224 */ /* 0x000fe400078e0004 */
[----:B------:R-:W-:Y:S01]  /*186b0*/  IMAD.MOV.U32 R15, RZ, RZ, R3 ;  /* 0x000000ffff0f7224 */ /* 0x000fe200078e0003 */
[----:B------:R-:W-:Y:S05]  /*186c0*/  BRA `(.L_x_19503) ;  /* 0x0000013000007947 */ /* 0x000fea0003800000 */
.L_x_19502:
        /* <DEDUP_REMOVED lines=19> */
.L_x_19503:
[----:B------:R-:W-:Y:S05]  /*18800*/  BSYNC B1 ;  /* 0x0000000000017941 */ /* 0x000fea0003800000 */
.L_x_19501:
        /* <DEDUP_REMOVED lines=27> */
[----:B------:R-:W-:Y:S05]  /*189c0*/  CALL.REL.NOINC `($__internal_48_$__cuda_sm20_div_s64) ;  /* 0x0000f1a000007944 */ /* 0x000fea0003c00000 */
[----:B------:R-:W-:Y:S01]  /*189d0*/  MOV R26, R4 ;  /* 0x00000004001a7202 */ /* 0x000fe20000000f00 */
[----:B------:R-:W-:Y:S01]  /*189e0*/  IMAD.MOV.U32 R27, RZ, RZ, R3 ;  /* 0x000000ffff1b7224 */ /* 0x000fe200078e0003 */
[----:B------:R-:W-:Y:S05]  /*189f0*/  BRA `(.L_x_19506) ;  /* 0x0000013000007947 */ /* 0x000fea0003800000 */
.L_x_19505:
        /* <DEDUP_REMOVED lines=19> */
.L_x_19506:
[----:B------:R-:W-:Y:S05]  /*18b30*/  BSYNC B1 ;  /* 0x0000000000017941 */ /* 0x000fea0003800000 */
.L_x_19504:
        /* <DEDUP_REMOVED lines=29> */
.L_x_19508:
        /* <DEDUP_REMOVED lines=19> */
.L_x_19509:
[----:B------:R-:W-:Y:S05]  /*18e40*/  BSYNC B1 ;  /* 0x0000000000017941 */ /* 0x000fea0003800000 */
.L_x_19507:
        /* <DEDUP_REMOVED lines=28> */
.L_x_19511:
        /* <DEDUP_REMOVED lines=19> */
.L_x_19512:
[----:B------:R-:W-:Y:S05]  /*19140*/  BSYNC B1 ;  /* 0x0000000000017941 */ /* 0x000fea0003800000 */
.L_x_19510:
        /* <DEDUP_REMOVED lines=19> */
.L_x_19500:
        /* <DEDUP_REMOVED lines=18> */
.L_x_19516:
        /* <DEDUP_REMOVED lines=19> */
.L_x_19517:
[----:B------:R-:W-:Y:S05]  /*194d0*/  BSYNC B0 ;  /* 0x0000000000007941 */ /* 0x000fea0003800000 */
.L_x_19515:
        /* <DEDUP_REMOVED lines=34> */
[----:B------:R-:W-:Y:S05]  /*19700*/  CALL.REL.NOINC `($__internal_48_$__cuda_sm20_div_s64) ;  /* 0x0000e46000007944 */ /* 0x000fea0003c00000 */
[----:B------:R-:W-:Y:S01]  /*19710*/  IMAD.MOV.U32 R5, RZ, RZ, R3 ;  /* 0x000000ffff057224 */ /* 0x000fe200078e0003 */
[----:B------:R-:W-:Y:S05]  /*19720*/  BRA `(.L_x_19520) ;  /* 0x0000013000007947 */ /* 0x000fea0003800000 */
.L_x_19519:
        /* <DEDUP_REMOVED lines=19> */
.L_x_19520:
[----:B------:R-:W-:Y:S05]  /*19860*/  BSYNC B0 ;  /* 0x0000000000007941 */ /* 0x000fea0003800000 */
.L_x_19518:
        /* <DEDUP_REMOVED lines=33> */
[----:B------:R-:W-:Y:S05]  /*19a80*/  CALL.REL.NOINC `($__internal_49_$__cuda_sm20_rem_s64) ;  /* 0x0000e62000007944 */ /* 0x000fea0003c00000 */
[----:B------:R-:W-:Y:S02]  /*19a90*/  IMAD.MOV.U32 R4, RZ, RZ, R3 ;  /* 0x000000ffff047224 */ /* 0x000fe400078e0003 */
[----:B------:R-:W-:Y:S01]  /*19aa0*/  IMAD.MOV.U32 R5, RZ, RZ, R0 ;  /* 0x000000ffff057224 */ /* 0x000fe200078e0000 */
[----:B------:R-:W-:Y:S05]  /*19ab0*/  BRA `(.L_x_19523) ;  /* 0x0000012000007947 */ /* 0x000fea0003800000 */
.L_x_19522:
        /* <DEDUP_REMOVED lines=18> */
.L_x_19523:
[----:B------:R-:W-:Y:S05]  /*19be0*/  BSYNC B0 ;  /* 0x0000000000007941 */ /* 0x000fea0003800000 */
.L_x_19521:
        /* <DEDUP_REMOVED lines=11> */
.L_x_19514:
        /* <DEDUP_REMOVED lines=16> */
.L_x_19526:
        /* <DEDUP_REMOVED lines=26> */
.L_x_19525:
[----:B------:R-:W-:Y:S05]  /*19f40*/  BSYNC B8 ;  /* 0x0000000000087941 */ /* 0x000fea0003800000 */
.L_x_19524:
[----:B------:R-:W-:-:S05]  /*19f50*/  IADD3 R22, P0, R22, 0x4, RZ ;  /* 0x0000000416167810 */ /* 0x000fca0007f1e0ff */
[----:B------:R-:W-:Y:S01]  /*19f60*/  IMAD.X R23, RZ, RZ, R23, P0 ;  /* 0x000000ffff177224 */ /* 0x000fe200000e0617 */
[----:B------:R-:W-:-:S04]  /*19f70*/  ISETP.GE.U32.AND P0, PT, R22, R24, PT ;  /* 0x000000181600720c */ /* 0x000fc80003f06070 */
[----:B------:R-:W-:-:S13]  /*19f80*/  ISETP.GE.U32.AND.EX P0, PT, R23, R26, PT, P0 ;  /* 0x0000001a1700720c */ /* 0x000fda0003f06100 */
[----:B------:R-:W-:Y:S05]  /*19f90*/  @!P0 BRA `(.L_x_19526) ;  /* 0xfffffe0000008947 */ /* 0x000fea000383ffff */
.L_x_19493:
[----:B------:R-:W-:Y:S05]  /*19fa0*/  BSYNC B7 ;  /* 0x0000000000077941 */ /* 0x000fea0003800000 */
.L_x_19492:
        /* <DEDUP_REMOVED lines=29> */
.L_x_19530:
[----:B------:R-:W-:Y:S05]  /*1a180*/  BSYNC B8 ;  /* 0x0000000000087941 */ /* 0x000fea0003800000 */
.L_x_19529:
        /* <DEDUP_REMOVED lines=24> */
.L_x_19532:
[----:B------:R-:W-:Y:S05]  /*1a310*/  BSYNC B8 ;  /* 0x0000000000087941 */ /* 0x000fea0003800000 */
.L_x_19531:
        /* <DEDUP_REMOVED lines=26> */
.L_x_19534:
[----:B------:R-:W-:Y:S05]  /*1a4c0*/  BSYNC B8 ;  /* 0x0000000000087941 */ /* 0x000fea0003800000 */
.L_x_19533:
        /* <DEDUP_REMOVED lines=17> */
.L_x_19548:
        /* <DEDUP_REMOVED lines=11> */
[----:B------:R-:W-:Y:S05]  /*1a690*/  CALL.REL.NOINC `($__internal_48_$__cuda_sm20_div_s64) ;  /* 0x0000d4d000007944 */ /* 0x000fea0003c00000 */
[----:B------:R-:W-:Y:S01]  /*1a6a0*/  IMAD.MOV.U32 R14, RZ, RZ, R4 ;  /* 0x000000ffff0e7224 */ /* 0x000fe200078e0004 */
[----:B------:R-:W-:Y:S01]  /*1a6b0*/  MOV R15, R3 ;  /* 0x00000003000f7202 */ /* 0x000fe20000000f00 */
[----:B------:R-:W-:Y:S05]  /*1a6c0*/  BRA `(.L_x_19538) ;  /* 0x0000013000007947 */ /* 0x000fea0003800000 */
.L_x_19537:
        /* <DEDUP_REMOVED lines=19> */
.L_x_19538:
[----:B------:R-:W-:Y:S05]  /*1a800*/  BSYNC B1 ;  /* 0x0000000000017941 */ /* 0x000fea0003800000 */
.L_x_19536:
        /* <DEDUP_REMOVED lines=31> */
.L_x_19540:
        /* <DEDUP_REMOVED lines=19> */
.L_x_19541:
[----:B------:R-:W-:Y:S05]  /*1ab30*/  BSYNC B1 ;  /* 0x0000000000017941 */ /* 0x000fea0003800000 */
.L_x_19539:
        /* <DEDUP_REMOVED lines=29> */
.L_x_19543:
        /* <DEDUP_REMOVED lines=19> */
.L_x_19544:
[----:B------:R-:W-:Y:S05]  /*1ae40*/  BSYNC B1 ;  /* 0x0000000000017941 */ /* 0x000fea0003800000 */
.L_x_19542:
        /* <DEDUP_REMOVED lines=28> */
.L_x_19546:
        /* <DEDUP_REMOVED lines=19> */
.L_x_19547:
[----:B------:R-:W-:Y:S05]  /*1b140*/  BSYNC B1 ;  /* 0x0000000000017941 */ /* 0x000fea0003800000 */
.L_x_19545:
        /* <DEDUP_REMOVED lines=19> */
.L_x_19535:
        /* <DEDUP_REMOVED lines=18> */
.L_x_19551:
        /* <DEDUP_REMOVED lines=19> */
.L_x_19552:
[----:B------:R-:W-:Y:S05]  /*1b4d0*/  BSYNC B0 ;  /* 0x0000000000007941 */ /* 0x000fea0003800000 */
.L_x_19550:
        /* <DEDUP_REMOVED lines=36> */
[----:B------:R-:W-:Y:S05]  /*1b720*/  BRA `(.L_x_19555) ;  /* 0x0000013000007947 */ /* 0x000fea0003800000 */
.L_x_19554:
        /* <DEDUP_REMOVED lines=19> */
.L_x_19555:
[----:B------:R-:W-:Y:S05]  /*1b860*/  BSYNC B0 ;  /* 0x0000000000007941 */ /* 0x000fea0003800000 */
.L_x_19553:
        /* <DEDUP_REMOVED lines=34> */
.L_x_19557:
        /* <DEDUP_REMOVED lines=18> */
.L_x_19558:
[----:B------:R-:W-:Y:S05]  /*1bbb0*/  BSYNC B0 ;  /* 0x0000000000007941 */ /* 0x000fea0003800000 */
.L_x_19556:
[----:B------:R-:W2:Y:S01]  /*1bbc0*/  LDG.E.64 R12, [R12.64+-0x10] ;  /* 0xfffff0240c0c7981 */ /* 0x000ea2000c1e1b00 */
[----:B------:R-:W-:Y:S01]  /*1bbd0*/  MOV R27, R19 ;  /* 0x00000013001b7202 */ /* 0x000fe20000000f00 */
[----:B--2---:R-:W-:-:S04]  /*1bbe0*/  IMAD R3, R5, R12, RZ ;  /* 0x0000000c05037224 */ /* 0x004fc800078e02ff */
[----:B------:R-:W-:-:S04]  /*1bbf0*/  IMAD.WIDE.U32 R26, R12, R4, R26 ;  /* 0x000000040c1a7225 */ /* 0x000fc800078e001a */
[----:B------:R-:W-:-:S04]  /*1bc00*/  IMAD R3, R13, R4, R3 ;  /* 0x000000040d037224 */ /* 0x000fc800078e0203 */
[----:B------:R-:W-:Y:S02]  /*1bc10*/  IMAD.IADD R19, R27, 0x1, R3 ;  /* 0x000000011b137824 */ /* 0x000fe400078e0203 */
.L_x_19549:
        /* <DEDUP_REMOVED lines=16> */
.L_x_19561:
        /* <DEDUP_REMOVED lines=26> */
.L_x_19560:
[----:B------:R-:W-:Y:S05]  /*1bec0*/  BSYNC B8 ;  /* 0x0000000000087941 */ /* 0x000fea0003800000 */
.L_x_19559:
[----:B------:R-:W-:-:S05]  /*1bed0*/  IADD3 R18, P0, R18, 0x4, RZ ;  /* 0x0000000412127810 */ /* 0x000fca0007f1e0ff */
[----:B------:R-:W-:Y:S01]  /*1bee0*/  IMAD.X R19, RZ, RZ, R19, P0 ;  /* 0x000000ffff137224 */ /* 0x000fe200000e0613 */
[----:B------:R-:W-:-:S04]  /*1bef0*/  ISETP.GE.U32.AND P0, PT, R18, R23, PT ;  /* 0x000000171200720c */ /* 0x000fc80003f06070 */
[----:B------:R-:W-:-:S13]  /*1bf00*/  ISETP.GE.U32.AND.EX P0, PT, R19, R24, PT, P0 ;  /* 0x000000181300720c */ /* 0x000fda0003f06100 */
[----:B------:R-:W-:Y:S05]  /*1bf10*/  @!P0 BRA `(.L_x_19561) ;  /* 0xfffffe0000008947 */ /* 0x000fea000383ffff */
.L_x_19528:
[----:B------:R-:W-:Y:S05]  /*1bf20*/  BSYNC B7 ;  /* 0x0000000000077941 */ /* 0x000fea0003800000 */
.L_x_19527:
        /* <DEDUP_REMOVED lines=29> */
.L_x_19565:
[----:B------:R-:W-:Y:S05]  /*1c100*/  BSYNC B8 ;  /* 0x0000000000087941 */ /* 0x000fea0003800000 */
.L_x_19564:
        /* <DEDUP_REMOVED lines=24> */
.L_x_19567:
[----:B------:R-:W-:Y:S05]  /*1c290*/  BSYNC B8 ;  /* 0x0000000000087941 */ /* 0x000fea0003800000 */
.L_x_19566:
        /* <DEDUP_REMOVED lines=26> */
.L_x_19569:
[----:B------:R-:W-:Y:S05]  /*1c440*/  BSYNC B8 ;  /* 0x0000000000087941 */ /* 0x000fea0003800000 */
.L_x_19568:
        /* <DEDUP_REMOVED lines=14> */
.L_x_19583:
        /* <DEDUP_REMOVED lines=16> */
.L_x_19572:
        /* <DEDUP_REMOVED lines=19> */
.L_x_19573:
[----:B------:R-:W-:Y:S05]  /*1c760*/  BSYNC B1 ;  /* 0x0000000000017941 */ /* 0x000fea0003800000 */
.L_x_19571:
        /* <DEDUP_REMOVED lines=28> */
.L_x_19575:
        /* <DEDUP_REMOVED lines=19> */
.L_x_19576:
[----:B------:R-:W-:Y:S05]  /*1ca60*/  BSYNC B1 ;  /* 0x0000000000017941 */ /* 0x000fea0003800000 */
.L_x_19574:
        /* <DEDUP_REMOVED lines=29> */
.L_x_19578:
        /* <DEDUP_REMOVED lines=19> */
.L_x_19579:
[----:B------:R-:W-:Y:S05]  /*1cd70*/  BSYNC B1 ;  /* 0x0000000000017941 */ /* 0x000fea0003800000 */
.L_x_19577:
        /* <DEDUP_REMOVED lines=28> */
.L_x_19581:
        /* <DEDUP_REMOVED lines=19> */
.L_x_19582:
[----:B------:R-:W-:Y:S05]  /*1d070*/  BSYNC B1 ;  /* 0x0000000000017941 */ /* 0x000fea0003800000 */
.L_x_19580:
        /* <DEDUP_REMOVED lines=18> */
.L_x_19570:
        /* <DEDUP_REMOVED lines=18> */
.L_x_19586:
        /* <DEDUP_REMOVED lines=19> */
.L_x_19587:
[----:B------:R-:W-:Y:S05]  /*1d3f0*/  BSYNC B0 ;  /* 0x0000000000007941 */ /* 0x000fea0003800000 */
.L_x_19585:
        /* <DEDUP_REMOVED lines=29> */
.L_x_19589:
        /* <DEDUP_REMOVED lines=19> */
.L_x_19590:
[----:B------:R-:W-:Y:S05]  /*1d700*/  BSYNC B0 ;  /* 0x0000000000007941 */ /* 0x000fea0003800000 */
.L_x_19588:
        /* <DEDUP_REMOVED lines=26> */
[----:B------:R-:W-:Y:S01]  /*1d8b0*/  IMAD.MOV.U32 R4, RZ, RZ, R3 ;  /* 0x000000ffff047224 */ /* 0x000fe200078e0003 */
[----:B------:R-:W-:Y:S01]  /*1d8c0*/  MOV R5, R0 ;  /* 0x0000000000057202 */ /* 0x000fe20000000f00 */
[----:B------:R-:W-:Y:S05]  /*1d8d0*/  BRA `(.L_x_19593) ;  /* 0x0000012000007947 */ /* 0x000fea0003800000 */
.L_x_19592:
        /* <DEDUP_REMOVED lines=18> */
.L_x_19593:
[----:B------:R-:W-:Y:S05]  /*1da00*/  BSYNC B0 ;  /* 0x0000000000007941 */ /* 0x000fea0003800000 */
.L_x_19591:
[----:B------:R-:W2:Y:S02]  /*1da10*/  LDG.E.64 R12, [R12.64+-0x10] ;  /* 0xfffff0240c0c7981 */ /* 0x000ea4000c1e1b00 */
[----:B--2---:R-:W-:Y:S02]  /*1da20*/  IMAD R3, R5, R12, RZ ;  /* 0x0000000c05037224 */ /* 0x004fe400078e02ff */
[----:B------:R-:W-:-:S04]  /*1da30*/  IMAD.WIDE.U32 R22, R12, R4, R22 ;  /* 0x000000040c167225 */ /* 0x000fc800078e0016 */
[----:B------:R-:W-:-:S04]  /*1da40*/  IMAD R3, R13, R4, R3 ;  /* 0x000000040d037224 */ /* 0x000fc800078e0203 */
[----:B------:R-:W-:Y:S02]  /*1da50*/  IMAD.IADD R23, R23, 0x1, R3 ;  /* 0x0000000117177824 */ /* 0x000fe400078e0203 */
.L_x_19584:
        /* <DEDUP_REMOVED lines=16> */
.L_x_19596:
        /* <DEDUP_REMOVED lines=26> */
.L_x_19595:
[----:B------:R-:W-:Y:S05]  /*1dd00*/  BSYNC B8 ;  /* 0x0000000000087941 */ /* 0x000fea0003800000 */
.L_x_19594:
[----:B------:R-:W-:-:S05]  /*1dd10*/  IADD3 R16, P0, R16, 0x4, RZ ;  /* 0x0000000410107810 */ /* 0x000fca0007f1e0ff */
[----:B------:R-:W-:Y:S01]  /*1dd20*/  IMAD.X R17, RZ, RZ, R17, P0 ;  /* 0x000000ffff117224 */ /* 0x000fe200000e0611 */
[----:B------:R-:W-:-:S04]  /*1dd30*/  ISETP.GE.U32.AND P0, PT, R16, R25, PT ;  /* 0x000000191000720c */ /* 0x000fc80003f06070 */
[----:B------:R-:W-:-:S13]  /*1dd40*/  ISETP.GE.U32.AND.EX P0, PT, R17, R22, PT, P0 ;  /* 0x000000161100720c */ /* 0x000fda0003f06100 */
[----:B------:R-:W-:Y:S05]  /*1dd50*/  @!P0 BRA `(.L_x_19596) ;  /* 0xfffffe0000008947 */ /* 0x000fea000383ffff */
.L_x_19563:
[----:B------:R-:W-:Y:S05]  /*1dd60*/  BSYNC B7 ;  /* 0x0000000000077941 */ /* 0x000fea0003800000 */
.L_x_19562:
        /* <DEDUP_REMOVED lines=29> */
.L_x_19600:
[----:B------:R-:W-:Y:S05]  /*1df40*/  BSYNC B8 ;  /* 0x0000000000087941 */ /* 0x000fea0003800000 */
.L_x_19599:
        /* <DEDUP_REMOVED lines=24> */
.L_x_19602:
[----:B------:R-:W-:Y:S05]  /*1e0d0*/  BSYNC B8 ;  /* 0x0000000000087941 */ /* 0x000fea0003800000 */
.L_x_19601:
        /* <DEDUP_REMOVED lines=26> */
.L_x_19604:
[----:B------:R-:W-:Y:S05]  /*1e280*/  BSYNC B8 ;  /* 0x0000000000087941 */ /* 0x000fea0003800000 */
.L_x_19603:
        /* <DEDUP_REMOVED lines=17> */
.L_x_19618:
        /* <DEDUP_REMOVED lines=16> */
.L_x_19607:
        /* <DEDUP_REMOVED lines=19> */
.L_x_19608:
[----:B------:R-:W-:Y:S05]  /*1e5d0*/  BSYNC B1 ;  /* 0x0000000000017941 */ /* 0x000fea0003800000 */
.L_x_19606:
        /* <DEDUP_REMOVED lines=29> */
.L_x_19610:
        /* <DEDUP_REMOVED lines=19> */
.L_x_19611:
[----:B------:R-:W-:Y:S05]  /*1e8e0*/  BSYNC B1 ;  /* 0x0000000000017941 */ /* 0x000fea0003800000 */
.L_x_19609:
        /* <DEDUP_REMOVED lines=29> */
.L_x_19613:
        /* <DEDUP_REMOVED lines=19> */
.L_x_19614:
[----:B------:R-:W-:Y:S05]  /*1ebf0*/  BSYNC B1 ;  /* 0x0000000000017941 */ /* 0x000fea0003800000 */
.L_x_19612:
        /* <DEDUP_REMOVED lines=28> */
.L_x_19616:
        /* <DEDUP_REMOVED lines=19> */
.L_x_19617:
[----:B------:R-:W-:Y:S05]  /*1eef0*/  BSYNC B1 ;  /* 0x0000000000017941 */ /* 0x000fea0003800000 */
.L_x_19615:
        /* <DEDUP_REMOVED lines=21> */
.L_x_19605:
        /* <DEDUP_REMOVED lines=18> */
.L_x_19621:
        /* <DEDUP_REMOVED lines=19> */
.L_x_19622:
[----:B------:R-:W-:Y:S05]  /*1f2a0*/  BSYNC B0 ;  /* 0x0000000000007941 */ /* 0x000fea0003800000 */
.L_x_19620:
        /* <DEDUP_REMOVED lines=29> */
[----:B------:R-:W-:Y:S05]  /*1f480*/  BRA `(.L_x_19625) ;  /* 0x0000013000007947 */ /* 0x000fea0003800000 */
.L_x_19624:
        /* <DEDUP_REMOVED lines=19> */
.L_x_19625:
[----:B------:R-:W-:Y:S05]  /*1f5c0*/  BSYNC B0 ;  /* 0x0000000000007941 */ /* 0x000fea0003800000 */
.L_x_19623:
        /* <DEDUP_REMOVED lines=30> */
.L_x_19627:
        /* <DEDUP_REMOVED lines=18> */
.L_x_19628:
[----:B------:R-:W-:Y:S05]  /*1f8d0*/  BSYNC B0 ;  /* 0x0000000000007941 */ /* 0x000fea0003800000 */
.L_x_19626:
[----:B------:R-:W2:Y:S01]  /*1f8e0*/  LDG.E.64 R12, [R12.64+-0x10] ;  /* 0xfffff0240c0c7981 */ /* 0x000ea2000c1e1b00 */
[----:B------:R-:W-:Y:S02]  /*1f8f0*/  IMAD.MOV.U32 R17, RZ, RZ, R15 ;  /* 0x000000ffff117224 */ /* 0x000fe400078e000f */
[----:B--2---:R-:W-:Y:S02]  /*1f900*/  IMAD R3, R5, R12, RZ ;  /* 0x0000000c05037224 */ /* 0x004fe400078e02ff */
[----:B------:R-:W-:-:S04]  /*1f910*/  IMAD.WIDE.U32 R16, R12, R4, R16 ;  /* 0x000000040c107225 */ /* 0x000fc800078e0010 */
[----:B------:R-:W-:-:S05]  /*1f920*/  IMAD R3, R13, R4, R3 ;  /* 0x000000040d037224 */ /* 0x000fca00078e0203 */
[----:B------:R-:W-:Y:S02]  /*1f930*/  IADD3 R15, R17, R3, RZ ;  /* 0x00000003110f7210 */ /* 0x000fe40007ffe0ff */
.L_x_19619:
        /* <DEDUP_REMOVED lines=16> */
.L_x_19631:
        /* <DEDUP_REMOVED lines=26> */
.L_x_19630:
[----:B------:R-:W-:Y:S05]  /*1fbe0*/  BSYNC B8 ;  /* 0x0000000000087941 */ /* 0x000fea0003800000 */
.L_x_19629:
[----:B------:R-:W-:-:S05]  /*1fbf0*/  IADD3 R16, P0, R16, 0x4, RZ ;  /* 0x0000000410107810 */ /* 0x000fca0007f1e0ff */
[----:B------:R-:W-:Y:S01]  /*1fc00*/  IMAD.X R17, RZ, RZ, R17, P0 ;  /* 0x000000ffff117224 */ /* 0x000fe200000e0611 */
[----:B------:R-:W-:-:S04]  /*1fc10*/  ISETP.GE.U32.AND P0, PT, R16, R19, PT ;  /* 0x000000131000720c */ /* 0x000fc80003f06070 */
[----:B------:R-:W-:-:S13]  /*1fc20*/  ISETP.GE.U32.AND.EX P0, PT, R17, R18, PT, P0 ;  /* 0x000000121100720c */ /* 0x000fda0003f06100 */
[----:B------:R-:W-:Y:S05]  /*1fc30*/  @!P0 BRA `(.L_x_19631) ;  /* 0xfffffe0000008947 */ /* 0x000fea000383ffff */
.L_x_19598:
[----:B------:R-:W-:Y:S05]  /*1fc40*/  BSYNC B7 ;  /* 0x0000000000077941 */ /* 0x000fea0003800000 */
.L_x_19597:
        /* <DEDUP_REMOVED lines=29> */
.L_x_19635:
[----:B------:R-:W-:Y:S05]  /*1fe20*/  BSYNC B8 ;  /* 0x0000000000087941 */ /* 0x000fea0003800000 */
.L_x_19634:
        /* <DEDUP_REMOVED lines=24> */
.L_x_19637:
[----:B------:R-:W-:Y:S05]  /*1ffb0*/  BSYNC B8 ;  /* 0x0000000000087941 */ /* 0x000fea0003800000 */
.L_x_19636:
        /* <DEDUP_REMOVED lines=26> */
.L_x_19639:
[----:B------:R-:W-:Y:S05]  /*20160*/  BSYNC B8 ;  /* 0x0000000000087941 */ /* 0x000fea0003800000 */
.L_x_19638:
        /* <DEDUP_REMOVED lines=16> */
.L_x_19653:
        /* <DEDUP_REMOVED lines=12> */
[----:B------:R-:W-:Y:S05]  /*20330*/  CALL.REL.NOINC `($__internal_48_$__cuda_sm20_div_s64) ;  /* 0x0000783000007944 */ /* 0x000fea0003c00000 */
[----:B------:R-:W-:Y:S02]  /*20340*/  IMAD.MOV.U32 R18, RZ, RZ, R4 ;  /* 0x000000ffff127224 */ /* 0x000fe400078e0004 */
[----:B------:R-:W-:Y:S01]  /*20350*/  IMAD.MOV.U32 R19, RZ, RZ, R3 ;  /* 0x000000ffff137224 */ /* 0x000fe200078e0003 */
[----:B------:R-:W-:Y:S05]  /*20360*/  BRA `(.L_x_19643) ;  /* 0x0000013000007947 */ /* 0x000fea0003800000 */
.L_x_19642:
        /* <DEDUP_REMOVED lines=19> */
.L_x_19643:
[----:B------:R-:W-:Y:S05]  /*204a0*/  BSYNC B1 ;  /* 0x0000000000017941 */ /* 0x000fea0003800000 */
.L_x_19641:
        /* <DEDUP_REMOVED lines=30> */
.L_x_19645:
        /* <DEDUP_REMOVED lines=19> */
.L_x_19646:
[----:B------:R-:W-:Y:S05]  /*207c0*/  BSYNC B1 ;  /* 0x0000000000017941 */ /* 0x000fea0003800000 */
.L_x_19644:
        /* <DEDUP_REMOVED lines=29> */
.L_x_19648:
        /* <DEDUP_REMOVED lines=19> */
.L_x_19649:
[----:B------:R-:W-:Y:S05]  /*20ad0*/  BSYNC B1 ;  /* 0x0000000000017941 */ /* 0x000fea0003800000 */
.L_x_19647:
        /* <DEDUP_REMOVED lines=28> */
.L_x_19651:
        /* <DEDUP_REMOVED lines=19> */
.L_x_19652:
[----:B------:R-:W-:Y:S05]  /*20dd0*/  BSYNC B1 ;  /* 0x0000000000017941 */ /* 0x000fea0003800000 */
.L_x_19650:
        /* <DEDUP_REMOVED lines=21> */
.L_x_19640:
        /* <DEDUP_REMOVED lines=18> */
.L_x_19656:
        /* <DEDUP_REMOVED lines=19> */
.L_x_19657:
[----:B------:R-:W-:Y:S05]  /*21180*/  BSYNC B0 ;  /* 0x0000000000007941 */ /* 0x000fea0003800000 */
.L_x_19655:
        /* <DEDUP_REMOVED lines=32> */
.L_x_19659:
        /* <DEDUP_REMOVED lines=19> */
.L_x_19660:
[----:B------:R-:W-:Y:S05]  /*214c0*/  BSYNC B0 ;  /* 0x0000000000007941 */ /* 0x000fea0003800000 */
.L_x_19658:
        /* <DEDUP_REMOVED lines=32> */
.L_x_19662:
        /* <DEDUP_REMOVED lines=18> */
.L_x_19663:
[----:B------:R-:W-:Y:S05]  /*217f0*/  BSYNC B0 ;  /* 0x0000000000007941 */ /* 0x000fea0003800000 */
.L_x_19661:
        /* <DEDUP_REMOVED lines=8> */
.L_x_19654:
        /* <DEDUP_REMOVED lines=16> */
.L_x_19666:
        /* <DEDUP_REMOVED lines=26> */
.L_x_19665:
[----:B------:R-:W-:Y:S05]  /*21b20*/  BSYNC B8 ;  /* 0x0000000000087941 */ /* 0x000fea0003800000 */
.L_x_19664:
[----:B------:R-:W-:-:S05]  /*21b30*/  IADD3 R16, P0, R16, 0x4, RZ ;  /* 0x0000000410107810 */ /* 0x000fca0007f1e0ff */
[----:B------:R-:W-:Y:S01]  /*21b40*/  IMAD.X R17, RZ, RZ, R17, P0 ;  /* 0x000000ffff117224 */ /* 0x000fe200000e0611 */
[----:B------:R-:W-:-:S04]  /*21b50*/  ISETP.GE.U32.AND P0, PT, R16, R19, PT ;  /* 0x000000131000720c */ /* 0x000fc80003f06070 */
[----:B------:R-:W-:-:S13]  /*21b60*/  ISETP.GE.U32.AND.EX P0, PT, R17, R18, PT, P0 ;  /* 0x000000121100720c */ /* 0x000fda0003f06100 */
[----:B------:R-:W-:Y:S05]  /*21b70*/  @!P0 BRA `(.L_x_19666) ;  /* 0xfffffe0000008947 */ /* 0x000fea000383ffff */
.L_x_19633:
[----:B------:R-:W-:Y:S05]  /*21b80*/  BSYNC B7 ;  /* 0x0000000000077941 */ /* 0x000fea0003800000 */
.L_x_19632:
        /* <DEDUP_REMOVED lines=29> */
.L_x_19670:
[----:B------:R-:W-:Y:S05]  /*21d60*/  BSYNC B8 ;  /* 0x0000000000087941 */ /* 0x000fea0003800000 */
.L_x_19669:
        /* <DEDUP_REMOVED lines=24> */
.L_x_19672:
[----:B------:R-:W-:Y:S05]  /*21ef0*/  BSYNC B8 ;  /* 0x0000000000087941 */ /* 0x000fea0003800000 */
.L_x_19671:
        /* <DEDUP_REMOVED lines=26> */
.L_x_19674:
[----:B------:R-:W-:Y:S05]  /*220a0*/  BSYNC B8 ;  /* 0x0000000000087941 */ /* 0x000fea0003800000 */
.L_x_19673:
        /* <DEDUP_REMOVED lines=16> */
.L_x_19688:
        /* <DEDUP_REMOVED lines=13> */
[----:B------:R-:W-:Y:S01]  /*22280*/  MOV R18, R4 ;  /* 0x0000000400127202 */ /* 0x000fe20000000f00 */
[----:B------:R-:W-:Y:S01]  /*22290*/  IMAD.MOV.U32 R19, RZ, RZ, R3 ;  /* 0x000000ffff137224 */ /* 0x000fe200078e0003 */
[----:B------:R-:W-:Y:S05]  /*222a0*/  BRA `(.L_x_19678) ;  /* 0x0000013000007947 */ /* 0x000fea0003800000 */
.L_x_19677:
        /* <DEDUP_REMOVED lines=19> */
.L_x_19678:
[----:B------:R-:W-:Y:S05]  /*223e0*/  BSYNC B1 ;  /* 0x0000000000017941 */ /* 0x000fea0003800000 */
.L_x_19676:
        /* <DEDUP_REMOVED lines=29> */
.L_x_19680:
        /* <DEDUP_REMOVED lines=19> */
.L_x_19681:
[----:B------:R-:W-:Y:S05]  /*226f0*/  BSYNC B1 ;  /* 0x0000000000017941 */ /* 0x000fea0003800000 */
.L_x_19679:
        /* <DEDUP_REMOVED lines=29> */
.L_x_19683:
        /* <DEDUP_REMOVED lines=19> */
.L_x_19684:
[----:B------:R-:W-:Y:S05]  /*22a00*/  BSYNC B1 ;  /* 0x0000000000017941 */ /* 0x000fea0003800000 */
.L_x_19682:
        /* <DEDUP_REMOVED lines=28> */
.L_x_19686:
        /* <DEDUP_REMOVED lines=19> */
.L_x_19687:
[----:B------:R-:W-:Y:S05]  /*22d00*/  BSYNC B1 ;  /* 0x0000000000017941 */ /* 0x000fea0003800000 */
.L_x_19685:
        /* <DEDUP_REMOVED lines=20> */
.L_x_19675:
        /* <DEDUP_REMOVED lines=18> */
.L_x_19691:
        /* <DEDUP_REMOVED lines=19> */
.L_x_19692:
[----:B------:R-:W-:Y:S05]  /*230a0*/  BSYNC B0 ;  /* 0x0000000000007941 */ /* 0x000fea0003800000 */
.L_x_19690:
        /* <DEDUP_REMOVED lines=30> */
.L_x_19694:
        /* <DEDUP_REMOVED lines=19> */
.L_x_19695:
[----:B------:R-:W-:Y:S05]  /*233c0*/  BSYNC B0 ;  /* 0x0000000000007941 */ /* 0x000fea0003800000 */
.L_x_19693:
        /* <DEDUP_REMOVED lines=30> */
.L_x_19697:
        /* <DEDUP_REMOVED lines=18> */
.L_x_19698:
[----:B------:R-:W-:Y:S05]  /*236d0*/  BSYNC B0 ;  /* 0x0000000000007941 */ /* 0x000fea0003800000 */
.L_x_19696:
[----:B------:R-:W2:Y:S01]  /*236e0*/  LDG.E.64 R12, [R12.64+-0x10] ;  /* 0xfffff0240c0c7981 */ /* 0x000ea2000c1e1b00 */
[----:B------:R-:W-:Y:S02]  /*236f0*/  IMAD.MOV.U32 R3, RZ, RZ, R15 ;  /* 0x000000ffff037224 */ /* 0x000fe400078e000f */
[----:B--2---:R-:W-:Y:S02]  /*23700*/  IMAD R5, R5, R12, RZ ;  /* 0x0000000c05057224 */ /* 0x004fe400078e02ff */
[----:B------:R-:W-:-:S04]  /*23710*/  IMAD.WIDE.U32 R2, R12, R4, R2 ;  /* 0x000000040c027225 */ /* 0x000fc800078e0002 */
[----:B------:R-:W-:-:S05]  /*23720*/  IMAD R5, R13, R4, R5 ;  /* 0x000000040d057224 */ /* 0x000fca00078e0205 */
[----:B------:R-:W-:Y:S02]  /*23730*/  IADD3 R15, R3, R5, RZ ;  /* 0x00000005030f7210 */ /* 0x000fe40007ffe0ff */
.L_x_19689:
        /* <DEDUP_REMOVED lines=16> */
.L_x_19701:
        /* <DEDUP_REMOVED lines=26> */
.L_x_19700:
[----:B------:R-:W-:Y:S05]  /*239e0*/  BSYNC B8 ;  /* 0x0000000000087941 */ /* 0x000fea0003800000 */
.L_x_19699:
[----:B------:R-:W-:-:S05]  /*239f0*/  IADD3 R16, P0, R16, 0x4, RZ ;  /* 0x0000000410107810 */ /* 0x000fca0007f1e0ff */
[----:B------:R-:W-:Y:S01]  /*23a00*/  IMAD.X R17, RZ, RZ, R17, P0 ;  /* 0x000000ffff117224 */ /* 0x000fe200000e0611 */
[----:B------:R-:W-:-:S04]  /*23a10*/  ISETP.GE.U32.AND P0, PT, R16, R19, PT ;  /* 0x000000131000720c */ /* 0x000fc80003f06070 */
[----:B------:R-:W-:-:S13]  /*23a20*/  ISETP.GE.U32.AND.EX P0, PT, R17, R18, PT, P0 ;  /* 0x000000121100720c */ /* 0x000fda0003f06100 */
[----:B------:R-:W-:Y:S05]  /*23a30*/  @!P0 BRA `(.L_x_19701) ;  /* 0xfffffe0000008947 */ /* 0x000fea000383ffff */
.L_x_19668:
[----:B------:R-:W-:Y:S05]  /*23a40*/  BSYNC B7 ;  /* 0x0000000000077941 */ /* 0x000fea0003800000 */
.L_x_19667:
        /* <DEDUP_REMOVED lines=29> */
.L_x_19705:
[----:B------:R-:W-:Y:S05]  /*23c20*/  BSYNC B8 ;  /* 0x0000000000087941 */ /* 0x000fea0003800000 */
.L_x_19704:
        /* <DEDUP_REMOVED lines=24> */
.L_x_19707:
[----:B------:R-:W-:Y:S05]  /*23db0*/  BSYNC B8 ;  /* 0x0000000000087941 */ /* 0x000fea0003800000 */
.L_x_19706:
        /* <DEDUP_REMOVED lines=26> */
.L_x_19709:
[----:B------:R-:W-:Y:S05]  /*23f60*/  BSYNC B8 ;  /* 0x0000000000087941 */ /* 0x000fea0003800000 */
.L_x_19708:
        /* <DEDUP_REMOVED lines=16> */
.L_x_19723:
        /* <DEDUP_REMOVED lines=16> */
.L_x_19712:
        /* <DEDUP_REMOVED lines=19> */
.L_x_19713:
[----:B------:R-:W-:Y:S05]  /*242a0*/  BSYNC B1 ;  /* 0x0000000000017941 */ /* 0x000fea0003800000 */
.L_x_19711:
        /* <DEDUP_REMOVED lines=29> */
.L_x_19715:
        /* <DEDUP_REMOVED lines=19> */
.L_x_19716:
[----:B------:R-:W-:Y:S05]  /*245b0*/  BSYNC B1 ;  /* 0x0000000000017941 */ /* 0x000fea0003800000 */
.L_x_19714:
        /* <DEDUP_REMOVED lines=29> */
.L_x_19718:
        /* <DEDUP_REMOVED lines=19> */
.L_x_19719:
[----:B------:R-:W-:Y:S05]  /*248c0*/  BSYNC B1 ;  /* 0x0000000000017941 */ /* 0x000fea0003800000 */
.L_x_19717:
        /* <DEDUP_REMOVED lines=28> */
.L_x_19721:
        /* <DEDUP_REMOVED lines=19> */
.L_x_19722:
[----:B------:R-:W-:Y:S05]  /*24bc0*/  BSYNC B1 ;  /* 0x0000000000017941 */ /* 0x000fea0003800000 */
.L_x_19720:
        /* <DEDUP_REMOVED lines=20> */
.L_x_19710:
        /* <DEDUP_REMOVED lines=18> */
.L_x_19726:
        /* <DEDUP_REMOVED lines=19> */
.L_x_19727:
[----:B------:R-:W-:Y:S05]  /*24f60*/  BSYNC B0 ;  /* 0x0000000000007941 */ /* 0x000fea0003800000 */
.L_x_19725:
        /* <DEDUP_REMOVED lines=30> */
.L_x_19729:
        /* <DEDUP_REMOVED lines=19> */
.L_x_19730:
[----:B------:R-:W-:Y:S05]  /*25280*/  BSYNC B0 ;  /* 0x0000000000007941 */ /* 0x000fea0003800000 */
.L_x_19728:
        /* <DEDUP_REMOVED lines=30> */
.L_x_19732:
        /* <DEDUP_REMOVED lines=18> */
.L_x_19733:
[----:B------:R-:W-:Y:S05]  /*25590*/  BSYNC B0 ;  /* 0x0000000000007941 */ /* 0x000fea0003800000 */
.L_x_19731:
[----:B------:R-:W2:Y:S01]  /*255a0*/  LDG.E.64 R12, [R12.64+-0x10] ;  /* 0xfffff0240c0c7981 */ /* 0x000ea2000c1e1b00 */
[----:B------:R-:W-:Y:S01]  /*255b0*/  MOV R3, R15 ;  /* 0x0000000f00037202 */ /* 0x000fe20000000f00 */
[----:B--2---:R-:W-:-:S04]  /*255c0*/  IMAD R5, R5, R12, RZ ;  /* 0x0000000c05057224 */ /* 0x004fc800078e02ff */
[----:B------:R-:W-:-:S04]  /*255d0*/  IMAD.WIDE.U32 R2, R12, R4, R2 ;  /* 0x000000040c027225 */ /* 0x000fc800078e0002 */
[----:B------:R-:W-:-:S04]  /*255e0*/  IMAD R5, R13, R4, R5 ;  /* 0x000000040d057224 */ /* 0x000fc800078e0205 */
[----:B------:R-:W-:Y:S02]  /*255f0*/  IMAD.IADD R15, R3, 0x1, R5 ;  /* 0x00000001030f7824 */ /* 0x000fe400078e0205 */
.L_x_19724:
        /* <DEDUP_REMOVED lines=16> */
.L_x_19736:
        /* <DEDUP_REMOVED lines=26> */
.L_x_19735:
[----:B------:R-:W-:Y:S05]  /*258a0*/  BSYNC B8 ;  /* 0x0000000000087941 */ /* 0x000fea0003800000 */
.L_x_19734:
[----:B------:R-:W-:-:S05]  /*258b0*/  IADD3 R16, P0, R16, 0x4, RZ ;  /* 0x0000000410107810 */ /* 0x000fca0007f1e0ff */
[----:B------:R-:W-:Y:S01]  /*258c0*/  IMAD.X R17, RZ, RZ, R17, P0 ;  /* 0x000000ffff117224 */ /* 0x000fe200000e0611 */
[----:B------:R-:W-:-:S04]  /*258d0*/  ISETP.GE.U32.AND P0, PT, R16, R19, PT ;  /* 0x000000131000720c */ /* 0x000fc80003f06070 */
[----:B------:R-:W-:-:S13]  /*258e0*/  ISETP.GE.U32.AND.EX P0, PT, R17, R18, PT, P0 ;  /* 0x000000121100720c */ /* 0x000fda0003f06100 */
[----:B------:R-:W-:Y:S05]  /*258f0*/  @!P0 BRA `(.L_x_19736) ;  /* 0xfffffe0000008947 */ /* 0x000fea000383ffff */
.L_x_19703:
[----:B------:R-:W-:Y:S05]  /*25900*/  BSYNC B7 ;  /* 0x0000000000077941 */ /* 0x000fea0003800000 */
.L_x_19702:
        /* <DEDUP_REMOVED lines=28> */
.L_x_19738:
[----:B------:R-:W-:Y:S05]  /*25ad0*/  BSYNC B7 ;  /* 0x0000000000077941 */ /* 0x000fea0003800000 */
.L_x_19737:
        /* <DEDUP_REMOVED lines=24> */
.L_x_19740:
[----:B------:R-:W-:Y:S05]  /*25c60*/  BSYNC B7 ;  /* 0x0000000000077941 */ /* 0x000fea0003800000 */
.L_x_19739:
        /* <DEDUP_REMOVED lines=26> */
.L_x_19742:
[----:B------:R-:W-:Y:S05]  /*25e10*/  BSYNC B7 ;  /* 0x0000000000077941 */ /* 0x000fea0003800000 */
.L_x_19741:
        /* <DEDUP_REMOVED lines=15> */
.L_x_19756:
        /* <DEDUP_REMOVED lines=16> */
.L_x_19745:
        /* <DEDUP_REMOVED lines=19> */
.L_x_19746:
[----:B------:R-:W-:Y:S05]  /*26140*/  BSYNC B1 ;  /* 0x0000000000017941 */ /* 0x000fea0003800000 */
.L_x_19744:
        /* <DEDUP_REMOVED lines=29> */
.L_x_19748:
        /* <DEDUP_REMOVED lines=19> */
.L_x_19749:
[----:B------:R-:W-:Y:S05]  /*26450*/  BSYNC B1 ;  /* 0x0000000000017941 */ /* 0x000fea0003800000 */
.L_x_19747:
        /* <DEDUP_REMOVED lines=29> */
.L_x_19751:
        /* <DEDUP_REMOVED lines=19> */
.L_x_19752:
[----:B------:R-:W-:Y:S05]  /*26760*/  BSYNC B1 ;  /* 0x0000000000017941 */ /* 0x000fea0003800000 */
.L_x_19750:
        /* <DEDUP_REMOVED lines=28> */
.L_x_19754:
        /* <DEDUP_REMOVED lines=19> */
.L_x_19755:
[----:B------:R-:W-:Y:S05]  /*26a60*/  BSYNC B1 ;  /* 0x0000000000017941 */ /* 0x000fea0003800000 */
.L_x_19753:
        /* <DEDUP_REMOVED lines=20> */
.L_x_19743:
        /* <DEDUP_REMOVED lines=18> */
.L_x_19759:
        /* <DEDUP_REMOVED lines=19> */
.L_x_19760:
[----:B------:R-:W-:Y:S05]  /*26e00*/  BSYNC B0 ;  /* 0x0000000000007941 */ /* 0x000fea0003800000 */
.L_x_19758:
        /* <DEDUP_REMOVED lines=30> */
.L_x_19762:
        /* <DEDUP_REMOVED lines=19> */
.L_x_19763:
[----:B------:R-:W-:Y:S05]  /*27120*/  BSYNC B0 ;  /* 0x0000000000007941 */ /* 0x000fea0003800000 */
.L_x_19761:
        /* <DEDUP_REMOVED lines=30> */
.L_x_19765:
        /* <DEDUP_REMOVED lines=18> */
.L_x_19766:
[----:B------:R-:W-:Y:S05]  /*27430*/  BSYNC B0 ;  /* 0x0000000000007941 */ /* 0x000fea0003800000 */
.L_x_19764:
[----:B------:R-:W2:Y:S01]  /*27440*/  LDG.E.64 R12, [R12.64+-0x10] ;  /* 0xfffff0240c0c7981 */ /* 0x000ea2000c1e1b00 */
[----:B------:R-:W-:Y:S02]  /*27450*/  IMAD.MOV.U32 R3, RZ, RZ, R15 ;  /* 0x000000ffff037224 */ /* 0x000fe400078e000f */
[----:B--2---:R-:W-:Y:S02]  /*27460*/  IMAD R5, R5, R12, RZ ;  /* 0x0000000c05057224 */ /* 0x004fe400078e02ff */
[----:B------:R-:W-:-:S04]  /*27470*/  IMAD.WIDE.U32 R2, R12, R4, R2 ;  /* 0x000000040c027225 */ /* 0x000fc800078e0002 */
[----:B------:R-:W-:-:S04]  /*27480*/  IMAD R5, R13, R4, R5 ;  /* 0x000000040d057224 */ /* 0x000fc800078e0205 */
[----:B------:R-:W-:Y:S02]  /*27490*/  IMAD.IADD R15, R3, 0x1, R5 ;  /* 0x00000001030f7824 */ /* 0x000fe400078e0205 */
.L_x_19757:
        /* <DEDUP_REMOVED lines=16> */
.L_x_19769:
        /* <DEDUP_REMOVED lines=26> */
.L_x_19768:
[----:B------:R-:W-:Y:S05]  /*27740*/  BSYNC B7 ;  /* 0x0000000000077941 */ /* 0x000fea0003800000 */
.L_x_19767:
[----:B------:R-:W-:-:S05]  /*27750*/  IADD3 R16, P0, R16, 0x4, RZ ;  /* 0x0000000410107810 */ /* 0x000fca0007f1e0ff */
[----:B------:R-:W-:Y:S01]  /*27760*/  IMAD.X R17, RZ, RZ, R17, P0 ;  /* 0x000000ffff117224 */ /* 0x000fe200000e0611 */
[----:B------:R-:W-:-:S04]  /*27770*/  ISETP.GE.U32.AND P0, PT, R16, R19, PT ;  /* 0x000000131000720c */ /* 0x000fc80003f06070 */
[----:B------:R-:W-:-:S13]  /*27780*/  ISETP.GE.U32.AND.EX P0, PT, R17, R18, PT, P0 ;  /* 0x000000121100720c */ /* 0x000fda0003f06100 */
[----:B------:R-:W-:Y:S05]  /*27790*/  @!P0 BRA `(.L_x_19769) ;  /* 0xfffffe0000008947 */ /* 0x000fea000383ffff */
.L_x_19491:
[----:B------:R-:W-:Y:S05]  /*277a0*/  BSYNC B6 ;  /* 0x0000000000067941 */ /* 0x000fea0003800000 */
.L_x_19401:
        /* <DEDUP_REMOVED lines=23> */
.L_x_19772:
[----:B0-----:R-:W-:-:S13]  /*27920*/  ISETP.GE.AND P0, PT, R0, R57, PT ;  /* 0x000000390000720c */ /* 0x001fda0003f06270 */
[----:B------:R-:W-:Y:S05]  /*27930*/  @P0 BRA `(.L_x_19774) ;  /* 0x000000c000000947 */ /* 0x000fea0003800000 */
[----:B------:R-:W-:Y:S01]  /*27940*/  IMAD.IADD R2, R72, 0x1, R0 ;  /* 0x0000000148027824 */ /* 0x000fe200078e0200 */
[----:B------:R-:W-:Y:S01]  /*27950*/  IADD3 R0, R0, 0x80, RZ ;  /* 0x0000008000007810 */ /* 0x000fe20007ffe0ff */
[----:B------:R-:W-:-:S04]  /*27960*/  IMAD.MOV.U32 R3, RZ, RZ, 0x4 ;  /* 0x00000004ff037424 */ /* 0x000fc800078e00ff */
[----:B------:R-:W-:-:S05]  /*27970*/  IMAD.WIDE.U32 R2, R2, R3, c[0x0][0x1a8] ;  /* 0x00006a0002027625 */ /* 0x000fca00078e0003 */
[----:B------:R0:W-:Y:S02]  /*27980*/  STG.E [R2.64], RZ ;  /* 0x000000ff02007986 */ /* 0x0001e4000c101924 */
.L_x_19773:
[----:B------:R-:W-:-:S13]  /*27990*/  ISETP.GE.AND P0, PT, R0, R57, PT ;  /* 0x000000390000720c */ /* 0x000fda0003f06270 */
[----:B------:R-:W-:Y:S05]  /*279a0*/  @P0 BRA `(.L_x_19775) ;  /* 0x000000d000000947 */ /* 0x000fea0003800000 */
[----:B0-----:R-:W-:Y:S01]  /*279b0*/  IMAD.IADD R2, R72, 0x1, R0 ;  /* 0x0000000148027824 */ /* 0x001fe200078e0200 */
[----:B------:R-:W-:Y:S01]  /*279c0*/  IADD3 R0, R0, 0x80, RZ ;  /* 0x0000008000007810 */ /* 0x000fe20007ffe0ff */
[----:B------:R-:W-:-:S04]  /*279d0*/  IMAD.MOV.U32 R3, RZ, RZ, 0x4 ;  /* 0x00000004ff037424 */ /* 0x000fc800078e00ff */
[----:B------:R-:W-:-:S05]  /*279e0*/  IMAD.WIDE.U32 R2, R2, R3, c[0x0][0x1a8] ;  /* 0x00006a0002027625 */ /* 0x000fca00078e0003 */
[----:B------:R0:W-:Y:S02]  /*279f0*/  STG.E [R2.64], RZ ;  /* 0x000000ff02007986 */ /* 0x0001e4000c101924 */
.L_x_19774:
        /* <DEDUP_REMOVED lines=8> */
.L_x_19775:
[----:B------:R-:W-:Y:S05]  /*27a80*/  BSYNC B1 ;  /* 0x0000000000017941 */ /* 0x000fea0003800000 */
.L_x_19771:
[----:B------:R-:W-:-:S13]  /*27a90*/  ISETP.GE.AND P0, PT, R0, R57, PT ;  /* 0x000000390000720c */ /* 0x000fda0003f06270 */
[----:B0-----:R-:W-:Y:S01]  /*27aa0*/  @!P0 IMAD.IADD R2, R72, 0x1, R0 ;  /* 0x0000000148028824 */ /* 0x001fe200078e0200 */
[----:B------:R-:W-:Y:S01]  /*27ab0*/  @!P0 IADD3 R0, R0, 0x80, RZ ;  /* 0x0000008000008810 */ /* 0x000fe20007ffe0ff */
[----:B------:R-:W-:-:S04]  /*27ac0*/  @!P0 IMAD.MOV.U32 R3, RZ, RZ, 0x4 ;  /* 0x00000004ff038424 */ /* 0x000fc800078e00ff */
[----:B------:R-:W-:-:S05]  /*27ad0*/  @!P0 IMAD.WIDE.U32 R2, R2, R3, c[0x0][0x1a8] ;  /* 0x00006a0002028625 */ /* 0x000fca00078e0003 */
[----:B------:R0:W-:Y:S02]  /*27ae0*/  @!P0 STG.E [R2.64], RZ ;  /* 0x000000ff02008986 */ /* 0x0001e4000c101924 */
.L_x_19776:
[----:B------:R-:W-:Y:S05]  /*27af0*/  BSYNC B0 ;  /* 0x0000000000007941 */ /* 0x000fea0003800000 */
.L_x_19770:
[----:B------:R-:W-:-:S13]  /*27b00*/  ISETP.GE.AND P0, PT, R0, R57, PT ;  /* 0x000000390000720c */ /* 0x000fda0003f06270 */
[----:B------:R-:W-:Y:S05]  /*27b10*/  @P0 EXIT ;  /* 0x000000000000094d */ /* 0x000fea0003800000 */
[----:B0-----:R-:W-:Y:S01]  /*27b20*/  MOV R3, 0x4 ;  /* 0x0000000400037802 */ /* 0x001fe20000000f00 */
[----:B------:R-:W-:-:S04]  /*27b30*/  IMAD.IADD R2, R72, 0x1, R0 ;  /* 0x0000000148027824 */ /* 0x000fc800078e0200 */
[----:B------:R-:W-:-:S05]  /*27b40*/  IMAD.WIDE.U32 R2, R2, R3, c[0x0][0x1a8] ;  /* 0x00006a0002027625 */ /* 0x000fca00078e0003 */
[----:B------:R-:W-:Y:S01]  /*27b50*/  STG.E [R2.64], RZ ;  /* 0x000000ff02007986 */ /* 0x000fe2000c101924 */
[----:B------:R-:W-:Y:S05]  /*27b60*/  EXIT ;  /* 0x000000000000794d */ /* 0x000fea0003800000 */
        .weak           $__internal_48_$__cuda_sm20_div_s64
        .type           $__internal_48_$__cuda_sm20_div_s64,@function
        .size           $__internal_48_$__cuda_sm20_div_s64,($__internal_49_$__cuda_sm20_rem_s64 - $__internal_48_$__cuda_sm20_div_s64)
$__internal_48_$__cuda_sm20_div_s64:
        /* <DEDUP_REMOVED lines=83> */
[----:B------:R-:W-:Y:S06]  /*280a0*/  RET.REL.NODEC R6 `(_ZN2at6native29vectorized_elementwise_kernelILi2EZZZNS0_67_GLOBAL__N__bb565c37_34_ValidateCompressedIndicesKernel_cu_33a4b88b42_validate_compressed_sparse_indices_kernelILNS2_8CDimNameE0ENS2_18CUDAKernelLauncherENS2_14EmptyVecKernelENS2_8DummyVecELm0EEEvRKNS_6TensorESA_lllENKUlvE1_clEvENKUlvE_clEvEUliiiiiE_St5arrayIPcLm6EEEEviT0_T1_) ;  /* 0xfffd7f5006007950 */ /* 0x000fec0003c3ffff */
        .weak           $__internal_49_$__cuda_sm20_rem_s64
        .type           $__internal_49_$__cuda_sm20_rem_s64,@function
        .size           $__internal_49_$__cuda_sm20_rem_s64,(.L_x_27325 - $__internal_49_$__cuda_sm20_rem_s64)
$__internal_49_$__cuda_sm20_rem_s64:
        /* <DEDUP_REMOVED lines=77> */
[----:B------:R-:W-:Y:S06]  /*28580*/  RET.REL.NODEC R4 `(_ZN2at6native29vectorized_elementwise_kernelILi2EZZZNS0_67_GLOBAL__N__bb565c37_34_ValidateCompressedIndicesKernel_cu_33a4b88b42_validate_compressed_sparse_indices_kernelILNS2_8CDimNameE0ENS2_18CUDAKernelLauncherENS2_14EmptyVecKernelENS2_8DummyVecELm0EEEvRKNS_6TensorESA_lllENKUlvE1_clEvENKUlvE_clEvEUliiiiiE_St5arrayIPcLm6EEEEviT0_T1_) ;  /* 0xfffd7a7004007950 */ /* 0x000fec0003c3ffff */
.L_x_19777:
        /* <DEDUP_REMOVED lines=15> */
.L_x_27325:


//--------------------- .text._ZN2at6native29vectorized_elementwise_kernelILi4EZZZNS0_67_GLOBAL__N__bb565c37_34_ValidateCompressedIndicesKernel_cu_33a4b88b42_validate_compressed_sparse_indices_kernelILNS2_8CDimNameE0ENS2_18CUDAKernelLauncherENS2_14EmptyVecKernelENS2_8DummyVecELm0EEEvRKNS_6TensorESA_lllENKUlvE1_clEvENKUlvE_clEvEUliiiiiE_St5arrayIPcLm6EEEEviT0_T1_ --------------------------
	.section	.text._ZN2at6native29vectorized_elementwise_kernelILi4EZZZNS0_67_GLOBAL__N__bb565c37_34_ValidateCompressedIndicesKernel_cu_33a4b88b42_validate_compressed_sparse_indices_kernelILNS2_8CDimNameE0ENS2_18CUDAKernelLauncherENS2_14EmptyVecKernelENS2_8DummyVecELm0EEEvRKNS_6TensorESA_lllENKUlvE1_clEvENKUlvE_clEvEUliiiiiE_St5arrayIPcLm6EEEEviT0_T1_,"ax",@progbits
	.sectioninfo	@"SHI_REGISTERS=76"
	.align	128
        .global         _ZN2at6native29vectorized_elementwise_kernelILi4EZZZNS0_67_GLOBAL__N__bb565c37_34_ValidateCompressedIndicesKernel_cu_33a4b88b42_validate_compressed_sparse_indices_kernelILNS2_8CDimNameE0ENS2_18CUDAKernelLauncherENS2_14EmptyVecKernelENS2_8DummyVecELm0EEEvRKNS_6TensorESA_lllENKUlvE1_clEvENKUlvE_clEvEUliiiiiE_St5arrayIPcLm6EEEEviT0_T1_
        .type           _ZN2at6native29vectorized_elementwise_kernelILi4EZZZNS0_67_GLOBAL__N__bb565c37_34_ValidateCompressedIndicesKernel_cu_33a4b88b42_validate_compressed_sparse_indices_kernelILNS2_8CDimNameE0ENS2_18CUDAKernelLauncherENS2_14EmptyVecKernelENS2_8DummyVecELm0EEEvRKNS_6TensorESA_lllENKUlvE1_clEvENKUlvE_clEvEUliiiiiE_St5arrayIPcLm6EEEEviT0_T1_,@function
        .size           _ZN2at6native29vectorized_elementwise_kernelILi4EZZZNS0_67_GLOBAL__N__bb565c37_34_ValidateCompressedIndicesKernel_cu_33a4b88b42_validate_compressed_sparse_indices_kernelILNS2_8CDimNameE0ENS2_18CUDAKernelLauncherENS2_14EmptyVecKernelENS2_8DummyVecELm0EEEvRKNS_6TensorESA_lllENKUlvE1_clEvENKUlvE_clEvEUliiiiiE_St5arrayIPcLm6EEEEviT0_T1_,(.L_x_27327 - _ZN2at6native29vectorized_elementwise_kernelILi4EZZZNS0_67_GLOBAL__N__bb565c37_34_ValidateCompressedIndicesKernel_cu_33a4b88b42_validate_compressed_sparse_indices_kernelILNS2_8CDimNameE0ENS2_18CUDAKernelLauncherENS2_14EmptyVecKernelENS2_8DummyVecELm0EEEvRKNS_6TensorESA_lllENKUlvE1_clEvENKUlvE_clEvEUliiiiiE_St5arrayIPcLm6EEEEviT0_T1_)
        .other          _ZN2at6native29vectorized_elementwise_kernelILi4EZZZNS0_67_GLOBAL__N__bb565c37_34_ValidateCompressedIndicesKernel_cu_33a4b88b42_validate_compressed_sparse_indices_kernelILNS2_8CDimNameE0ENS2_18CUDAKernelLauncherENS2_14EmptyVecKernelENS2_8DummyVecELm0EEEvRKNS_6TensorESA_lllENKUlvE1_clEvENKUlvE_clEvEUliiiiiE_St5arrayIPcLm6EEEEviT0_T1_,@"STO_CUDA_ENTRY STV_DEFAULT"
_ZN2at6native29vectorized_elementwise_kernelILi4EZZZNS0_67_GLOBAL__N__bb565c37_34_ValidateCompressedIndicesKernel_cu_33a4b88b42_validate_compressed_sparse_indices_kernelILNS2_8CDimNameE0ENS2_18CUDAKernelLauncherENS2_14EmptyVecKernelENS2_8DummyVecELm0EEEvRKNS_6TensorESA_lllENKUlvE1_clEvENKUlvE_clEvEUliiiiiE_St5arrayIPcLm6EEEEviT0_T1_:
.text._ZN2at6native29vectorized_elementwise_kernelILi4EZZZNS0_67_GLOBAL__N__bb565c37_34_ValidateCompressedIndicesKernel_cu_33a4b88b42_validate_compressed_sparse_indices_kernelILNS2_8CDimNameE0ENS2_18CUDAKernelLauncherENS2_14EmptyVecKernelENS2_8DummyVecELm0EEEvRKNS_6TensorESA_lllENKUlvE1_clEvENKUlvE_clEvEUliiiiiE_St5arrayIPcLm6EEEEviT0_T1_:
        /* <DEDUP_REMOVED lines=60> */
.L_x_19782:
[----:B------:R-:W-:Y:S05]  /*03c0*/  BSYNC B7 ;  /* 0x0000000000077941 */ /* 0x000fea0003800000 */
.L_x_19781:
        /* <DEDUP_REMOVED lines=25> */
.L_x_19784:
[----:B------:R-:W-:Y:S05]  /*0560*/  BSYNC B7 ;  /* 0x0000000000077941 */ /* 0x000fea0003800000 */
.L_x_19783:
        /* <DEDUP_REMOVED lines=26> */
.L_x_19786:
[----:B------:R-:W-:Y:S05]  /*0710*/  BSYNC B7 ;  /* 0x0000000000077941 */ /* 0x000fea0003800000 */
.L_x_19785:
        /* <DEDUP_REMOVED lines=15> */
.L_x_19791:
        /* <DEDUP_REMOVED lines=26> */
.L_x_19790:
[----:B------:R-:W-:Y:S05]  /*09b0*/  BSYNC B8 ;  /* 0x0000000000087941 */ /* 0x000fea0003800000 */
.L_x_19789:
[----:B------:R-:W-:-:S05]  /*09c0*/  IADD3 R32, P0, R32, 0x4, RZ ;  /* 0x0000000420207810 */ /* 0x000fca0007f1e0ff */
[----:B------:R-:W-:Y:S01]  /*09d0*/  IMAD.X R33, RZ, RZ, R33, P0 ;  /* 0x000000ffff217224 */ /* 0x000fe200000e0621 */
[----:B------:R-:W-:-:S04]  /*09e0*/  ISETP.GE.U32.AND P0, PT, R32, R23, PT ;  /* 0x000000172000720c */ /* 0x000fc80003f06070 */
[----:B------:R-:W-:-:S13]  /*09f0*/  ISETP.GE.U32.AND.EX P0, PT, R33, R16, PT, P0 ;  /* 0x000000102100720c */ /* 0x000fda0003f06100 */
[----:B------:R-:W-:Y:S05]  /*0a00*/  @!P0 BRA `(.L_x_19791) ;  /* 0xfffffe0000008947 */ /* 0x000fea000383ffff */
.L_x_19788:
[----:B------:R-:W-:Y:S05]  /*0a10*/  BSYNC B7 ;  /* 0x0000000000077941 */ /* 0x000fea0003800000 */
.L_x_19787:
        /* <DEDUP_REMOVED lines=25> */
.L_x_19793:
[----:B------:R-:W-:Y:S05]  /*0bb0*/  BSYNC B7 ;  /* 0x0000000000077941 */ /* 0x000fea0003800000 */
.L_x_19792:
        /* <DEDUP_REMOVED lines=23> */
.L_x_19795:
[----:B------:R-:W-:Y:S05]  /*0d30*/  BSYNC B7 ;  /* 0x0000000000077941 */ /* 0x000fea0003800000 */
.L_x_19794:
        /* <DEDUP_REMOVED lines=26> */
.L_x_19797:
[----:B------:R-:W-:Y:S05]  /*0ee0*/  BSYNC B7 ;  /* 0x0000000000077941 */ /* 0x000fea0003800000 */
.L_x_19796:
        /* <DEDUP_REMOVED lines=15> */
.L_x_19802:
        /* <DEDUP_REMOVED lines=26> */
.L_x_19801:
[----:B------:R-:W-:Y:S05]  /*1180*/  BSYNC B8 ;  /* 0x0000000000087941 */ /* 0x000fea0003800000 */
.L_x_19800:
[----:B------:R-:W-:-:S05]  /*1190*/  IADD3 R28, P0, R28, 0x4, RZ ;  /* 0x000000041c1c7810 */ /* 0x000fca0007f1e0ff */
[----:B------:R-:W-:Y:S01]  /*11a0*/  IMAD.X R29, RZ, RZ, R29, P0 ;  /* 0x000000ffff1d7224 */ /* 0x000fe200000e061d */
[----:B------:R-:W-:-:S04]  /*11b0*/  ISETP.GE.U32.AND P0, PT, R28, R23, PT ;  /* 0x000000171c00720c */ /* 0x000fc80003f06070 */
[----:B------:R-:W-:-:S13]  /*11c0*/  ISETP.GE.U32.AND.EX P0, PT, R29, R32, PT, P0 ;  /* 0x000000201d00720c */ /* 0x000fda0003f06100 */
[----:B------:R-:W-:Y:S05]  /*11d0*/  @!P0 BRA `(.L_x_19802) ;  /* 0xfffffe0000008947 */ /* 0x000fea000383ffff */
.L_x_19799:
[----:B------:R-:W-:Y:S05]  /*11e0*/  BSYNC B7 ;  /* 0x0000000000077941 */ /* 0x000fea0003800000 */
.L_x_19798:
        /* <DEDUP_REMOVED lines=23> */
.L_x_19804:
[----:B------:R-:W-:Y:S05]  /*1360*/  BSYNC B7 ;  /* 0x0000000000077941 */ /* 0x000fea0003800000 */
.L_x_19803:
        /* <DEDUP_REMOVED lines=23> */
.L_x_19806:
[----:B------:R-:W-:Y:S05]  /*14e0*/  BSYNC B7 ;  /* 0x0000000000077941 */ /* 0x000fea0003800000 */
.L_x_19805:
        /* <DEDUP_REMOVED lines=26> */
.L_x_19808:
[----:B------:R-:W-:Y:S05]  /*1690*/  BSYNC B7 ;  /* 0x0000000000077941 */ /* 0x000fea0003800000 */
.L_x_19807:
        /* <DEDUP_REMOVED lines=15> */
.L_x_19813:
        /* <DEDUP_REMOVED lines=26> */
.L_x_19812:
[----:B------:R-:W-:Y:S05]  /*1930*/  BSYNC B8 ;  /* 0x0000000000087941 */ /* 0x000fea0003800000 */
.L_x_19811:
[----:B------:R-:W-:-:S05]  /*1940*/  IADD3 R28, P0, R28, 0x4, RZ ;  /* 0x000000041c1c7810 */ /* 0x000fca0007f1e0ff */
[----:B------:R-:W-:Y:S01]  /*1950*/  IMAD.X R29, RZ, RZ, R29, P0 ;  /* 0x000000ffff1d7224 */ /* 0x000fe200000e061d */
[----:B------:R-:W-:-:S04]  /*1960*/  ISETP.GE.U32.AND P0, PT, R28, R17, PT ;  /* 0x000000111c00720c */ /* 0x000fc80003f06070 */
[----:B------:R-:W-:-:S13]  /*1970*/  ISETP.GE.U32.AND.EX P0, PT, R29, R18, PT, P0 ;  /* 0x000000121d00720c */ /* 0x000fda0003f06100 */
[----:B------:R-:W-:Y:S05]  /*1980*/  @!P0 BRA `(.L_x_19813) ;  /* 0xfffffe0000008947 */ /* 0x000fea000383ffff */
.L_x_19810:
[----:B------:R-:W-:Y:S05]  /*1990*/  BSYNC B7 ;  /* 0x0000000000077941 */ /* 0x000fea0003800000 */
.L_x_19809:
        /* <DEDUP_REMOVED lines=23> */
.L_x_19815:
[----:B------:R-:W-:Y:S05]  /*1b10*/  BSYNC B7 ;  /* 0x0000000000077941 */ /* 0x000fea0003800000 */
.L_x_19814:
        /* <DEDUP_REMOVED lines=23> */
.L_x_19817:
[----:B------:R-:W-:Y:S05]  /*1c90*/  BSYNC B7 ;  /* 0x0000000000077941 */ /* 0x000fea0003800000 */
.L_x_19816:
        /* <DEDUP_REMOVED lines=26> */
.L_x_19819:
[----:B------:R-:W-:Y:S05]  /*1e40*/  BSYNC B7 ;  /* 0x0000000000077941 */ /* 0x000fea0003800000 */
.L_x_19818:
        /* <DEDUP_REMOVED lines=15> */
.L_x_19824:
        /* <DEDUP_REMOVED lines=26> */
.L_x_19823:
[----:B------:R-:W-:Y:S05]  /*20e0*/  BSYNC B8 ;  /* 0x0000000000087941 */ /* 0x000fea0003800000 */
.L_x_19822:
[----:B------:R-:W-:-:S05]  /*20f0*/  IADD3 R18, P0, R18, 0x4, RZ ;  /* 0x0000000412127810 */ /* 0x000fca0007f1e0ff */
[----:B------:R-:W-:Y:S01]  /*2100*/  IMAD.X R19, RZ, RZ, R19, P0 ;  /* 0x000000ffff137224 */ /* 0x000fe200000e0613 */
[----:B------:R-:W-:-:S04]  /*2110*/  ISETP.GE.U32.AND P0, PT, R18, R17, PT ;  /* 0x000000111200720c */ /* 0x000fc80003f06070 */
[----:B------:R-:W-:-:S13]  /*2120*/  ISETP.GE.U32.AND.EX P0, PT, R19, R28, PT, P0 ;  /* 0x0000001c1300720c */ /* 0x000fda0003f06100 */
[----:B------:R-:W-:Y:S05]  /*2130*/  @!P0 BRA `(.L_x_19824) ;  /* 0xfffffe0000008947 */ /* 0x000fea000383ffff */
.L_x_19821:
[----:B------:R-:W-:Y:S05]  /*2140*/  BSYNC B7 ;  /* 0x0000000000077941 */ /* 0x000fea0003800000 */
.L_x_19820:
        /* <DEDUP_REMOVED lines=23> */
.L_x_19826:
[----:B------:R-:W-:Y:S05]  /*22c0*/  BSYNC B7 ;  /* 0x0000000000077941 */ /* 0x000fea0003800000 */
.L_x_19825:
        /* <DEDUP_REMOVED lines=23> */
.L_x_19828:
[----:B------:R-:W-:Y:S05]  /*2440*/  BSYNC B7 ;  /* 0x0000000000077941 */ /* 0x000fea0003800000 */
.L_x_19827:
        /* <DEDUP_REMOVED lines=26> */
.L_x_19830:
[----:B------:R-:W-:Y:S05]  /*25f0*/  BSYNC B7 ;  /* 0x0000000000077941 */ /* 0x000fea0003800000 */
.L_x_19829:
        /* <DEDUP_REMOVED lines=15> */
.L_x_19835:
        /* <DEDUP_REMOVED lines=26> */
.L_x_19834:
[----:B------:R-:W-:Y:S05]  /*2890*/  BSYNC B8 ;  /* 0x0000000000087941 */ /* 0x000fea0003800000 */
.L_x_19833:
[----:B------:R-:W-:-:S05]  /*28a0*/  IADD3 R18, P0, R18, 0x4, RZ ;  /* 0x0000000412127810 */ /* 0x000fca0007f1e0ff */
[----:B------:R-:W-:Y:S01]  /*28b0*/  IMAD.X R19, RZ, RZ, R19, P0 ;  /* 0x000000ffff137224 */ /* 0x000fe200000e0613 */
[----:B------:R-:W-:-:S04]  /*28c0*/  ISETP.GE.U32.AND P0, PT, R18, R17, PT ;  /* 0x000000111200720c */ /* 0x000fc80003f06070 */
[----:B------:R-:W-:-:S13]  /*28d0*/  ISETP.GE.U32.AND.EX P0, PT, R19, R44, PT, P0 ;  /* 0x0000002c1300720c */ /* 0x000fda0003f06100 */
[----:B------:R-:W-:Y:S05]  /*28e0*/  @!P0 BRA `(.L_x_19835) ;  /* 0xfffffe0000008947 */ /* 0x000fea000383ffff */
.L_x_19832:
[----:B------:R-:W-:Y:S05]  /*28f0*/  BSYNC B7 ;  /* 0x0000000000077941 */ /* 0x000fea0003800000 */
.L_x_19831:
        /* <DEDUP_REMOVED lines=23> */
.L_x_19837:
[----:B------:R-:W-:Y:S05]  /*2a70*/  BSYNC B7 ;  /* 0x0000000000077941 */ /* 0x000fea0003800000 */
.L_x_19836:
        /* <DEDUP_REMOVED lines=23> */
.L_x_19839:
[----:B------:R-:W-:Y:S05]  /*2bf0*/  BSYNC B7 ;  /* 0x0000000000077941 */ /* 0x000fea0003800000 */
.L_x_19838:
        /* <DEDUP_REMOVED lines=26> */
.L_x_19841:
[----:B------:R-:W-:Y:S05]  /*2da0*/  BSYNC B7 ;  /* 0x0000000000077941 */ /* 0x000fea0003800000 */
.L_x_19840:
        /* <DEDUP_REMOVED lines=15> */
.L_x_19846:
        /* <DEDUP_REMOVED lines=26> */
.L_x_19845:
[----:B------:R-:W-:Y:S05]  /*3040*/  BSYNC B8 ;  /* 0x0000000000087941 */ /* 0x000fea0003800000 */
.L_x_19844:
[----:B------:R-:W-:-:S05]  /*3050*/  IADD3 R18, P0, R18, 0x4, RZ ;  /* 0x0000000412127810 */ /* 0x000fca0007f1e0ff */
[----:B------:R-:W-:Y:S01]  /*3060*/  IMAD.X R19, RZ, RZ, R19, P0 ;  /* 0x000000ffff137224 */ /* 0x000fe200000e0613 */
[----:B------:R-:W-:-:S04]  /*3070*/  ISETP.GE.U32.AND P0, PT, R18, R17, PT ;  /* 0x000000111200720c */ /* 0x000fc80003f06070 */
[----:B------:R-:W-:-:S13]  /*3080*/  ISETP.GE.U32.AND.EX P0, PT, R19, R24, PT, P0 ;  /* 0x000000181300720c */ /* 0x000fda0003f06100 */
[----:B------:R-:W-:Y:S05]  /*3090*/  @!P0 BRA `(.L_x_19846) ;  /* 0xfffffe0000008947 */ /* 0x000fea000383ffff */
.L_x_19843:
[----:B------:R-:W-:Y:S05]  /*30a0*/  BSYNC B7 ;  /* 0x0000000000077941 */ /* 0x000fea0003800000 */
.L_x_19842:
        /* <DEDUP_REMOVED lines=23> */
.L_x_19848:
[----:B------:R-:W-:Y:S05]  /*3220*/  BSYNC B7 ;  /* 0x0000000000077941 */ /* 0x000fea0003800000 */
.L_x_19847:
        /* <DEDUP_REMOVED lines=23> */
.L_x_19850:
[----:B------:R-:W-:Y:S05]  /*33a0*/  BSYNC B7 ;  /* 0x0000000000077941 */ /* 0x000fea0003800000 */
.L_x_19849:
        /* <DEDUP_REMOVED lines=26> */
.L_x_19852:
[----:B------:R-:W-:Y:S05]  /*3550*/  BSYNC B7 ;  /* 0x0000000000077941 */ /* 0x000fea0003800000 */
.L_x_19851:
        /* <DEDUP_REMOVED lines=15> */
.L_x_19857:
        /* <DEDUP_REMOVED lines=26> */
.L_x_19856:
[----:B------:R-:W-:Y:S05]  /*37f0*/  BSYNC B8 ;  /* 0x0000000000087941 */ /* 0x000fea0003800000 */
.L_x_19855:
[----:B------:R-:W-:-:S05]  /*3800*/  IADD3 R18, P0, R18, 0x4, RZ ;  /* 0x0000000412127810 */ /* 0x000fca0007f1e0ff */
[----:B------:R-:W-:Y:S01]  /*3810*/  IMAD.X R19, RZ, RZ, R19, P0 ;  /* 0x000000ffff137224 */ /* 0x000fe200000e0613 */
[----:B------:R-:W-:-:S04]  /*3820*/  ISETP.GE.U32.AND P0, PT, R18, R17, PT ;  /* 0x000000111200720c */ /* 0x000fc80003f06070 */
[----:B------:R-:W-:-:S13]  /*3830*/  ISETP.GE.U32.AND.EX P0, PT, R19, R46, PT, P0 ;  /* 0x0000002e1300720c */ /* 0x000fda0003f06100 */
[----:B------:R-:W-:Y:S05]  /*3840*/  @!P0 BRA `(.L_x_19857) ;  /* 0xfffffe0000008947 */ /* 0x000fea000383ffff */
.L_x_19854:
[----:B------:R-:W-:Y:S05]  /*3850*/  BSYNC B7 ;  /* 0x0000000000077941 */ /* 0x000fea0003800000 */
.L_x_19853:
        /* <DEDUP_REMOVED lines=23> */
.L_x_19859:
[----:B------:R-:W-:Y:S05]  /*39d0*/  BSYNC B7 ;  /* 0x0000000000077941 */ /* 0x000fea0003800000 */
.L_x_19858:
        /* <DEDUP_REMOVED lines=23> */
.L_x_19861:
[----:B------:R-:W-:Y:S05]  /*3b50*/  BSYNC B7 ;  /* 0x0000000000077941 */ /* 0x000fea0003800000 */
.L_x_19860:
        /* <DEDUP_REMOVED lines=26> */
.L_x_19863:
[----:B------:R-:W-:Y:S05]  /*3d00*/  BSYNC B7 ;  /* 0x0000000000077941 */ /* 0x000fea0003800000 */
.L_x_19862:
        /* <DEDUP_REMOVED lines=13> */
.L_x_19868:
        /* <DEDUP_REMOVED lines=26> */
.L_x_19867:
[----:B------:R-:W-:Y:S05]  /*3f80*/  BSYNC B8 ;  /* 0x0000000000087941 */ /* 0x000fea0003800000 */
.L_x_19866:
[----:B------:R-:W-:-:S05]  /*3f90*/  IADD3 R18, P0, R18, 0x4, RZ ;  /* 0x0000000412127810 */ /* 0x000fca0007f1e0ff */
[----:B------:R-:W-:Y:S01]  /*3fa0*/  IMAD.X R19, RZ, RZ, R19, P0 ;  /* 0x000000ffff137224 */ /* 0x000fe200000e0613 */
[----:B------:R-:W-:-:S04]  /*3fb0*/  ISETP.GE.U32.AND P0, PT, R18, R16, PT ;  /* 0x000000101200720c */ /* 0x000fc80003f06070 */
[----:B------:R-:W-:-:S13]  /*3fc0*/  ISETP.GE.U32.AND.EX P0, PT, R19, R17, PT, P0 ;  /* 0x000000111300720c */ /* 0x000fda0003f06100 */
[----:B------:R-:W-:Y:S05]  /*3fd0*/  @!P0 BRA `(.L_x_19868) ;  /* 0xfffffe0000008947 */ /* 0x000fea000383ffff */
.L_x_19865:
[----:B------:R-:W-:Y:S05]  /*3fe0*/  BSYNC B7 ;  /* 0x0000000000077941 */ /* 0x000fea0003800000 */
.L_x_19864:
[----:B------:R-:W-:Y:S05]  /*3ff0*/  BRA `(.L_x_19869) ;  /* 0x0000f42000007947 */ /* 0x000fea0003800000 */
.L_x_19780:
        /* <DEDUP_REMOVED lines=23> */
.L_x_19871:
[----:B------:R-:W-:Y:S05]  /*4170*/  BSYNC B7 ;  /* 0x0000000000077941 */ /* 0x000fea0003800000 */
.L_x_19870:
        /* <DEDUP_REMOVED lines=25> */
.L_x_19873:
[----:B------:R-:W-:Y:S05]  /*4310*/  BSYNC B7 ;  /* 0x0000000000077941 */ /* 0x000fea0003800000 */
.L_x_19872:
        /* <DEDUP_REMOVED lines=26> */
.L_x_19875:
[----:B------:R-:W-:Y:S05]  /*44c0*/  BSYNC B7 ;  /* 0x0000000000077941 */ /* 0x000fea0003800000 */
.L_x_19874:
        /* <DEDUP_REMOVED lines=18> */
.L_x_19889:
        /* <DEDUP_REMOVED lines=11> */
[----:B------:R-:W-:Y:S05]  /*46a0*/  CALL.REL.NOINC `($__internal_50_$__cuda_sm20_div_s64) ;  /* 0x000232f000007944 */ /* 0x000fea0003c00000 */
[----:B------:R-:W-:Y:S01]  /*46b0*/  MOV R32, R4 ;  /* 0x0000000400207202 */ /* 0x000fe20000000f00 */
[----:B------:R-:W-:Y:S01]  /*46c0*/  IMAD.MOV.U32 R33, RZ, RZ, R3 ;  /* 0x000000ffff217224 */ /* 0x000fe200078e0003 */
[----:B------:R-:W-:Y:S05]  /*46d0*/  BRA `(.L_x_19879) ;  /* 0x0000013000007947 */ /* 0x000fea0003800000 */
.L_x_19878:
        /* <DEDUP_REMOVED lines=19> */
.L_x_19879:
[----:B------:R-:W-:Y:S05]  /*4810*/  BSYNC B1 ;  /* 0x0000000000017941 */ /* 0x000fea0003800000 */
.L_x_19877:
        /* <DEDUP_REMOVED lines=27> */
[----:B------:R-:W-:Y:S05]  /*49d0*/  CALL.REL.NOINC `($__internal_50_$__cuda_sm20_div_s64) ;  /* 0x00022fc000007944 */ /* 0x000fea0003c00000 */
[----:B------:R-:W-:Y:S01]  /*49e0*/  IMAD.MOV.U32 R20, RZ, RZ, R4 ;  /* 0x000000ffff147224 */ /* 0x000fe200078e0004 */
[----:B------:R-:W-:Y:S01]  /*49f0*/  MOV R21, R3 ;  /* 0x0000000300157202 */ /* 0x000fe20000000f00 */
[----:B------:R-:W-:Y:S05]  /*4a00*/  BRA `(.L_x_19882) ;  /* 0x0000013000007947 */ /* 0x000fea0003800000 */
.L_x_19881:
        /* <DEDUP_REMOVED lines=19> */
.L_x_19882:
[----:B------:R-:W-:Y:S05]  /*4b40*/  BSYNC B1 ;  /* 0x0000000000017941 */ /* 0x000fea0003800000 */
.L_x_19880:
        /* <DEDUP_REMOVED lines=29> */
.L_x_19884:
        /* <DEDUP_REMOVED lines=19> */
.L_x_19885:
[----:B------:R-:W-:Y:S05]  /*4e50*/  BSYNC B1 ;  /* 0x0000000000017941 */ /* 0x000fea0003800000 */
.L_x_19883:
        /* <DEDUP_REMOVED lines=29> */
.L_x_19887:
        /* <DEDUP_REMOVED lines=19> */
.L_x_19888:
[----:B------:R-:W-:Y:S05]  /*5160*/  BSYNC B1 ;  /* 0x0000000000017941 */ /* 0x000fea0003800000 */
.L_x_19886:
        /* <DEDUP_REMOVED lines=21> */
.L_x_19876:
        /* <DEDUP_REMOVED lines=18> */
.L_x_19892:
        /* <DEDUP_REMOVED lines=19> */
.L_x_19893:
[----:B------:R-:W-:Y:S05]  /*5510*/  BSYNC B0 ;  /* 0x0000000000007941 */ /* 0x000fea0003800000 */
.L_x_19891:
        /* <DEDUP_REMOVED lines=32> */
[----:B------:R-:W-:Y:S05]  /*5720*/  CALL.REL.NOINC `($__internal_50_$__cuda_sm20_div_s64) ;  /* 0x0002227000007944 */ /* 0x000fea0003c00000 */
[----:B------:R-:W-:Y:S01]  /*5730*/  IMAD.MOV.U32 R5, RZ, RZ, R3 ;  /* 0x000000ffff057224 */ /* 0x000fe200078e0003 */
[----:B------:R-:W-:Y:S05]  /*5740*/  BRA `(.L_x_19896) ;  /* 0x0000013000007947 */ /* 0x000fea0003800000 */
.L_x_19895:
        /* <DEDUP_REMOVED lines=19> */
.L_x_19896:
[----:B------:R-:W-:Y:S05]  /*5880*/  BSYNC B0 ;  /* 0x0000000000007941 */ /* 0x000fea0003800000 */
.L_x_19894:
        /* <DEDUP_REMOVED lines=33> */
[----:B------:R-:W-:Y:S05]  /*5aa0*/  CALL.REL.NOINC `($__internal_51_$__cuda_sm20_rem_s64) ;  /* 0x0002243000007944 */ /* 0x000fea0003c00000 */
[----:B------:R-:W-:Y:S02]  /*5ab0*/  IMAD.MOV.U32 R4, RZ, RZ, R3 ;  /* 0x000000ffff047224 */ /* 0x000fe400078e0003 */
[----:B------:R-:W-:Y:S01]  /*5ac0*/  IMAD.MOV.U32 R5, RZ, RZ, R0 ;  /* 0x000000ffff057224 */ /* 0x000fe200078e0000 */
[----:B------:R-:W-:Y:S05]  /*5ad0*/  BRA `(.L_x_19899) ;  /* 0x0000012000007947 */ /* 0x000fea0003800000 */
.L_x_19898:
        /* <DEDUP_REMOVED lines=18> */
.L_x_19899:
[----:B------:R-:W-:Y:S05]  /*5c00*/  BSYNC B0 ;  /* 0x0000000000007941 */ /* 0x000fea0003800000 */
.L_x_19897:
        /* <DEDUP_REMOVED lines=11> */
.L_x_19890:
        /* <DEDUP_REMOVED lines=17> */
.L_x_19904:
        /* <DEDUP_REMOVED lines=26> */
.L_x_19903:
[----:B------:R-:W-:Y:S05]  /*5f70*/  BSYNC B8 ;  /* 0x0000000000087941 */ /* 0x000fea0003800000 */
.L_x_19902:
[----:B------:R-:W-:-:S05]  /*5f80*/  IADD3 R22, P0, R22, 0x4, RZ ;  /* 0x0000000416167810 */ /* 0x000fca0007f1e0ff */
[----:B------:R-:W-:Y:S01]  /*5f90*/  IMAD.X R23, RZ, RZ, R23, P0 ;  /* 0x000000ffff177224 */ /* 0x000fe200000e0617 */
[----:B------:R-:W-:-:S04]  /*5fa0*/  ISETP.GE.U32.AND P0, PT, R22, R28, PT ;  /* 0x0000001c1600720c */ /* 0x000fc80003f06070 */
[----:B------:R-:W-:-:S13]  /*5fb0*/  ISETP.GE.U32.AND.EX P0, PT, R23, R36, PT, P0 ;  /* 0x000000241700720c */ /* 0x000fda0003f06100 */
[----:B------:R-:W-:Y:S05]  /*5fc0*/  @!P0 BRA `(.L_x_19904) ;  /* 0xfffffe0000008947 */ /* 0x000fea000383ffff */
.L_x_19901:
[----:B------:R-:W-:Y:S05]  /*5fd0*/  BSYNC B7 ;  /* 0x0000000000077941 */ /* 0x000fea0003800000 */
.L_x_19900:
        /* <DEDUP_REMOVED lines=25> */
.L_x_19906:
[----:B------:R-:W-:Y:S05]  /*6170*/  BSYNC B7 ;  /* 0x0000000000077941 */ /* 0x000fea0003800000 */
.L_x_19905:
        /* <DEDUP_REMOVED lines=23> */
.L_x_19908:
[----:B------:R-:W-:Y:S05]  /*62f0*/  BSYNC B7 ;  /* 0x0000000000077941 */ /* 0x000fea0003800000 */
.L_x_19907:
        /* <DEDUP_REMOVED lines=26> */
.L_x_19910:
[----:B------:R-:W-:Y:S05]  /*64a0*/  BSYNC B7 ;  /* 0x0000000000077941 */ /* 0x000fea0003800000 */
.L_x_19909:
        /* <DEDUP_REMOVED lines=15> */
.L_x_19924:
        /* <DEDUP_REMOVED lines=12> */
[----:B------:R-:W-:Y:S01]  /*6660*/  IMAD.MOV.U32 R22, RZ, RZ, R4 ;  /* 0x000000ffff167224 */ /* 0x000fe200078e0004 */
[----:B------:R-:W-:Y:S01]  /*6670*/  MOV R23, R3 ;  /* 0x0000000300177202 */ /* 0x000fe20000000f00 */
[----:B------:R-:W-:Y:S05]  /*6680*/  BRA `(.L_x_19914) ;  /* 0x0000013000007947 */ /* 0x000fea0003800000 */
.L_x_19913:
        /* <DEDUP_REMOVED lines=19> */
.L_x_19914:
[----:B------:R-:W-:Y:S05]  /*67c0*/  BSYNC B1 ;  /* 0x0000000000017941 */ /* 0x000fea0003800000 */
.L_x_19912:
        /* <DEDUP_REMOVED lines=26> */
[----:B------:R-:W-:Y:S05]  /*6970*/  CALL.REL.NOINC `($__internal_50_$__cuda_sm20_div_s64) ;  /* 0x0002102000007944 */ /* 0x000fea0003c00000 */
[----:B------:R-:W-:Y:S02]  /*6980*/  IMAD.MOV.U32 R12, RZ, RZ, R4 ;  /* 0x000000ffff0c7224 */ /* 0x000fe400078e0004 */
[----:B------:R-:W-:Y:S01]  /*6990*/  IMAD.MOV.U32 R13, RZ, RZ, R3 ;  /* 0x000000ffff0d7224 */ /* 0x000fe200078e0003 */
[----:B------:R-:W-:Y:S05]  /*69a0*/  BRA `(.L_x_19917) ;  /* 0x0000013000007947 */ /* 0x000fea0003800000 */
.L_x_19916:
        /* <DEDUP_REMOVED lines=19> */
.L_x_19917:
[----:B------:R-:W-:Y:S05]  /*6ae0*/  BSYNC B1 ;  /* 0x0000000000017941 */ /* 0x000fea0003800000 */
.L_x_19915:
        /* <DEDUP_REMOVED lines=29> */
.L_x_19919:
        /* <DEDUP_REMOVED lines=19> */
.L_x_19920:
[----:B------:R-:W-:Y:S05]  /*6df0*/  BSYNC B1 ;  /* 0x0000000000017941 */ /* 0x000fea0003800000 */
.L_x_19918:
        /* <DEDUP_REMOVED lines=29> */
.L_x_19922:
        /* <DEDUP_REMOVED lines=19> */
.L_x_19923:
[----:B------:R-:W-:Y:S05]  /*7100*/  BSYNC B1 ;  /* 0x0000000000017941 */ /* 0x000fea0003800000 */
.L_x_19921:
        /* <DEDUP_REMOVED lines=20> */
.L_x_19911:
        /* <DEDUP_REMOVED lines=17> */
.L_x_19927:
        /* <DEDUP_REMOVED lines=19> */
.L_x_19928:
[----:B------:R-:W-:Y:S05]  /*7490*/  BSYNC B0 ;  /* 0x0000000000007941 */ /* 0x000fea0003800000 */
.L_x_19926:
        /* <DEDUP_REMOVED lines=33> */
.L_x_19930:
        /* <DEDUP_REMOVED lines=19> */
.L_x_19931:
[----:B------:R-:W-:Y:S05]  /*77e0*/  BSYNC B0 ;  /* 0x0000000000007941 */ /* 0x000fea0003800000 */
.L_x_19929:
        /* <DEDUP_REMOVED lines=32> */
.L_x_19933:
        /* <DEDUP_REMOVED lines=18> */
.L_x_19934:
[----:B------:R-:W-:Y:S05]  /*7b10*/  BSYNC B0 ;  /* 0x0000000000007941 */ /* 0x000fea0003800000 */
.L_x_19932:
[----:B------:R-:W2:Y:S01]  /*7b20*/  LDG.E.64 R14, [R14.64+-0x10] ;  /* 0xfffff0240e0e7981 */ /* 0x000ea2000c1e1b00 */
[----:B------:R-:W-:Y:S02]  /*7b30*/  IMAD.MOV.U32 R37, RZ, RZ, R35 ;  /* 0x000000ffff257224 */ /* 0x000fe400078e0023 */
[----:B--2---:R-:W-:Y:S02]  /*7b40*/  IMAD R3, R5, R14, RZ ;  /* 0x0000000e05037224 */ /* 0x004fe400078e02ff */
[----:B------:R-:W-:-:S04]  /*7b50*/  IMAD.WIDE.U32 R36, R14, R4, R36 ;  /* 0x000000040e247225 */ /* 0x000fc800078e0024 */
[----:B------:R-:W-:-:S04]  /*7b60*/  IMAD R3, R15, R4, R3 ;  /* 0x000000040f037224 */ /* 0x000fc800078e0203 */
[----:B------:R-:W-:Y:S02]  /*7b70*/  IMAD.IADD R35, R37, 0x1, R3 ;  /* 0x0000000125237824 */ /* 0x000fe400078e0203 */
.L_x_19925:
        /* <DEDUP_REMOVED lines=17> */
.L_x_19939:
        /* <DEDUP_REMOVED lines=26> */
.L_x_19938:
[----:B------:R-:W-:Y:S05]  /*7e30*/  BSYNC B8 ;  /* 0x0000000000087941 */ /* 0x000fea0003800000 */
.L_x_19937:
[----:B------:R-:W-:-:S05]  /*7e40*/  IADD3 R16, P0, R16, 0x4, RZ ;  /* 0x0000000410107810 */ /* 0x000fca0007f1e0ff */
[----:B------:R-:W-:Y:S01]  /*7e50*/  IMAD.X R17, RZ, RZ, R17, P0 ;  /* 0x000000ffff117224 */ /* 0x000fe200000e0611 */
[----:B------:R-:W-:-:S04]  /*7e60*/  ISETP.GE.U32.AND P0, PT, R16, R23, PT ;  /* 0x000000171000720c */ /* 0x000fc80003f06070 */
[----:B------:R-:W-:-:S13]  /*7e70*/  ISETP.GE.U32.AND.EX P0, PT, R17, R28, PT, P0 ;  /* 0x0000001c1100720c */ /* 0x000fda0003f06100 */
[----:B------:R-:W-:Y:S05]  /*7e80*/  @!P0 BRA `(.L_x_19939) ;  /* 0xfffffe0000008947 */ /* 0x000fea000383ffff */
.L_x_19936:
[----:B------:R-:W-:Y:S05]  /*7e90*/  BSYNC B7 ;  /* 0x0000000000077941 */ /* 0x000fea0003800000 */
.L_x_19935:
        /* <DEDUP_REMOVED lines=23> */
.L_x_19941:
[----:B------:R-:W-:Y:S05]  /*8010*/  BSYNC B7 ;  /* 0x0000000000077941 */ /* 0x000fea0003800000 */
.L_x_19940:
        /* <DEDUP_REMOVED lines=23> */
.L_x_19943:
[----:B------:R-:W-:Y:S05]  /*8190*/  BSYNC B7 ;  /* 0x0000000000077941 */ /* 0x000fea0003800000 */
.L_x_19942:
        /* <DEDUP_REMOVED lines=26> */
.L_x_19945:
[----:B------:R-:W-:Y:S05]  /*8340*/  BSYNC B7 ;  /* 0x0000000000077941 */ /* 0x000fea0003800000 */
.L_x_19944:
        /* <DEDUP_REMOVED lines=15> */
.L_x_19959:
        /* <DEDUP_REMOVED lines=12> */
[----:B------:R-:W-:Y:S05]  /*8500*/  CALL.REL.NOINC `($__internal_50_$__cuda_sm20_div_s64) ;  /* 0x0001f49000007944 */ /* 0x000fea0003c00000 */
[----:B------:R-:W-:Y:S02]  /*8510*/  IMAD.MOV.U32 R12, RZ, RZ, R4 ;  /* 0x000000ffff0c7224 */ /* 0x000fe400078e0004 */
[----:B------:R-:W-:Y:S01]  /*8520*/  IMAD.MOV.U32 R13, RZ, RZ, R3 ;  /* 0x000000ffff0d7224 */ /* 0x000fe200078e0003 */
[----:B------:R-:W-:Y:S05]  /*8530*/  BRA `(.L_x_19949) ;  /* 0x0000013000007947 */ /* 0x000fea0003800000 */
.L_x_19948:
        /* <DEDUP_REMOVED lines=19> */
.L_x_19949:
[----:B------:R-:W-:Y:S05]  /*8670*/  BSYNC B1 ;  /* 0x0000000000017941 */ /* 0x000fea0003800000 */
.L_x_19947:
        /* <DEDUP_REMOVED lines=25> */
[----:B------:R-:W-:Y:S05]  /*8810*/  CALL.REL.NOINC `($__internal_50_$__cuda_sm20_div_s64) ;  /* 0x0001f18000007944 */ /* 0x000fea0003c00000 */
[----:B------:R-:W-:Y:S01]  /*8820*/  MOV R22, R4 ;  /* 0x0000000400167202 */ /* 0x000fe20000000f00 */
[----:B------:R-:W-:Y:S01]  /*8830*/  IMAD.MOV.U32 R23, RZ, RZ, R3 ;  /* 0x000000ffff177224 */ /* 0x000fe200078e0003 */
[----:B------:R-:W-:Y:S05]  /*8840*/  BRA `(.L_x_19952) ;  /* 0x0000013000007947 */ /* 0x000fea0003800000 */
.L_x_19951:
        /* <DEDUP_REMOVED lines=19> */
.L_x_19952:
[----:B------:R-:W-:Y:S05]  /*8980*/  BSYNC B1 ;  /* 0x0000000000017941 */ /* 0x000fea0003800000 */
.L_x_19950:
        /* <DEDUP_REMOVED lines=29> */
.L_x_19954:
        /* <DEDUP_REMOVED lines=19> */
.L_x_19955:
[----:B------:R-:W-:Y:S05]  /*8c90*/  BSYNC B1 ;  /* 0x0000000000017941 */ /* 0x000fea0003800000 */
.L_x_19953:
        /* <DEDUP_REMOVED lines=28> */
.L_x_19957:
        /* <DEDUP_REMOVED lines=19> */
.L_x_19958:
[----:B------:R-:W-:Y:S05]  /*8f90*/  BSYNC B1 ;  /* 0x0000000000017941 */ /* 0x000fea0003800000 */
.L_x_19956:
        /* <DEDUP_REMOVED lines=20> */
.L_x_19946:
        /* <DEDUP_REMOVED lines=18> */
.L_x_19962:
        /* <DEDUP_REMOVED lines=19> */
.L_x_19963:
[----:B------:R-:W-:Y:S05]  /*9330*/  BSYNC B0 ;  /* 0x0000000000007941 */ /* 0x000fea0003800000 */
.L_x_19961:
        /* <DEDUP_REMOVED lines=30> */
.L_x_19965:
        /* <DEDUP_REMOVED lines=19> */
.L_x_19966:
[----:B------:R-:W-:Y:S05]  /*9650*/  BSYNC B0 ;  /* 0x0000000000007941 */ /* 0x000fea0003800000 */
.L_x_19964:
        /* <DEDUP_REMOVED lines=30> */
.L_x_19968:
        /* <DEDUP_REMOVED lines=18> */
.L_x_19969:
[----:B------:R-:W-:Y:S05]  /*9960*/  BSYNC B0 ;  /* 0x0000000000007941 */ /* 0x000fea0003800000 */
.L_x_19967:
[----:B------:R-:W2:Y:S01]  /*9970*/  LDG.E.64 R14, [R14.64+-0x10] ;  /* 0xfffff0240e0e7981 */ /* 0x000ea2000c1e1b00 */
[----:B------:R-:W-:Y:S02]  /*9980*/  IMAD.MOV.U32 R29, RZ, RZ, R23 ;  /* 0x000000ffff1d7224 */ /* 0x000fe400078e0017 */
[----:B--2---:R-:W-:Y:S02]  /*9990*/  IMAD R3, R5, R14, RZ ;  /* 0x0000000e05037224 */ /* 0x004fe400078e02ff */
[----:B------:R-:W-:-:S04]  /*99a0*/  IMAD.WIDE.U32 R28, R14, R4, R28 ;  /* 0x000000040e1c7225 */ /* 0x000fc800078e001c */
[----:B------:R-:W-:-:S04]  /*99b0*/  IMAD R3, R15, R4, R3 ;  /* 0x000000040f037224 */ /* 0x000fc800078e0203 */
[----:B------:R-:W-:Y:S02]  /*99c0*/  IMAD.IADD R23, R29, 0x1, R3 ;  /* 0x000000011d177824 */ /* 0x000fe400078e0203 */
.L_x_19960:
        /* <DEDUP_REMOVED lines=17> */
.L_x_19974:
        /* <DEDUP_REMOVED lines=26> */
.L_x_19973:
[----:B------:R-:W-:Y:S05]  /*9c80*/  BSYNC B8 ;  /* 0x0000000000087941 */ /* 0x000fea0003800000 */
.L_x_19972:
[----:B------:R-:W-:-:S05]  /*9c90*/  IADD3 R16, P0, R16, 0x4, RZ ;  /* 0x0000000410107810 */ /* 0x000fca0007f1e0ff */
[----:B------:R-:W-:Y:S01]  /*9ca0*/  IMAD.X R17, RZ, RZ, R17, P0 ;  /* 0x000000ffff117224 */ /* 0x000fe200000e0611 */
[----:B------:R-:W-:-:S04]  /*9cb0*/  ISETP.GE.U32.AND P0, PT, R16, R29, PT ;  /* 0x0000001d1000720c */ /* 0x000fc80003f06070 */
[----:B------:R-:W-:-:S13]  /*9cc0*/  ISETP.GE.U32.AND.EX P0, PT, R17, R22, PT, P0 ;  /* 0x000000161100720c */ /* 0x000fda0003f06100 */
[----:B------:R-:W-:Y:S05]  /*9cd0*/  @!P0 BRA `(.L_x_19974) ;  /* 0xfffffe0000008947 */ /* 0x000fea000383ffff */
.L_x_19971:
[----:B------:R-:W-:Y:S05]  /*9ce0*/  BSYNC B7 ;  /* 0x0000000000077941 */ /* 0x000fea0003800000 */
.L_x_19970:
        /* <DEDUP_REMOVED lines=23> */
.L_x_19976:
[----:B------:R-:W-:Y:S05]  /*9e60*/  BSYNC B7 ;  /* 0x0000000000077941 */ /* 0x000fea0003800000 */
.L_x_19975:
        /* <DEDUP_REMOVED lines=23> */
.L_x_19978:
[----:B------:R-:W-:Y:S05]  /*9fe0*/  BSYNC B7 ;  /* 0x0000000000077941 */ /* 0x000fea0003800000 */
.L_x_19977:
        /* <DEDUP_REMOVED lines=26> */
.L_x_19980:
[----:B------:R-:W-:Y:S05]  /*a190*/  BSYNC B7 ;  /* 0x0000000000077941 */ /* 0x000fea0003800000 */
.L_x_19979:
        /* <DEDUP_REMOVED lines=16> */
.L_x_19994:
        /* <DEDUP_REMOVED lines=16> */
.L_x_19983:
        /* <DEDUP_REMOVED lines=19> */
.L_x_19984:
[----:B------:R-:W-:Y:S05]  /*a4d0*/  BSYNC B1 ;  /* 0x0000000000017941 */ /* 0x000fea0003800000 */
.L_x_19982:
        /* <DEDUP_REMOVED lines=30> */
.L_x_19986:
        /* <DEDUP_REMOVED lines=19> */
.L_x_19987:
[----:B------:R-:W-:Y:S05]  /*a7f0*/  BSYNC B1 ;  /* 0x0000000000017941 */ /* 0x000fea0003800000 */
.L_x_19985:
        /* <DEDUP_REMOVED lines=29> */
.L_x_19989:
        /* <DEDUP_REMOVED lines=19> */
.L_x_19990:
[----:B------:R-:W-:Y:S05]  /*ab00*/  BSYNC B1 ;  /* 0x0000000000017941 */ /* 0x000fea0003800000 */
.L_x_19988:
        /* <DEDUP_REMOVED lines=28> */
.L_x_19992:
        /* <DEDUP_REMOVED lines=19> */
.L_x_19993:
[----:B------:R-:W-:Y:S05]  /*ae00*/  BSYNC B1 ;  /* 0x0000000000017941 */ /* 0x000fea0003800000 */
.L_x_19991:
        /* <DEDUP_REMOVED lines=21> */
.L_x_19981:
        /* <DEDUP_REMOVED lines=18> */
.L_x_19997:
        /* <DEDUP_REMOVED lines=19> */
.L_x_19998:
[----:B------:R-:W-:Y:S05]  /*b1b0*/  BSYNC B0 ;  /* 0x0000000000007941 */ /* 0x000fea0003800000 */
.L_x_19996:
        /* <DEDUP_REMOVED lines=32> */
.L_x_20000:
        /* <DEDUP_REMOVED lines=19> */
.L_x_20001:
[----:B------:R-:W-:Y:S05]  /*b4f0*/  BSYNC B0 ;  /* 0x0000000000007941 */ /* 0x000fea0003800000 */
.L_x_19999:
        /* <DEDUP_REMOVED lines=32> */
.L_x_20003:
        /* <DEDUP_REMOVED lines=18> */
.L_x_20004:
[----:B------:R-:W-:Y:S05]  /*b820*/  BSYNC B0 ;  /* 0x0000000000007941 */ /* 0x000fea0003800000 */
.L_x_20002:
        /* <DEDUP_REMOVED lines=8> */
.L_x_19995:
        /* <DEDUP_REMOVED lines=17> */
.L_x_20009:
        /* <DEDUP_REMOVED lines=26> */
.L_x_20008:
[----:B------:R-:W-:Y:S05]  /*bb60*/  BSYNC B8 ;  /* 0x0000000000087941 */ /* 0x000fea0003800000 */
.L_x_20007:
[----:B------:R-:W-:-:S05]  /*bb70*/  IADD3 R18, P0, R18, 0x4, RZ ;  /* 0x0000000412127810 */ /* 0x000fca0007f1e0ff */
[----:B------:R-:W-:Y:S01]  /*bb80*/  IMAD.X R19, RZ, RZ, R19, P0 ;  /* 0x000000ffff137224 */ /* 0x000fe200000e0613 */
[----:B------:R-:W-:-:S04]  /*bb90*/  ISETP.GE.U32.AND P0, PT, R18, R29, PT ;  /* 0x0000001d1200720c */ /* 0x000fc80003f06070 */
[----:B------:R-:W-:-:S13]  /*bba0*/  ISETP.GE.U32.AND.EX P0, PT, R19, R28, PT, P0 ;  /* 0x0000001c1300720c */ /* 0x000fda0003f06100 */
[----:B------:R-:W-:Y:S05]  /*bbb0*/  @!P0 BRA `(.L_x_20009) ;  /* 0xfffffe0000008947 */ /* 0x000fea000383ffff */
.L_x_20006:
[----:B------:R-:W-:Y:S05]  /*bbc0*/  BSYNC B7 ;  /* 0x0000000000077941 */ /* 0x000fea0003800000 */
.L_x_20005:
        /* <DEDUP_REMOVED lines=23> */
.L_x_20011:
[----:B------:R-:W-:Y:S05]  /*bd40*/  BSYNC B7 ;  /* 0x0000000000077941 */ /* 0x000fea0003800000 */
.L_x_20010:
        /* <DEDUP_REMOVED lines=23> */
.L_x_20013:
[----:B------:R-:W-:Y:S05]  /*bec0*/  BSYNC B7 ;  /* 0x0000000000077941 */ /* 0x000fea0003800000 */
.L_x_20012:
        /* <DEDUP_REMOVED lines=26> */
.L_x_20015:
[----:B------:R-:W-:Y:S05]  /*c070*/  BSYNC B7 ;  /* 0x0000000000077941 */ /* 0x000fea0003800000 */
.L_x_20014:
        /* <DEDUP_REMOVED lines=13> */
.L_x_20029:
        /* <DEDUP_REMOVED lines=16> */
.L_x_20018:
        /* <DEDUP_REMOVED lines=19> */
.L_x_20019:
[----:B------:R-:W-:Y:S05]  /*c380*/  BSYNC B1 ;  /* 0x0000000000017941 */ /* 0x000fea0003800000 */
.L_x_20017:
        /* <DEDUP_REMOVED lines=24> */
[----:B------:R-:W-:Y:S05]  /*c510*/  CALL.REL.NOINC `($__internal_50_$__cuda_sm20_div_s64) ;  /* 0x0001b48000007944 */ /* 0x000fea0003c00000 */
[----:B------:R-:W-:Y:S02]  /*c520*/  IMAD.MOV.U32 R20, RZ, RZ, R4 ;  /* 0x000000ffff147224 */ /* 0x000fe400078e0004 */
[----:B------:R-:W-:Y:S01]  /*c530*/  IMAD.MOV.U32 R21, RZ, RZ, R3 ;  /* 0x000000ffff157224 */ /* 0x000fe200078e0003 */
[----:B------:R-:W-:Y:S05]  /*c540*/  BRA `(.L_x_20022) ;  /* 0x0000013000007947 */ /* 0x000fea0003800000 */
.L_x_20021:
        /* <DEDUP_REMOVED lines=19> */
.L_x_20022:
[----:B------:R-:W-:Y:S05]  /*c680*/  BSYNC B1 ;  /* 0x0000000000017941 */ /* 0x000fea0003800000 */
.L_x_20020:
        /* <DEDUP_REMOVED lines=29> */
.L_x_20024:
        /* <DEDUP_REMOVED lines=19> */
.L_x_20025:
[----:B------:R-:W-:Y:S05]  /*c990*/  BSYNC B1 ;  /* 0x0000000000017941 */ /* 0x000fea0003800000 */
.L_x_20023:
        /* <DEDUP_REMOVED lines=28> */
.L_x_20027:
        /* <DEDUP_REMOVED lines=19> */
.L_x_20028:
[----:B------:R-:W-:Y:S05]  /*cc90*/  BSYNC B1 ;  /* 0x0000000000017941 */ /* 0x000fea0003800000 */
.L_x_20026:
        /* <DEDUP_REMOVED lines=20> */
.L_x_20016:
        /* <DEDUP_REMOVED lines=18> */
.L_x_20032:
        /* <DEDUP_REMOVED lines=19> */
.L_x_20033:
[----:B------:R-:W-:Y:S05]  /*d030*/  BSYNC B0 ;  /* 0x0000000000007941 */ /* 0x000fea0003800000 */
.L_x_20031:
        /* <DEDUP_REMOVED lines=28> */
[----:B------:R-:W-:Y:S05]  /*d200*/  BRA `(.L_x_20036) ;  /* 0x0000013000007947 */ /* 0x000fea0003800000 */
.L_x_20035:
        /* <DEDUP_REMOVED lines=19> */
.L_x_20036:
[----:B------:R-:W-:Y:S05]  /*d340*/  BSYNC B0 ;  /* 0x0000000000007941 */ /* 0x000fea0003800000 */
.L_x_20034:
        /* <DEDUP_REMOVED lines=29> */
.L_x_20038:
        /* <DEDUP_REMOVED lines=18> */
.L_x_20039:
[----:B------:R-:W-:Y:S05]  /*d640*/  BSYNC B0 ;  /* 0x0000000000007941 */ /* 0x000fea0003800000 */
.L_x_20037:
[----:B------:R-:W2:Y:S02]  /*d650*/  LDG.E.64 R16, [R16.64+-0x10] ;  /* 0xfffff02410107981 */ /* 0x000ea4000c1e1b00 */
[----:B--2---:R-:W-:Y:S02]  /*d660*/  IMAD R3, R5, R16, RZ ;  /* 0x0000001005037224 */ /* 0x004fe400078e02ff */
[----:B------:R-:W-:-:S04]  /*d670*/  IMAD.WIDE.U32 R20, R16, R4, R20 ;  /* 0x0000000410147225 */ /* 0x000fc800078e0014 */
[----:B------:R-:W-:-:S04]  /*d680*/  IMAD R3, R17, R4, R3 ;  /* 0x0000000411037224 */ /* 0x000fc800078e0203 */
[----:B------:R-:W-:Y:S02]  /*d690*/  IMAD.IADD R21, R21, 0x1, R3 ;  /* 0x0000000115157824 */ /* 0x000fe400078e0203 */
.L_x_20030:
        /* <DEDUP_REMOVED lines=17> */
.L_x_20044:
        /* <DEDUP_REMOVED lines=26> */
.L_x_20043:
[----:B------:R-:W-:Y:S05]  /*d950*/  BSYNC B8 ;  /* 0x0000000000087941 */ /* 0x000fea0003800000 */
.L_x_20042:
[----:B------:R-:W-:-:S05]  /*d960*/  IADD3 R18, P0, R18, 0x4, RZ ;  /* 0x0000000412127810 */ /* 0x000fca0007f1e0ff */
[----:B------:R-:W-:Y:S01]  /*d970*/  IMAD.X R19, RZ, RZ, R19, P0 ;  /* 0x000000ffff137224 */ /* 0x000fe200000e0613 */
[----:B------:R-:W-:-:S04]  /*d980*/  ISETP.GE.U32.AND P0, PT, R18, R23, PT ;  /* 0x000000171200720c */ /* 0x000fc80003f06070 */
[----:B------:R-:W-:-:S13]  /*d990*/  ISETP.GE.U32.AND.EX P0, PT, R19, R22, PT, P0 ;  /* 0x000000161300720c */ /* 0x000fda0003f06100 */
[----:B------:R-:W-:Y:S05]  /*d9a0*/  @!P0 BRA `(.L_x_20044) ;  /* 0xfffffe0000008947 */ /* 0x000fea000383ffff */
.L_x_20041:
[----:B------:R-:W-:Y:S05]  /*d9b0*/  BSYNC B7 ;  /* 0x0000000000077941 */ /* 0x000fea0003800000 */
.L_x_20040:
        /* <DEDUP_REMOVED lines=23> */
.L_x_20046:
[----:B------:R-:W-:Y:S05]  /*db30*/  BSYNC B7 ;  /* 0x0000000000077941 */ /* 0x000fea0003800000 */
.L_x_20045:
        /* <DEDUP_REMOVED lines=23> */
.L_x_20048:
[----:B------:R-:W-:Y:S05]  /*dcb0*/  BSYNC B7 ;  /* 0x0000000000077941 */ /* 0x000fea0003800000 */
.L_x_20047:
        /* <DEDUP_REMOVED lines=26> */
.L_x_20050:
[----:B------:R-:W-:Y:S05]  /*de60*/  BSYNC B7 ;  /* 0x0000000000077941 */ /* 0x000fea0003800000 */
.L_x_20049:
        /* <DEDUP_REMOVED lines=13> */
.L_x_20064:
        /* <DEDUP_REMOVED lines=16> */
.L_x_20053:
        /* <DEDUP_REMOVED lines=19> */
.L_x_20054:
[----:B------:R-:W-:Y:S05]  /*e170*/  BSYNC B1 ;  /* 0x0000000000017941 */ /* 0x000fea0003800000 */
.L_x_20052:
        /* <DEDUP_REMOVED lines=28> */
.L_x_20056:
        /* <DEDUP_REMOVED lines=19> */
.L_x_20057:
[----:B------:R-:W-:Y:S05]  /*e470*/  BSYNC B1 ;  /* 0x0000000000017941 */ /* 0x000fea0003800000 */
.L_x_20055:
        /* <DEDUP_REMOVED lines=29> */
.L_x_20059:
        /* <DEDUP_REMOVED lines=19> */
.L_x_20060:
[----:B------:R-:W-:Y:S05]  /*e780*/  BSYNC B1 ;  /* 0x0000000000017941 */ /* 0x000fea0003800000 */
.L_x_20058:
        /* <DEDUP_REMOVED lines=28> */
.L_x_20062:
        /* <DEDUP_REMOVED lines=19> */
.L_x_20063:
[----:B------:R-:W-:Y:S05]  /*ea80*/  BSYNC B1 ;  /* 0x0000000000017941 */ /* 0x000fea0003800000 */
.L_x_20061:
        /* <DEDUP_REMOVED lines=20> */
.L_x_20051:
        /* <DEDUP_REMOVED lines=18> */
.L_x_20067:
        /* <DEDUP_REMOVED lines=19> */
.L_x_20068:
[----:B------:R-:W-:Y:S05]  /*ee20*/  BSYNC B0 ;  /* 0x0000000000007941 */ /* 0x000fea0003800000 */
.L_x_20066:
        /* <DEDUP_REMOVED lines=26> */
[----:B------:R-:W-:Y:S05]  /*efd0*/  CALL.REL.NOINC `($__internal_50_$__cuda_sm20_div_s64) ;  /* 0x000189c000007944 */ /* 0x000fea0003c00000 */
[----:B------:R-:W-:Y:S01]  /*efe0*/  IMAD.MOV.U32 R5, RZ, RZ, R3 ;  /* 0x000000ffff057224 */ /* 0x000fe200078e0003 */
[----:B------:R-:W-:Y:S05]  /*eff0*/  BRA `(.L_x_20071) ;  /* 0x0000013000007947 */ /* 0x000fea0003800000 */
.L_x_20070:
        /* <DEDUP_REMOVED lines=19> */
.L_x_20071:
[----:B------:R-:W-:Y:S05]  /*f130*/  BSYNC B0 ;  /* 0x0000000000007941 */ /* 0x000fea0003800000 */
.L_x_20069:
        /* <DEDUP_REMOVED lines=29> */
.L_x_20073:
        /* <DEDUP_REMOVED lines=18> */
.L_x_20074:
[----:B------:R-:W-:Y:S05]  /*f430*/  BSYNC B0 ;  /* 0x0000000000007941 */ /* 0x000fea0003800000 */
.L_x_20072:
[----:B------:R-:W2:Y:S02]  /*f440*/  LDG.E.64 R16, [R16.64+-0x10] ;  /* 0xfffff02410107981 */ /* 0x000ea4000c1e1b00 */
[----:B--2---:R-:W-:Y:S02]  /*f450*/  IMAD R3, R5, R16, RZ ;  /* 0x0000001005037224 */ /* 0x004fe400078e02ff */
[----:B------:R-:W-:-:S04]  /*f460*/  IMAD.WIDE.U32 R20, R16, R4, R20 ;  /* 0x0000000410147225 */ /* 0x000fc800078e0014 */
[----:B------:R-:W-:-:S04]  /*f470*/  IMAD R3, R17, R4, R3 ;  /* 0x0000000411037224 */ /* 0x000fc800078e0203 */
[----:B------:R-:W-:Y:S02]  /*f480*/  IMAD.IADD R21, R21, 0x1, R3 ;  /* 0x0000000115157824 */ /* 0x000fe400078e0203 */
.L_x_20065:
        /* <DEDUP_REMOVED lines=17> */
.L_x_20079:
        /* <DEDUP_REMOVED lines=26> */
.L_x_20078:
[----:B------:R-:W-:Y:S05]  /*f740*/  BSYNC B8 ;  /* 0x0000000000087941 */ /* 0x000fea0003800000 */
.L_x_20077:
[----:B------:R-:W-:-:S05]  /*f750*/  IADD3 R18, P0, R18, 0x4, RZ ;  /* 0x0000000412127810 */ /* 0x000fca0007f1e0ff */
[----:B------:R-:W-:Y:S01]  /*f760*/  IMAD.X R19, RZ, RZ, R19, P0 ;  /* 0x000000ffff137224 */ /* 0x000fe200000e0613 */
[----:B------:R-:W-:-:S04]  /*f770*/  ISETP.GE.U32.AND P0, PT, R18, R23, PT ;  /* 0x000000171200720c */ /* 0x000fc80003f06070 */
[----:B------:R-:W-:-:S13]  /*f780*/  ISETP.GE.U32.AND.EX P0, PT, R19, R22, PT, P0 ;  /* 0x000000161300720c */ /* 0x000fda0003f06100 */
[----:B------:R-:W-:Y:S05]  /*f790*/  @!P0 BRA `(.L_x_20079) ;  /* 0xfffffe0000008947 */ /* 0x000fea000383ffff */
.L_x_20076:
[----:B------:R-:W-:Y:S05]  /*f7a0*/  BSYNC B7 ;  /* 0x0000000000077941 */ /* 0x000fea0003800000 */
.L_x_20075:
        /* <DEDUP_REMOVED lines=23> */
.L_x_20081:
[----:B------:R-:W-:Y:S05]  /*f920*/  BSYNC B7 ;  /* 0x0000000000077941 */ /* 0x000fea0003800000 */
.L_x_20080:
        /* <DEDUP_REMOVED lines=23> */
.L_x_20083:
[----:B------:R-:W-:Y:S05]  /*faa0*/  BSYNC B7 ;  /* 0x0000000000077941 */ /* 0x000fea0003800000 */
.L_x_20082:
        /* <DEDUP_REMOVED lines=26> */
.L_x_20085:
[----:B------:R-:W-:Y:S05]  /*fc50*/  BSYNC B7 ;  /* 0x0000000000077941 */ /* 0x000fea0003800000 */
.L_x_20084:
        /* <DEDUP_REMOVED lines=13> */
.L_x_20099:
        /* <DEDUP_REMOVED lines=16> */
.L_x_20088:
        /* <DEDUP_REMOVED lines=19> */
.L_x_20089:
[----:B------:R-:W-:Y:S05]  /*ff60*/  BSYNC B1 ;  /* 0x0000000000017941 */ /* 0x000fea0003800000 */
.L_x_20087:
        /* <DEDUP_REMOVED lines=31> */
.L_x_20091:
        /* <DEDUP_REMOVED lines=19> */
.L_x_20092:
[----:B------:R-:W-:Y:S05]  /*10290*/  BSYNC B1 ;  /* 0x0000000000017941 */ /* 0x000fea0003800000 */
.L_x_20090:
        /* <DEDUP_REMOVED lines=29> */
.L_x_20094:
        /* <DEDUP_REMOVED lines=19> */
.L_x_20095:
[----:B------:R-:W-:Y:S05]  /*105a0*/  BSYNC B1 ;  /* 0x0000000000017941 */ /* 0x000fea0003800000 */
.L_x_20093:
        /* <DEDUP_REMOVED lines=28> */
.L_x_20097:
        /* <DEDUP_REMOVED lines=19> */
.L_x_20098:
[----:B------:R-:W-:Y:S05]  /*108a0*/  BSYNC B1 ;  /* 0x0000000000017941 */ /* 0x000fea0003800000 */
.L_x_20096:
        /* <DEDUP_REMOVED lines=21> */
.L_x_20086:
        /* <DEDUP_REMOVED lines=18> */
.L_x_20102:
        /* <DEDUP_REMOVED lines=19> */
.L_x_20103:
[----:B------:R-:W-:Y:S05]  /*10c50*/  BSYNC B0 ;  /* 0x0000000000007941 */ /* 0x000fea0003800000 */
.L_x_20101:
        /* <DEDUP_REMOVED lines=32> */
.L_x_20105:
        /* <DEDUP_REMOVED lines=19> */
.L_x_20106:
[----:B------:R-:W-:Y:S05]  /*10f90*/  BSYNC B0 ;  /* 0x0000000000007941 */ /* 0x000fea0003800000 */
.L_x_20104:
        /* <DEDUP_REMOVED lines=28> */
[----:B------:R-:W-:Y:S05]  /*11160*/  CALL.REL.NOINC `($__internal_51_$__cuda_sm20_rem_s64) ;  /* 0x00016d7000007944 */ /* 0x000fea0003c00000 */
[----:B------:R-:W-:Y:S01]  /*11170*/  MOV R4, R3 ;  /* 0x0000000300047202 */ /* 0x000fe20000000f00 */
[----:B------:R-:W-:Y:S01]  /*11180*/  IMAD.MOV.U32 R5, RZ, RZ, R0 ;  /* 0x000000ffff057224 */ /* 0x000fe200078e0000 */
[----:B------:R-:W-:Y:S05]  /*11190*/  BRA `(.L_x_20109) ;  /* 0x0000012000007947 */ /* 0x000fea0003800000 */
.L_x_20108:
        /* <DEDUP_REMOVED lines=18> */
.L_x_20109:
[----:B------:R-:W-:Y:S05]  /*112c0*/  BSYNC B0 ;  /* 0x0000000000007941 */ /* 0x000fea0003800000 */
.L_x_20107:
        /* <DEDUP_REMOVED lines=8> */
.L_x_20100:
        /* <DEDUP_REMOVED lines=17> */
.L_x_20114:
        /* <DEDUP_REMOVED lines=26> */
.L_x_20113:
[----:B------:R-:W-:Y:S05]  /*11600*/  BSYNC B8 ;  /* 0x0000000000087941 */ /* 0x000fea0003800000 */
.L_x_20112:
[----:B------:R-:W-:-:S05]  /*11610*/  IADD3 R18, P0, R18, 0x4, RZ ;  /* 0x0000000412127810 */ /* 0x000fca0007f1e0ff */
[----:B------:R-:W-:Y:S01]  /*11620*/  IMAD.X R19, RZ, RZ, R19, P0 ;  /* 0x000000ffff137224 */ /* 0x000fe200000e0613 */
[----:B------:R-:W-:-:S04]  /*11630*/  ISETP.GE.U32.AND P0, PT, R18, R23, PT ;  /* 0x000000171200720c */ /* 0x000fc80003f06070 */
[----:B------:R-:W-:-:S13]  /*11640*/  ISETP.GE.U32.AND.EX P0, PT, R19, R22, PT, P0 ;  /* 0x000000161300720c */ /* 0x000fda0003f06100 */
[----:B------:R-:W-:Y:S05]  /*11650*/  @!P0 BRA `(.L_x_20114) ;  /* 0xfffffe0000008947 */ /* 0x000fea000383ffff */
.L_x_20111:
[----:B------:R-:W-:Y:S05]  /*11660*/  BSYNC B7 ;  /* 0x0000000000077941 */ /* 0x000fea0003800000 */
.L_x_20110:
        /* <DEDUP_REMOVED lines=23> */
.L_x_20116:
[----:B------:R-:W-:Y:S05]  /*117e0*/  BSYNC B7 ;  /* 0x0000000000077941 */ /* 0x000fea0003800000 */
.L_x_20115:
        /* <DEDUP_REMOVED lines=23> */
.L_x_20118:
[----:B------:R-:W-:Y:S05]  /*11960*/  BSYNC B7 ;  /* 0x0000000000077941 */ /* 0x000fea0003800000 */
.L_x_20117:
        /* <DEDUP_REMOVED lines=26> */
.L_x_20120:
[----:B------:R-:W-:Y:S05]  /*11b10*/  BSYNC B7 ;  /* 0x0000000000077941 */ /* 0x000fea0003800000 */
.L_x_20119:
        /* <DEDUP_REMOVED lines=11> */
.L_x_20134:
        /* <DEDUP_REMOVED lines=16> */
.L_x_20123:
        /* <DEDUP_REMOVED lines=19> */
.L_x_20124:
[----:B------:R-:W-:Y:S05]  /*11e00*/  BSYNC B1 ;  /* 0x0000000000017941 */ /* 0x000fea0003800000 */
.L_x_20122:
        /* <DEDUP_REMOVED lines=28> */
.L_x_20126:
        /* <DEDUP_REMOVED lines=19> */
.L_x_20127:
[----:B------:R-:W-:Y:S05]  /*12100*/  BSYNC B1 ;  /* 0x0000000000017941 */ /* 0x000fea0003800000 */
.L_x_20125:
        /* <DEDUP_REMOVED lines=29> */
.L_x_20129:
        /* <DEDUP_REMOVED lines=19> */
.L_x_20130:
[----:B------:R-:W-:Y:S05]  /*12410*/  BSYNC B1 ;  /* 0x0000000000017941 */ /* 0x000fea0003800000 */
.L_x_20128:
        /* <DEDUP_REMOVED lines=28> */
.L_x_20132:
        /* <DEDUP_REMOVED lines=19> */
.L_x_20133:
[----:B------:R-:W-:Y:S05]  /*12710*/  BSYNC B1 ;  /* 0x0000000000017941 */ /* 0x000fea0003800000 */
.L_x_20131:
        /* <DEDUP_REMOVED lines=20> */
.L_x_20121:
        /* <DEDUP_REMOVED lines=18> */
.L_x_20137:
        /* <DEDUP_REMOVED lines=19> */
.L_x_20138:
[----:B------:R-:W-:Y:S05]  /*12ab0*/  BSYNC B0 ;  /* 0x0000000000007941 */ /* 0x000fea0003800000 */
.L_x_20136:
        /* <DEDUP_REMOVED lines=29> */
.L_x_20140:
        /* <DEDUP_REMOVED lines=19> */
.L_x_20141:
[----:B------:R-:W-:Y:S05]  /*12dc0*/  BSYNC B0 ;  /* 0x0000000000007941 */ /* 0x000fea0003800000 */
.L_x_20139:
        /* <DEDUP_REMOVED lines=29> */
.L_x_20143:
        /* <DEDUP_REMOVED lines=18> */
.L_x_20144:
[----:B------:R-:W-:Y:S05]  /*130c0*/  BSYNC B0 ;  /* 0x0000000000007941 */ /* 0x000fea0003800000 */
.L_x_20142:
[----:B------:R-:W2:Y:S02]  /*130d0*/  LDG.E.64 R10, [R10.64+-0x10] ;  /* 0xfffff0240a0a7981 */ /* 0x000ea4000c1e1b00 */
[----:B--2---:R-:W-:Y:S02]  /*130e0*/  IMAD R3, R3, R10, RZ ;  /* 0x0000000a03037224 */ /* 0x004fe400078e02ff */
[----:B------:R-:W-:-:S04]  /*130f0*/  IMAD.WIDE.U32 R18, R10, R2, R18 ;  /* 0x000000020a127225 */ /* 0x000fc800078e0012 */
[----:B------:R-:W-:-:S04]  /*13100*/  IMAD R3, R11, R2, R3 ;  /* 0x000000020b037224 */ /* 0x000fc800078e0203 */
[----:B------:R-:W-:Y:S02]  /*13110*/  IMAD.IADD R19, R19, 0x1, R3 ;  /* 0x0000000113137824 */ /* 0x000fe400078e0203 */
.L_x_20135:
        /* <DEDUP_REMOVED lines=16> */
.L_x_20147:
        /* <DEDUP_REMOVED lines=26> */
.L_x_20146:
[----:B------:R-:W-:Y:S05]  /*133c0*/  BSYNC B7 ;  /* 0x0000000000077941 */ /* 0x000fea0003800000 */
.L_x_20145:
[----:B------:R-:W-:-:S05]  /*133d0*/  IADD3 R16, P0, R16, 0x4, RZ ;  /* 0x0000000410107810 */ /* 0x000fca0007f1e0ff */
[----:B------:R-:W-:Y:S01]  /*133e0*/  IMAD.X R17, RZ, RZ, R17, P0 ;  /* 0x000000ffff117224 */ /* 0x000fe200000e0611 */
[----:B------:R-:W-:-:S04]  /*133f0*/  ISETP.GE.U32.AND P0, PT, R16, R23, PT ;  /* 0x000000171000720c */ /* 0x000fc80003f06070 */
[----:B------:R-:W-:-:S13]  /*13400*/  ISETP.GE.U32.AND.EX P0, PT, R17, R18, PT, P0 ;  /* 0x000000121100720c */ /* 0x000fda0003f06100 */
[----:B------:R-:W-:Y:S05]  /*13410*/  @!P0 BRA `(.L_x_20147) ;  /* 0xfffffe0000008947 */ /* 0x000fea000383ffff */
.L_x_19869:
[----:B------:R-:W-:Y:S05]  /*13420*/  BSYNC B6 ;  /* 0x0000000000067941 */ /* 0x000fea0003800000 */
.L_x_19779:
        /* <DEDUP_REMOVED lines=9> */
.L_x_19778:
        /* <DEDUP_REMOVED lines=172> */
.L_x_20153:
[----:B------:R-:W-:Y:S05]  /*13f80*/  BSYNC B8 ;  /* 0x0000000000087941 */ /* 0x000fea0003800000 */
.L_x_20152:
        /* <DEDUP_REMOVED lines=24> */
.L_x_20155:
[----:B------:R-:W-:Y:S05]  /*14110*/  BSYNC B8 ;  /* 0x0000000000087941 */ /* 0x000fea0003800000 */
.L_x_20154:
        /* <DEDUP_REMOVED lines=26> */
.L_x_20157:
[----:B------:R-:W-:Y:S05]  /*142c0*/  BSYNC B8 ;  /* 0x0000000000087941 */ /* 0x000fea0003800000 */
.L_x_20156:
        /* <DEDUP_REMOVED lines=14> */
.L_x_20160:
        /* <DEDUP_REMOVED lines=26> */
.L_x_20159:
[----:B------:R-:W-:Y:S05]  /*14550*/  BSYNC B8 ;  /* 0x0000000000087941 */ /* 0x000fea0003800000 */
.L_x_20158:
[----:B------:R-:W-:-:S05]  /*14560*/  IADD3 R22, P0, R22, 0x4, RZ ;  /* 0x0000000416167810 */ /* 0x000fca0007f1e0ff */
[----:B------:R-:W-:Y:S01]  /*14570*/  IMAD.X R23, RZ, RZ, R23, P0 ;  /* 0x000000ffff177224 */ /* 0x000fe200000e0617 */
[----:B------:R-:W-:-:S04]  /*14580*/  ISETP.GE.U32.AND P0, PT, R22, R25, PT ;  /* 0x000000191600720c */ /* 0x000fc80003f06070 */
[----:B------:R-:W-:-:S13]  /*14590*/  ISETP.GE.U32.AND.EX P0, PT, R23, R24, PT, P0 ;  /* 0x000000181700720c */ /* 0x000fda0003f06100 */
[----:B------:R-:W-:Y:S05]  /*145a0*/  @!P0 BRA `(.L_x_20160) ;  /* 0xfffffe0000008947 */ /* 0x000fea000383ffff */
.L_x_20151:
[----:B------:R-:W-:Y:S05]  /*145b0*/  BSYNC B7 ;  /* 0x0000000000077941 */ /* 0x000fea0003800000 */
.L_x_20150:
        /* <DEDUP_REMOVED lines=29> */
.L_x_20164:
[----:B------:R-:W-:Y:S05]  /*14790*/  BSYNC B8 ;  /* 0x0000000000087941 */ /* 0x000fea0003800000 */
.L_x_20163:
        /* <DEDUP_REMOVED lines=24> */
.L_x_20166:
[----:B------:R-:W-:Y:S05]  /*14920*/  BSYNC B8 ;  /* 0x0000000000087941 */ /* 0x000fea0003800000 */
.L_x_20165:
        /* <DEDUP_REMOVED lines=26> */
.L_x_20168:
[----:B------:R-:W-:Y:S05]  /*14ad0*/  BSYNC B8 ;  /* 0x0000000000087941 */ /* 0x000fea0003800000 */
.L_x_20167:
        /* <DEDUP_REMOVED lines=14> */
.L_x_20171:
        /* <DEDUP_REMOVED lines=27> */
.L_x_20170:
[----:B------:R-:W-:Y:S05]  /*14d70*/  BSYNC B8 ;  /* 0x0000000000087941 */ /* 0x000fea0003800000 */
.L_x_20169:
[----:B------:R-:W-:-:S05]  /*14d80*/  IADD3 R0, P0, R18, 0x4, RZ ;  /* 0x0000000412007810 */ /* 0x000fca0007f1e0ff */
[----:B------:R-:W-:Y:S01]  /*14d90*/  IMAD.X R19, RZ, RZ, R19, P0 ;  /* 0x000000ffff137224 */ /* 0x000fe200000e0613 */
[----:B------:R-:W-:-:S04]  /*14da0*/  ISETP.GE.U32.AND P0, PT, R0, R23, PT ;  /* 0x000000170000720c */ /* 0x000fc80003f06070 */
[----:B------:R-:W-:-:S13]  /*14db0*/  ISETP.GE.U32.AND.EX P0, PT, R19, R24, PT, P0 ;  /* 0x000000181300720c */ /* 0x000fda0003f06100 */
[----:B------:R-:W-:Y:S05]  /*14dc0*/  @!P0 BRA `(.L_x_20171) ;  /* 0xfffffdf000008947 */ /* 0x000fea000383ffff */
.L_x_20162:
[----:B------:R-:W-:Y:S05]  /*14dd0*/  BSYNC B7 ;  /* 0x0000000000077941 */ /* 0x000fea0003800000 */
.L_x_20161:
        /* <DEDUP_REMOVED lines=29> */
.L_x_20175:
[----:B------:R-:W-:Y:S05]  /*14fb0*/  BSYNC B8 ;  /* 0x0000000000087941 */ /* 0x000fea0003800000 */
.L_x_20174:
        /* <DEDUP_REMOVED lines=24> */
.L_x_20177:
[----:B------:R-:W-:Y:S05]  /*15140*/  BSYNC B8 ;  /* 0x0000000000087941 */ /* 0x000fea0003800000 */
.L_x_20176:
        /* <DEDUP_REMOVED lines=26> */
.L_x_20179:
[----:B------:R-:W-:Y:S05]  /*152f0*/  BSYNC B8 ;  /* 0x0000000000087941 */ /* 0x000fea0003800000 */
.L_x_20178:
        /* <DEDUP_REMOVED lines=14> */
.L_x_20182:
        /* <DEDUP_REMOVED lines=27> */
.L_x_20181:
[----:B------:R-:W-:Y:S05]  /*15590*/  BSYNC B8 ;  /* 0x0000000000087941 */ /* 0x000fea0003800000 */
.L_x_20180:
[----:B------:R-:W-:-:S05]  /*155a0*/  IADD3 R0, P0, R16, 0x4, RZ ;  /* 0x0000000410007810 */ /* 0x000fca0007f1e0ff */
[----:B------:R-:W-:Y:S01]  /*155b0*/  IMAD.X R17, RZ, RZ, R17, P0 ;  /* 0x000000ffff117224 */ /* 0x000fe200000e0611 */
[----:B------:R-:W-:-:S04]  /*155c0*/  ISETP.GE.U32.AND P0, PT, R0, R23, PT ;  /* 0x000000170000720c */ /* 0x000fc80003f06070 */
[----:B------:R-:W-:-:S13]  /*155d0*/  ISETP.GE.U32.AND.EX P0, PT, R17, R22, PT, P0 ;  /* 0x000000161100720c */ /* 0x000fda0003f06100 */
[----:B------:R-:W-:Y:S05]  /*155e0*/  @!P0 BRA `(.L_x_20182) ;  /* 0xfffffdf000008947 */ /* 0x000fea000383ffff */
.L_x_20173:
[----:B------:R-:W-:Y:S05]  /*155f0*/  BSYNC B7 ;  /* 0x0000000000077941 */ /* 0x000fea0003800000 */
.L_x_20172:
        /* <DEDUP_REMOVED lines=29> */
.L_x_20186:
[----:B------:R-:W-:Y:S05]  /*157d0*/  BSYNC B8 ;  /* 0x0000000000087941 */ /* 0x000fea0003800000 */
.L_x_20185:
        /* <DEDUP_REMOVED lines=24> */
.L_x_20188:
[----:B------:R-:W-:Y:S05]  /*15960*/  BSYNC B8 ;  /* 0x0000000000087941 */ /* 0x000fea0003800000 */
.L_x_20187:
        /* <DEDUP_REMOVED lines=26> */
.L_x_20190:
[----:B------:R-:W-:Y:S05]  /*15b10*/  BSYNC B8 ;  /* 0x0000000000087941 */ /* 0x000fea0003800000 */
.L_x_20189:
        /* <DEDUP_REMOVED lines=14> */
.L_x_20193:
        /* <DEDUP_REMOVED lines=26> */
.L_x_20192:
[----:B------:R-:W-:Y:S05]  /*15da0*/  BSYNC B8 ;  /* 0x0000000000087941 */ /* 0x000fea0003800000 */
.L_x_20191:
[----:B------:R-:W-:-:S05]  /*15db0*/  IADD3 R16, P0, R16, 0x4, RZ ;  /* 0x0000000410107810 */ /* 0x000fca0007f1e0ff */
[----:B------:R-:W-:Y:S01]  /*15dc0*/  IMAD.X R17, RZ, RZ, R17, P0 ;  /* 0x000000ffff117224 */ /* 0x000fe200000e0611 */
[----:B------:R-:W-:-:S04]  /*15dd0*/  ISETP.GE.U32.AND P0, PT, R16, R19, PT ;  /* 0x000000131000720c */ /* 0x000fc80003f06070 */
[----:B------:R-:W-:-:S13]  /*15de0*/  ISETP.GE.U32.AND.EX P0, PT, R17, R18, PT, P0 ;  /* 0x000000121100720c */ /* 0x000fda0003f06100 */
[----:B------:R-:W-:Y:S05]  /*15df0*/  @!P0 BRA `(.L_x_20193) ;  /* 0xfffffe0000008947 */ /* 0x000fea000383ffff */
.L_x_20184:
[----:B------:R-:W-:Y:S05]  /*15e00*/  BSYNC B7 ;  /* 0x0000000000077941 */ /* 0x000fea0003800000 */
.L_x_20183:
        /* <DEDUP_REMOVED lines=29> */
.L_x_20197:
[----:B------:R-:W-:Y:S05]  /*15fe0*/  BSYNC B8 ;  /* 0x0000000000087941 */ /* 0x000fea0003800000 */
.L_x_20196:
        /* <DEDUP_REMOVED lines=24> */
.L_x_20199:
[----:B------:R-:W-:Y:S05]  /*16170*/  BSYNC B8 ;  /* 0x0000000000087941 */ /* 0x000fea0003800000 */
.L_x_20198:
        /* <DEDUP_REMOVED lines=26> */
.L_x_20201:
[----:B------:R-:W-:Y:S05]  /*16320*/  BSYNC B8 ;  /* 0x0000000000087941 */ /* 0x000fea0003800000 */
.L_x_20200:
        /* <DEDUP_REMOVED lines=14> */
.L_x_20204:
        /* <DEDUP_REMOVED lines=26> */
.L_x_20203:
[----:B------:R-:W-:Y:S05]  /*165b0*/  BSYNC B8 ;  /* 0x0000000000087941 */ /* 0x000fea0003800000 */
.L_x_20202:
[----:B------:R-:W-:-:S05]  /*165c0*/  IADD3 R16, P0, R16, 0x4, RZ ;  /* 0x0000000410107810 */ /* 0x000fca0007f1e0ff */
[----:B------:R-:W-:Y:S01]  /*165d0*/  IMAD.X R17, RZ, RZ, R17, P0 ;  /* 0x000000ffff117224 */ /* 0x000fe200000e0611 */
[----:B------:R-:W-:-:S04]  /*165e0*/  ISETP.GE.U32.AND P0, PT, R16, R19, PT ;  /* 0x000000131000720c */ /* 0x000fc80003f06070 */
[----:B------:R-:W-:-:S13]  /*165f0*/  ISETP.GE.U32.AND.EX P0, PT, R17, R18, PT, P0 ;  /* 0x000000121100720c */ /* 0x000fda0003f06100 */
[----:B------:R-:W-:Y:S05]  /*16600*/  @!P0 BRA `(.L_x_20204) ;  /* 0xfffffe0000008947 */ /* 0x000fea000383ffff */
.L_x_20195:
[----:B------:R-:W-:Y:S05]  /*16610*/  BSYNC B7 ;  /* 0x0000000000077941 */ /* 0x000fea0003800000 */
.L_x_20194:
        /* <DEDUP_REMOVED lines=29> */
.L_x_20208:
[----:B------:R-:W-:Y:S05]  /*167f0*/  BSYNC B8 ;  /* 0x0000000000087941 */ /* 0x000fea0003800000 */
.L_x_20207:
        /* <DEDUP_REMOVED lines=24> */
.L_x_20210:
[----:B------:R-:W-:Y:S05]  /*16980*/  BSYNC B8 ;  /* 0x0000000000087941 */ /* 0x000fea0003800000 */
.L_x_20209:
        /* <DEDUP_REMOVED lines=26> */
.L_x_20212:
[----:B------:R-:W-:Y:S05]  /*16b30*/  BSYNC B8 ;  /* 0x0000000000087941 */ /* 0x000fea0003800000 */
.L_x_20211:
        /* <DEDUP_REMOVED lines=14> */
.L_x_20215:
        /* <DEDUP_REMOVED lines=26> */
.L_x_20214:
[----:B------:R-:W-:Y:S05]  /*16dc0*/  BSYNC B8 ;  /* 0x0000000000087941 */ /* 0x000fea0003800000 */
.L_x_20213:
[----:B------:R-:W-:-:S05]  /*16dd0*/  IADD3 R16, P0, R16, 0x4, RZ ;  /* 0x0000000410107810 */ /* 0x000fca0007f1e0ff */
[----:B------:R-:W-:Y:S01]  /*16de0*/  IMAD.X R17, RZ, RZ, R17, P0 ;  /* 0x000000ffff117224 */ /* 0x000fe200000e0611 */
[----:B------:R-:W-:-:S04]  /*16df0*/  ISETP.GE.U32.AND P0, PT, R16, R19, PT ;  /* 0x000000131000720c */ /* 0x000fc80003f06070 */
[----:B------:R-:W-:-:S13]  /*16e00*/  ISETP.GE.U32.AND.EX P0, PT, R17, R18, PT, P0 ;  /* 0x000000121100720c */ /* 0x000fda0003f06100 */
[----:B------:R-:W-:Y:S05]  /*16e10*/  @!P0 BRA `(.L_x_20215) ;  /* 0xfffffe0000008947 */ /* 0x000fea000383ffff */
.L_x_20206:
[----:B------:R-:W-:Y:S05]  /*16e20*/  BSYNC B7 ;  /* 0x0000000000077941 */ /* 0x000fea0003800000 */
.L_x_20205:
        /* <DEDUP_REMOVED lines=29> */
.L_x_20219:
[----:B------:R-:W-:Y:S05]  /*17000*/  BSYNC B8 ;  /* 0x0000000000087941 */ /* 0x000fea0003800000 */
.L_x_20218:
        /* <DEDUP_REMOVED lines=24> */
.L_x_20221:
[----:B------:R-:W-:Y:S05]  /*17190*/  BSYNC B8 ;  /* 0x0000000000087941 */ /* 0x000fea0003800000 */
.L_x_20220:
        /* <DEDUP_REMOVED lines=26> */
.L_x_20223:
[----:B------:R-:W-:Y:S05]  /*17340*/  BSYNC B8 ;  /* 0x0000000000087941 */ /* 0x000fea0003800000 */
.L_x_20222:
        /* <DEDUP_REMOVED lines=14> */
.L_x_20226:
        /* <DEDUP_REMOVED lines=26> */
.L_x_20225:
[----:B------:R-:W-:Y:S05]  /*175d0*/  BSYNC B8 ;  /* 0x0000000000087941 */ /* 0x000fea0003800000 */
.L_x_20224:
[----:B------:R-:W-:-:S05]  /*175e0*/  IADD3 R16, P0, R16, 0x4, RZ ;  /* 0x0000000410107810 */ /* 0x000fca0007f1e0ff */
[----:B------:R-:W-:Y:S01]  /*175f0*/  IMAD.X R17, RZ, RZ, R17, P0 ;  /* 0x000000ffff117224 */ /* 0x000fe200000e0611 */
[----:B------:R-:W-:-:S04]  /*17600*/  ISETP.GE.U32.AND P0, PT, R16, R19, PT ;  /* 0x000000131000720c */ /* 0x000fc80003f06070 */
[----:B------:R-:W-:-:S13]  /*17610*/  ISETP.GE.U32.AND.EX P0, PT, R17, R18, PT, P0 ;  /* 0x000000121100720c */ /* 0x000fda0003f06100 */
[----:B------:R-:W-:Y:S05]  /*17620*/  @!P0 BRA `(.L_x_20226) ;  /* 0xfffffe0000008947 */ /* 0x000fea000383ffff */
.L_x_20217:
[----:B------:R-:W-:Y:S05]  /*17630*/  BSYNC B7 ;  /* 0x0000000000077941 */ /* 0x000fea0003800000 */
.L_x_20216:
        /* <DEDUP_REMOVED lines=29> */
.L_x_20230:
[----:B------:R-:W-:Y:S05]  /*17810*/  BSYNC B8 ;  /* 0x0000000000087941 */ /* 0x000fea0003800000 */
.L_x_20229:
        /* <DEDUP_REMOVED lines=24> */
.L_x_20232:
[----:B------:R-:W-:Y:S05]  /*179a0*/  BSYNC B8 ;  /* 0x0000000000087941 */ /* 0x000fea0003800000 */
.L_x_20231:
        /* <DEDUP_REMOVED lines=26> */
.L_x_20234:
[----:B------:R-:W-:Y:S05]  /*17b50*/  BSYNC B8 ;  /* 0x0000000000087941 */ /* 0x000fea0003800000 */
.L_x_20233:
        /* <DEDUP_REMOVED lines=12> */
.L_x_20237:
        /* <DEDUP_REMOVED lines=26> */
.L_x_20236:
[----:B------:R-:W-:Y:S05]  /*17dc0*/  BSYNC B8 ;  /* 0x0000000000087941 */ /* 0x000fea0003800000 */
.L_x_20235:
[----:B------:R-:W-:-:S05]  /*17dd0*/  IADD3 R16, P0, R16, 0x4, RZ ;  /* 0x0000000410107810 */ /* 0x000fca0007f1e0ff */
[----:B------:R-:W-:Y:S01]  /*17de0*/  IMAD.X R17, RZ, RZ, R17, P0 ;  /* 0x000000ffff117224 */ /* 0x000fe200000e0611 */
[----:B------:R-:W-:-:S04]  /*17df0*/  ISETP.GE.U32.AND P0, PT, R16, R18, PT ;  /* 0x000000121000720c */ /* 0x000fc80003f06070 */
[----:B------:R-:W-:-:S13]  /*17e00*/  ISETP.GE.U32.AND.EX P0, PT, R17, R19, PT, P0 ;  /* 0x000000131100720c */ /* 0x000fda0003f06100 */
[----:B------:R-:W-:Y:S05]  /*17e10*/  @!P0 BRA `(.L_x_20237) ;  /* 0xfffffe0000008947 */ /* 0x000fea000383ffff */
.L_x_20228:
[----:B------:R-:W-:Y:S05]  /*17e20*/  BSYNC B7 ;  /* 0x0000000000077941 */ /* 0x000fea0003800000 */
.L_x_20227:
[----:B------:R-:W-:Y:S05]  /*17e30*/  BRA `(.L_x_20238) ;  /* 0x0000f79000007947 */ /* 0x000fea0003800000 */
.L_x_20149:
        /* <DEDUP_REMOVED lines=26> */
.L_x_20242:
[----:B------:R-:W-:Y:S05]  /*17fe0*/  BSYNC B8 ;  /* 0x0000000000087941 */ /* 0x000fea0003800000 */
.L_x_20241:
        /* <DEDUP_REMOVED lines=24> */
.L_x_20244:
[----:B------:R-:W-:Y:S05]  /*18170*/  BSYNC B8 ;  /* 0x0000000000087941 */ /* 0x000fea0003800000 */
.L_x_20243:
        /* <DEDUP_REMOVED lines=26> */
.L_x_20246:
[----:B------:R-:W-:Y:S05]  /*18320*/  BSYNC B8 ;  /* 0x0000000000087941 */ /* 0x000fea0003800000 */
.L_x_20245:
        /* <DEDUP_REMOVED lines=17> */
.L_x_20260:
        /* <DEDUP_REMOVED lines=15> */
.L_x_20249:
        /* <DEDUP_REMOVED lines=19> */
.L_x_20250:
[----:B------:R-:W-:Y:S05]  /*18660*/  BSYNC B1 ;  /* 0x0000000000017941 */ /* 0x000fea0003800000 */
.L_x_20248:
        /* <DEDUP_REMOVED lines=31> */
.L_x_20252:
        /* <DEDUP_REMOVED lines=19> */
.L_x_20253:
[----:B------:R-:W-:Y:S05]  /*18990*/  BSYNC B1 ;  /* 0x0000000000017941 */ /* 0x000fea0003800000 */
.L_x_20251:
        /* <DEDUP_REMOVED lines=29> */
.L_x_20255:
        /* <DEDUP_REMOVED lines=19> */
.L_x_20256:
[----:B------:R-:W-:Y:S05]  /*18ca0*/  BSYNC B1 ;  /* 0x0000000000017941 */ /* 0x000fea0003800000 */
.L_x_20254:
        /* <DEDUP_REMOVED lines=28> */
.L_x_20258:
        /* <DEDUP_REMOVED lines=19> */
.L_x_20259:
[----:B------:R-:W-:Y:S05]  /*18fa0*/  BSYNC B1 ;  /* 0x0000000000017941 */ /* 0x000fea0003800000 */
.L_x_20257:
        /* <DEDUP_REMOVED lines=19> */
.L_x_20247:
        /* <DEDUP_REMOVED lines=18> */
.L_x_20263:
        /* <DEDUP_REMOVED lines=19> */
.L_x_20264:
[----:B------:R-:W-:Y:S05]  /*19330*/  BSYNC B0 ;  /* 0x0000000000007941 */ /* 0x000fea0003800000 */
.L_x_20262:
        /* <DEDUP_REMOVED lines=37> */
.L_x_20266:
        /* <DEDUP_REMOVED lines=19> */
.L_x_20267:
[----:B------:R-:W-:Y:S05]  /*196c0*/  BSYNC B0 ;  /* 0x0000000000007941 */ /* 0x000fea0003800000 */
.L_x_20265:
        /* <DEDUP_REMOVED lines=33> */
[----:B------:R-:W-:Y:S05]  /*198e0*/  CALL.REL.NOINC `($__internal_51_$__cuda_sm20_rem_s64) ;  /* 0x0000e5f000007944 */ /* 0x000fea0003c00000 */
[----:B------:R-:W-:Y:S01]  /*198f0*/  IMAD.MOV.U32 R4, RZ, RZ, R3 ;  /* 0x000000ffff047224 */ /* 0x000fe200078e0003 */
[----:B------:R-:W-:Y:S01]  /*19900*/  MOV R5, R0 ;  /* 0x0000000000057202 */ /* 0x000fe20000000f00 */
[----:B------:R-:W-:Y:S05]  /*19910*/  BRA `(.L_x_20270) ;  /* 0x0000012000007947 */ /* 0x000fea0003800000 */
.L_x_20269:
        /* <DEDUP_REMOVED lines=18> */
.L_x_20270:
[----:B------:R-:W-:Y:S05]  /*19a40*/  BSYNC B0 ;  /* 0x0000000000007941 */ /* 0x000fea0003800000 */
.L_x_20268:
        /* <DEDUP_REMOVED lines=11> */
.L_x_20261:
        /* <DEDUP_REMOVED lines=16> */
.L_x_20273:
        /* <DEDUP_REMOVED lines=26> */
.L_x_20272:
[----:B------:R-:W-:Y:S05]  /*19da0*/  BSYNC B8 ;  /* 0x0000000000087941 */ /* 0x000fea0003800000 */
.L_x_20271:
[----:B------:R-:W-:-:S05]  /*19db0*/  IADD3 R22, P0, R22, 0x4, RZ ;  /* 0x0000000416167810 */ /* 0x000fca0007f1e0ff */
[----:B------:R-:W-:Y:S01]  /*19dc0*/  IMAD.X R23, RZ, RZ, R23, P0 ;  /* 0x000000ffff177224 */ /* 0x000fe200000e0617 */
[----:B------:R-:W-:-:S04]  /*19dd0*/  ISETP.GE.U32.AND P0, PT, R22, R24, PT ;  /* 0x000000181600720c */ /* 0x000fc80003f06070 */
[----:B------:R-:W-:-:S13]  /*19de0*/  ISETP.GE.U32.AND.EX P0, PT, R23, R26, PT, P0 ;  /* 0x0000001a1700720c */ /* 0x000fda0003f06100 */
[----:B------:R-:W-:Y:S05]  /*19df0*/  @!P0 BRA `(.L_x_20273) ;  /* 0xfffffe0000008947 */ /* 0x000fea000383ffff */
.L_x_20240:
[----:B------:R-:W-:Y:S05]  /*19e00*/  BSYNC B7 ;  /* 0x0000000000077941 */ /* 0x000fea0003800000 */
.L_x_20239:
        /* <DEDUP_REMOVED lines=29> */
.L_x_20277:
[----:B------:R-:W-:Y:S05]  /*19fe0*/  BSYNC B8 ;  /* 0x0000000000087941 */ /* 0x000fea0003800000 */
.L_x_20276:
        /* <DEDUP_REMOVED lines=24> */
.L_x_20279:
[----:B------:R-:W-:Y:S05]  /*1a170*/  BSYNC B8 ;  /* 0x0000000000087941 */ /* 0x000fea0003800000 */
.L_x_20278:
        /* <DEDUP_REMOVED lines=26> */
.L_x_20281:
[----:B------:R-:W-:Y:S05]  /*1a320*/  BSYNC B8 ;  /* 0x0000000000087941 */ /* 0x000fea0003800000 */
.L_x_20280:
        /* <DEDUP_REMOVED lines=17> */
.L_x_20295:
        /* <DEDUP_REMOVED lines=15> */
.L_x_20284:
        /* <DEDUP_REMOVED lines=19> */
.L_x_20285:
[----:B------:R-:W-:Y:S05]  /*1a660*/  BSYNC B1 ;  /* 0x0000000000017941 */ /* 0x000fea0003800000 */
.L_x_20283:
        /* <DEDUP_REMOVED lines=31> */
.L_x_20287:
        /* <DEDUP_REMOVED lines=19> */
.L_x_20288:
[----:B------:R-:W-:Y:S05]  /*1a990*/  BSYNC B1 ;  /* 0x0000000000017941 */ /* 0x000fea0003800000 */
.L_x_20286:
        /* <DEDUP_REMOVED lines=29> */
.L_x_20290:
        /* <DEDUP_REMOVED lines=19> */
.L_x_20291:
[----:B------:R-:W-:Y:S05]  /*1aca0*/  BSYNC B1 ;  /* 0x0000000000017941 */ /* 0x000fea0003800000 */
.L_x_20289:
        /* <DEDUP_REMOVED lines=28> */
.L_x_20293:
        /* <DEDUP_REMOVED lines=19> */
.L_x_20294:
[----:B------:R-:W-:Y:S05]  /*1afa0*/  BSYNC B1 ;  /* 0x0000000000017941 */ /* 0x000fea0003800000 */
.L_x_20292:
        /* <DEDUP_REMOVED lines=19> */
.L_x_20282:
        /* <DEDUP_REMOVED lines=18> */
.L_x_20298:
        /* <DEDUP_REMOVED lines=19> */
.L_x_20299:
[----:B------:R-:W-:Y:S05]  /*1b330*/  BSYNC B0 ;  /* 0x0000000000007941 */ /* 0x000fea0003800000 */
.L_x_20297:
        /* <DEDUP_REMOVED lines=37> */
.L_x_20301:
        /* <DEDUP_REMOVED lines=19> */
.L_x_20302:
[----:B------:R-:W-:Y:S05]  /*1b6c0*/  BSYNC B0 ;  /* 0x0000000000007941 */ /* 0x000fea0003800000 */
.L_x_20300:
        /* <DEDUP_REMOVED lines=34> */
.L_x_20304:
        /* <DEDUP_REMOVED lines=18> */
.L_x_20305:
[----:B------:R-:W-:Y:S05]  /*1ba10*/  BSYNC B0 ;  /* 0x0000000000007941 */ /* 0x000fea0003800000 */
.L_x_20303:
[----:B------:R-:W2:Y:S01]  /*1ba20*/  LDG.E.64 R10, [R10.64+-0x10] ;  /* 0xfffff0240a0a7981 */ /* 0x000ea2000c1e1b00 */
[----:B------:R-:W-:Y:S02]  /*1ba30*/  IMAD.MOV.U32 R25, RZ, RZ, R19 ;  /* 0x000000ffff197224 */ /* 0x000fe400078e0013 */
[----:B--2---:R-:W-:Y:S02]  /*1ba40*/  IMAD R3, R5, R10, RZ ;  /* 0x0000000a05037224 */ /* 0x004fe400078e02ff */
[----:B------:R-:W-:-:S04]  /*1ba50*/  IMAD.WIDE.U32 R24, R10, R4, R24 ;  /* 0x000000040a187225 */ /* 0x000fc800078e0018 */
[----:B------:R-:W-:-:S04]  /*1ba60*/  IMAD R3, R11, R4, R3 ;  /* 0x000000040b037224 */ /* 0x000fc800078e0203 */
[----:B------:R-:W-:Y:S02]  /*1ba70*/  IMAD.IADD R19, R25, 0x1, R3 ;  /* 0x0000000119137824 */ /* 0x000fe400078e0203 */
.L_x_20296:
        /* <DEDUP_REMOVED lines=16> */
.L_x_20308:
        /* <DEDUP_REMOVED lines=26> */
.L_x_20307:
[----:B------:R-:W-:Y:S05]  /*1bd20*/  BSYNC B8 ;  /* 0x0000000000087941 */ /* 0x000fea0003800000 */
.L_x_20306:
[----:B------:R-:W-:-:S05]  /*1bd30*/  IADD3 R18, P0, R18, 0x4, RZ ;  /* 0x0000000412127810 */ /* 0x000fca0007f1e0ff */
[----:B------:R-:W-:Y:S01]  /*1bd40*/  IMAD.X R19, RZ, RZ, R19, P0 ;  /* 0x000000ffff137224 */ /* 0x000fe200000e0613 */
[----:B------:R-:W-:-:S04]  /*1bd50*/  ISETP.GE.U32.AND P0, PT, R18, R23, PT ;  /* 0x000000171200720c */ /* 0x000fc80003f06070 */
[----:B------:R-:W-:-:S13]  /*1bd60*/  ISETP.GE.U32.AND.EX P0, PT, R19, R24, PT, P0 ;  /* 0x000000181300720c */ /* 0x000fda0003f06100 */
[----:B------:R-:W-:Y:S05]  /*1bd70*/  @!P0 BRA `(.L_x_20308) ;  /* 0xfffffe0000008947 */ /* 0x000fea000383ffff */
.L_x_20275:
[----:B------:R-:W-:Y:S05]  /*1bd80*/  BSYNC B7 ;  /* 0x0000000000077941 */ /* 0x000fea0003800000 */
.L_x_20274:
        /* <DEDUP_REMOVED lines=29> */
.L_x_20312:
[----:B------:R-:W-:Y:S05]  /*1bf60*/  BSYNC B8 ;  /* 0x0000000000087941 */ /* 0x000fea0003800000 */
.L_x_20311:
        /* <DEDUP_REMOVED lines=24> */
.L_x_20314:
[----:B------:R-:W-:Y:S05]  /*1c0f0*/  BSYNC B8 ;  /* 0x0000000000087941 */ /* 0x000fea0003800000 */
.L_x_20313:
        /* <DEDUP_REMOVED lines=26> */
.L_x_20316:
[----:B------:R-:W-:Y:S05]  /*1c2a0*/  BSYNC B8 ;  /* 0x0000000000087941 */ /* 0x000fea0003800000 */
.L_x_20315:
        /* <DEDUP_REMOVED lines=14> */
.L_x_20330:
        /* <DEDUP_REMOVED lines=16> */
.L_x_20319:
        /* <DEDUP_REMOVED lines=19> */
.L_x_20320:
[----:B------:R-:W-:Y:S05]  /*1c5c0*/  BSYNC B1 ;  /* 0x0000000000017941 */ /* 0x000fea0003800000 */
.L_x_20318:
        /* <DEDUP_REMOVED lines=28> */
.L_x_20322:
        /* <DEDUP_REMOVED lines=19> */
.L_x_20323:
[----:B------:R-:W-:Y:S05]  /*1c8c0*/  BSYNC B1 ;  /* 0x0000000000017941 */ /* 0x000fea0003800000 */
.L_x_20321:
        /* <DEDUP_REMOVED lines=29> */
.L_x_20325:
        /* <DEDUP_REMOVED lines=19> */
.L_x_20326:
[----:B------:R-:W-:Y:S05]  /*1cbd0*/  BSYNC B1 ;  /* 0x0000000000017941 */ /* 0x000fea0003800000 */
.L_x_20324:
        /* <DEDUP_REMOVED lines=28> */
.L_x_20328:
        /* <DEDUP_REMOVED lines=19> */
.L_x_20329:
[----:B------:R-:W-:Y:S05]  /*1ced0*/  BSYNC B1 ;  /* 0x0000000000017941 */ /* 0x000fea0003800000 */
.L_x_20327:
        /* <DEDUP_REMOVED lines=18> */
.L_x_20317:
        /* <DEDUP_REMOVED lines=18> */
.L_x_20333:
        /* <DEDUP_REMOVED lines=19> */
.L_x_20334:
[----:B------:R-:W-:Y:S05]  /*1d250*/  BSYNC B0 ;  /* 0x0000000000007941 */ /* 0x000fea0003800000 */
.L_x_20332:
        /* <DEDUP_REMOVED lines=29> */
.L_x_20336:
        /* <DEDUP_REMOVED lines=19> */
.L_x_20337:
[----:B------:R-:W-:Y:S05]  /*1d560*/  BSYNC B0 ;  /* 0x0000000000007941 */ /* 0x000fea0003800000 */
.L_x_20335:
        /* <DEDUP_REMOVED lines=29> */
.L_x_20339:
        /* <DEDUP_REMOVED lines=18> */
.L_x_20340:
[----:B------:R-:W-:Y:S05]  /*1d860*/  BSYNC B0 ;  /* 0x0000000000007941 */ /* 0x000fea0003800000 */
.L_x_20338:
[----:B------:R-:W2:Y:S02]  /*1d870*/  LDG.E.64 R10, [R10.64+-0x10] ;  /* 0xfffff0240a0a7981 */ /* 0x000ea4000c1e1b00 */
[----:B--2---:R-:W-:Y:S02]  /*1d880*/  IMAD R3, R5, R10, RZ ;  /* 0x0000000a05037224 */ /* 0x004fe400078e02ff */
[----:B------:R-:W-:-:S04]  /*1d890*/  IMAD.WIDE.U32 R20, R10, R4, R20 ;  /* 0x000000040a147225 */ /* 0x000fc800078e0014 */
[----:B------:R-:W-:-:S05]  /*1d8a0*/  IMAD R3, R11, R4, R3 ;  /* 0x000000040b037224 */ /* 0x000fca00078e0203 */
[----:B------:R-:W-:Y:S02]  /*1d8b0*/  IADD3 R21, R21, R3, RZ ;  /* 0x0000000315157210 */ /* 0x000fe40007ffe0ff */
.L_x_20331:
        /* <DEDUP_REMOVED lines=16> */
.L_x_20343:
        /* <DEDUP_REMOVED lines=26> */
.L_x_20342:
[----:B------:R-:W-:Y:S05]  /*1db60*/  BSYNC B8 ;  /* 0x0000000000087941 */ /* 0x000fea0003800000 */
.L_x_20341:
[----:B------:R-:W-:-:S05]  /*1db70*/  IADD3 R16, P0, R16, 0x4, RZ ;  /* 0x0000000410107810 */ /* 0x000fca0007f1e0ff */
[----:B------:R-:W-:Y:S01]  /*1db80*/  IMAD.X R17, RZ, RZ, R17, P0 ;  /* 0x000000ffff117224 */ /* 0x000fe200000e0611 */
[----:B------:R-:W-:-:S04]  /*1db90*/  ISETP.GE.U32.AND P0, PT, R16, R23, PT ;  /* 0x000000171000720c */ /* 0x000fc80003f06070 */
[----:B------:R-:W-:-:S13]  /*1dba0*/  ISETP.GE.U32.AND.EX P0, PT, R17, R22, PT, P0 ;  /* 0x000000161100720c */ /* 0x000fda0003f06100 */
[----:B------:R-:W-:Y:S05]  /*1dbb0*/  @!P0 BRA `(.L_x_20343) ;  /* 0xfffffe0000008947 */ /* 0x000fea000383ffff */
.L_x_20310:
[----:B------:R-:W-:Y:S05]  /*1dbc0*/  BSYNC B7 ;  /* 0x0000000000077941 */ /* 0x000fea0003800000 */
.L_x_20309:
        /* <DEDUP_REMOVED lines=29> */
.L_x_20347:
[----:B------:R-:W-:Y:S05]  /*1dda0*/  BSYNC B8 ;  /* 0x0000000000087941 */ /* 0x000fea0003800000 */
.L_x_20346:
        /* <DEDUP_REMOVED lines=24> */
.L_x_20349:
[----:B------:R-:W-:Y:S05]  /*1df30*/  BSYNC B8 ;  /* 0x0000000000087941 */ /* 0x000fea0003800000 */
.L_x_20348:
        /* <DEDUP_REMOVED lines=26> */
.L_x_20351:
[----:B------:R-:W-:Y:S05]  /*1e0e0*/  BSYNC B8 ;  /* 0x0000000000087941 */ /* 0x000fea0003800000 */
.L_x_20350:
        /* <DEDUP_REMOVED lines=14> */
.L_x_20365:
        /* <DEDUP_REMOVED lines=16> */
.L_x_20354:
        /* <DEDUP_REMOVED lines=19> */
.L_x_20355:
[----:B------:R-:W-:Y:S05]  /*1e400*/  BSYNC B1 ;  /* 0x0000000000017941 */ /* 0x000fea0003800000 */
.L_x_20353:
        /* <DEDUP_REMOVED lines=31> */
.L_x_20357:
        /* <DEDUP_REMOVED lines=19> */
.L_x_20358:
[----:B------:R-:W-:Y:S05]  /*1e730*/  BSYNC B1 ;  /* 0x0000000000017941 */ /* 0x000fea0003800000 */
.L_x_20356:
        /* <DEDUP_REMOVED lines=29> */
.L_x_20360:
        /* <DEDUP_REMOVED lines=19> */
.L_x_20361:
[----:B------:R-:W-:Y:S05]  /*1ea40*/  BSYNC B1 ;  /* 0x0000000000017941 */ /* 0x000fea0003800000 */
.L_x_20359:
        /* <DEDUP_REMOVED lines=28> */
.L_x_20363:
        /* <DEDUP_REMOVED lines=19> */
.L_x_20364:
[----:B------:R-:W-:Y:S05]  /*1ed40*/  BSYNC B1 ;  /* 0x0000000000017941 */ /* 0x000fea0003800000 */
.L_x_20362:
        /* <DEDUP_REMOVED lines=21> */
.L_x_20352:
        /* <DEDUP_REMOVED lines=18> */
.L_x_20368:
        /* <DEDUP_REMOVED lines=19> */
.L_x_20369:
[----:B------:R-:W-:Y:S05]  /*1f0f0*/  BSYNC B0 ;  /* 0x0000000000007941 */ /* 0x000fea0003800000 */
.L_x_20367:
        /* <DEDUP_REMOVED lines=32> */
.L_x_20371:
        /* <DEDUP_REMOVED lines=19> */
.L_x_20372:
[----:B------:R-:W-:Y:S05]  /*1f430*/  BSYNC B0 ;  /* 0x0000000000007941 */ /* 0x000fea0003800000 */
.L_x_20370:
        /* <DEDUP_REMOVED lines=32> */
.L_x_20374:
        /* <DEDUP_REMOVED lines=18> */
.L_x_20375:
[----:B------:R-:W-:Y:S05]  /*1f760*/  BSYNC B0 ;  /* 0x0000000000007941 */ /* 0x000fea0003800000 */
.L_x_20373:
        /* <DEDUP_REMOVED lines=8> */
.L_x_20366:
        /* <DEDUP_REMOVED lines=16> */
.L_x_20378:
        /* <DEDUP_REMOVED lines=26> */
.L_x_20377:
[----:B------:R-:W-:Y:S05]  /*1fa90*/  BSYNC B8 ;  /* 0x0000000000087941 */ /* 0x000fea0003800000 */
.L_x_20376:
[----:B------:R-:W-:-:S04]  /*1faa0*/  IADD3 R16, P0, R16, 0x4, RZ ;  /* 0x0000000410107810 */ /* 0x000fc80007f1e0ff */
[----:B------:R-:W-:Y:S02]  /*1fab0*/  IADD3.X R17, RZ, R17, RZ, P0, !PT ;  /* 0x00000011ff117210 */ /* 0x000fe400007fe4ff */
[----:B------:R-:W-:-:S04]  /*1fac0*/  ISETP.GE.U32.AND P0, PT, R16, R19, PT ;  /* 0x000000131000720c */ /* 0x000fc80003f06070 */
[----:B------:R-:W-:-:S13]  /*1fad0*/  ISETP.GE.U32.AND.EX P0, PT, R17, R18, PT, P0 ;  /* 0x000000121100720c */ /* 0x000fda0003f06100 */
[----:B------:R-:W-:Y:S05]  /*1fae0*/  @!P0 BRA `(.L_x_20378) ;  /* 0xfffffe0000008947 */ /* 0x000fea000383ffff */
.L_x_20345:
[----:B------:R-:W-:Y:S05]  /*1faf0*/  BSYNC B7 ;  /* 0x0000000000077941 */ /* 0x000fea0003800000 */
.L_x_20344:
        /* <DEDUP_REMOVED lines=29> */
.L_x_20382:
[----:B------:R-:W-:Y:S05]  /*1fcd0*/  BSYNC B8 ;  /* 0x0000000000087941 */ /* 0x000fea0003800000 */
.L_x_20381:
        /* <DEDUP_REMOVED lines=24> */
.L_x_20384:
[----:B------:R-:W-:Y:S05]  /*1fe60*/  BSYNC B8 ;  /* 0x0000000000087941 */ /* 0x000fea0003800000 */
.L_x_20383:
        /* <DEDUP_REMOVED lines=26> */
.L_x_20386:
[----:B------:R-:W-:Y:S05]  /*20010*/  BSYNC B8 ;  /* 0x0000000000087941 */ /* 0x000fea0003800000 */
.L_x_20385:
        /* <DEDUP_REMOVED lines=16> */
.L_x_20400:
        /* <DEDUP_REMOVED lines=16> */
.L_x_20389:
        /* <DEDUP_REMOVED lines=19> */
.L_x_20390:
[----:B------:R-:W-:Y:S05]  /*20350*/  BSYNC B1 ;  /* 0x0000000000017941 */ /* 0x000fea0003800000 */
.L_x_20388:
        /* <DEDUP_REMOVED lines=29> */
.L_x_20392:
        /* <DEDUP_REMOVED lines=19> */
.L_x_20393:
[----:B------:R-:W-:Y:S05]  /*20660*/  BSYNC B1 ;  /* 0x0000000000017941 */ /* 0x000fea0003800000 */
.L_x_20391:
        /* <DEDUP_REMOVED lines=29> */
.L_x_20395:
        /* <DEDUP_REMOVED lines=19> */
.L_x_20396:
[----:B------:R-:W-:Y:S05]  /*20970*/  BSYNC B1 ;  /* 0x0000000000017941 */ /* 0x000fea0003800000 */
.L_x_20394:
        /* <DEDUP_REMOVED lines=28> */
.L_x_20398:
        /* <DEDUP_REMOVED lines=19> */
.L_x_20399:
[----:B------:R-:W-:Y:S05]  /*20c70*/  BSYNC B1 ;  /* 0x0000000000017941 */ /* 0x000fea0003800000 */
.L_x_20397:
        /* <DEDUP_REMOVED lines=20> */
.L_x_20387:
        /* <DEDUP_REMOVED lines=18> */
.L_x_20403:
        /* <DEDUP_REMOVED lines=19> */
.L_x_20404:
[----:B------:R-:W-:Y:S05]  /*21010*/  BSYNC B0 ;  /* 0x0000000000007941 */ /* 0x000fea0003800000 */
.L_x_20402:
        /* <DEDUP_REMOVED lines=30> */
.L_x_20406:
        /* <DEDUP_REMOVED lines=19> */
.L_x_20407:
[----:B------:R-:W-:Y:S05]  /*21330*/  BSYNC B0 ;  /* 0x0000000000007941 */ /* 0x000fea0003800000 */
.L_x_20405:
        /* <DEDUP_REMOVED lines=30> */
.L_x_20409:
        /* <DEDUP_REMOVED lines=18> */
.L_x_20410:
[----:B------:R-:W-:Y:S05]  /*21640*/  BSYNC B0 ;  /* 0x0000000000007941 */ /* 0x000fea0003800000 */
.L_x_20408:
[----:B------:R-:W2:Y:S01]  /*21650*/  LDG.E.64 R10, [R10.64+-0x10] ;  /* 0xfffff0240a0a7981 */ /* 0x000ea2000c1e1b00 */
[----:B------:R-:W-:Y:S02]  /*21660*/  IMAD.MOV.U32 R15, RZ, RZ, R2 ;  /* 0x000000ffff0f7224 */ /* 0x000fe400078e0002 */
[----:B--2---:R-:W-:Y:S02]  /*21670*/  IMAD R3, R5, R10, RZ ;  /* 0x0000000a05037224 */ /* 0x004fe400078e02ff */
[----:B------:R-:W-:-:S04]  /*21680*/  IMAD.WIDE.U32 R14, R10, R4, R14 ;  /* 0x000000040a0e7225 */ /* 0x000fc800078e000e */
[----:B------:R-:W-:-:S04]  /*21690*/  IMAD R3, R11, R4, R3 ;  /* 0x000000040b037224 */ /* 0x000fc800078e0203 */
[----:B------:R-:W-:Y:S02]  /*216a0*/  IMAD.IADD R2, R15, 0x1, R3 ;  /* 0x000000010f027824 */ /* 0x000fe400078e0203 */
.L_x_20401:
        /* <DEDUP_REMOVED lines=16> */
.L_x_20413:
        /* <DEDUP_REMOVED lines=26> */
.L_x_20412:
[----:B------:R-:W-:Y:S05]  /*21950*/  BSYNC B8 ;  /* 0x0000000000087941 */ /* 0x000fea0003800000 */
.L_x_20411:
[----:B------:R-:W-:-:S05]  /*21960*/  IADD3 R16, P0, R16, 0x4, RZ ;  /* 0x0000000410107810 */ /* 0x000fca0007f1e0ff */
[----:B------:R-:W-:Y:S01]  /*21970*/  IMAD.X R17, RZ, RZ, R17, P0 ;  /* 0x000000ffff117224 */ /* 0x000fe200000e0611 */
[----:B------:R-:W-:-:S04]  /*21980*/  ISETP.GE.U32.AND P0, PT, R16, R19, PT ;  /* 0x000000131000720c */ /* 0x000fc80003f06070 */
[----:B------:R-:W-:-:S13]  /*21990*/  ISETP.GE.U32.AND.EX P0, PT, R17, R18, PT, P0 ;  /* 0x000000121100720c */ /* 0x000fda0003f06100 */
[----:B------:R-:W-:Y:S05]  /*219a0*/  @!P0 BRA `(.L_x_20413) ;  /* 0xfffffe0000008947 */ /* 0x000fea000383ffff */
.L_x_20380:
[----:B------:R-:W-:Y:S05]  /*219b0*/  BSYNC B7 ;  /* 0x0000000000077941 */ /* 0x000fea0003800000 */
.L_x_20379:
        /* <DEDUP_REMOVED lines=29> */
.L_x_20417:
[----:B------:R-:W-:Y:S05]  /*21b90*/  BSYNC B8 ;  /* 0x0000000000087941 */ /* 0x000fea0003800000 */
.L_x_20416:
        /* <DEDUP_REMOVED lines=24> */
.L_x_20419:
[----:B------:R-:W-:Y:S05]  /*21d20*/  BSYNC B8 ;  /* 0x0000000000087941 */ /* 0x000fea0003800000 */
.L_x_20418:
        /* <DEDUP_REMOVED lines=26> */
.L_x_20421:
[----:B------:R-:W-:Y:S05]  /*21ed0*/  BSYNC B8 ;  /* 0x0000000000087941 */ /* 0x000fea0003800000 */
.L_x_20420:
        /* <DEDUP_REMOVED lines=16> */
.L_x_20435:
        /* <DEDUP_REMOVED lines=16> */
.L_x_20424:
        /* <DEDUP_REMOVED lines=19> */
.L_x_20425:
[----:B------:R-:W-:Y:S05]  /*22210*/  BSYNC B1 ;  /* 0x0000000000017941 */ /* 0x000fea0003800000 */
.L_x_20423:
        /* <DEDUP_REMOVED lines=29> */
.L_x_20427:
        /* <DEDUP_REMOVED lines=19> */
.L_x_20428:
[----:B------:R-:W-:Y:S05]  /*22520*/  BSYNC B1 ;  /* 0x0000000000017941 */ /* 0x000fea0003800000 */
.L_x_20426:
        /* <DEDUP_REMOVED lines=29> */
.L_x_20430:
        /* <DEDUP_REMOVED lines=19> */
.L_x_20431:
[----:B------:R-:W-:Y:S05]  /*22830*/  BSYNC B1 ;  /* 0x0000000000017941 */ /* 0x000fea0003800000 */
.L_x_20429:
        /* <DEDUP_REMOVED lines=28> */
.L_x_20433:
        /* <DEDUP_REMOVED lines=19> */
.L_x_20434:
[----:B------:R-:W-:Y:S05]  /*22b30*/  BSYNC B1 ;  /* 0x0000000000017941 */ /* 0x000fea0003800000 */
.L_x_20432:
        /* <DEDUP_REMOVED lines=20> */
.L_x_20422:
        /* <DEDUP_REMOVED lines=18> */
.L_x_20438:
        /* <DEDUP_REMOVED lines=19> */
.L_x_20439:
[----:B------:R-:W-:Y:S05]  /*22ed0*/  BSYNC B0 ;  /* 0x0000000000007941 */ /* 0x000fea0003800000 */
.L_x_20437:
        /* <DEDUP_REMOVED lines=30> */
.L_x_20441:
        /* <DEDUP_REMOVED lines=19> */
.L_x_20442:
[----:B------:R-:W-:Y:S05]  /*231f0*/  BSYNC B0 ;  /* 0x0000000000007941 */ /* 0x000fea0003800000 */
.L_x_20440:
        /* <DEDUP_REMOVED lines=30> */
.L_x_20444:
        /* <DEDUP_REMOVED lines=18> */
.L_x_20445:
[----:B------:R-:W-:Y:S05]  /*23500*/  BSYNC B0 ;  /* 0x0000000000007941 */ /* 0x000fea0003800000 */
.L_x_20443:
[----:B------:R-:W2:Y:S01]  /*23510*/  LDG.E.64 R10, [R10.64+-0x10] ;  /* 0xfffff0240a0a7981 */ /* 0x000ea2000c1e1b00 */
[----:B------:R-:W-:Y:S02]  /*23520*/  IMAD.MOV.U32 R15, RZ, RZ, R2 ;  /* 0x000000ffff0f7224 */ /* 0x000fe400078e0002 */
[----:B--2---:R-:W-:Y:S02]  /*23530*/  IMAD R3, R5, R10, RZ ;  /* 0x0000000a05037224 */ /* 0x004fe400078e02ff */
[----:B------:R-:W-:-:S04]  /*23540*/  IMAD.WIDE.U32 R14, R10, R4, R14 ;  /* 0x000000040a0e7225 */ /* 0x000fc800078e000e */
[----:B------:R-:W-:-:S05]  /*23550*/  IMAD R3, R11, R4, R3 ;  /* 0x000000040b037224 */ /* 0x000fca00078e0203 */
[----:B------:R-:W-:Y:S02]  /*23560*/  IADD3 R2, R15, R3, RZ ;  /* 0x000000030f027210 */ /* 0x000fe40007ffe0ff */
.L_x_20436:
        /* <DEDUP_REMOVED lines=16> */
.L_x_20448:
        /* <DEDUP_REMOVED lines=26> */
.L_x_20447:
[----:B------:R-:W-:Y:S05]  /*23810*/  BSYNC B8 ;  /* 0x0000000000087941 */ /* 0x000fea0003800000 */
.L_x_20446:
[----:B------:R-:W-:-:S05]  /*23820*/  IADD3 R16, P0, R16, 0x4, RZ ;  /* 0x0000000410107810 */ /* 0x000fca0007f1e0ff */
[----:B------:R-:W-:Y:S01]  /*23830*/  IMAD.X R17, RZ, RZ, R17, P0 ;  /* 0x000000ffff117224 */ /* 0x000fe200000e0611 */
[----:B------:R-:W-:-:S04]  /*23840*/  ISETP.GE.U32.AND P0, PT, R16, R19, PT ;  /* 0x000000131000720c */ /* 0x000fc80003f06070 */
[----:B------:R-:W-:-:S13]  /*23850*/  ISETP.GE.U32.AND.EX P0, PT, R17, R18, PT, P0 ;  /* 0x000000121100720c */ /* 0x000fda0003f06100 */
[----:B------:R-:W-:Y:S05]  /*23860*/  @!P0 BRA `(.L_x_20448) ;  /* 0xfffffe0000008947 */ /* 0x000fea000383ffff */
.L_x_20415:
[----:B------:R-:W-:Y:S05]  /*23870*/  BSYNC B7 ;  /* 0x0000000000077941 */ /* 0x000fea0003800000 */
.L_x_20414:
        /* <DEDUP_REMOVED lines=29> */
.L_x_20452:
[----:B------:R-:W-:Y:S05]  /*23a50*/  BSYNC B8 ;  /* 0x0000000000087941 */ /* 0x000fea0003800000 */
.L_x_20451:
        /* <DEDUP_REMOVED lines=24> */
.L_x_20454:
[----:B------:R-:W-:Y:S05]  /*23be0*/  BSYNC B8 ;  /* 0x0000000000087941 */ /* 0x000fea0003800000 */
.L_x_20453:
        /* <DEDUP_REMOVED lines=26> */
.L_x_20456:
[----:B------:R-:W-:Y:S05]  /*23d90*/  BSYNC B8 ;  /* 0x0000000000087941 */ /* 0x000fea0003800000 */
.L_x_20455:
        /* <DEDUP_REMOVED lines=16> */
.L_x_20470:
        /* <DEDUP_REMOVED lines=16> */
.L_x_20459:
        /* <DEDUP_REMOVED lines=19> */
.L_x_20460:
[----:B------:R-:W-:Y:S05]  /*240d0*/  BSYNC B1 ;  /* 0x0000000000017941 */ /* 0x000fea0003800000 */
.L_x_20458:
        /* <DEDUP_REMOVED lines=29> */
.L_x_20462:
        /* <DEDUP_REMOVED lines=19> */
.L_x_20463:
[----:B------:R-:W-:Y:S05]  /*243e0*/  BSYNC B1 ;  /* 0x0000000000017941 */ /* 0x000fea0003800000 */
.L_x_20461:
        /* <DEDUP_REMOVED lines=29> */
.L_x_20465:
        /* <DEDUP_REMOVED lines=19> */
.L_x_20466:
[----:B------:R-:W-:Y:S05]  /*246f0*/  BSYNC B1 ;  /* 0x0000000000017941 */ /* 0x000fea0003800000 */
.L_x_20464:
        /* <DEDUP_REMOVED lines=28> */
.L_x_20468:
        /* <DEDUP_REMOVED lines=19> */
.L_x_20469:
[----:B------:R-:W-:Y:S05]  /*249f0*/  BSYNC B1 ;  /* 0x0000000000017941 */ /* 0x000fea0003800000 */
.L_x_20467:
        /* <DEDUP_REMOVED lines=20> */
.L_x_20457:
        /* <DEDUP_REMOVED lines=18> */
.L_x_20473:
        /* <DEDUP_REMOVED lines=19> */
.L_x_20474:
[----:B------:R-:W-:Y:S05]  /*24d90*/  BSYNC B0 ;  /* 0x0000000000007941 */ /* 0x000fea0003800000 */
.L_x_20472:
        /* <DEDUP_REMOVED lines=30> */
.L_x_20476:
        /* <DEDUP_REMOVED lines=19> */
.L_x_20477:
[----:B------:R-:W-:Y:S05]  /*250b0*/  BSYNC B0 ;  /* 0x0000000000007941 */ /* 0x000fea0003800000 */
.L_x_20475:
        /* <DEDUP_REMOVED lines=30> */
.L_x_20479:
        /* <DEDUP_REMOVED lines=18> */
.L_x_20480:
[----:B------:R-:W-:Y:S05]  /*253c0*/  BSYNC B0 ;  /* 0x0000000000007941 */ /* 0x000fea0003800000 */
.L_x_20478:
[----:B------:R-:W2:Y:S01]  /*253d0*/  LDG.E.64 R10, [R10.64+-0x10] ;  /* 0xfffff0240a0a7981 */ /* 0x000ea2000c1e1b00 */
[----:B------:R-:W-:Y:S01]  /*253e0*/  MOV R15, R2 ;  /* 0x00000002000f7202 */ /* 0x000fe20000000f00 */
[----:B--2---:R-:W-:-:S04]  /*253f0*/  IMAD R3, R5, R10, RZ ;  /* 0x0000000a05037224 */ /* 0x004fc800078e02ff */
[----:B------:R-:W-:-:S04]  /*25400*/  IMAD.WIDE.U32 R14, R10, R4, R14 ;  /* 0x000000040a0e7225 */ /* 0x000fc800078e000e */
[----:B------:R-:W-:-:S04]  /*25410*/  IMAD R3, R11, R4, R3 ;  /* 0x000000040b037224 */ /* 0x000fc800078e0203 */
[----:B------:R-:W-:Y:S02]  /*25420*/  IMAD.IADD R2, R15, 0x1, R3 ;  /* 0x000000010f027824 */ /* 0x000fe400078e0203 */
.L_x_20471:
        /* <DEDUP_REMOVED lines=16> */
.L_x_20483:
        /* <DEDUP_REMOVED lines=26> */
.L_x_20482:
[----:B------:R-:W-:Y:S05]  /*256d0*/  BSYNC B8 ;  /* 0x0000000000087941 */ /* 0x000fea0003800000 */
.L_x_20481:
[----:B------:R-:W-:-:S05]  /*256e0*/  IADD3 R16, P0, R16, 0x4, RZ ;  /* 0x0000000410107810 */ /* 0x000fca0007f1e0ff */
[----:B------:R-:W-:Y:S01]  /*256f0*/  IMAD.X R17, RZ, RZ, R17, P0 ;  /* 0x000000ffff117224 */ /* 0x000fe200000e0611 */
[----:B------:R-:W-:-:S04]  /*25700*/  ISETP.GE.U32.AND P0, PT, R16, R19, PT ;  /* 0x000000131000720c */ /* 0x000fc80003f06070 */
[----:B------:R-:W-:-:S13]  /*25710*/  ISETP.GE.U32.AND.EX P0, PT, R17, R18, PT, P0 ;  /* 0x000000121100720c */ /* 0x000fda0003f06100 */
[----:B------:R-:W-:Y:S05]  /*25720*/  @!P0 BRA `(.L_x_20483) ;  /* 0xfffffe0000008947 */ /* 0x000fea000383ffff */
.L_x_20450:
[----:B------:R-:W-:Y:S05]  /*25730*/  BSYNC B7 ;  /* 0x0000000000077941 */ /* 0x000fea0003800000 */
.L_x_20449:
        /* <DEDUP_REMOVED lines=28> */
.L_x_20485:
[----:B------:R-:W-:Y:S05]  /*25900*/  BSYNC B7 ;  /* 0x0000000000077941 */ /* 0x000fea0003800000 */
.L_x_20484:
        /* <DEDUP_REMOVED lines=24> */
.L_x_20487:
[----:B------:R-:W-:Y:S05]  /*25a90*/  BSYNC B7 ;  /* 0x0000000000077941 */ /* 0x000fea0003800000 */
.L_x_20486:
        /* <DEDUP_REMOVED lines=26> */
.L_x_20489:
[----:B------:R-:W-:Y:S05]  /*25c40*/  BSYNC B7 ;  /* 0x0000000000077941 */ /* 0x000fea0003800000 */
.L_x_20488:
        /* <DEDUP_REMOVED lines=15> */
.L_x_20503:
        /* <DEDUP_REMOVED lines=16> */
.L_x_20492:
        /* <DEDUP_REMOVED lines=19> */
.L_x_20493:
[----:B------:R-:W-:Y:S05]  /*25f70*/  BSYNC B1 ;  /* 0x0000000000017941 */ /* 0x000fea0003800000 */
.L_x_20491:
        /* <DEDUP_REMOVED lines=29> */
.L_x_20495:
        /* <DEDUP_REMOVED lines=19> */
.L_x_20496:
[----:B------:R-:W-:Y:S05]  /*26280*/  BSYNC B1 ;  /* 0x0000000000017941 */ /* 0x000fea0003800000 */
.L_x_20494:
        /* <DEDUP_REMOVED lines=29> */
.L_x_20498:
        /* <DEDUP_REMOVED lines=19> */
.L_x_20499:
[----:B------:R-:W-:Y:S05]  /*26590*/  BSYNC B1 ;  /* 0x0000000000017941 */ /* 0x000fea0003800000 */
.L_x_20497:
        /* <DEDUP_REMOVED lines=28> */
.L_x_20501:
        /* <DEDUP_REMOVED lines=19> */
.L_x_20502:
[----:B------:R-:W-:Y:S05]  /*26890*/  BSYNC B1 ;  /* 0x0000000000017941 */ /* 0x000fea0003800000 */
.L_x_20500:
        /* <DEDUP_REMOVED lines=20> */
.L_x_20490:
        /* <DEDUP_REMOVED lines=18> */
.L_x_20506:
        /* <DEDUP_REMOVED lines=19> */
.L_x_20507:
[----:B------:R-:W-:Y:S05]  /*26c30*/  BSYNC B0 ;  /* 0x0000000000007941 */ /* 0x000fea0003800000 */
.L_x_20505:
        /* <DEDUP_REMOVED lines=30> */
.L_x_20509:
        /* <DEDUP_REMOVED lines=19> */
.L_x_20510:
[----:B------:R-:W-:Y:S05]  /*26f50*/  BSYNC B0 ;  /* 0x0000000000007941 */ /* 0x000fea0003800000 */
.L_x_20508:
        /* <DEDUP_REMOVED lines=30> */
.L_x_20512:
        /* <DEDUP_REMOVED lines=18> */
.L_x_20513:
[----:B------:R-:W-:Y:S05]  /*27260*/  BSYNC B0 ;  /* 0x0000000000007941 */ /* 0x000fea0003800000 */
.L_x_20511:
[----:B------:R-:W2:Y:S01]  /*27270*/  LDG.E.64 R10, [R10.64+-0x10] ;  /* 0xfffff0240a0a7981 */ /* 0x000ea2000c1e1b00 */
[----:B------:R-:W-:Y:S02]  /*27280*/  IMAD.MOV.U32 R15, RZ, RZ, R2 ;  /* 0x000000ffff0f7224 */ /* 0x000fe400078e0002 */
[----:B--2---:R-:W-:Y:S02]  /*27290*/  IMAD R3, R5, R10, RZ ;  /* 0x0000000a05037224 */ /* 0x004fe400078e02ff */
[----:B------:R-:W-:-:S04]  /*272a0*/  IMAD.WIDE.U32 R14, R10, R4, R14 ;  /* 0x000000040a0e7225 */ /* 0x000fc800078e000e */
[----:B------:R-:W-:-:S04]  /*272b0*/  IMAD R3, R11, R4, R3 ;  /* 0x000000040b037224 */ /* 0x000fc800078e0203 */
[----:B------:R-:W-:Y:S02]  /*272c0*/  IMAD.IADD R2, R15, 0x1, R3 ;  /* 0x000000010f027824 */ /* 0x000fe400078e0203 */
.L_x_20504:
        /* <DEDUP_REMOVED lines=16> */
.L_x_20516:
        /* <DEDUP_REMOVED lines=26> */
.L_x_20515:
[----:B------:R-:W-:Y:S05]  /*27570*/  BSYNC B7 ;  /* 0x0000000000077941 */ /* 0x000fea0003800000 */
.L_x_20514:
[----:B------:R-:W-:-:S05]  /*27580*/  IADD3 R16, P0, R16, 0x4, RZ ;  /* 0x0000000410107810 */ /* 0x000fca0007f1e0ff */
[----:B------:R-:W-:Y:S01]  /*27590*/  IMAD.X R17, RZ, RZ, R17, P0 ;  /* 0x000000ffff117224 */ /* 0x000fe200000e0611 */
[----:B------:R-:W-:-:S04]  /*275a0*/  ISETP.GE.U32.AND P0, PT, R16, R19, PT ;  /* 0x000000131000720c */ /* 0x000fc80003f06070 */
[----:B------:R-:W-:-:S13]  /*275b0*/  ISETP.GE.U32.AND.EX P0, PT, R17, R18, PT, P0 ;  /* 0x000000121100720c */ /* 0x000fda0003f06100 */
[----:B------:R-:W-:Y:S05]  /*275c0*/  @!P0 BRA `(.L_x_20516) ;  /* 0xfffffe0000008947 */ /* 0x000fea000383ffff */
.L_x_20238:
[----:B------:R-:W-:Y:S05]  /*275d0*/  BSYNC B6 ;  /* 0x0000000000067941 */ /* 0x000fea0003800000 */
.L_x_20148:
        /* <DEDUP_REMOVED lines=23> */
.L_x_20519:
[----:B0-----:R-:W-:-:S13]  /*27750*/  ISETP.GE.AND P0, PT, R0, R59, PT ;  /* 0x0000003b0000720c */ /* 0x001fda0003f06270 */
[----:B------:R-:W-:Y:S05]  /*27760*/  @P0 BRA `(.L_x_20521) ;  /* 0x000000c000000947 */ /* 0x000fea0003800000 */
[----:B------:R-:W-:Y:S01]  /*27770*/  IMAD.IADD R2, R72, 0x1, R0 ;  /* 0x0000000148027824 */ /* 0x000fe200078e0200 */
[----:B------:R-:W-:Y:S01]  /*27780*/  IADD3 R0, R0, 0x80, RZ ;  /* 0x0000008000007810 */ /* 0x000fe20007ffe0ff */
[----:B------:R-:W-:-:S04]  /*27790*/  IMAD.MOV.U32 R3, RZ, RZ, 0x4 ;  /* 0x00000004ff037424 */ /* 0x000fc800078e00ff */
[----:B------:R-:W-:-:S05]  /*277a0*/  IMAD.WIDE.U32 R2, R2, R3, c[0x0][0x1a8] ;  /* 0x00006a0002027625 */ /* 0x000fca00078e0003 */
[----:B------:R0:W-:Y:S02]  /*277b0*/  STG.E [R2.64], RZ ;  /* 0x000000ff02007986 */ /* 0x0001e4000c101924 */
.L_x_20520:
[----:B------:R-:W-:-:S13]  /*277c0*/  ISETP.GE.AND P0, PT, R0, R59, PT ;  /* 0x0000003b0000720c */ /* 0x000fda0003f06270 */
[----:B------:R-:W-:Y:S05]  /*277d0*/  @P0 BRA `(.L_x_20522) ;  /* 0x000000d000000947 */ /* 0x000fea0003800000 */
[----:B0-----:R-:W-:Y:S01]  /*277e0*/  IMAD.IADD R2, R72, 0x1, R0 ;  /* 0x0000000148027824 */ /* 0x001fe200078e0200 */
[----:B------:R-:W-:Y:S01]  /*277f0*/  IADD3 R0, R0, 0x80, RZ ;  /* 0x0000008000007810 */ /* 0x000fe20007ffe0ff */
[----:B------:R-:W-:-:S04]  /*27800*/  IMAD.MOV.U32 R3, RZ, RZ, 0x4 ;  /* 0x00000004ff037424 */ /* 0x000fc800078e00ff */
[----:B------:R-:W-:-:S05]  /*27810*/  IMAD.WIDE.U32 R2, R2, R3, c[0x0][0x1a8] ;  /* 0x00006a0002027625 */ /* 0x000fca00078e0003 */
[----:B------:R0:W-:Y:S02]  /*27820*/  STG.E [R2.64], RZ ;  /* 0x000000ff02007986 */ /* 0x0001e4000c101924 */
.L_x_20521:
        /* <DEDUP_REMOVED lines=8> */
.L_x_20522:
[----:B------:R-:W-:Y:S05]  /*278b0*/  BSYNC B1 ;  /* 0x0000000000017941 */ /* 0x000fea0003800000 */
.L_x_20518:
[----:B------:R-:W-:-:S13]  /*278c0*/  ISETP.GE.AND P0, PT, R0, R59, PT ;  /* 0x0000003b0000720c */ /* 0x000fda0003f06270 */
[----:B0-----:R-:W-:Y:S01]  /*278d0*/  @!P0 IMAD.IADD R2, R72, 0x1, R0 ;  /* 0x0000000148028824 */ /* 0x001fe200078e0200 */
[----:B------:R-:W-:Y:S01]  /*278e0*/  @!P0 IADD3 R0, R0, 0x80, RZ ;  /* 0x0000008000008810 */ /* 0x000fe20007ffe0ff */
[----:B------:R-:W-:-:S04]  /*278f0*/  @!P0 IMAD.MOV.U32 R3, RZ, RZ, 0x4 ;  /* 0x00000004ff038424 */ /* 0x000fc800078e00ff */
[----:B------:R-:W-:-:S05]  /*27900*/  @!P0 IMAD.WIDE.U32 R2, R2, R3, c[0x0][0x1a8] ;  /* 0x00006a0002028625 */ /* 0x000fca00078e0003 */
[----:B------:R0:W-:Y:S02]  /*27910*/  @!P0 STG.E [R2.64], RZ ;  /* 0x000000ff02008986 */ /* 0x0001e4000c101924 */
.L_x_20523:
[----:B------:R-:W-:Y:S05]  /*27920*/  BSYNC B0 ;  /* 0x0000000000007941 */ /* 0x000fea0003800000 */
.L_x_20517:
[----:B------:R-:W-:-:S13]  /*27930*/  ISETP.GE.AND P0, PT, R0, R59, PT ;  /* 0x0000003b0000720c */ /* 0x000fda0003f06270 */
[----:B------:R-:W-:Y:S05]  /*27940*/  @P0 EXIT ;  /* 0x000000000000094d */ /* 0x000fea0003800000 */
[----:B0-----:R-:W-:Y:S01]  /*27950*/  MOV R3, 0x4 ;  /* 0x0000000400037802 */ /* 0x001fe20000000f00 */
[----:B------:R-:W-:-:S04]  /*27960*/  IMAD.IADD R2, R72, 0x1, R0 ;  /* 0x0000000148027824 */ /* 0x000fc800078e0200 */
[----:B------:R-:W-:-:S05]  /*27970*/  IMAD.WIDE.U32 R2, R2, R3, c[0x0][0x1a8] ;  /* 0x00006a0002027625 */ /* 0x000fca00078e0003 */
[----:B------:R-:W-:Y:S01]  /*27980*/  STG.E [R2.64], RZ ;  /* 0x000000ff02007986 */ /* 0x000fe2000c101924 */
[----:B------:R-:W-:Y:S05]  /*27990*/  EXIT ;  /* 0x000000000000794d */ /* 0x000fea0003800000 */
        .weak           $__internal_50_$__cuda_sm20_div_s64
        .type           $__internal_50_$__cuda_sm20_div_s64,@function
        .size           $__internal_50_$__cuda_sm20_div_s64,($__internal_51_$__cuda_sm20_rem_s64 - $__internal_50_$__cuda_sm20_div_s64)
$__internal_50_$__cuda_sm20_div_s64:
        /* <DEDUP_REMOVED lines=83> */
[----:B------:R-:W-:Y:S06]  /*27ed0*/  RET.REL.NODEC R6 `(_ZN2at6native29vectorized_elementwise_kernelILi4EZZZNS0_67_GLOBAL__N__bb565c37_34_ValidateCompressedIndicesKernel_cu_33a4b88b42_validate_compressed_sparse_indices_kernelILNS2_8CDimNameE0ENS2_18CUDAKernelLauncherENS2_14EmptyVecKernelENS2_8DummyVecELm0EEEvRKNS_6TensorESA_lllENKUlvE1_clEvENKUlvE_clEvEUliiiiiE_St5arrayIPcLm6EEEEviT0_T1_) ;  /* 0xfffd812006007950 */ /* 0x000fec0003c3ffff */
        .weak           $__internal_51_$__cuda_sm20_rem_s64
        .type           $__internal_51_$__cuda_sm20_rem_s64,@function
        .size           $__internal_51_$__cuda_sm20_rem_s64,(.L_x_27327 - $__internal_51_$__cuda_sm20_rem_s64)
$__internal_51_$__cuda_sm20_rem_s64:
        /* <DEDUP_REMOVED lines=77> */
[----:B------:R-:W-:Y:S06]  /*283b0*/  RET.REL.NODEC R4 `(_ZN2at6native29vectorized_elementwise_kernelILi4EZZZNS0_67_GLOBAL__N__bb565c37_34_ValidateCompressedIndicesKernel_cu_33a4b88b42_validate_compressed_sparse_indices_kernelILNS2_8CDimNameE0ENS2_18CUDAKernelLauncherENS2_14EmptyVecKernelENS2_8DummyVecELm0EEEvRKNS_6TensorESA_lllENKUlvE1_clEvENKUlvE_clEvEUliiiiiE_St5arrayIPcLm6EEEEviT0_T1_) ;  /* 0xfffd7c4004007950 */ /* 0x000fec0003c3ffff */
.L_x_20524:
        /* <DEDUP_REMOVED lines=12> */
.L_x_27327:


//--------------------- .text._ZN2at6native29vectorized_elementwise_kernelILi8EZZZNS0_67_GLOBAL__N__bb565c37_34_ValidateCompressedIndicesKernel_cu_33a4b88b42_validate_compressed_sparse_indices_kernelILNS2_8CDimNameE0ENS2_18CUDAKernelLauncherENS2_14EmptyVecKernelENS2_8DummyVecELm0EEEvRKNS_6TensorESA_lllENKUlvE1_clEvENKUlvE_clEvEUliiiiiE_St5arrayIPcLm6EEEEviT0_T1_ --------------------------
	.section	.text._ZN2at6native29vectorized_elementwise_kernelILi8EZZZNS0_67_GLOBAL__N__bb565c37_34_ValidateCompressedIndicesKernel_cu_33a4b88b42_validate_compressed_sparse_indices_kernelILNS2_8CDimNameE0ENS2_18CUDAKernelLauncherENS2_14EmptyVecKernelENS2_8DummyVecELm0EEEvRKNS_6TensorESA_lllENKUlvE1_clEvENKUlvE_clEvEUliiiiiE_St5arrayIPcLm6EEEEviT0_T1_,"ax",@progbits
	.sectioninfo	@"SHI_REGISTERS=4"
	.align	128
        .global         _ZN2at6native29vectorized_elementwise_kernelILi8EZZZNS0_67_GLOBAL__N__bb565c37_34_ValidateCompressedIndicesKernel_cu_33a4b88b42_validate_compressed_sparse_indices_kernelILNS2_8CDimNameE0ENS2_18CUDAKernelLauncherENS2_14EmptyVecKernelENS2_8DummyVecELm0EEEvRKNS_6TensorESA_lllENKUlvE1_clEvENKUlvE_clEvEUliiiiiE_St5arrayIPcLm6EEEEviT0_T1_
        .type           _ZN2at6native29vectorized_elementwise_kernelILi8EZZZNS0_67_GLOBAL__N__bb565c37_34_ValidateCompressedIndicesKernel_cu_33a4b88b42_validate_compressed_sparse_indices_kernelILNS2_8CDimNameE0ENS2_18CUDAKernelLauncherENS2_14EmptyVecKernelENS2_8DummyVecELm0EEEvRKNS_6TensorESA_lllENKUlvE1_clEvENKUlvE_clEvEUliiiiiE_St5arrayIPcLm6EEEEviT0_T1_,@function
        .size           _ZN2at6native29vectorized_elementwise_kernelILi8EZZZNS0_67_GLOBAL__N__bb565c37_34_ValidateCompressedIndicesKernel_cu_33a4b88b42_validate_compressed_sparse_indices_kernelILNS2_8CDimNameE0ENS2_18CUDAKernelLauncherENS2_14EmptyVecKernelENS2_8DummyVecELm0EEEvRKNS_6TensorESA_lllENKUlvE1_clEvENKUlvE_clEvEUliiiiiE_St5arrayIPcLm6EEEEviT0_T1_,(.L_x_27409 - _ZN2at6native29vectorized_elementwise_kernelILi8EZZZNS0_67_GLOBAL__N__bb565c37_34_ValidateCompressedIndicesKernel_cu_33a4b88b42_validate_compressed_sparse_indices_kernelILNS2_8CDimNameE0ENS2_18CUDAKernelLauncherENS2_14EmptyVecKernelENS2_8DummyVecELm0EEEvRKNS_6TensorESA_lllENKUlvE1_clEvENKUlvE_clEvEUliiiiiE_St5arrayIPcLm6EEEEviT0_T1_)
        .other          _ZN2at6native29vectorized_elementwise_kernelILi8EZZZNS0_67_GLOBAL__N__bb565c37_34_ValidateCompressedIndicesKernel_cu_33a4b88b42_validate_compressed_sparse_indices_kernelILNS2_8CDimNameE0ENS2_18CUDAKernelLauncherENS2_14EmptyVecKernelENS2_8DummyVecELm0EEEvRKNS_6TensorESA_lllENKUlvE1_clEvENKUlvE_clEvEUliiiiiE_St5arrayIPcLm6EEEEviT0_T1_,@"STO_CUDA_ENTRY STV_DEFAULT"
_ZN2at6native29vectorized_elementwise_kernelILi8EZZZNS0_67_GLOBAL__N__bb565c37_34_ValidateCompressedIndicesKernel_cu_33a4b88b42_validate_compressed_sparse_indices_kernelILNS2_8CDimNameE0ENS2_18CUDAKernelLauncherENS2_14EmptyVecKernelENS2_8DummyVecELm0EEEvRKNS_6TensorESA_lllENKUlvE1_clEvENKUlvE_clEvEUliiiiiE_St5arrayIPcLm6EEEEviT0_T1_:
.text._ZN2at6native29vectorized_elementwise_kernelILi8EZZZNS0_67_GLOBAL__N__bb565c37_34_ValidateCompressedIndicesKernel_cu_33a4b88b42_validate_compressed_sparse_indices_kernelILNS2_8CDimNameE0ENS2_18CUDAKernelLauncherENS2_14EmptyVecKernelENS2_8DummyVecELm0EEEvRKNS_6TensorESA_lllENKUlvE1_clEvENKUlvE_clEvEUliiiiiE_St5arrayIPcLm6EEEEviT0_T1_:
[----:B------:R-:W-:Y:S02]  /*0000*/  MOV R1, c[0x0][0x28] ;  /* 0x00000a0000017a02 */ /* 0x000fe40000000f00 */
[----:B------:R-:W-:Y:S05]  /*0010*/  EXIT ;  /* 0x000000000000794d */ /* 0x000fea0003800000 */
.L_x_20525:
        /* <DEDUP_REMOVED lines=14> */
.L_x_27409:


//--------------------- .text._ZN2at6native18elementwise_kernelILi128ELi4EZNS0_15gpu_kernel_implIZZZNS0_67_GLOBAL__N__bb565c37_34_ValidateCompressedIndicesKernel_cu_33a4b88b42_validate_compressed_sparse_indices_kernelILNS3_8CDimNameE0ENS3_18CUDAKernelLauncherENS3_14EmptyVecKernelENS3_8DummyVecELm0EEEvRKNS_6TensorESB_lllENKUlvE0_clEvENKUlvE0_clEvEUllE_EEvRNS_18TensorIteratorBaseERKT_EUliE_EEviT1_ --------------------------
	.section	.text._ZN2at6native18elementwise_kernelILi128ELi4EZNS0_15gpu_kernel_implIZZZNS0_67_GLOBAL__N__bb565c37_34_ValidateCompressedIndicesKernel_cu_33a4b88b42_validate_compressed_sparse_indices_kernelILNS3_8CDimNameE0ENS3_18CUDAKernelLauncherENS3_14EmptyVecKernelENS3_8DummyVecELm0EEEvRKNS_6TensorESB_lllENKUlvE0_clEvENKUlvE0_clEvEUllE_EEvRNS_18TensorIteratorBaseERKT_EUliE_EEviT1_,"ax",@progbits
	.sectioninfo	@"SHI_REGISTERS=26"
	.align	128
        .global         _ZN2at6native18elementwise_kernelILi128ELi4EZNS0_15gpu_kernel_implIZZZNS0_67_GLOBAL__N__bb565c37_34_ValidateCompressedIndicesKernel_cu_33a4b88b42_validate_compressed_sparse_indices_kernelILNS3_8CDimNameE0ENS3_18CUDAKernelLauncherENS3_14EmptyVecKernelENS3_8DummyVecELm0EEEvRKNS_6TensorESB_lllENKUlvE0_clEvENKUlvE0_clEvEUllE_EEvRNS_18TensorIteratorBaseERKT_EUliE_EEviT1_
        .type           _ZN2at6native18elementwise_kernelILi128ELi4EZNS0_15gpu_kernel_implIZZZNS0_67_GLOBAL__N__bb565c37_34_ValidateCompressedIndicesKernel_cu_33a4b88b42_validate_compressed_sparse_indices_kernelILNS3_8CDimNameE0ENS3_18CUDAKernelLauncherENS3_14EmptyVecKernelENS3_8DummyVecELm0EEEvRKNS_6TensorESB_lllENKUlvE0_clEvENKUlvE0_clEvEUllE_EEvRNS_18TensorIteratorBaseERKT_EUliE_EEviT1_,@function
        .size           _ZN2at6native18elementwise_kernelILi128ELi4EZNS0_15gpu_kernel_implIZZZNS0_67_GLOBAL__N__bb565c37_34_ValidateCompressedIndicesKernel_cu_33a4b88b42_validate_compressed_sparse_indices_kernelILNS3_8CDimNameE0ENS3_18CUDAKernelLauncherENS3_14EmptyVecKernelENS3_8DummyVecELm0EEEvRKNS_6TensorESB_lllENKUlvE0_clEvENKUlvE0_clEvEUllE_EEvRNS_18TensorIteratorBaseERKT_EUliE_EEviT1_,(.L_x_27410 - _ZN2at6native18elementwise_kernelILi128ELi4EZNS0_15gpu_kernel_implIZZZNS0_67_GLOBAL__N__bb565c37_34_ValidateCompressedIndicesKernel_cu_33a4b88b42_validate_compressed_sparse_indices_kernelILNS3_8CDimNameE0ENS3_18CUDAKernelLauncherENS3_14EmptyVecKernelENS3_8DummyVecELm0EEEvRKNS_6TensorESB_lllENKUlvE0_clEvENKUlvE0_clEvEUllE_EEvRNS_18TensorIteratorBaseERKT_EUliE_EEviT1_)
        .other          _ZN2at6native18elementwise_kernelILi128ELi4EZNS0_15gpu_kernel_implIZZZNS0_67_GLOBAL__N__bb565c37_34_ValidateCompressedIndicesKernel_cu_33a4b88b42_validate_compressed_sparse_indices_kernelILNS3_8CDimNameE0ENS3_18CUDAKernelLauncherENS3_14EmptyVecKernelENS3_8DummyVecELm0EEEvRKNS_6TensorESB_lllENKUlvE0_clEvENKUlvE0_clEvEUllE_EEvRNS_18TensorIteratorBaseERKT_EUliE_EEviT1_,@"STO_CUDA_ENTRY STV_DEFAULT"
_ZN2at6native18elementwise_kernelILi128ELi4EZNS0_15gpu_kernel_implIZZZNS0_67_GLOBAL__N__bb565c37_34_ValidateCompressedIndicesKernel_cu_33a4b88b42_validate_compressed_sparse_indices_kernelILNS3_8CDimNameE0ENS3_18CUDAKernelLauncherENS3_14EmptyVecKernelENS3_8DummyVecELm0EEEvRKNS_6TensorESB_lllENKUlvE0_clEvENKUlvE0_clEvEUllE_EEvRNS_18TensorIteratorBaseERKT_EUliE_EEviT1_:
.text._ZN2at6native18elementwise_kernelILi128ELi4EZNS0_15gpu_kernel_implIZZZNS0_67_GLOBAL__N__bb565c37_34_ValidateCompressedIndicesKernel_cu_33a4b88b42_validate_compressed_sparse_indices_kernelILNS3_8CDimNameE0ENS3_18CUDAKernelLauncherENS3_14EmptyVecKernelENS3_8DummyVecELm0EEEvRKNS_6TensorESB_lllENKUlvE0_clEvENKUlvE0_clEvEUllE_EEvRNS_18TensorIteratorBaseERKT_EUliE_EEviT1_:
        /* <DEDUP_REMOVED lines=236> */
.L_x_20528:
        /* <DEDUP_REMOVED lines=19> */
.L_x_20532:
[----:B------:R0:W5:Y:S01]  /*0ff0*/  LDG.E.U8 R2, [R4.64] ;  /* 0x0000002404027981 */ /* 0x000162000c1e1100 */
[----:B------:R-:W-:Y:S01]  /*1000*/  IMAD.MOV.U32 R3, RZ, RZ, RZ ;  /* 0x000000ffff037224 */ /* 0x000fe200078e00ff */
[----:B------:R-:W-:Y:S05]  /*1010*/  BRA `(.L_x_20534) ;  /* 0x00000d5000007947 */ /* 0x000fea0003800000 */
.L_x_20531:
        /* <DEDUP_REMOVED lines=8> */
.L_x_20536:
[----:B------:R-:W2:Y:S02]  /*10a0*/  LDG.E R2, [R4.64] ;  /* 0x0000002404027981 */ /* 0x000ea4000c1e1900 */
[----:B--2---:R-:W-:Y:S01]  /*10b0*/  SHF.R.S32.HI R3, RZ, 0x1f, R2 ;  /* 0x0000001fff037819 */ /* 0x004fe20000011402 */
[----:B------:R-:W-:Y:S05]  /*10c0*/  BRA `(.L_x_20534) ;  /* 0x00000ca000007947 */ /* 0x000fea0003800000 */
.L_x_20535:
[----:B------:R-:W2:Y:S02]  /*10d0*/  LDG.E.S16 R2, [R4.64] ;  /* 0x0000002404027981 */ /* 0x000ea4000c1e1700 */
[----:B--2---:R-:W-:Y:S01]  /*10e0*/  SHF.R.S32.HI R3, RZ, 0x1f, R2 ;  /* 0x0000001fff037819 */ /* 0x004fe20000011402 */
[----:B------:R-:W-:Y:S05]  /*10f0*/  BRA `(.L_x_20534) ;  /* 0x00000c7000007947 */ /* 0x000fea0003800000 */
.L_x_20530:
        /* <DEDUP_REMOVED lines=9> */
.L_x_20538:
[----:B------:R-:W2:Y:S02]  /*1190*/  LDG.E.U16 R4, [R4.64] ;  /* 0x0000002404047981 */ /* 0x000ea4000c1e1500 */
[----:B--2---:R-:W-:-:S06]  /*11a0*/  HADD2.F32 R2, -RZ, R4.H0_H0 ;  /* 0x20000004ff027230 */ /* 0x004fcc0000004100 */
[----:B------:R-:W0:Y:S01]  /*11b0*/  F2I.S64.TRUNC R2, R2 ;  /* 0x0000000200027311 */ /* 0x000e22000020d900 */
[----:B------:R-:W-:Y:S05]  /*11c0*/  BRA `(.L_x_20534) ;  /* 0x00000ba000007947 */ /* 0x000fea0003800000 */
.L_x_20537:
        /* <DEDUP_REMOVED lines=9> */
.L_x_20540:
[----:B------:R-:W2:Y:S02]  /*1260*/  LDG.E.U16 R4, [R4.64] ;  /* 0x0000002404047981 */ /* 0x000ea4000c1e1500 */
[----:B--2---:R-:W-:-:S06]  /*1270*/  HADD2.F32 R2, -RZ, R4.H0_H0 ;  /* 0x20000004ff027230 */ /* 0x004fcc0000004100 */
[----:B------:R-:W0:Y:S01]  /*1280*/  F2I.S64.TRUNC R2, R2 ;  /* 0x0000000200027311 */ /* 0x000e22000020d900 */
[----:B------:R-:W-:Y:S05]  /*1290*/  BRA `(.L_x_20534) ;  /* 0x00000ad000007947 */ /* 0x000fea0003800000 */
.L_x_20539:
[----:B------:R-:W2:Y:S02]  /*12a0*/  LDG.E.64 R2, [R4.64] ;  /* 0x0000002404027981 */ /* 0x000ea4000c1e1b00 */
[----:B--2---:R-:W0:Y:S01]  /*12b0*/  F2I.S64.F64.TRUNC R2, R2 ;  /* 0x0000000200027311 */ /* 0x004e22000030d900 */
[----:B------:R-:W-:Y:S05]  /*12c0*/  BRA `(.L_x_20534) ;  /* 0x00000aa000007947 */ /* 0x000fea0003800000 */
.L_x_20529:
        /* <DEDUP_REMOVED lines=13> */
.L_x_20543:
[----:B------:R-:W2:Y:S02]  /*13a0*/  LDG.E.64 R2, [R4.64] ;  /* 0x0000002404027981 */ /* 0x000ea4000c1e1b00 */
[----:B--2---:R-:W0:Y:S01]  /*13b0*/  F2I.S64.F64.TRUNC R2, R2 ;  /* 0x0000000200027311 */ /* 0x004e22000030d900 */
[----:B------:R-:W-:Y:S05]  /*13c0*/  BRA `(.L_x_20534) ;  /* 0x000009a000007947 */ /* 0x000fea0003800000 */
.L_x_20542:
        /* <DEDUP_REMOVED lines=27> */
.L_x_20545:
        /* <DEDUP_REMOVED lines=14> */
.L_x_20544:
[----:B------:R-:W2:Y:S02]  /*1660*/  LDG.E.U16 R2, [R4.64] ;  /* 0x0000002404027981 */ /* 0x000ea4000c1e1500 */
[----:B--2---:R-:W-:-:S06]  /*1670*/  PRMT R2, RZ, 0x5410, R2 ;  /* 0x00005410ff027816 */ /* 0x004fcc0000000002 */
[----:B------:R-:W0:Y:S01]  /*1680*/  F2I.S64.TRUNC R2, R2 ;  /* 0x0000000200027311 */ /* 0x000e22000020d900 */
[----:B------:R-:W-:Y:S05]  /*1690*/  BRA `(.L_x_20534) ;  /* 0x000006d000007947 */ /* 0x000fea0003800000 */
.L_x_20541:
        /* <DEDUP_REMOVED lines=11> */
.L_x_20548:
        /* <DEDUP_REMOVED lines=21> */
.L_x_20552:
[----:B------:R-:W-:Y:S05]  /*18a0*/  BSYNC B1 ;  /* 0x0000000000017941 */ /* 0x000fea0003800000 */
.L_x_20551:
[----:B------:R-:W-:Y:S01]  /*18b0*/  IMAD.SHL.U32 R2, R2, 0x100000, RZ ;  /* 0x0010000002027824 */ /* 0x000fe200078e00ff */
[----:B------:R-:W-:-:S04]  /*18c0*/  LEA R3, R0, 0x3b800000, 0x17 ;  /* 0x3b80000000037811 */ /* 0x000fc800078eb8ff */
[----:B------:R-:W-:Y:S02]  /*18d0*/  LOP3.LUT R2, R3, R2, R4, 0xfe, !PT ;  /* 0x0000000203027212 */ /* 0x000fe400078efe04 */
.L_x_20550:
[----:B------:R-:W-:Y:S05]  /*18e0*/  BSYNC B0 ;  /* 0x0000000000007941 */ /* 0x000fea0003800000 */
.L_x_20549:
[----:B------:R-:W0:Y:S01]  /*18f0*/  F2I.S64.TRUNC R2, R2 ;  /* 0x0000000200027311 */ /* 0x000e22000020d900 */
[----:B------:R-:W-:Y:S05]  /*1900*/  BRA `(.L_x_20534) ;  /* 0x0000046000007947 */ /* 0x000fea0003800000 */
.L_x_20547:
        /* <DEDUP_REMOVED lines=21> */
.L_x_20556:
[----:B------:R-:W-:Y:S05]  /*1a60*/  BSYNC B1 ;  /* 0x0000000000017941 */ /* 0x000fea0003800000 */
.L_x_20555:
[----:B------:R-:W-:Y:S01]  /*1a70*/  IMAD.SHL.U32 R2, R2, 0x200000, RZ ;  /* 0x0020000002027824 */ /* 0x000fe200078e00ff */
[----:B------:R-:W-:-:S04]  /*1a80*/  LEA R3, R0, 0x37800000, 0x17 ;  /* 0x3780000000037811 */ /* 0x000fc800078eb8ff */
[----:B------:R-:W-:Y:S02]  /*1a90*/  LOP3.LUT R2, R3, R2, R4, 0xfe, !PT ;  /* 0x0000000203027212 */ /* 0x000fe400078efe04 */
.L_x_20554:
[----:B------:R-:W-:Y:S05]  /*1aa0*/  BSYNC B0 ;  /* 0x0000000000007941 */ /* 0x000fea0003800000 */
.L_x_20553:
[----:B------:R-:W0:Y:S01]  /*1ab0*/  F2I.S64.TRUNC R2, R2 ;  /* 0x0000000200027311 */ /* 0x000e22000020d900 */
[----:B------:R-:W-:Y:S05]  /*1ac0*/  BRA `(.L_x_20534) ;  /* 0x000002a000007947 */ /* 0x000fea0003800000 */
.L_x_20546:
        /* <DEDUP_REMOVED lines=14> */
.L_x_20560:
[----:B------:R-:W-:Y:S05]  /*1bb0*/  BSYNC B0 ;  /* 0x0000000000007941 */ /* 0x000fea0003800000 */
.L_x_20559:
[----:B------:R-:W0:Y:S01]  /*1bc0*/  F2I.S64.TRUNC R2, R2 ;  /* 0x0000000200027311 */ /* 0x000e22000020d900 */
[----:B------:R-:W-:Y:S05]  /*1bd0*/  BRA `(.L_x_20534) ;  /* 0x0000019000007947 */ /* 0x000fea0003800000 */
.L_x_20533:
        /* <DEDUP_REMOVED lines=21> */
.L_x_20558:
[----:B------:R0:W5:Y:S01]  /*1d30*/  LDG.E.64 R2, [R4.64] ;  /* 0x0000002404027981 */ /* 0x000162000c1e1b00 */
[----:B------:R-:W-:Y:S05]  /*1d40*/  BRA `(.L_x_20534) ;  /* 0x0000002000007947 */ /* 0x000fea0003800000 */
.L_x_20557:
[----:B------:R0:W5:Y:S01]  /*1d50*/  LDG.E R2, [R4.64] ;  /* 0x0000002404027981 */ /* 0x000162000c1e1900 */
[----:B------:R-:W-:-:S03]  /*1d60*/  IMAD.MOV.U32 R3, RZ, RZ, RZ ;  /* 0x000000ffff037224 */ /* 0x000fc600078e00ff */
.L_x_20534:
        /* <DEDUP_REMOVED lines=27> */
.L_x_20562:
[----:B------:R-:W-:Y:S05]  /*1f20*/  BSYNC B6 ;  /* 0x0000000000067941 */ /* 0x000fea0003800000 */
.L_x_20561:
        /* <DEDUP_REMOVED lines=14> */
.L_x_20566:
[----:B------:R0:W-:Y:S01]  /*2010*/  STG.E.U8 [R16.64], RZ ;  /* 0x000000ff10007986 */ /* 0x0001e2000c101124 */
[----:B------:R-:W-:Y:S05]  /*2020*/  BRA `(.L_x_20568) ;  /* 0x0000066000007947 */ /* 0x000fea0003800000 */
.L_x_20565:
        /* <DEDUP_REMOVED lines=8> */
.L_x_20570:
[----:B------:R0:W-:Y:S01]  /*20b0*/  STG.E [R16.64], RZ ;  /* 0x000000ff10007986 */ /* 0x0001e2000c101924 */
[----:B------:R-:W-:Y:S05]  /*20c0*/  BRA `(.L_x_20568) ;  /* 0x000005c000007947 */ /* 0x000fea0003800000 */
.L_x_20569:
[----:B------:R0:W-:Y:S01]  /*20d0*/  STG.E.U16 [R16.64], RZ ;  /* 0x000000ff10007986 */ /* 0x0001e2000c101524 */
[----:B------:R-:W-:Y:S05]  /*20e0*/  BRA `(.L_x_20568) ;  /* 0x000005a000007947 */ /* 0x000fea0003800000 */
.L_x_20564:
        /* <DEDUP_REMOVED lines=8> */
.L_x_20572:
[----:B------:R0:W-:Y:S01]  /*2170*/  STG.E.U16 [R16.64], RZ ;  /* 0x000000ff10007986 */ /* 0x0001e2000c101524 */
[----:B------:R-:W-:Y:S05]  /*2180*/  BRA `(.L_x_20568) ;  /* 0x0000050000007947 */ /* 0x000fea0003800000 */
.L_x_20571:
        /* <DEDUP_REMOVED lines=8> */
.L_x_20574:
[----:B------:R0:W-:Y:S01]  /*2210*/  STG.E [R16.64], RZ ;  /* 0x000000ff10007986 */ /* 0x0001e2000c101924 */
[----:B------:R-:W-:Y:S05]  /*2220*/  BRA `(.L_x_20568) ;  /* 0x0000046000007947 */ /* 0x000fea0003800000 */
.L_x_20573:
[----:B------:R0:W-:Y:S01]  /*2230*/  STG.E.64 [R16.64], RZ ;  /* 0x000000ff10007986 */ /* 0x0001e2000c101b24 */
[----:B------:R-:W-:Y:S05]  /*2240*/  BRA `(.L_x_20568) ;  /* 0x0000044000007947 */ /* 0x000fea0003800000 */
.L_x_20563:
        /* <DEDUP_REMOVED lines=10> */
.L_x_20577:
[----:B------:R0:W-:Y:S01]  /*22f0*/  STG.E.128 [R16.64], RZ ;  /* 0x000000ff10007986 */ /* 0x0001e2000c101d24 */
[----:B------:R-:W-:Y:S05]  /*2300*/  BRA `(.L_x_20568) ;  /* 0x0000038000007947 */ /* 0x000fea0003800000 */
.L_x_20576:
        /* <DEDUP_REMOVED lines=8> */
.L_x_20579:
[----:B------:R0:W-:Y:S01]  /*2390*/  STG.E.U8 [R16.64], RZ ;  /* 0x000000ff10007986 */ /* 0x0001e2000c101124 */
[----:B------:R-:W-:Y:S05]  /*23a0*/  BRA `(.L_x_20568) ;  /* 0x000002e000007947 */ /* 0x000fea0003800000 */
.L_x_20578:
[----:B------:R0:W-:Y:S01]  /*23b0*/  STG.E.U16 [R16.64], RZ ;  /* 0x000000ff10007986 */ /* 0x0001e2000c101524 */
[----:B------:R-:W-:Y:S05]  /*23c0*/  BRA `(.L_x_20568) ;  /* 0x000002c000007947 */ /* 0x000fea0003800000 */
.L_x_20575:
        /* <DEDUP_REMOVED lines=10> */
.L_x_20582:
[----:B------:R0:W-:Y:S01]  /*2470*/  STG.E.U8 [R16.64], RZ ;  /* 0x000000ff10007986 */ /* 0x0001e2000c101124 */
[----:B------:R-:W-:Y:S05]  /*2480*/  BRA `(.L_x_20568) ;  /* 0x0000020000007947 */ /* 0x000fea0003800000 */
.L_x_20581:
[----:B------:R0:W-:Y:S01]  /*2490*/  STG.E.U8 [R16.64], RZ ;  /* 0x000000ff10007986 */ /* 0x0001e2000c101124 */
[----:B------:R-:W-:Y:S05]  /*24a0*/  BRA `(.L_x_20568) ;  /* 0x000001e000007947 */ /* 0x000fea0003800000 */
.L_x_20580:
[----:B------:R-:W-:-:S13]  /*24b0*/  ISETP.NE.AND P0, PT, R0, 0x1c, PT ;  /* 0x0000001c0000780c */ /* 0x000fda0003f05270 */
[----:B------:R-:W-:Y:S05]  /*24c0*/  @!P0 BRA `(.L_x_20583) ;  /* 0x000001b000008947 */ /* 0x000fea0003800000 */
[----:B------:R-:W-:-:S13]  /*24d0*/  ISETP.NE.AND P0, PT, R0, 0x1d, PT ;  /* 0x0000001d0000780c */ /* 0x000fda0003f05270 */
[----:B------:R-:W-:Y:S05]  /*24e0*/  @!P0 BRA `(.L_x_20584) ;  /* 0x0000017000008947 */ /* 0x000fea0003800000 */
[----:B------:R-:W-:-:S13]  /*24f0*/  ISETP.NE.AND P0, PT, R0, 0x2c, PT ;  /* 0x0000002c0000780c */ /* 0x000fda0003f05270 */
[----:B------:R0:W-:Y:S01]  /*2500*/  @!P0 STG.E.U8 [R16.64], RZ ;  /* 0x000000ff10008986 */ /* 0x0001e2000c101124 */
[----:B------:R-:W-:Y:S05]  /*2510*/  @!P0 BRA `(.L_x_20568) ;  /* 0x0000017000008947 */ /* 0x000fea0003800000 */
.L_x_20567:
        /* <DEDUP_REMOVED lines=20> */
.L_x_20584:
[----:B------:R0:W-:Y:S01]  /*2660*/  STG.E.64 [R16.64], RZ ;  /* 0x000000ff10007986 */ /* 0x0001e2000c101b24 */
[----:B------:R-:W-:Y:S05]  /*2670*/  BRA `(.L_x_20568) ;  /* 0x0000001000007947 */ /* 0x000fea0003800000 */
.L_x_20583:
[----:B------:R0:W-:Y:S02]  /*2680*/  STG.E [R16.64], RZ ;  /* 0x000000ff10007986 */ /* 0x0001e4000c101924 */
.L_x_20568:
[----:B------:R-:W-:-:S05]  /*2690*/  IMAD R18, R19, 0x200, R18 ;  /* 0x0000020013127824 */ /* 0x000fca00078e0212 */
[----:B------:R-:W-:Y:S02]  /*26a0*/  IADD3 R23, R18, 0x80, RZ ;  /* 0x0000008012177810 */ /* 0x000fe40007ffe0ff */
.L_x_20527:
[----:B------:R-:W-:Y:S05]  /*26b0*/  BSYNC B7 ;  /* 0x0000000000077941 */ /* 0x000fea0003800000 */
.L_x_20526:
        /* <DEDUP_REMOVED lines=231> */
.L_x_20587:
        /* <DEDUP_REMOVED lines=19> */
.L_x_20591:
[----:B------:R0:W5:Y:S01]  /*3660*/  LDG.E.U8 R2, [R4.64] ;  /* 0x0000002404027981 */ /* 0x000162000c1e1100 */
[----:B------:R-:W-:Y:S01]  /*3670*/  IMAD.MOV.U32 R3, RZ, RZ, RZ ;  /* 0x000000ffff037224 */ /* 0x000fe200078e00ff */
[----:B------:R-:W-:Y:S05]  /*3680*/  BRA `(.L_x_20593) ;  /* 0x00000d5000007947 */ /* 0x000fea0003800000 */
.L_x_20590:
        /* <DEDUP_REMOVED lines=8> */
.L_x_20595:
[----:B------:R-:W2:Y:S02]  /*3710*/  LDG.E R2, [R4.64] ;  /* 0x0000002404027981 */ /* 0x000ea4000c1e1900 */
[----:B--2---:R-:W-:Y:S01]  /*3720*/  SHF.R.S32.HI R3, RZ, 0x1f, R2 ;  /* 0x0000001fff037819 */ /* 0x004fe20000011402 */
[----:B------:R-:W-:Y:S05]  /*3730*/  BRA `(.L_x_20593) ;  /* 0x00000ca000007947 */ /* 0x000fea0003800000 */
.L_x_20594:
[----:B------:R-:W2:Y:S02]  /*3740*/  LDG.E.S16 R2, [R4.64] ;  /* 0x0000002404027981 */ /* 0x000ea4000c1e1700 */
[----:B--2---:R-:W-:Y:S01]  /*3750*/  SHF.R.S32.HI R3, RZ, 0x1f, R2 ;  /* 0x0000001fff037819 */ /* 0x004fe20000011402 */
[----:B------:R-:W-:Y:S05]  /*3760*/  BRA `(.L_x_20593) ;  /* 0x00000c7000007947 */ /* 0x000fea0003800000 */
.L_x_20589:
        /* <DEDUP_REMOVED lines=9> */
.L_x_20597:
[----:B------:R-:W2:Y:S02]  /*3800*/  LDG.E.U16 R4, [R4.64] ;  /* 0x0000002404047981 */ /* 0x000ea4000c1e1500 */
[----:B--2---:R-:W-:-:S06]  /*3810*/  HADD2.F32 R2, -RZ, R4.H0_H0 ;  /* 0x20000004ff027230 */ /* 0x004fcc0000004100 */
[----:B------:R-:W0:Y:S01]  /*3820*/  F2I.S64.TRUNC R2, R2 ;  /* 0x0000000200027311 */ /* 0x000e22000020d900 */
[----:B------:R-:W-:Y:S05]  /*3830*/  BRA `(.L_x_20593) ;  /* 0x00000ba000007947 */ /* 0x000fea0003800000 */
.L_x_20596:
        /* <DEDUP_REMOVED lines=9> */
.L_x_20599:
[----:B------:R-:W2:Y:S02]  /*38d0*/  LDG.E.U16 R4, [R4.64] ;  /* 0x0000002404047981 */ /* 0x000ea4000c1e1500 */
[----:B--2---:R-:W-:-:S06]  /*38e0*/  HADD2.F32 R2, -RZ, R4.H0_H0 ;  /* 0x20000004ff027230 */ /* 0x004fcc0000004100 */
[----:B------:R-:W0:Y:S01]  /*38f0*/  F2I.S64.TRUNC R2, R2 ;  /* 0x0000000200027311 */ /* 0x000e22000020d900 */
[----:B------:R-:W-:Y:S05]  /*3900*/  BRA `(.L_x_20593) ;  /* 0x00000ad000007947 */ /* 0x000fea0003800000 */
.L_x_20598:
[----:B------:R-:W2:Y:S02]  /*3910*/  LDG.E.64 R2, [R4.64] ;  /* 0x0000002404027981 */ /* 0x000ea4000c1e1b00 */
[----:B--2---:R-:W0:Y:S01]  /*3920*/  F2I.S64.F64.TRUNC R2, R2 ;  /* 0x0000000200027311 */ /* 0x004e22000030d900 */
[----:B------:R-:W-:Y:S05]  /*3930*/  BRA `(.L_x_20593) ;  /* 0x00000aa000007947 */ /* 0x000fea0003800000 */
.L_x_20588:
        /* <DEDUP_REMOVED lines=13> */
.L_x_20602:
[----:B------:R-:W2:Y:S02]  /*3a10*/  LDG.E.64 R2, [R4.64] ;  /* 0x0000002404027981 */ /* 0x000ea4000c1e1b00 */
[----:B--2---:R-:W0:Y:S01]  /*3a20*/  F2I.S64.F64.TRUNC R2, R2 ;  /* 0x0000000200027311 */ /* 0x004e22000030d900 */
[----:B------:R-:W-:Y:S05]  /*3a30*/  BRA `(.L_x_20593) ;  /* 0x000009a000007947 */ /* 0x000fea0003800000 */
.L_x_20601:
        /* <DEDUP_REMOVED lines=27> */
.L_x_20604:
        /* <DEDUP_REMOVED lines=14> */
.L_x_20603:
[----:B------:R-:W2:Y:S02]  /*3cd0*/  LDG.E.U16 R2, [R4.64] ;  /* 0x0000002404027981 */ /* 0x000ea4000c1e1500 */
[----:B--2---:R-:W-:-:S06]  /*3ce0*/  PRMT R2, RZ, 0x5410, R2 ;  /* 0x00005410ff027816 */ /* 0x004fcc0000000002 */
[----:B------:R-:W0:Y:S01]  /*3cf0*/  F2I.S64.TRUNC R2, R2 ;  /* 0x0000000200027311 */ /* 0x000e22000020d900 */
[----:B------:R-:W-:Y:S05]  /*3d00*/  BRA `(.L_x_20593) ;  /* 0x000006d000007947 */ /* 0x000fea0003800000 */
.L_x_20600:
        /* <DEDUP_REMOVED lines=11> */
.L_x_20607:
        /* <DEDUP_REMOVED lines=21> */
.L_x_20611:
[----:B------:R-:W-:Y:S05]  /*3f10*/  BSYNC B1 ;  /* 0x0000000000017941 */ /* 0x000fea0003800000 */
.L_x_20610:
[----:B------:R-:W-:Y:S01]  /*3f20*/  IMAD.SHL.U32 R2, R2, 0x100000, RZ ;  /* 0x0010000002027824 */ /* 0x000fe200078e00ff */
[----:B------:R-:W-:-:S04]  /*3f30*/  LEA R3, R0, 0x3b800000, 0x17 ;  /* 0x3b80000000037811 */ /* 0x000fc800078eb8ff */
[----:B------:R-:W-:Y:S02]  /*3f40*/  LOP3.LUT R2, R3, R2, R4, 0xfe, !PT ;  /* 0x0000000203027212 */ /* 0x000fe400078efe04 */
.L_x_20609:
[----:B------:R-:W-:Y:S05]  /*3f50*/  BSYNC B0 ;  /* 0x0000000000007941 */ /* 0x000fea0003800000 */
.L_x_20608:
[----:B------:R-:W0:Y:S01]  /*3f60*/  F2I.S64.TRUNC R2, R2 ;  /* 0x0000000200027311 */ /* 0x000e22000020d900 */
[----:B------:R-:W-:Y:S05]  /*3f70*/  BRA `(.L_x_20593) ;  /* 0x0000046000007947 */ /* 0x000fea0003800000 */
.L_x_20606:
        /* <DEDUP_REMOVED lines=21> */
.L_x_20615:
[----:B------:R-:W-:Y:S05]  /*40d0*/  BSYNC B1 ;  /* 0x0000000000017941 */ /* 0x000fea0003800000 */
.L_x_20614:
[----:B------:R-:W-:Y:S01]  /*40e0*/  IMAD.SHL.U32 R2, R2, 0x200000, RZ ;  /* 0x0020000002027824 */ /* 0x000fe200078e00ff */
[----:B------:R-:W-:-:S04]  /*40f0*/  LEA R3, R0, 0x37800000, 0x17 ;  /* 0x3780000000037811 */ /* 0x000fc800078eb8ff */
[----:B------:R-:W-:Y:S02]  /*4100*/  LOP3.LUT R2, R3, R2, R4, 0xfe, !PT ;  /* 0x0000000203027212 */ /* 0x000fe400078efe04 */
.L_x_20613:
[----:B------:R-:W-:Y:S05]  /*4110*/  BSYNC B0 ;  /* 0x0000000000007941 */ /* 0x000fea0003800000 */
.L_x_20612:
[----:B------:R-:W0:Y:S01]  /*4120*/  F2I.S64.TRUNC R2, R2 ;  /* 0x0000000200027311 */ /* 0x000e22000020d900 */
[----:B------:R-:W-:Y:S05]  /*4130*/  BRA `(.L_x_20593) ;  /* 0x000002a000007947 */ /* 0x000fea0003800000 */
.L_x_20605:
        /* <DEDUP_REMOVED lines=14> */
.L_x_20619:
[----:B------:R-:W-:Y:S05]  /*4220*/  BSYNC B0 ;  /* 0x0000000000007941 */ /* 0x000fea0003800000 */
.L_x_20618:
[----:B------:R-:W0:Y:S01]  /*4230*/  F2I.S64.TRUNC R2, R2 ;  /* 0x0000000200027311 */ /* 0x000e22000020d900 */
[----:B------:R-:W-:Y:S05]  /*4240*/  BRA `(.L_x_20593) ;  /* 0x0000019000007947 */ /* 0x000fea0003800000 */
.L_x_20592:
        /* <DEDUP_REMOVED lines=21> */
.L_x_20617:
[----:B------:R0:W5:Y:S01]  /*43a0*/  LDG.E.64 R2, [R4.64] ;  /* 0x0000002404027981 */ /* 0x000162000c1e1b00 */
[----:B------:R-:W-:Y:S05]  /*43b0*/  BRA `(.L_x_20593) ;  /* 0x0000002000007947 */ /* 0x000fea0003800000 */
.L_x_20616:
[----:B------:R0:W5:Y:S01]  /*43c0*/  LDG.E R2, [R4.64] ;  /* 0x0000002404027981 */ /* 0x000162000c1e1900 */
[----:B------:R-:W-:-:S04]  /*43d0*/  HFMA2.MMA R3, -RZ, RZ, 0, 0 ;  /* 0x00000000ff037435 */ /* 0x000fc800000001ff */
.L_x_20593:
        /* <DEDUP_REMOVED lines=27> */
.L_x_20621:
[----:B------:R-:W-:Y:S05]  /*4590*/  BSYNC B6 ;  /* 0x0000000000067941 */ /* 0x000fea0003800000 */
.L_x_20620:
        /* <DEDUP_REMOVED lines=14> */
.L_x_20625:
[----:B------:R0:W-:Y:S01]  /*4680*/  STG.E.U8 [R16.64], RZ ;  /* 0x000000ff10007986 */ /* 0x0001e2000c101124 */
[----:B------:R-:W-:Y:S05]  /*4690*/  BRA `(.L_x_20627) ;  /* 0x0000066000007947 */ /* 0x000fea0003800000 */
.L_x_20624:
        /* <DEDUP_REMOVED lines=8> */
.L_x_20629:
[----:B------:R0:W-:Y:S01]  /*4720*/  STG.E [R16.64], RZ ;  /* 0x000000ff10007986 */ /* 0x0001e2000c101924 */
[----:B------:R-:W-:Y:S05]  /*4730*/  BRA `(.L_x_20627) ;  /* 0x000005c000007947 */ /* 0x000fea0003800000 */
.L_x_20628:
[----:B------:R0:W-:Y:S01]  /*4740*/  STG.E.U16 [R16.64], RZ ;  /* 0x000000ff10007986 */ /* 0x0001e2000c101524 */
[----:B------:R-:W-:Y:S05]  /*4750*/  BRA `(.L_x_20627) ;  /* 0x000005a000007947 */ /* 0x000fea0003800000 */
.L_x_20623:
        /* <DEDUP_REMOVED lines=8> */
.L_x_20631:
[----:B------:R0:W-:Y:S01]  /*47e0*/  STG.E.U16 [R16.64], RZ ;  /* 0x000000ff10007986 */ /* 0x0001e2000c101524 */
[----:B------:R-:W-:Y:S05]  /*47f0*/  BRA `(.L_x_20627) ;  /* 0x0000050000007947 */ /* 0x000fea0003800000 */
.L_x_20630:
        /* <DEDUP_REMOVED lines=8> */
.L_x_20633:
[----:B------:R0:W-:Y:S01]  /*4880*/  STG.E [R16.64], RZ ;  /* 0x000000ff10007986 */ /* 0x0001e2000c101924 */
[----:B------:R-:W-:Y:S05]  /*4890*/  BRA `(.L_x_20627) ;  /* 0x0000046000007947 */ /* 0x000fea0003800000 */
.L_x_20632:
[----:B------:R0:W-:Y:S01]  /*48a0*/  STG.E.64 [R16.64], RZ ;  /* 0x000000ff10007986 */ /* 0x0001e2000c101b24 */
[----:B------:R-:W-:Y:S05]  /*48b0*/  BRA `(.L_x_20627) ;  /* 0x0000044000007947 */ /* 0x000fea0003800000 */
.L_x_20622:
        /* <DEDUP_REMOVED lines=10> */
.L_x_20636:
[----:B------:R0:W-:Y:S01]  /*4960*/  STG.E.128 [R16.64], RZ ;  /* 0x000000ff10007986 */ /* 0x0001e2000c101d24 */
[----:B------:R-:W-:Y:S05]  /*4970*/  BRA `(.L_x_20627) ;  /* 0x0000038000007947 */ /* 0x000fea0003800000 */
.L_x_20635:
        /* <DEDUP_REMOVED lines=8> */
.L_x_20638:
[----:B------:R0:W-:Y:S01]  /*4a00*/  STG.E.U8 [R16.64], RZ ;  /* 0x000000ff10007986 */ /* 0x0001e2000c101124 */
[----:B------:R-:W-:Y:S05]  /*4a10*/  BRA `(.L_x_20627) ;  /* 0x000002e000007947 */ /* 0x000fea0003800000 */
.L_x_20637:
[----:B------:R0:W-:Y:S01]  /*4a20*/  STG.E.U16 [R16.64], RZ ;  /* 0x000000ff10007986 */ /* 0x0001e2000c101524 */
[----:B------:R-:W-:Y:S05]  /*4a30*/  BRA `(.L_x_20627) ;  /* 0x000002c000007947 */ /* 0x000fea0003800000 */
.L_x_20634:
        /* <DEDUP_REMOVED lines=10> */
.L_x_20641:
[----:B------:R0:W-:Y:S01]  /*4ae0*/  STG.E.U8 [R16.64], RZ ;  /* 0x000000ff10007986 */ /* 0x0001e2000c101124 */
[----:B------:R-:W-:Y:S05]  /*4af0*/  BRA `(.L_x_20627) ;  /* 0x0000020000007947 */ /* 0x000fea0003800000 */
.L_x_20640:
[----:B------:R0:W-:Y:S01]  /*4b00*/  STG.E.U8 [R16.64], RZ ;  /* 0x000000ff10007986 */ /* 0x0001e2000c101124 */
[----:B------:R-:W-:Y:S05]  /*4b10*/  BRA `(.L_x_20627) ;  /* 0x000001e000007947 */ /* 0x000fea0003800000 */
.L_x_20639:
[----:B------:R-:W-:-:S13]  /*4b20*/  ISETP.NE.AND P0, PT, R0, 0x1c, PT ;  /* 0x0000001c0000780c */ /* 0x000fda0003f05270 */
[----:B------:R-:W-:Y:S05]  /*4b30*/  @!P0 BRA `(.L_x_20642) ;  /* 0x000001b000008947 */ /* 0x000fea0003800000 */
[----:B------:R-:W-:-:S13]  /*4b40*/  ISETP.NE.AND P0, PT, R0, 0x1d, PT ;  /* 0x0000001d0000780c */ /* 0x000fda0003f05270 */
[----:B------:R-:W-:Y:S05]  /*4b50*/  @!P0 BRA `(.L_x_20643) ;  /* 0x0000017000008947 */ /* 0x000fea0003800000 */
[----:B------:R-:W-:-:S13]  /*4b60*/  ISETP.NE.AND P0, PT, R0, 0x2c, PT ;  /* 0x0000002c0000780c */ /* 0x000fda0003f05270 */
[----:B------:R0:W-:Y:S01]  /*4b70*/  @!P0 STG.E.U8 [R16.64], RZ ;  /* 0x000000ff10008986 */ /* 0x0001e2000c101124 */
[----:B------:R-:W-:Y:S05]  /*4b80*/  @!P0 BRA `(.L_x_20627) ;  /* 0x0000017000008947 */ /* 0x000fea0003800000 */
.L_x_20626:
        /* <DEDUP_REMOVED lines=20> */
.L_x_20643:
[----:B------:R0:W-:Y:S01]  /*4cd0*/  STG.E.64 [R16.64], RZ ;  /* 0x000000ff10007986 */ /* 0x0001e2000c101b24 */
[----:B------:R-:W-:Y:S05]  /*4ce0*/  BRA `(.L_x_20627) ;  /* 0x0000001000007947 */ /* 0x000fea0003800000 */
.L_x_20642:
[----:B------:R0:W-:Y:S02]  /*4cf0*/  STG.E [R16.64], RZ ;  /* 0x000000ff10007986 */ /* 0x0001e4000c101924 */
.L_x_20627:
        /* <DEDUP_REMOVED lines=231> */
.L_x_20644:
        /* <DEDUP_REMOVED lines=19> */
.L_x_20648:
[----:B------:R0:W5:Y:S01]  /*5ca0*/  LDG.E.U8 R2, [R4.64] ;  /* 0x0000002404027981 */ /* 0x000162000c1e1100 */
[----:B------:R-:W-:Y:S01]  /*5cb0*/  IMAD.MOV.U32 R3, RZ, RZ, RZ ;  /* 0x000000ffff037224 */ /* 0x000fe200078e00ff */
[----:B------:R-:W-:Y:S05]  /*5cc0*/  BRA `(.L_x_20650) ;  /* 0x00000d5000007947 */ /* 0x000fea0003800000 */
.L_x_20647:
        /* <DEDUP_REMOVED lines=8> */
.L_x_20652:
[----:B------:R-:W2:Y:S02]  /*5d50*/  LDG.E R2, [R4.64] ;  /* 0x0000002404027981 */ /* 0x000ea4000c1e1900 */
[----:B--2---:R-:W-:Y:S01]  /*5d60*/  SHF.R.S32.HI R3, RZ, 0x1f, R2 ;  /* 0x0000001fff037819 */ /* 0x004fe20000011402 */
[----:B------:R-:W-:Y:S05]  /*5d70*/  BRA `(.L_x_20650) ;  /* 0x00000ca000007947 */ /* 0x000fea0003800000 */
.L_x_20651:
[----:B------:R-:W2:Y:S02]  /*5d80*/  LDG.E.S16 R2, [R4.64] ;  /* 0x0000002404027981 */ /* 0x000ea4000c1e1700 */
[----:B--2---:R-:W-:Y:S01]  /*5d90*/  SHF.R.S32.HI R3, RZ, 0x1f, R2 ;  /* 0x0000001fff037819 */ /* 0x004fe20000011402 */
[----:B------:R-:W-:Y:S05]  /*5da0*/  BRA `(.L_x_20650) ;  /* 0x00000c7000007947 */ /* 0x000fea0003800000 */
.L_x_20646:
        /* <DEDUP_REMOVED lines=9> */
.L_x_20654:
[----:B------:R-:W2:Y:S02]  /*5e40*/  LDG.E.U16 R4, [R4.64] ;  /* 0x0000002404047981 */ /* 0x000ea4000c1e1500 */
[----:B--2---:R-:W-:-:S06]  /*5e50*/  HADD2.F32 R2, -RZ, R4.H0_H0 ;  /* 0x20000004ff027230 */ /* 0x004fcc0000004100 */
[----:B------:R-:W0:Y:S01]  /*5e60*/  F2I.S64.TRUNC R2, R2 ;  /* 0x0000000200027311 */ /* 0x000e22000020d900 */
[----:B------:R-:W-:Y:S05]  /*5e70*/  BRA `(.L_x_20650) ;  /* 0x00000ba000007947 */ /* 0x000fea0003800000 */
.L_x_20653:
        /* <DEDUP_REMOVED lines=9> */
.L_x_20656:
[----:B------:R-:W2:Y:S02]  /*5f10*/  LDG.E.U16 R4, [R4.64] ;  /* 0x0000002404047981 */ /* 0x000ea4000c1e1500 */
[----:B--2---:R-:W-:-:S06]  /*5f20*/  HADD2.F32 R2, -RZ, R4.H0_H0 ;  /* 0x20000004ff027230 */ /* 0x004fcc0000004100 */
[----:B------:R-:W0:Y:S01]  /*5f30*/  F2I.S64.TRUNC R2, R2 ;  /* 0x0000000200027311 */ /* 0x000e22000020d900 */
[----:B------:R-:W-:Y:S05]  /*5f40*/  BRA `(.L_x_20650) ;  /* 0x00000ad000007947 */ /* 0x000fea0003800000 */
.L_x_20655:
[----:B------:R-:W2:Y:S02]  /*5f50*/  LDG.E.64 R2, [R4.64] ;  /* 0x0000002404027981 */ /* 0x000ea4000c1e1b00 */
[----:B--2---:R-:W0:Y:S01]  /*5f60*/  F2I.S64.F64.TRUNC R2, R2 ;  /* 0x0000000200027311 */ /* 0x004e22000030d900 */
[----:B------:R-:W-:Y:S05]  /*5f70*/  BRA `(.L_x_20650) ;  /* 0x00000aa000007947 */ /* 0x000fea0003800000 */
.L_x_20645:
        /* <DEDUP_REMOVED lines=13> */
.L_x_20659:
[----:B------:R-:W2:Y:S02]  /*6050*/  LDG.E.64 R2, [R4.64] ;  /* 0x0000002404027981 */ /* 0x000ea4000c1e1b00 */
[----:B--2---:R-:W0:Y:S01]  /*6060*/  F2I.S64.F64.TRUNC R2, R2 ;  /* 0x0000000200027311 */ /* 0x004e22000030d900 */
[----:B------:R-:W-:Y:S05]  /*6070*/  BRA `(.L_x_20650) ;  /* 0x000009a000007947 */ /* 0x000fea0003800000 */
.L_x_20658:
        /* <DEDUP_REMOVED lines=27> */
.L_x_20661:
        /* <DEDUP_REMOVED lines=14> */
.L_x_20660:
[----:B------:R-:W2:Y:S02]  /*6310*/  LDG.E.U16 R2, [R4.64] ;  /* 0x0000002404027981 */ /* 0x000ea4000c1e1500 */
[----:B--2---:R-:W-:-:S06]  /*6320*/  PRMT R2, RZ, 0x5410, R2 ;  /* 0x00005410ff027816 */ /* 0x004fcc0000000002 */
[----:B------:R-:W0:Y:S01]  /*6330*/  F2I.S64.TRUNC R2, R2 ;  /* 0x0000000200027311 */ /* 0x000e22000020d900 */
[----:B------:R-:W-:Y:S05]  /*6340*/  BRA `(.L_x_20650) ;  /* 0x000006d000007947 */ /* 0x000fea0003800000 */
.L_x_20657:
        /* <DEDUP_REMOVED lines=11> */
.L_x_20664:
        /* <DEDUP_REMOVED lines=21> */
.L_x_20668:
[----:B------:R-:W-:Y:S05]  /*6550*/  BSYNC B1 ;  /* 0x0000000000017941 */ /* 0x000fea0003800000 */
.L_x_20667:
[----:B------:R-:W-:Y:S01]  /*6560*/  IMAD.SHL.U32 R2, R2, 0x100000, RZ ;  /* 0x0010000002027824 */ /* 0x000fe200078e00ff */
[----:B------:R-:W-:-:S04]  /*6570*/  LEA R3, R0, 0x3b800000, 0x17 ;  /* 0x3b80000000037811 */ /* 0x000fc800078eb8ff */
[----:B------:R-:W-:Y:S02]  /*6580*/  LOP3.LUT R2, R3, R2, R4, 0xfe, !PT ;  /* 0x0000000203027212 */ /* 0x000fe400078efe04 */
.L_x_20666:
[----:B------:R-:W-:Y:S05]  /*6590*/  BSYNC B0 ;  /* 0x0000000000007941 */ /* 0x000fea0003800000 */
.L_x_20665:
[----:B------:R-:W0:Y:S01]  /*65a0*/  F2I.S64.TRUNC R2, R2 ;  /* 0x0000000200027311 */ /* 0x000e22000020d900 */
[----:B------:R-:W-:Y:S05]  /*65b0*/  BRA `(.L_x_20650) ;  /* 0x0000046000007947 */ /* 0x000fea0003800000 */
.L_x_20663:
        /* <DEDUP_REMOVED lines=21> */
.L_x_20672:
[----:B------:R-:W-:Y:S05]  /*6710*/  BSYNC B1 ;  /* 0x0000000000017941 */ /* 0x000fea0003800000 */
.L_x_20671:
[----:B------:R-:W-:Y:S01]  /*6720*/  IMAD.SHL.U32 R2, R2, 0x200000, RZ ;  /* 0x0020000002027824 */ /* 0x000fe200078e00ff */
[----:B------:R-:W-:-:S04]  /*6730*/  LEA R3, R0, 0x37800000, 0x17 ;  /* 0x3780000000037811 */ /* 0x000fc800078eb8ff */
[----:B------:R-:W-:Y:S02]  /*6740*/  LOP3.LUT R2, R3, R2, R4, 0xfe, !PT ;  /* 0x0000000203027212 */ /* 0x000fe400078efe04 */
.L_x_20670:
[----:B------:R-:W-:Y:S05]  /*6750*/  BSYNC B0 ;  /* 0x0000000000007941 */ /* 0x000fea0003800000 */
.L_x_20669:
[----:B------:R-:W0:Y:S01]  /*6760*/  F2I.S64.TRUNC R2, R2 ;  /* 0x0000000200027311 */ /* 0x000e22000020d900 */
[----:B------:R-:W-:Y:S05]  /*6770*/  BRA `(.L_x_20650) ;  /* 0x000002a000007947 */ /* 0x000fea0003800000 */
.L_x_20662:
        /* <DEDUP_REMOVED lines=14> */
.L_x_20676:
[----:B------:R-:W-:Y:S05]  /*6860*/  BSYNC B0 ;  /* 0x0000000000007941 */ /* 0x000fea0003800000 */
.L_x_20675:
[----:B------:R-:W0:Y:S01]  /*6870*/  F2I.S64.TRUNC R2, R2 ;  /* 0x0000000200027311 */ /* 0x000e22000020d900 */
[----:B------:R-:W-:Y:S05]  /*6880*/  BRA `(.L_x_20650) ;  /* 0x0000019000007947 */ /* 0x000fea0003800000 */
.L_x_20649:
        /* <DEDUP_REMOVED lines=21> */
.L_x_20674:
[----:B------:R0:W5:Y:S01]  /*69e0*/  LDG.E.64 R2, [R4.64] ;  /* 0x0000002404027981 */ /* 0x000162000c1e1b00 */
[----:B------:R-:W-:Y:S05]  /*69f0*/  BRA `(.L_x_20650) ;  /* 0x0000002000007947 */ /* 0x000fea0003800000 */
.L_x_20673:
[----:B------:R0:W5:Y:S01]  /*6a00*/  LDG.E R2, [R4.64] ;  /* 0x0000002404027981 */ /* 0x000162000c1e1900 */
[----:B------:R-:W-:-:S03]  /*6a10*/  IMAD.MOV.U32 R3, RZ, RZ, RZ ;  /* 0x000000ffff037224 */ /* 0x000fc600078e00ff */
.L_x_20650:
        /* <DEDUP_REMOVED lines=27> */
.L_x_20678:
[----:B------:R-:W-:Y:S05]  /*6bd0*/  BSYNC B6 ;  /* 0x0000000000067941 */ /* 0x000fea0003800000 */
.L_x_20677:
        /* <DEDUP_REMOVED lines=14> */
.L_x_20682:
[----:B------:R0:W-:Y:S01]  /*6cc0*/  STG.E.U8 [R16.64], RZ ;  /* 0x000000ff10007986 */ /* 0x0001e2000c101124 */
[----:B------:R-:W-:Y:S05]  /*6cd0*/  BRA `(.L_x_20684) ;  /* 0x0000066000007947 */ /* 0x000fea0003800000 */
.L_x_20681:
        /* <DEDUP_REMOVED lines=8> */
.L_x_20686:
[----:B------:R0:W-:Y:S01]  /*6d60*/  STG.E [R16.64], RZ ;  /* 0x000000ff10007986 */ /* 0x0001e2000c101924 */
[----:B------:R-:W-:Y:S05]  /*6d70*/  BRA `(.L_x_20684) ;  /* 0x000005c000007947 */ /* 0x000fea0003800000 */
.L_x_20685:
[----:B------:R0:W-:Y:S01]  /*6d80*/  STG.E.U16 [R16.64], RZ ;  /* 0x000000ff10007986 */ /* 0x0001e2000c101524 */
[----:B------:R-:W-:Y:S05]  /*6d90*/  BRA `(.L_x_20684) ;  /* 0x000005a000007947 */ /* 0x000fea0003800000 */
.L_x_20680:
        /* <DEDUP_REMOVED lines=8> */
.L_x_20688:
[----:B------:R0:W-:Y:S01]  /*6e20*/  STG.E.U16 [R16.64], RZ ;  /* 0x000000ff10007986 */ /* 0x0001e2000c101524 */
[----:B------:R-:W-:Y:S05]  /*6e30*/  BRA `(.L_x_20684) ;  /* 0x0000050000007947 */ /* 0x000fea0003800000 */
.L_x_20687:
        /* <DEDUP_REMOVED lines=8> */
.L_x_20690:
[----:B------:R0:W-:Y:S01]  /*6ec0*/  STG.E [R16.64], RZ ;  /* 0x000000ff10007986 */ /* 0x0001e2000c101924 */
[----:B------:R-:W-:Y:S05]  /*6ed0*/  BRA `(.L_x_20684) ;  /* 0x0000046000007947 */ /* 0x000fea0003800000 */
.L_x_20689:
[----:B------:R0:W-:Y:S01]  /*6ee0*/  STG.E.64 [R16.64], RZ ;  /* 0x000000ff10007986 */ /* 0x0001e2000c101b24 */
[----:B------:R-:W-:Y:S05]  /*6ef0*/  BRA `(.L_x_20684) ;  /* 0x0000044000007947 */ /* 0x000fea0003800000 */
.L_x_20679:
        /* <DEDUP_REMOVED lines=10> */
.L_x_20693:
[----:B------:R0:W-:Y:S01]  /*6fa0*/  STG.E.128 [R16.64], RZ ;  /* 0x000000ff10007986 */ /* 0x0001e2000c101d24 */
[----:B------:R-:W-:Y:S05]  /*6fb0*/  BRA `(.L_x_20684) ;  /* 0x0000038000007947 */ /* 0x000fea0003800000 */
.L_x_20692:
        /* <DEDUP_REMOVED lines=8> */
.L_x_20695:
[----:B------:R0:W-:Y:S01]  /*7040*/  STG.E.U8 [R16.64], RZ ;  /* 0x000000ff10007986 */ /* 0x0001e2000c101124 */
[----:B------:R-:W-:Y:S05]  /*7050*/  BRA `(.L_x_20684) ;  /* 0x000002e000007947 */ /* 0x000fea0003800000 */
.L_x_20694:
[----:B------:R0:W-:Y:S01]  /*7060*/  STG.E.U16 [R16.64], RZ ;  /* 0x000000ff10007986 */ /* 0x0001e2000c101524 */
[----:B------:R-:W-:Y:S05]  /*7070*/  BRA `(.L_x_20684) ;  /* 0x000002c000007947 */ /* 0x000fea0003800000 */
.L_x_20691:
        /* <DEDUP_REMOVED lines=10> */
.L_x_20698:
[----:B------:R0:W-:Y:S01]  /*7120*/  STG.E.U8 [R16.64], RZ ;  /* 0x000000ff10007986 */ /* 0x0001e2000c101124 */
[----:B------:R-:W-:Y:S05]  /*7130*/  BRA `(.L_x_20684) ;  /* 0x0000020000007947 */ /* 0x000fea0003800000 */
.L_x_20697:
[----:B------:R0:W-:Y:S01]  /*7140*/  STG.E.U8 [R16.64], RZ ;  /* 0x000000ff10007986 */ /* 0x0001e2000c101124 */
[----:B------:R-:W-:Y:S05]  /*7150*/  BRA `(.L_x_20684) ;  /* 0x000001e000007947 */ /* 0x000fea0003800000 */
.L_x_20696:
[----:B------:R-:W-:-:S13]  /*7160*/  ISETP.NE.AND P0, PT, R0, 0x1c, PT ;  /* 0x0000001c0000780c */ /* 0x000fda0003f05270 */
[----:B------:R-:W-:Y:S05]  /*7170*/  @!P0 BRA `(.L_x_20699) ;  /* 0x000001b000008947 */ /* 0x000fea0003800000 */
[----:B------:R-:W-:-:S13]  /*7180*/  ISETP.NE.AND P0, PT, R0, 0x1d, PT ;  /* 0x0000001d0000780c */ /* 0x000fda0003f05270 */
[----:B------:R-:W-:Y:S05]  /*7190*/  @!P0 BRA `(.L_x_20700) ;  /* 0x0000017000008947 */ /* 0x000fea0003800000 */
[----:B------:R-:W-:-:S13]  /*71a0*/  ISETP.NE.AND P0, PT, R0, 0x2c, PT ;  /* 0x0000002c0000780c */ /* 0x000fda0003f05270 */
[----:B------:R0:W-:Y:S01]  /*71b0*/  @!P0 STG.E.U8 [R16.64], RZ ;  /* 0x000000ff10008986 */ /* 0x0001e2000c101124 */
[----:B------:R-:W-:Y:S05]  /*71c0*/  @!P0 BRA `(.L_x_20684) ;  /* 0x0000017000008947 */ /* 0x000fea0003800000 */
.L_x_20683:
        /* <DEDUP_REMOVED lines=20> */
.L_x_20700:
[----:B------:R0:W-:Y:S01]  /*7310*/  STG.E.64 [R16.64], RZ ;  /* 0x000000ff10007986 */ /* 0x0001e2000c101b24 */
[----:B------:R-:W-:Y:S05]  /*7320*/  BRA `(.L_x_20684) ;  /* 0x0000001000007947 */ /* 0x000fea0003800000 */
.L_x_20699:
[----:B------:R0:W-:Y:S02]  /*7330*/  STG.E [R16.64], RZ ;  /* 0x000000ff10007986 */ /* 0x0001e4000c101924 */
.L_x_20684:
[----:B------:R-:W-:Y:S02]  /*7340*/  IADD3 R23, R23, 0x80, RZ ;  /* 0x0000008017177810 */ /* 0x000fe40007ffe0ff */
.L_x_20586:
[----:B------:R-:W-:Y:S05]  /*7350*/  BSYNC B7 ;  /* 0x0000000000077941 */ /* 0x000fea0003800000 */
.L_x_20585:
        /* <DEDUP_REMOVED lines=230> */
.L_x_20701:
        /* <DEDUP_REMOVED lines=19> */
.L_x_20705:
[----:B------:R0:W5:Y:S01]  /*82f0*/  LDG.E.U8 R2, [R4.64] ;  /* 0x0000002404027981 */ /* 0x000162000c1e1100 */
[----:B------:R-:W-:Y:S01]  /*8300*/  IMAD.MOV.U32 R3, RZ, RZ, RZ ;  /* 0x000000ffff037224 */ /* 0x000fe200078e00ff */
[----:B------:R-:W-:Y:S05]  /*8310*/  BRA `(.L_x_20707) ;  /* 0x00000d5000007947 */ /* 0x000fea0003800000 */
.L_x_20704:
        /* <DEDUP_REMOVED lines=8> */
.L_x_20709:
[----:B------:R-:W2:Y:S02]  /*83a0*/  LDG.E R2, [R4.64] ;  /* 0x0000002404027981 */ /* 0x000ea4000c1e1900 */
[----:B--2---:R-:W-:Y:S01]  /*83b0*/  SHF.R.S32.HI R3, RZ, 0x1f, R2 ;  /* 0x0000001fff037819 */ /* 0x004fe20000011402 */
[----:B------:R-:W-:Y:S05]  /*83c0*/  BRA `(.L_x_20707) ;  /* 0x00000ca000007947 */ /* 0x000fea0003800000 */
.L_x_20708:
[----:B------:R-:W2:Y:S02]  /*83d0*/  LDG.E.S16 R2, [R4.64] ;  /* 0x0000002404027981 */ /* 0x000ea4000c1e1700 */
[----:B--2---:R-:W-:Y:S01]  /*83e0*/  SHF.R.S32.HI R3, RZ, 0x1f, R2 ;  /* 0x0000001fff037819 */ /* 0x004fe20000011402 */
[----:B------:R-:W-:Y:S05]  /*83f0*/  BRA `(.L_x_20707) ;  /* 0x00000c7000007947 */ /* 0x000fea0003800000 */
.L_x_20703:
        /* <DEDUP_REMOVED lines=9> */
.L_x_20711:
[----:B------:R-:W2:Y:S02]  /*8490*/  LDG.E.U16 R4, [R4.64] ;  /* 0x0000002404047981 */ /* 0x000ea4000c1e1500 */
[----:B--2---:R-:W-:-:S06]  /*84a0*/  HADD2.F32 R2, -RZ, R4.H0_H0 ;  /* 0x20000004ff027230 */ /* 0x004fcc0000004100 */
[----:B------:R-:W0:Y:S01]  /*84b0*/  F2I.S64.TRUNC R2, R2 ;  /* 0x0000000200027311 */ /* 0x000e22000020d900 */
[----:B------:R-:W-:Y:S05]  /*84c0*/  BRA `(.L_x_20707) ;  /* 0x00000ba000007947 */ /* 0x000fea0003800000 */
.L_x_20710:
        /* <DEDUP_REMOVED lines=9> */
.L_x_20713:
[----:B------:R-:W2:Y:S02]  /*8560*/  LDG.E.U16 R4, [R4.64] ;  /* 0x0000002404047981 */ /* 0x000ea4000c1e1500 */
[----:B--2---:R-:W-:-:S06]  /*8570*/  HADD2.F32 R2, -RZ, R4.H0_H0 ;  /* 0x20000004ff027230 */ /* 0x004fcc0000004100 */
[----:B------:R-:W0:Y:S01]  /*8580*/  F2I.S64.TRUNC R2, R2 ;  /* 0x0000000200027311 */ /* 0x000e22000020d900 */
[----:B------:R-:W-:Y:S05]  /*8590*/  BRA `(.L_x_20707) ;  /* 0x00000ad000007947 */ /* 0x000fea0003800000 */
.L_x_20712:
[----:B------:R-:W2:Y:S02]  /*85a0*/  LDG.E.64 R2, [R4.64] ;  /* 0x0000002404027981 */ /* 0x000ea4000c1e1b00 */
[----:B--2---:R-:W0:Y:S01]  /*85b0*/  F2I.S64.F64.TRUNC R2, R2 ;  /* 0x0000000200027311 */ /* 0x004e22000030d900 */
[----:B------:R-:W-:Y:S05]  /*85c0*/  BRA `(.L_x_20707) ;  /* 0x00000aa000007947 */ /* 0x000fea0003800000 */
.L_x_20702:
        /* <DEDUP_REMOVED lines=13> */
.L_x_20716:
[----:B------:R-:W2:Y:S02]  /*86a0*/  LDG.E.64 R2, [R4.64] ;  /* 0x0000002404027981 */ /* 0x000ea4000c1e1b00 */
[----:B--2---:R-:W0:Y:S01]  /*86b0*/  F2I.S64.F64.TRUNC R2, R2 ;  /* 0x0000000200027311 */ /* 0x004e22000030d900 */
[----:B------:R-:W-:Y:S05]  /*86c0*/  BRA `(.L_x_20707) ;  /* 0x000009a000007947 */ /* 0x000fea0003800000 */
.L_x_20715:
        /* <DEDUP_REMOVED lines=27> */
.L_x_20718:
        /* <DEDUP_REMOVED lines=14> */
.L_x_20717:
[----:B------:R-:W2:Y:S02]  /*8960*/  LDG.E.U16 R2, [R4.64] ;  /* 0x0000002404027981 */ /* 0x000ea4000c1e1500 */
[----:B--2---:R-:W-:-:S06]  /*8970*/  PRMT R2, RZ, 0x5410, R2 ;  /* 0x00005410ff027816 */ /* 0x004fcc0000000002 */
[----:B------:R-:W0:Y:S01]  /*8980*/  F2I.S64.TRUNC R2, R2 ;  /* 0x0000000200027311 */ /* 0x000e22000020d900 */
[----:B------:R-:W-:Y:S05]  /*8990*/  BRA `(.L_x_20707) ;  /* 0x000006d000007947 */ /* 0x000fea0003800000 */
.L_x_20714:
        /* <DEDUP_REMOVED lines=11> */
.L_x_20721:
        /* <DEDUP_REMOVED lines=21> */
.L_x_20725:
[----:B------:R-:W-:Y:S05]  /*8ba0*/  BSYNC B1 ;  /* 0x0000000000017941 */ /* 0x000fea0003800000 */
.L_x_20724:
[----:B------:R-:W-:Y:S01]  /*8bb0*/  IMAD.SHL.U32 R2, R2, 0x100000, RZ ;  /* 0x0010000002027824 */ /* 0x000fe200078e00ff */
[----:B------:R-:W-:-:S04]  /*8bc0*/  LEA R3, R0, 0x3b800000, 0x17 ;  /* 0x3b80000000037811 */ /* 0x000fc800078eb8ff */
[----:B------:R-:W-:Y:S02]  /*8bd0*/  LOP3.LUT R2, R3, R2, R4, 0xfe, !PT ;  /* 0x0000000203027212 */ /* 0x000fe400078efe04 */
.L_x_20723:
[----:B------:R-:W-:Y:S05]  /*8be0*/  BSYNC B0 ;  /* 0x0000000000007941 */ /* 0x000fea0003800000 */
.L_x_20722:
[----:B------:R-:W0:Y:S01]  /*8bf0*/  F2I.S64.TRUNC R2, R2 ;  /* 0x0000000200027311 */ /* 0x000e22000020d900 */
[----:B------:R-:W-:Y:S05]  /*8c00*/  BRA `(.L_x_20707) ;  /* 0x0000046000007947 */ /* 0x000fea0003800000 */
.L_x_20720:
        /* <DEDUP_REMOVED lines=21> */
.L_x_20729:
[----:B------:R-:W-:Y:S05]  /*8d60*/  BSYNC B1 ;  /* 0x0000000000017941 */ /* 0x000fea0003800000 */
.L_x_20728:
[----:B------:R-:W-:Y:S01]  /*8d70*/  IMAD.SHL.U32 R2, R2, 0x200000, RZ ;  /* 0x0020000002027824 */ /* 0x000fe200078e00ff */
[----:B------:R-:W-:-:S04]  /*8d80*/  LEA R3, R0, 0x37800000, 0x17 ;  /* 0x3780000000037811 */ /* 0x000fc800078eb8ff */
[----:B------:R-:W-:Y:S02]  /*8d90*/  LOP3.LUT R2, R3, R2, R4, 0xfe, !PT ;  /* 0x0000000203027212 */ /* 0x000fe400078efe04 */
.L_x_20727:
[----:B------:R-:W-:Y:S05]  /*8da0*/  BSYNC B0 ;  /* 0x0000000000007941 */ /* 0x000fea0003800000 */
.L_x_20726:
[----:B------:R-:W0:Y:S01]  /*8db0*/  F2I.S64.TRUNC R2, R2 ;  /* 0x0000000200027311 */ /* 0x000e22000020d900 */
[----:B------:R-:W-:Y:S05]  /*8dc0*/  BRA `(.L_x_20707) ;  /* 0x000002a000007947 */ /* 0x000fea0003800000 */
.L_x_20719:
        /* <DEDUP_REMOVED lines=14> */
.L_x_20733:
[----:B------:R-:W-:Y:S05]  /*8eb0*/  BSYNC B0 ;  /* 0x0000000000007941 */ /* 0x000fea0003800000 */
.L_x_20732:
[----:B------:R-:W0:Y:S01]  /*8ec0*/  F2I.S64.TRUNC R2, R2 ;  /* 0x0000000200027311 */ /* 0x000e22000020d900 */
[----:B------:R-:W-:Y:S05]  /*8ed0*/  BRA `(.L_x_20707) ;  /* 0x0000019000007947 */ /* 0x000fea0003800000 */
.L_x_20706:
        /* <DEDUP_REMOVED lines=21> */
.L_x_20731:
[----:B------:R0:W5:Y:S01]  /*9030*/  LDG.E.64 R2, [R4.64] ;  /* 0x0000002404027981 */ /* 0x000162000c1e1b00 */
[----:B------:R-:W-:Y:S05]  /*9040*/  BRA `(.L_x_20707) ;  /* 0x0000002000007947 */ /* 0x000fea0003800000 */
.L_x_20730:
[----:B------:R0:W5:Y:S01]  /*9050*/  LDG.E R2, [R4.64] ;  /* 0x0000002404027981 */ /* 0x000162000c1e1900 */
[----:B------:R-:W-:-:S03]  /*9060*/  IMAD.MOV.U32 R3, RZ, RZ, RZ ;  /* 0x000000ffff037224 */ /* 0x000fc600078e00ff */
.L_x_20707:
        /* <DEDUP_REMOVED lines=27> */
.L_x_20735:
[----:B------:R-:W-:Y:S05]  /*9220*/  BSYNC B6 ;  /* 0x0000000000067941 */ /* 0x000fea0003800000 */
.L_x_20734:
        /* <DEDUP_REMOVED lines=14> */
.L_x_20739:
[----:B------:R-:W-:Y:S01]  /*9310*/  STG.E.U8 [R16.64], RZ ;  /* 0x000000ff10007986 */ /* 0x000fe2000c101124 */
[----:B------:R-:W-:Y:S05]  /*9320*/  EXIT ;  /* 0x000000000000794d */ /* 0x000fea0003800000 */
.L_x_20738:
        /* <DEDUP_REMOVED lines=8> */
.L_x_20742:
[----:B------:R-:W-:Y:S01]  /*93b0*/  STG.E [R16.64], RZ ;  /* 0x000000ff10007986 */ /* 0x000fe2000c101924 */
[----:B------:R-:W-:Y:S05]  /*93c0*/  EXIT ;  /* 0x000000000000794d */ /* 0x000fea0003800000 */
.L_x_20741:
[----:B------:R-:W-:Y:S01]  /*93d0*/  STG.E.U16 [R16.64], RZ ;  /* 0x000000ff10007986 */ /* 0x000fe2000c101524 */
[----:B------:R-:W-:Y:S05]  /*93e0*/  EXIT ;  /* 0x000000000000794d */ /* 0x000fea0003800000 */
.L_x_20737:
        /* <DEDUP_REMOVED lines=8> */
.L_x_20744:
[----:B------:R-:W-:Y:S01]  /*9470*/  STG.E.U16 [R16.64], RZ ;  /* 0x000000ff10007986 */ /* 0x000fe2000c101524 */
[----:B------:R-:W-:Y:S05]  /*9480*/  EXIT ;  /* 0x000000000000794d */ /* 0x000fea0003800000 */
.L_x_20743:
        /* <DEDUP_REMOVED lines=8> */
.L_x_20746:
[----:B------:R-:W-:Y:S01]  /*9510*/  STG.E [R16.64], RZ ;  /* 0x000000ff10007986 */ /* 0x000fe2000c101924 */
[----:B------:R-:W-:Y:S05]  /*9520*/  EXIT ;  /* 0x000000000000794d */ /* 0x000fea0003800000 */
.L_x_20745:
[----:B------:R-:W-:Y:S01]  /*9530*/  STG.E.64 [R16.64], RZ ;  /* 0x000000ff10007986 */ /* 0x000fe2000c101b24 */
[----:B------:R-:W-:Y:S05]  /*9540*/  EXIT ;  /* 0x000000000000794d */ /* 0x000fea0003800000 */
.L_x_20736:
        /* <DEDUP_REMOVED lines=10> */
.L_x_20749:
[----:B------:R-:W-:Y:S01]  /*95f0*/  STG.E.128 [R16.64], RZ ;  /* 0x000000ff10007986 */ /* 0x000fe2000c101d24 */
[----:B------:R-:W-:Y:S05]  /*9600*/  EXIT ;  /* 0x000000000000794d */ /* 0x000fea0003800000 */
.L_x_20748:
        /* <DEDUP_REMOVED lines=8> */
.L_x_20751:
[----:B------:R-:W-:Y:S01]  /*9690*/  STG.E.U8 [R16.64], RZ ;  /* 0x000000ff10007986 */ /* 0x000fe2000c101124 */
[----:B------:R-:W-:Y:S05]  /*96a0*/  EXIT ;  /* 0x000000000000794d */ /* 0x000fea0003800000 */
.L_x_20750:
[----:B------:R-:W-:Y:S01]  /*96b0*/  STG.E.U16 [R16.64], RZ ;  /* 0x000000ff10007986 */ /* 0x000fe2000c101524 */
[----:B------:R-:W-:Y:S05]  /*96c0*/  EXIT ;  /* 0x000000000000794d */ /* 0x000fea0003800000 */
.L_x_20747:
        /* <DEDUP_REMOVED lines=10> */
.L_x_20754:
[----:B------:R-:W-:Y:S01]  /*9770*/  STG.E.U8 [R16.64], RZ ;  /* 0x000000ff10007986 */ /* 0x000fe2000c101124 */
[----:B------:R-:W-:Y:S05]  /*9780*/  EXIT ;  /* 0x000000000000794d */ /* 0x000fea0003800000 */
.L_x_20753:
[----:B------:R-:W-:Y:S01]  /*9790*/  STG.E.U8 [R16.64], RZ ;  /* 0x000000ff10007986 */ /* 0x000fe2000c101124 */
[----:B------:R-:W-:Y:S05]  /*97a0*/  EXIT ;  /* 0x000000000000794d */ /* 0x000fea0003800000 */
.L_x_20752:
[----:B------:R-:W-:-:S13]  /*97b0*/  ISETP.NE.AND P0, PT, R0, 0x1c, PT ;  /* 0x0000001c0000780c */ /* 0x000fda0003f05270 */
[----:B------:R-:W-:Y:S05]  /*97c0*/  @!P0 BRA `(.L_x_20755) ;  /* 0x000001b000008947 */ /* 0x000fea0003800000 */
[----:B------:R-:W-:-:S13]  /*97d0*/  ISETP.NE.AND P0, PT, R0, 0x1d, PT ;  /* 0x0000001d0000780c */ /* 0x000fda0003f05270 */
[----:B------:R-:W-:Y:S05]  /*97e0*/  @!P0 BRA `(.L_x_20756) ;  /* 0x0000017000008947 */ /* 0x000fea0003800000 */
[----:B------:R-:W-:-:S13]  /*97f0*/  ISETP.NE.AND P0, PT, R0, 0x2c, PT ;  /* 0x0000002c0000780c */ /* 0x000fda0003f05270 */
[----:B------:R0:W-:Y:S01]  /*9800*/  @!P0 STG.E.U8 [R16.64], RZ ;  /* 0x000000ff10008986 */ /* 0x0001e2000c101124 */
[----:B------:R-:W-:Y:S05]  /*9810*/  @!P0 EXIT ;  /* 0x000000000000894d */ /* 0x000fea0003800000 */
.L_x_20740:
        /* <DEDUP_REMOVED lines=20> */
.L_x_20756:
[----:B------:R-:W-:Y:S01]  /*9960*/  STG.E.64 [R16.64], RZ ;  /* 0x000000ff10007986 */ /* 0x000fe2000c101b24 */
[----:B------:R-:W-:Y:S05]  /*9970*/  EXIT ;  /* 0x000000000000794d */ /* 0x000fea0003800000 */
.L_x_20755:
[----:B------:R-:W-:Y:S01]  /*9980*/  STG.E [R16.64], RZ ;  /* 0x000000ff10007986 */ /* 0x000fe2000c101924 */
[----:B------:R-:W-:Y:S05]  /*9990*/  EXIT ;  /* 0x000000000000794d */ /* 0x000fea0003800000 */
.L_x_20757:
        /* <DEDUP_REMOVED lines=14> */
.L_x_27410:


//--------------------- .text._ZN2at6native27unrolled_elementwise_kernelIZZZNS0_67_GLOBAL__N__bb565c37_34_ValidateCompressedIndicesKernel_cu_33a4b88b42_validate_compressed_sparse_indices_kernelILNS2_8CDimNameE0ENS2_18CUDAKernelLauncherENS2_14EmptyVecKernelENS2_8DummyVecELm0EEEvRKNS_6TensorESA_lllENKUlvE0_clEvENKUlvE0_clEvEUllE_St5arrayIPcLm2EELi4E23TrivialOffsetCalculatorILi1EjESI_NS0_6memory12LoadWithCastILi1EEENSJ_13StoreWithCastILi1EEEEEviT_T0_T2_T3_T4_T5_ --------------------------
	.section	.text._ZN2at6native27unrolled_elementwise_kernelIZZZNS0_67_GLOBAL__N__bb565c37_34_ValidateCompressedIndicesKernel_cu_33a4b88b42_validate_compressed_sparse_indices_kernelILNS2_8CDimNameE0ENS2_18CUDAKernelLauncherENS2_14EmptyVecKernelENS2_8DummyVecELm0EEEvRKNS_6TensorESA_lllENKUlvE0_clEvENKUlvE0_clEvEUllE_St5arrayIPcLm2EELi4E23TrivialOffsetCalculatorILi1EjESI_NS0_6memory12LoadWithCastILi1EEENSJ_13StoreWithCastILi1EEEEEviT_T0_T2_T3_T4_T5_,"ax",@progbits
	.sectioninfo	@"SHI_REGISTERS=31"
	.align	128
        .global         _ZN2at6native27unrolled_elementwise_kernelIZZZNS0_67_GLOBAL__N__bb565c37_34_ValidateCompressedIndicesKernel_cu_33a4b88b42_validate_compressed_sparse_indices_kernelILNS2_8CDimNameE0ENS2_18CUDAKernelLauncherENS2_14EmptyVecKernelENS2_8DummyVecELm0EEEvRKNS_6TensorESA_lllENKUlvE0_clEvENKUlvE0_clEvEUllE_St5arrayIPcLm2EELi4E23TrivialOffsetCalculatorILi1EjESI_NS0_6memory12LoadWithCastILi1EEENSJ_13StoreWithCastILi1EEEEEviT_T0_T2_T3_T4_T5_
        .type           _ZN2at6native27unrolled_elementwise_kernelIZZZNS0_67_GLOBAL__N__bb565c37_34_ValidateCompressedIndicesKernel_cu_33a4b88b42_validate_compressed_sparse_indices_kernelILNS2_8CDimNameE0ENS2_18CUDAKernelLauncherENS2_14EmptyVecKernelENS2_8DummyVecELm0EEEvRKNS_6TensorESA_lllENKUlvE0_clEvENKUlvE0_clEvEUllE_St5arrayIPcLm2EELi4E23TrivialOffsetCalculatorILi1EjESI_NS0_6memory12LoadWithCastILi1EEENSJ_13StoreWithCastILi1EEEEEviT_T0_T2_T3_T4_T5_,@function
        .size           _ZN2at6native27unrolled_elementwise_kernelIZZZNS0_67_GLOBAL__N__bb565c37_34_ValidateCompressedIndicesKernel_cu_33a4b88b42_validate_compressed_sparse_indices_kernelILNS2_8CDimNameE0ENS2_18CUDAKernelLauncherENS2_14EmptyVecKernelENS2_8DummyVecELm0EEEvRKNS_6TensorESA_lllENKUlvE0_clEvENKUlvE0_clEvEUllE_St5arrayIPcLm2EELi4E23TrivialOffsetCalculatorILi1EjESI_NS0_6memory12LoadWithCastILi1EEENSJ_13StoreWithCastILi1EEEEEviT_T0_T2_T3_T4_T5_,(.L_x_27411 - _ZN2at6native27unrolled_elementwise_kernelIZZZNS0_67_GLOBAL__N__bb565c37_34_ValidateCompressedIndicesKernel_cu_33a4b88b42_validate_compressed_sparse_indices_kernelILNS2_8CDimNameE0ENS2_18CUDAKernelLauncherENS2_14EmptyVecKernelENS2_8DummyVecELm0EEEvRKNS_6TensorESA_lllENKUlvE0_clEvENKUlvE0_clEvEUllE_St5arrayIPcLm2EELi4E23TrivialOffsetCalculatorILi1EjESI_NS0_6memory12LoadWithCastILi1EEENSJ_13StoreWithCastILi1EEEEEviT_T0_T2_T3_T4_T5_)
        .other          _ZN2at6native27unrolled_elementwise_kernelIZZZNS0_67_GLOBAL__N__bb565c37_34_ValidateCompressedIndicesKernel_cu_33a4b88b42_validate_compressed_sparse_indices_kernelILNS2_8CDimNameE0ENS2_18CUDAKernelLauncherENS2_14EmptyVecKernelENS2_8DummyVecELm0EEEvRKNS_6TensorESA_lllENKUlvE0_clEvENKUlvE0_clEvEUllE_St5arrayIPcLm2EELi4E23TrivialOffsetCalculatorILi1EjESI_NS0_6memory12LoadWithCastILi1EEENSJ_13StoreWithCastILi1EEEEEviT_T0_T2_T3_T4_T5_,@"STO_CUDA_ENTRY STV_DEFAULT"
_ZN2at6native27unrolled_elementwise_kernelIZZZNS0_67_GLOBAL__N__bb565c37_34_ValidateCompressedIndicesKernel_cu_33a4b88b42_validate_compressed_sparse_indices_kernelILNS2_8CDimNameE0ENS2_18CUDAKernelLauncherENS2_14EmptyVecKernelENS2_8DummyVecELm0EEEvRKNS_6TensorESA_lllENKUlvE0_clEvENKUlvE0_clEvEUllE_St5arrayIPcLm2EELi4E23TrivialOffsetCalculatorILi1EjESI_NS0_6memory12LoadWithCastILi1EEENSJ_13StoreWithCastILi1EEEEEviT_T0_T2_T3_T4_T5_:
.text._ZN2at6native27unrolled_elementwise_kernelIZZZNS0_67_GLOBAL__N__bb565c37_34_ValidateCompressedIndicesKernel_cu_33a4b88b42_validate_compressed_sparse_indices_kernelILNS2_8CDimNameE0ENS2_18CUDAKernelLauncherENS2_14EmptyVecKernelENS2_8DummyVecELm0EEEvRKNS_6TensorESA_lllENKUlvE0_clEvENKUlvE0_clEvEUllE_St5arrayIPcLm2EELi4E23TrivialOffsetCalculatorILi1EjESI_NS0_6memory12LoadWithCastILi1EEENSJ_13StoreWithCastILi1EEEEEviT_T0_T2_T3_T4_T5_:
        /* <DEDUP_REMOVED lines=30> */
.L_x_20763:
[----:B------:R0:W5:Y:S01]  /*01e0*/  LDG.E.U8 R22, [R4.64] ;  /* 0x0000002404167981 */ /* 0x000162000c1e1100 */
[----:B------:R-:W-:Y:S01]  /*01f0*/  IMAD.MOV.U32 R23, RZ, RZ, RZ ;  /* 0x000000ffff177224 */ /* 0x000fe200078e00ff */
[----:B------:R-:W-:Y:S05]  /*0200*/  BRA `(.L_x_20765) ;  /* 0x00000d6000007947 */ /* 0x000fea0003800000 */
.L_x_20762:
        /* <DEDUP_REMOVED lines=8> */
.L_x_20767:
[----:B------:R-:W2:Y:S02]  /*0290*/  LDG.E R22, [R4.64] ;  /* 0x0000002404167981 */ /* 0x000ea4000c1e1900 */
[----:B--2---:R-:W-:Y:S01]  /*02a0*/  SHF.R.S32.HI R23, RZ, 0x1f, R22 ;  /* 0x0000001fff177819 */ /* 0x004fe20000011416 */
[----:B------:R-:W-:Y:S05]  /*02b0*/  BRA `(.L_x_20765) ;  /* 0x00000cb000007947 */ /* 0x000fea0003800000 */
.L_x_20766:
[----:B------:R-:W2:Y:S02]  /*02c0*/  LDG.E.S16 R22, [R4.64] ;  /* 0x0000002404167981 */ /* 0x000ea4000c1e1700 */
[----:B--2---:R-:W-:Y:S01]  /*02d0*/  SHF.R.S32.HI R23, RZ, 0x1f, R22 ;  /* 0x0000001fff177819 */ /* 0x004fe20000011416 */
[----:B------:R-:W-:Y:S05]  /*02e0*/  BRA `(.L_x_20765) ;  /* 0x00000c8000007947 */ /* 0x000fea0003800000 */
.L_x_20761:
        /* <DEDUP_REMOVED lines=9> */
.L_x_20769:
[----:B------:R-:W2:Y:S02]  /*0380*/  LDG.E.U16 R4, [R4.64] ;  /* 0x0000002404047981 */ /* 0x000ea4000c1e1500 */
[----:B--2---:R-:W-:-:S06]  /*0390*/  HADD2.F32 R22, -RZ, R4.H0_H0 ;  /* 0x20000004ff167230 */ /* 0x004fcc0000004100 */
[----:B------:R-:W0:Y:S01]  /*03a0*/  F2I.S64.TRUNC R22, R22 ;  /* 0x0000001600167311 */ /* 0x000e22000020d900 */
[----:B------:R-:W-:Y:S05]  /*03b0*/  BRA `(.L_x_20765) ;  /* 0x00000bb000007947 */ /* 0x000fea0003800000 */
.L_x_20768:
        /* <DEDUP_REMOVED lines=9> */
.L_x_20771:
[----:B------:R-:W2:Y:S02]  /*0450*/  LDG.E.U16 R4, [R4.64] ;  /* 0x0000002404047981 */ /* 0x000ea4000c1e1500 */
[----:B--2---:R-:W-:-:S06]  /*0460*/  HADD2.F32 R22, -RZ, R4.H0_H0 ;  /* 0x20000004ff167230 */ /* 0x004fcc0000004100 */
[----:B------:R-:W0:Y:S01]  /*0470*/  F2I.S64.TRUNC R22, R22 ;  /* 0x0000001600167311 */ /* 0x000e22000020d900 */
[----:B------:R-:W-:Y:S05]  /*0480*/  BRA `(.L_x_20765) ;  /* 0x00000ae000007947 */ /* 0x000fea0003800000 */
.L_x_20770:
[----:B------:R-:W2:Y:S02]  /*0490*/  LDG.E.64 R4, [R4.64] ;  /* 0x0000002404047981 */ /* 0x000ea4000c1e1b00 */
[----:B--2---:R0:W1:Y:S01]  /*04a0*/  F2I.S64.F64.TRUNC R22, R4 ;  /* 0x0000000400167311 */ /* 0x004062000030d900 */
[----:B------:R-:W-:Y:S05]  /*04b0*/  BRA `(.L_x_20765) ;  /* 0x00000ab000007947 */ /* 0x000fea0003800000 */
.L_x_20760:
        /* <DEDUP_REMOVED lines=13> */
.L_x_20774:
[----:B------:R-:W2:Y:S02]  /*0590*/  LDG.E.64 R4, [R4.64] ;  /* 0x0000002404047981 */ /* 0x000ea4000c1e1b00 */
[----:B--2---:R0:W1:Y:S01]  /*05a0*/  F2I.S64.F64.TRUNC R22, R4 ;  /* 0x0000000400167311 */ /* 0x004062000030d900 */
[----:B------:R-:W-:Y:S05]  /*05b0*/  BRA `(.L_x_20765) ;  /* 0x000009b000007947 */ /* 0x000fea0003800000 */
.L_x_20773:
        /* <DEDUP_REMOVED lines=27> */
.L_x_20776:
        /* <DEDUP_REMOVED lines=15> */
.L_x_20775:
[----:B------:R-:W2:Y:S02]  /*0860*/  LDG.E.U16 R22, [R4.64] ;  /* 0x0000002404167981 */ /* 0x000ea4000c1e1500 */
[----:B--2---:R-:W-:-:S06]  /*0870*/  PRMT R22, RZ, 0x5410, R22 ;  /* 0x00005410ff167816 */ /* 0x004fcc0000000016 */
[----:B------:R-:W0:Y:S01]  /*0880*/  F2I.S64.TRUNC R22, R22 ;  /* 0x0000001600167311 */ /* 0x000e22000020d900 */
[----:B------:R-:W-:Y:S05]  /*0890*/  BRA `(.L_x_20765) ;  /* 0x000006d000007947 */ /* 0x000fea0003800000 */
.L_x_20772:
        /* <DEDUP_REMOVED lines=11> */
.L_x_20779:
        /* <DEDUP_REMOVED lines=21> */
.L_x_20783:
[----:B------:R-:W-:Y:S05]  /*0aa0*/  BSYNC B1 ;  /* 0x0000000000017941 */ /* 0x000fea0003800000 */
.L_x_20782:
[----:B------:R-:W-:Y:S01]  /*0ab0*/  IMAD.SHL.U32 R3, R3, 0x100000, RZ ;  /* 0x0010000003037824 */ /* 0x000fe200078e00ff */
[----:B------:R-:W-:-:S04]  /*0ac0*/  LEA R5, R0, 0x3b800000, 0x17 ;  /* 0x3b80000000057811 */ /* 0x000fc800078eb8ff */
[----:B------:R-:W-:Y:S02]  /*0ad0*/  LOP3.LUT R22, R5, R3, R22, 0xfe, !PT ;  /* 0x0000000305167212 */ /* 0x000fe400078efe16 */
.L_x_20781:
[----:B------:R-:W-:Y:S05]  /*0ae0*/  BSYNC B0 ;  /* 0x0000000000007941 */ /* 0x000fea0003800000 */
.L_x_20780:
[----:B------:R-:W0:Y:S01]  /*0af0*/  F2I.S64.TRUNC R22, R22 ;  /* 0x0000001600167311 */ /* 0x000e22000020d900 */
[----:B------:R-:W-:Y:S05]  /*0b00*/  BRA `(.L_x_20765) ;  /* 0x0000046000007947 */ /* 0x000fea0003800000 */
.L_x_20778:
        /* <DEDUP_REMOVED lines=21> */
.L_x_20787:
[----:B------:R-:W-:Y:S05]  /*0c60*/  BSYNC B1 ;  /* 0x0000000000017941 */ /* 0x000fea0003800000 */
.L_x_20786:
[----:B------:R-:W-:Y:S01]  /*0c70*/  IMAD.SHL.U32 R3, R3, 0x200000, RZ ;  /* 0x0020000003037824 */ /* 0x000fe200078e00ff */
[----:B------:R-:W-:-:S04]  /*0c80*/  LEA R5, R0, 0x37800000, 0x17 ;  /* 0x3780000000057811 */ /* 0x000fc800078eb8ff */
[----:B------:R-:W-:Y:S02]  /*0c90*/  LOP3.LUT R22, R5, R3, R22, 0xfe, !PT ;  /* 0x0000000305167212 */ /* 0x000fe400078efe16 */
.L_x_20785:
[----:B------:R-:W-:Y:S05]  /*0ca0*/  BSYNC B0 ;  /* 0x0000000000007941 */ /* 0x000fea0003800000 */
.L_x_20784:
[----:B------:R-:W0:Y:S01]  /*0cb0*/  F2I.S64.TRUNC R22, R22 ;  /* 0x0000001600167311 */ /* 0x000e22000020d900 */
[----:B------:R-:W-:Y:S05]  /*0cc0*/  BRA `(.L_x_20765) ;  /* 0x000002a000007947 */ /* 0x000fea0003800000 */
.L_x_20777:
        /* <DEDUP_REMOVED lines=14> */
.L_x_20791:
[----:B------:R-:W-:Y:S05]  /*0db0*/  BSYNC B0 ;  /* 0x0000000000007941 */ /* 0x000fea0003800000 */
.L_x_20790:
[----:B------:R-:W0:Y:S01]  /*0dc0*/  F2I.S64.TRUNC R22, R22 ;  /* 0x0000001600167311 */ /* 0x000e22000020d900 */
[----:B------:R-:W-:Y:S05]  /*0dd0*/  BRA `(.L_x_20765) ;  /* 0x0000019000007947 */ /* 0x000fea0003800000 */
.L_x_20764:
        /* <DEDUP_REMOVED lines=21> */
.L_x_20789:
[----:B------:R0:W5:Y:S01]  /*0f30*/  LDG.E.64 R22, [R4.64] ;  /* 0x0000002404167981 */ /* 0x000162000c1e1b00 */
[----:B------:R-:W-:Y:S05]  /*0f40*/  BRA `(.L_x_20765) ;  /* 0x0000002000007947 */ /* 0x000fea0003800000 */
.L_x_20788:
[----:B------:R0:W5:Y:S01]  /*0f50*/  LDG.E R22, [R4.64] ;  /* 0x0000002404167981 */ /* 0x000162000c1e1900 */
[----:B------:R-:W-:-:S03]  /*0f60*/  IMAD.MOV.U32 R23, RZ, RZ, RZ ;  /* 0x000000ffff177224 */ /* 0x000fc600078e00ff */
.L_x_20765:
[----:B------:R-:W2:Y:S02]  /*0f70*/  S2R R27, SR_TID.X ;  /* 0x00000000001b7919 */ /* 0x000ea40000002100 */
[----:B--2---:R-:W-:Y:S02]  /*0f80*/  IADD3 R27, R27, 0x80, RZ ;  /* 0x000000801b1b7810 */ /* 0x004fe40007ffe0ff */
.L_x_20759:
[----:B-1----:R-:W-:Y:S05]  /*0f90*/  BSYNC B6 ;  /* 0x0000000000067941 */ /* 0x002fea0003800000 */
.L_x_20758:
        /* <DEDUP_REMOVED lines=22> */
.L_x_20797:
[----:B------:R0:W5:Y:S01]  /*1100*/  LDG.E.U8 R24, [R4.64] ;  /* 0x0000002404187981 */ /* 0x000162000c1e1100 */
[----:B------:R-:W-:Y:S01]  /*1110*/  IMAD.MOV.U32 R25, RZ, RZ, RZ ;  /* 0x000000ffff197224 */ /* 0x000fe200078e00ff */
[----:B------:R-:W-:Y:S05]  /*1120*/  BRA `(.L_x_20799) ;  /* 0x00000d5000007947 */ /* 0x000fea0003800000 */
.L_x_20796:
        /* <DEDUP_REMOVED lines=8> */
.L_x_20801:
[----:B------:R-:W2:Y:S02]  /*11b0*/  LDG.E R24, [R4.64] ;  /* 0x0000002404187981 */ /* 0x000ea4000c1e1900 */
[----:B--2---:R-:W-:Y:S01]  /*11c0*/  SHF.R.S32.HI R25, RZ, 0x1f, R24 ;  /* 0x0000001fff197819 */ /* 0x004fe20000011418 */
[----:B------:R-:W-:Y:S05]  /*11d0*/  BRA `(.L_x_20799) ;  /* 0x00000ca000007947 */ /* 0x000fea0003800000 */
.L_x_20800:
[----:B------:R-:W2:Y:S02]  /*11e0*/  LDG.E.S16 R24, [R4.64] ;  /* 0x0000002404187981 */ /* 0x000ea4000c1e1700 */
[----:B--2---:R-:W-:Y:S01]  /*11f0*/  SHF.R.S32.HI R25, RZ, 0x1f, R24 ;  /* 0x0000001fff197819 */ /* 0x004fe20000011418 */
[----:B------:R-:W-:Y:S05]  /*1200*/  BRA `(.L_x_20799) ;  /* 0x00000c7000007947 */ /* 0x000fea0003800000 */
.L_x_20795:
        /* <DEDUP_REMOVED lines=9> */
.L_x_20803:
[----:B------:R-:W2:Y:S02]  /*12a0*/  LDG.E.U16 R4, [R4.64] ;  /* 0x0000002404047981 */ /* 0x000ea4000c1e1500 */
[----:B--2---:R-:W-:-:S06]  /*12b0*/  HADD2.F32 R24, -RZ, R4.H0_H0 ;  /* 0x20000004ff187230 */ /* 0x004fcc0000004100 */
[----:B------:R-:W0:Y:S01]  /*12c0*/  F2I.S64.TRUNC R24, R24 ;  /* 0x0000001800187311 */ /* 0x000e22000020d900 */
[----:B------:R-:W-:Y:S05]  /*12d0*/  BRA `(.L_x_20799) ;  /* 0x00000ba000007947 */ /* 0x000fea0003800000 */
.L_x_20802:
        /* <DEDUP_REMOVED lines=9> */
.L_x_20805:
[----:B------:R-:W2:Y:S02]  /*1370*/  LDG.E.U16 R4, [R4.64] ;  /* 0x0000002404047981 */ /* 0x000ea4000c1e1500 */
[----:B--2---:R-:W-:-:S06]  /*1380*/  HADD2.F32 R24, -RZ, R4.H0_H0 ;  /* 0x20000004ff187230 */ /* 0x004fcc0000004100 */
[----:B------:R-:W0:Y:S01]  /*1390*/  F2I.S64.TRUNC R24, R24 ;  /* 0x0000001800187311 */ /* 0x000e22000020d900 */
[----:B------:R-:W-:Y:S05]  /*13a0*/  BRA `(.L_x_20799) ;  /* 0x00000ad000007947 */ /* 0x000fea0003800000 */
.L_x_20804:
[----:B------:R-:W2:Y:S02]  /*13b0*/  LDG.E.64 R4, [R4.64] ;  /* 0x0000002404047981 */ /* 0x000ea4000c1e1b00 */
[----:B--2---:R0:W1:Y:S01]  /*13c0*/  F2I.S64.F64.TRUNC R24, R4 ;  /* 0x0000000400187311 */ /* 0x004062000030d900 */
[----:B------:R-:W-:Y:S05]  /*13d0*/  BRA `(.L_x_20799) ;  /* 0x00000aa000007947 */ /* 0x000fea0003800000 */
.L_x_20794:
        /* <DEDUP_REMOVED lines=13> */
.L_x_20808:
[----:B------:R-:W2:Y:S02]  /*14b0*/  LDG.E.64 R4, [R4.64] ;  /* 0x0000002404047981 */ /* 0x000ea4000c1e1b00 */
[----:B--2---:R0:W1:Y:S01]  /*14c0*/  F2I.S64.F64.TRUNC R24, R4 ;  /* 0x0000000400187311 */ /* 0x004062000030d900 */
[----:B------:R-:W-:Y:S05]  /*14d0*/  BRA `(.L_x_20799) ;  /* 0x000009a000007947 */ /* 0x000fea0003800000 */
.L_x_20807:
        /* <DEDUP_REMOVED lines=27> */
.L_x_20810:
        /* <DEDUP_REMOVED lines=14> */
.L_x_20809:
[----:B------:R-:W2:Y:S02]  /*1770*/  LDG.E.U16 R24, [R4.64] ;  /* 0x0000002404187981 */ /* 0x000ea4000c1e1500 */
[----:B--2---:R-:W-:-:S06]  /*1780*/  PRMT R24, RZ, 0x5410, R24 ;  /* 0x00005410ff187816 */ /* 0x004fcc0000000018 */
[----:B------:R-:W0:Y:S01]  /*1790*/  F2I.S64.TRUNC R24, R24 ;  /* 0x0000001800187311 */ /* 0x000e22000020d900 */
[----:B------:R-:W-:Y:S05]  /*17a0*/  BRA `(.L_x_20799) ;  /* 0x000006d000007947 */ /* 0x000fea0003800000 */
.L_x_20806:
        /* <DEDUP_REMOVED lines=11> */
.L_x_20813:
        /* <DEDUP_REMOVED lines=21> */
.L_x_20817:
[----:B------:R-:W-:Y:S05]  /*19b0*/  BSYNC B1 ;  /* 0x0000000000017941 */ /* 0x000fea0003800000 */
.L_x_20816:
[----:B------:R-:W-:Y:S01]  /*19c0*/  IMAD.SHL.U32 R3, R3, 0x100000, RZ ;  /* 0x0010000003037824 */ /* 0x000fe200078e00ff */
[----:B------:R-:W-:-:S04]  /*19d0*/  LEA R5, R0, 0x3b800000, 0x17 ;  /* 0x3b80000000057811 */ /* 0x000fc800078eb8ff */
[----:B------:R-:W-:Y:S02]  /*19e0*/  LOP3.LUT R24, R5, R3, R24, 0xfe, !PT ;  /* 0x0000000305187212 */ /* 0x000fe400078efe18 */
.L_x_20815:
[----:B------:R-:W-:Y:S05]  /*19f0*/  BSYNC B0 ;  /* 0x0000000000007941 */ /* 0x000fea0003800000 */
.L_x_20814:
[----:B------:R-:W0:Y:S01]  /*1a00*/  F2I.S64.TRUNC R24, R24 ;  /* 0x0000001800187311 */ /* 0x000e22000020d900 */
[----:B------:R-:W-:Y:S05]  /*1a10*/  BRA `(.L_x_20799) ;  /* 0x0000046000007947 */ /* 0x000fea0003800000 */
.L_x_20812:
        /* <DEDUP_REMOVED lines=21> */
.L_x_20821:
[----:B------:R-:W-:Y:S05]  /*1b70*/  BSYNC B1 ;  /* 0x0000000000017941 */ /* 0x000fea0003800000 */
.L_x_20820:
[----:B------:R-:W-:Y:S01]  /*1b80*/  IMAD.SHL.U32 R3, R3, 0x200000, RZ ;  /* 0x0020000003037824 */ /* 0x000fe200078e00ff */
[----:B------:R-:W-:-:S04]  /*1b90*/  LEA R5, R0, 0x37800000, 0x17 ;  /* 0x3780000000057811 */ /* 0x000fc800078eb8ff */
[----:B------:R-:W-:Y:S02]  /*1ba0*/  LOP3.LUT R24, R5, R3, R24, 0xfe, !PT ;  /* 0x0000000305187212 */ /* 0x000fe400078efe18 */
.L_x_20819:
[----:B------:R-:W-:Y:S05]  /*1bb0*/  BSYNC B0 ;  /* 0x0000000000007941 */ /* 0x000fea0003800000 */
.L_x_20818:
[----:B------:R-:W0:Y:S01]  /*1bc0*/  F2I.S64.TRUNC R24, R24 ;  /* 0x0000001800187311 */ /* 0x000e22000020d900 */
[----:B------:R-:W-:Y:S05]  /*1bd0*/  BRA `(.L_x_20799) ;  /* 0x000002a000007947 */ /* 0x000fea0003800000 */
.L_x_20811:
        /* <DEDUP_REMOVED lines=14> */
.L_x_20825:
[----:B------:R-:W-:Y:S05]  /*1cc0*/  BSYNC B0 ;  /* 0x0000000000007941 */ /* 0x000fea0003800000 */
.L_x_20824:
[----:B------:R-:W0:Y:S01]  /*1cd0*/  F2I.S64.TRUNC R24, R24 ;  /* 0x0000001800187311 */ /* 0x000e22000020d900 */
[----:B------:R-:W-:Y:S05]  /*1ce0*/  BRA `(.L_x_20799) ;  /* 0x0000019000007947 */ /* 0x000fea0003800000 */
.L_x_20798:
        /* <DEDUP_REMOVED lines=21> */
.L_x_20823:
[----:B------:R0:W5:Y:S01]  /*1e40*/  LDG.E.64 R24, [R4.64] ;  /* 0x0000002404187981 */ /* 0x000162000c1e1b00 */
[----:B------:R-:W-:Y:S05]  /*1e50*/  BRA `(.L_x_20799) ;  /* 0x0000002000007947 */ /* 0x000fea0003800000 */
.L_x_20822:
[----:B------:R0:W5:Y:S01]  /*1e60*/  LDG.E R24, [R4.64] ;  /* 0x0000002404187981 */ /* 0x000162000c1e1900 */
[----:B------:R-:W-:-:S03]  /*1e70*/  IMAD.MOV.U32 R25, RZ, RZ, RZ ;  /* 0x000000ffff197224 */ /* 0x000fc600078e00ff */
.L_x_20799:
[----:B------:R-:W-:-:S04]  /*1e80*/  IADD3 R27, R27, 0x80, RZ ;  /* 0x000000801b1b7810 */ /* 0x000fc80007ffe0ff */
.L_x_20793:
[----:B------:R-:W-:Y:S05]  /*1e90*/  BSYNC B6 ;  /* 0x0000000000067941 */ /* 0x000fea0003800000 */
.L_x_20792:
        /* <DEDUP_REMOVED lines=24> */
.L_x_20831:
[----:B------:R0:W5:Y:S01]  /*2020*/  LDG.E.U8 R16, [R4.64] ;  /* 0x0000002404107981 */ /* 0x000162000c1e1100 */
[----:B------:R-:W-:Y:S01]  /*2030*/  IMAD.MOV.U32 R17, RZ, RZ, RZ ;  /* 0x000000ffff117224 */ /* 0x000fe200078e00ff */
[----:B------:R-:W-:Y:S05]  /*2040*/  BRA `(.L_x_20833) ;  /* 0x00000d5000007947 */ /* 0x000fea0003800000 */
.L_x_20830:
        /* <DEDUP_REMOVED lines=8> */
.L_x_20835:
[----:B------:R-:W2:Y:S02]  /*20d0*/  LDG.E R16, [R4.64] ;  /* 0x0000002404107981 */ /* 0x000ea4000c1e1900 */
[----:B--2---:R-:W-:Y:S01]  /*20e0*/  SHF.R.S32.HI R17, RZ, 0x1f, R16 ;  /* 0x0000001fff117819 */ /* 0x004fe20000011410 */
[----:B------:R-:W-:Y:S05]  /*20f0*/  BRA `(.L_x_20833) ;  /* 0x00000ca000007947 */ /* 0x000fea0003800000 */
.L_x_20834:
[----:B------:R-:W2:Y:S02]  /*2100*/  LDG.E.S16 R16, [R4.64] ;  /* 0x0000002404107981 */ /* 0x000ea4000c1e1700 */
[----:B--2---:R-:W-:Y:S01]  /*2110*/  SHF.R.S32.HI R17, RZ, 0x1f, R16 ;  /* 0x0000001fff117819 */ /* 0x004fe20000011410 */
[----:B------:R-:W-:Y:S05]  /*2120*/  BRA `(.L_x_20833) ;  /* 0x00000c7000007947 */ /* 0x000fea0003800000 */
.L_x_20829:
        /* <DEDUP_REMOVED lines=9> */
.L_x_20837:
[----:B------:R-:W2:Y:S02]  /*21c0*/  LDG.E.U16 R4, [R4.64] ;  /* 0x0000002404047981 */ /* 0x000ea4000c1e1500 */
[----:B--2---:R-:W-:-:S06]  /*21d0*/  HADD2.F32 R16, -RZ, R4.H0_H0 ;  /* 0x20000004ff107230 */ /* 0x004fcc0000004100 */
[----:B------:R-:W0:Y:S01]  /*21e0*/  F2I.S64.TRUNC R16, R16 ;  /* 0x0000001000107311 */ /* 0x000e22000020d900 */
[----:B------:R-:W-:Y:S05]  /*21f0*/  BRA `(.L_x_20833) ;  /* 0x00000ba000007947 */ /* 0x000fea0003800000 */
.L_x_20836:
        /* <DEDUP_REMOVED lines=9> */
.L_x_20839:
[----:B------:R-:W2:Y:S02]  /*2290*/  LDG.E.U16 R4, [R4.64] ;  /* 0x0000002404047981 */ /* 0x000ea4000c1e1500 */
[----:B--2---:R-:W-:-:S06]  /*22a0*/  HADD2.F32 R16, -RZ, R4.H0_H0 ;  /* 0x20000004ff107230 */ /* 0x004fcc0000004100 */
[----:B------:R-:W0:Y:S01]  /*22b0*/  F2I.S64.TRUNC R16, R16 ;  /* 0x0000001000107311 */ /* 0x000e22000020d900 */
[----:B------:R-:W-:Y:S05]  /*22c0*/  BRA `(.L_x_20833) ;  /* 0x00000ad000007947 */ /* 0x000fea0003800000 */
.L_x_20838:
[----:B------:R-:W2:Y:S02]  /*22d0*/  LDG.E.64 R4, [R4.64] ;  /* 0x0000002404047981 */ /* 0x000ea4000c1e1b00 */
[----:B--2---:R0:W2:Y:S01]  /*22e0*/  F2I.S64.F64.TRUNC R16, R4 ;  /* 0x0000000400107311 */ /* 0x0040a2000030d900 */
[----:B------:R-:W-:Y:S05]  /*22f0*/  BRA `(.L_x_20833) ;  /* 0x00000aa000007947 */ /* 0x000fea0003800000 */
.L_x_20828:
        /* <DEDUP_REMOVED lines=13> */
.L_x_20842:
[----:B------:R-:W2:Y:S02]  /*23d0*/  LDG.E.64 R4, [R4.64] ;  /* 0x0000002404047981 */ /* 0x000ea4000c1e1b00 */
[----:B--2---:R0:W2:Y:S01]  /*23e0*/  F2I.S64.F64.TRUNC R16, R4 ;  /* 0x0000000400107311 */ /* 0x0040a2000030d900 */
[----:B------:R-:W-:Y:S05]  /*23f0*/  BRA `(.L_x_20833) ;  /* 0x000009a000007947 */ /* 0x000fea0003800000 */
.L_x_20841:
        /* <DEDUP_REMOVED lines=27> */
.L_x_20844:
        /* <DEDUP_REMOVED lines=14> */
.L_x_20843:
[----:B------:R-:W2:Y:S02]  /*2690*/  LDG.E.U16 R16, [R4.64] ;  /* 0x0000002404107981 */ /* 0x000ea4000c1e1500 */
[----:B--2---:R-:W-:-:S06]  /*26a0*/  PRMT R16, RZ, 0x5410, R16 ;  /* 0x00005410ff107816 */ /* 0x004fcc0000000010 */
[----:B------:R-:W0:Y:S01]  /*26b0*/  F2I.S64.TRUNC R16, R16 ;  /* 0x0000001000107311 */ /* 0x000e22000020d900 */
[----:B------:R-:W-:Y:S05]  /*26c0*/  BRA `(.L_x_20833) ;  /* 0x000006d000007947 */ /* 0x000fea0003800000 */
.L_x_20840:
        /* <DEDUP_REMOVED lines=11> */
.L_x_20847:
        /* <DEDUP_REMOVED lines=21> */
.L_x_20851:
[----:B------:R-:W-:Y:S05]  /*28d0*/  BSYNC B1 ;  /* 0x0000000000017941 */ /* 0x000fea0003800000 */
.L_x_20850:
[----:B------:R-:W-:Y:S01]  /*28e0*/  IMAD.SHL.U32 R3, R3, 0x100000, RZ ;  /* 0x0010000003037824 */ /* 0x000fe200078e00ff */
[----:B------:R-:W-:-:S04]  /*28f0*/  LEA R5, R0, 0x3b800000, 0x17 ;  /* 0x3b80000000057811 */ /* 0x000fc800078eb8ff */
[----:B------:R-:W-:Y:S02]  /*2900*/  LOP3.LUT R16, R5, R3, R16, 0xfe, !PT ;  /* 0x0000000305107212 */ /* 0x000fe400078efe10 */
.L_x_20849:
[----:B------:R-:W-:Y:S05]  /*2910*/  BSYNC B0 ;  /* 0x0000000000007941 */ /* 0x000fea0003800000 */
.L_x_20848:
[----:B------:R-:W0:Y:S01]  /*2920*/  F2I.S64.TRUNC R16, R16 ;  /* 0x0000001000107311 */ /* 0x000e22000020d900 */
[----:B------:R-:W-:Y:S05]  /*2930*/  BRA `(.L_x_20833) ;  /* 0x0000046000007947 */ /* 0x000fea0003800000 */
.L_x_20846:
        /* <DEDUP_REMOVED lines=21> */
.L_x_20855:
[----:B------:R-:W-:Y:S05]  /*2a90*/  BSYNC B1 ;  /* 0x0000000000017941 */ /* 0x000fea0003800000 */
.L_x_20854:
[----:B------:R-:W-:Y:S01]  /*2aa0*/  IMAD.SHL.U32 R3, R3, 0x200000, RZ ;  /* 0x0020000003037824 */ /* 0x000fe200078e00ff */
[----:B------:R-:W-:-:S04]  /*2ab0*/  LEA R5, R0, 0x37800000, 0x17 ;  /* 0x3780000000057811 */ /* 0x000fc800078eb8ff */
[----:B------:R-:W-:Y:S02]  /*2ac0*/  LOP3.LUT R16, R5, R3, R16, 0xfe, !PT ;  /* 0x0000000305107212 */ /* 0x000fe400078efe10 */
.L_x_20853:
[----:B------:R-:W-:Y:S05]  /*2ad0*/  BSYNC B0 ;  /* 0x0000000000007941 */ /* 0x000fea0003800000 */
.L_x_20852:
[----:B------:R-:W0:Y:S01]  /*2ae0*/  F2I.S64.TRUNC R16, R16 ;  /* 0x0000001000107311 */ /* 0x000e22000020d900 */
[----:B------:R-:W-:Y:S05]  /*2af0*/  BRA `(.L_x_20833) ;  /* 0x000002a000007947 */ /* 0x000fea0003800000 */
.L_x_20845:
        /* <DEDUP_REMOVED lines=14> */
.L_x_20859:
[----:B------:R-:W-:Y:S05]  /*2be0*/  BSYNC B0 ;  /* 0x0000000000007941 */ /* 0x000fea0003800000 */
.L_x_20858:
[----:B------:R-:W0:Y:S01]  /*2bf0*/  F2I.S64.TRUNC R16, R16 ;  /* 0x0000001000107311 */ /* 0x000e22000020d900 */
[----:B------:R-:W-:Y:S05]  /*2c00*/  BRA `(.L_x_20833) ;  /* 0x0000019000007947 */ /* 0x000fea0003800000 */
.L_x_20832:
        /* <DEDUP_REMOVED lines=21> */
.L_x_20857:
[----:B------:R0:W5:Y:S01]  /*2d60*/  LDG.E.64 R16, [R4.64] ;  /* 0x0000002404107981 */ /* 0x000162000c1e1b00 */
[----:B------:R-:W-:Y:S05]  /*2d70*/  BRA `(.L_x_20833) ;  /* 0x0000002000007947 */ /* 0x000fea0003800000 */
.L_x_20856:
[----:B------:R0:W5:Y:S01]  /*2d80*/  LDG.E R16, [R4.64] ;  /* 0x0000002404107981 */ /* 0x000162000c1e1900 */
[----:B------:R-:W-:-:S03]  /*2d90*/  IMAD.MOV.U32 R17, RZ, RZ, RZ ;  /* 0x000000ffff117224 */ /* 0x000fc600078e00ff */
.L_x_20833:
[----:B------:R-:W-:-:S04]  /*2da0*/  IADD3 R27, R27, 0x80, RZ ;  /* 0x000000801b1b7810 */ /* 0x000fc80007ffe0ff */
.L_x_20827:
[----:B------:R-:W-:Y:S05]  /*2db0*/  BSYNC B6 ;  /* 0x0000000000067941 */ /* 0x000fea0003800000 */
.L_x_20826:
        /* <DEDUP_REMOVED lines=21> */
.L_x_20865:
[----:B------:R0:W5:Y:S01]  /*2f10*/  LDG.E.U8 R18, [R4.64] ;  /* 0x0000002404127981 */ /* 0x000162000c1e1100 */
[----:B------:R-:W-:Y:S01]  /*2f20*/  IMAD.MOV.U32 R19, RZ, RZ, RZ ;  /* 0x000000ffff137224 */ /* 0x000fe200078e00ff */
[----:B------:R-:W-:Y:S05]  /*2f30*/  BRA `(.L_x_20861) ;  /* 0x00000d4000007947 */ /* 0x000fea0003800000 */
.L_x_20864:
        /* <DEDUP_REMOVED lines=8> */
.L_x_20868:
[----:B------:R-:W3:Y:S02]  /*2fc0*/  LDG.E R18, [R4.64] ;  /* 0x0000002404127981 */ /* 0x000ee4000c1e1900 */
[----:B---3--:R-:W-:Y:S01]  /*2fd0*/  SHF.R.S32.HI R19, RZ, 0x1f, R18 ;  /* 0x0000001fff137819 */ /* 0x008fe20000011412 */
[----:B------:R-:W-:Y:S05]  /*2fe0*/  BRA `(.L_x_20861) ;  /* 0x00000c9000007947 */ /* 0x000fea0003800000 */
.L_x_20867:
[----:B------:R-:W3:Y:S02]  /*2ff0*/  LDG.E.S16 R18, [R4.64] ;  /* 0x0000002404127981 */ /* 0x000ee4000c1e1700 */
[----:B---3--:R-:W-:Y:S01]  /*3000*/  SHF.R.S32.HI R19, RZ, 0x1f, R18 ;  /* 0x0000001fff137819 */ /* 0x008fe20000011412 */
[----:B------:R-:W-:Y:S05]  /*3010*/  BRA `(.L_x_20861) ;  /* 0x00000c6000007947 */ /* 0x000fea0003800000 */
.L_x_20863:
        /* <DEDUP_REMOVED lines=9> */
.L_x_20870:
[----:B------:R-:W3:Y:S02]  /*30b0*/  LDG.E.U16 R4, [R4.64] ;  /* 0x0000002404047981 */ /* 0x000ee4000c1e1500 */
[----:B---3--:R-:W-:-:S06]  /*30c0*/  HADD2.F32 R18, -RZ, R4.H0_H0 ;  /* 0x20000004ff127230 */ /* 0x008fcc0000004100 */
[----:B------:R-:W0:Y:S01]  /*30d0*/  F2I.S64.TRUNC R18, R18 ;  /* 0x0000001200127311 */ /* 0x000e22000020d900 */
[----:B------:R-:W-:Y:S05]  /*30e0*/  BRA `(.L_x_20861) ;  /* 0x00000b9000007947 */ /* 0x000fea0003800000 */
.L_x_20869:
        /* <DEDUP_REMOVED lines=9> */
.L_x_20872:
[----:B------:R-:W3:Y:S02]  /*3180*/  LDG.E.U16 R4, [R4.64] ;  /* 0x0000002404047981 */ /* 0x000ee4000c1e1500 */
[----:B---3--:R-:W-:-:S06]  /*3190*/  HADD2.F32 R18, -RZ, R4.H0_H0 ;  /* 0x20000004ff127230 */ /* 0x008fcc0000004100 */
[----:B------:R-:W0:Y:S01]  /*31a0*/  F2I.S64.TRUNC R18, R18 ;  /* 0x0000001200127311 */ /* 0x000e22000020d900 */
[----:B------:R-:W-:Y:S05]  /*31b0*/  BRA `(.L_x_20861) ;  /* 0x00000ac000007947 */ /* 0x000fea0003800000 */
.L_x_20871:
[----:B------:R-:W3:Y:S02]  /*31c0*/  LDG.E.64 R4, [R4.64] ;  /* 0x0000002404047981 */ /* 0x000ee4000c1e1b00 */
[----:B---3--:R0:W3:Y:S01]  /*31d0*/  F2I.S64.F64.TRUNC R18, R4 ;  /* 0x0000000400127311 */ /* 0x0080e2000030d900 */
[----:B------:R-:W-:Y:S05]  /*31e0*/  BRA `(.L_x_20861) ;  /* 0x00000a9000007947 */ /* 0x000fea0003800000 */
.L_x_20862:
        /* <DEDUP_REMOVED lines=13> */
.L_x_20875:
[----:B------:R-:W3:Y:S02]  /*32c0*/  LDG.E.64 R4, [R4.64] ;  /* 0x0000002404047981 */ /* 0x000ee4000c1e1b00 */
[----:B---3--:R0:W3:Y:S01]  /*32d0*/  F2I.S64.F64.TRUNC R18, R4 ;  /* 0x0000000400127311 */ /* 0x0080e2000030d900 */
[----:B------:R-:W-:Y:S05]  /*32e0*/  BRA `(.L_x_20861) ;  /* 0x0000099000007947 */ /* 0x000fea0003800000 */
.L_x_20874:
        /* <DEDUP_REMOVED lines=27> */
.L_x_20877:
        /* <DEDUP_REMOVED lines=14> */
.L_x_20876:
[----:B------:R-:W3:Y:S02]  /*3580*/  LDG.E.U16 R18, [R4.64] ;  /* 0x0000002404127981 */ /* 0x000ee4000c1e1500 */
[----:B---3--:R-:W-:-:S06]  /*3590*/  PRMT R18, RZ, 0x5410, R18 ;  /* 0x00005410ff127816 */ /* 0x008fcc0000000012 */
[----:B------:R-:W0:Y:S01]  /*35a0*/  F2I.S64.TRUNC R18, R18 ;  /* 0x0000001200127311 */ /* 0x000e22000020d900 */
[----:B------:R-:W-:Y:S05]  /*35b0*/  BRA `(.L_x_20861) ;  /* 0x000006c000007947 */ /* 0x000fea0003800000 */
.L_x_20873:
        /* <DEDUP_REMOVED lines=11> */
.L_x_20880:
        /* <DEDUP_REMOVED lines=21> */
.L_x_20884:
[----:B------:R-:W-:Y:S05]  /*37c0*/  BSYNC B1 ;  /* 0x0000000000017941 */ /* 0x000fea0003800000 */
.L_x_20883:
[----:B------:R-:W-:Y:S01]  /*37d0*/  IMAD.SHL.U32 R3, R3, 0x100000, RZ ;  /* 0x0010000003037824 */ /* 0x000fe200078e00ff */
[----:B------:R-:W-:-:S04]  /*37e0*/  LEA R5, R0, 0x3b800000, 0x17 ;  /* 0x3b80000000057811 */ /* 0x000fc800078eb8ff */
[----:B------:R-:W-:Y:S02]  /*37f0*/  LOP3.LUT R18, R5, R3, R18, 0xfe, !PT ;  /* 0x0000000305127212 */ /* 0x000fe400078efe12 */
.L_x_20882:
[----:B------:R-:W-:Y:S05]  /*3800*/  BSYNC B0 ;  /* 0x0000000000007941 */ /* 0x000fea0003800000 */
.L_x_20881:
[----:B------:R-:W0:Y:S01]  /*3810*/  F2I.S64.TRUNC R18, R18 ;  /* 0x0000001200127311 */ /* 0x000e22000020d900 */
[----:B------:R-:W-:Y:S05]  /*3820*/  BRA `(.L_x_20861) ;  /* 0x0000045000007947 */ /* 0x000fea0003800000 */
.L_x_20879:
        /* <DEDUP_REMOVED lines=21> */
.L_x_20888:
[----:B------:R-:W-:Y:S05]  /*3980*/  BSYNC B1 ;  /* 0x0000000000017941 */ /* 0x000fea0003800000 */
.L_x_20887:
[----:B------:R-:W-:Y:S01]  /*3990*/  IMAD.SHL.U32 R3, R3, 0x200000, RZ ;  /* 0x0020000003037824 */ /* 0x000fe200078e00ff */
[----:B------:R-:W-:-:S04]  /*39a0*/  LEA R5, R0, 0x37800000, 0x17 ;  /* 0x3780000000057811 */ /* 0x000fc800078eb8ff */
[----:B------:R-:W-:Y:S02]  /*39b0*/  LOP3.LUT R18, R5, R3, R18, 0xfe, !PT ;  /* 0x0000000305127212 */ /* 0x000fe400078efe12 */
.L_x_20886:
[----:B------:R-:W-:Y:S05]  /*39c0*/  BSYNC B0 ;  /* 0x0000000000007941 */ /* 0x000fea0003800000 */
.L_x_20885:
[----:B------:R-:W0:Y:S01]  /*39d0*/  F2I.S64.TRUNC R18, R18 ;  /* 0x0000001200127311 */ /* 0x000e22000020d900 */
[----:B------:R-:W-:Y:S05]  /*39e0*/  BRA `(.L_x_20861) ;  /* 0x0000029000007947 */ /* 0x000fea0003800000 */
.L_x_20878:
        /* <DEDUP_REMOVED lines=14> */
.L_x_20892:
[----:B------:R-:W-:Y:S05]  /*3ad0*/  BSYNC B0 ;  /* 0x0000000000007941 */ /* 0x000fea0003800000 */
.L_x_20891:
[----:B------:R-:W0:Y:S01]  /*3ae0*/  F2I.S64.TRUNC R18, R18 ;  /* 0x0000001200127311 */ /* 0x000e22000020d900 */
[----:B------:R-:W-:Y:S05]  /*3af0*/  BRA `(.L_x_20861) ;  /* 0x0000018000007947 */ /* 0x000fea0003800000 */
.L_x_20866:
        /* <DEDUP_REMOVED lines=20> */
.L_x_20890:
[----:B------:R0:W5:Y:S01]  /*3c40*/  LDG.E.64 R18, [R4.64] ;  /* 0x0000002404127981 */ /* 0x000162000c1e1b00 */
[----:B------:R-:W-:Y:S05]  /*3c50*/  BRA `(.L_x_20861) ;  /* 0x0000002000007947 */ /* 0x000fea0003800000 */
.L_x_20889:
[----:B------:R0:W5:Y:S01]  /*3c60*/  LDG.E R18, [R4.64] ;  /* 0x0000002404127981 */ /* 0x000162000c1e1900 */
[----:B------:R-:W-:-:S03]  /*3c70*/  IMAD.MOV.U32 R19, RZ, RZ, RZ ;  /* 0x000000ffff137224 */ /* 0x000fc600078e00ff */
.L_x_20861:
[----:B------:R-:W-:Y:S05]  /*3c80*/  BSYNC B6 ;  /* 0x0000000000067941 */ /* 0x000fea0003800000 */
.L_x_20860:
        /* <DEDUP_REMOVED lines=31> */
.L_x_20894:
[----:B------:R-:W-:Y:S05]  /*3e80*/  BSYNC B6 ;  /* 0x0000000000067941 */ /* 0x000fea0003800000 */
.L_x_20893:
        /* <DEDUP_REMOVED lines=29> */
.L_x_20896:
[----:B------:R-:W-:Y:S05]  /*4060*/  BSYNC B6 ;  /* 0x0000000000067941 */ /* 0x000fea0003800000 */
.L_x_20895:
        /* <DEDUP_REMOVED lines=29> */
.L_x_20898:
[----:B------:R-:W-:Y:S05]  /*4240*/  BSYNC B6 ;  /* 0x0000000000067941 */ /* 0x000fea0003800000 */
.L_x_20897:
        /* <DEDUP_REMOVED lines=29> */
.L_x_20900:
[----:B------:R-:W-:Y:S05]  /*4420*/  BSYNC B6 ;  /* 0x0000000000067941 */ /* 0x000fea0003800000 */
.L_x_20899:
        /* <DEDUP_REMOVED lines=24> */
.L_x_20906:
[----:B------:R0:W-:Y:S01]  /*45b0*/  STG.E.U8 [R4.64], RZ ;  /* 0x000000ff04007986 */ /* 0x0001e2000c101124 */
[----:B------:R-:W-:Y:S01]  /*45c0*/  IMAD.MOV.U32 R27, RZ, RZ, R23 ;  /* 0x000000ffff1b7224 */ /* 0x000fe200078e0017 */
[----:B------:R-:W-:Y:S05]  /*45d0*/  BRA `(.L_x_20902) ;  /* 0x000007a000007947 */ /* 0x000fea0003800000 */
.L_x_20905:
        /* <DEDUP_REMOVED lines=9> */
.L_x_20909:
[----:B------:R0:W-:Y:S01]  /*4670*/  STG.E [R4.64], RZ ;  /* 0x000000ff04007986 */ /* 0x0001e2000c101924 */
[----:B------:R-:W-:Y:S01]  /*4680*/  IMAD.MOV.U32 R27, RZ, RZ, R23 ;  /* 0x000000ffff1b7224 */ /* 0x000fe200078e0017 */
[----:B------:R-:W-:Y:S05]  /*4690*/  BRA `(.L_x_20902) ;  /* 0x000006e000007947 */ /* 0x000fea0003800000 */
.L_x_20908:
[----:B------:R0:W-:Y:S01]  /*46a0*/  STG.E.U16 [R4.64], RZ ;  /* 0x000000ff04007986 */ /* 0x0001e2000c101524 */
[----:B------:R-:W-:Y:S01]  /*46b0*/  IMAD.MOV.U32 R27, RZ, RZ, R23 ;  /* 0x000000ffff1b7224 */ /* 0x000fe200078e0017 */
[----:B------:R-:W-:Y:S05]  /*46c0*/  BRA `(.L_x_20902) ;  /* 0x000006b000007947 */ /* 0x000fea0003800000 */
.L_x_20904:
        /* <DEDUP_REMOVED lines=9> */
.L_x_20911:
[----:B------:R0:W-:Y:S01]  /*4760*/  STG.E.U16 [R4.64], RZ ;  /* 0x000000ff04007986 */ /* 0x0001e2000c101524 */
[----:B------:R-:W-:Y:S01]  /*4770*/  IMAD.MOV.U32 R27, RZ, RZ, R23 ;  /* 0x000000ffff1b7224 */ /* 0x000fe200078e0017 */
[----:B------:R-:W-:Y:S05]  /*4780*/  BRA `(.L_x_20902) ;  /* 0x000005f000007947 */ /* 0x000fea0003800000 */
.L_x_20910:
        /* <DEDUP_REMOVED lines=9> */
.L_x_20913:
[----:B------:R0:W-:Y:S01]  /*4820*/  STG.E [R4.64], RZ ;  /* 0x000000ff04007986 */ /* 0x0001e2000c101924 */
[----:B------:R-:W-:Y:S01]  /*4830*/  IMAD.MOV.U32 R27, RZ, RZ, R23 ;  /* 0x000000ffff1b7224 */ /* 0x000fe200078e0017 */
[----:B------:R-:W-:Y:S05]  /*4840*/  BRA `(.L_x_20902) ;  /* 0x0000053000007947 */ /* 0x000fea0003800000 */
.L_x_20912:
[----:B------:R0:W-:Y:S01]  /*4850*/  STG.E.64 [R4.64], RZ ;  /* 0x000000ff04007986 */ /* 0x0001e2000c101b24 */
[----:B------:R-:W-:Y:S01]  /*4860*/  IMAD.MOV.U32 R27, RZ, RZ, R23 ;  /* 0x000000ffff1b7224 */ /* 0x000fe200078e0017 */
[----:B------:R-:W-:Y:S05]  /*4870*/  BRA `(.L_x_20902) ;  /* 0x0000050000007947 */ /* 0x000fea0003800000 */
.L_x_20903:
        /* <DEDUP_REMOVED lines=11> */
.L_x_20916:
[----:B------:R0:W-:Y:S01]  /*4930*/  STG.E.128 [R4.64], RZ ;  /* 0x000000ff04007986 */ /* 0x0001e2000c101d24 */
[----:B------:R-:W-:Y:S01]  /*4940*/  IMAD.MOV.U32 R27, RZ, RZ, R23 ;  /* 0x000000ffff1b7224 */ /* 0x000fe200078e0017 */
[----:B------:R-:W-:Y:S05]  /*4950*/  BRA `(.L_x_20902) ;  /* 0x0000042000007947 */ /* 0x000fea0003800000 */
.L_x_20915:
        /* <DEDUP_REMOVED lines=9> */
.L_x_20918:
[----:B------:R0:W-:Y:S01]  /*49f0*/  STG.E.U8 [R4.64], RZ ;  /* 0x000000ff04007986 */ /* 0x0001e2000c101124 */
[----:B------:R-:W-:Y:S01]  /*4a00*/  IMAD.MOV.U32 R27, RZ, RZ, R23 ;  /* 0x000000ffff1b7224 */ /* 0x000fe200078e0017 */
[----:B------:R-:W-:Y:S05]  /*4a10*/  BRA `(.L_x_20902) ;  /* 0x0000036000007947 */ /* 0x000fea0003800000 */
.L_x_20917:
[----:B------:R0:W-:Y:S01]  /*4a20*/  STG.E.U16 [R4.64], RZ ;  /* 0x000000ff04007986 */ /* 0x0001e2000c101524 */
[----:B------:R-:W-:Y:S01]  /*4a30*/  IMAD.MOV.U32 R27, RZ, RZ, R23 ;  /* 0x000000ffff1b7224 */ /* 0x000fe200078e0017 */
[----:B------:R-:W-:Y:S05]  /*4a40*/  BRA `(.L_x_20902) ;  /* 0x0000033000007947 */ /* 0x000fea0003800000 */
.L_x_20914:
        /* <DEDUP_REMOVED lines=11> */
.L_x_20921:
[----:B------:R0:W-:Y:S01]  /*4b00*/  STG.E.U8 [R4.64], RZ ;  /* 0x000000ff04007986 */ /* 0x0001e2000c101124 */
[----:B------:R-:W-:Y:S01]  /*4b10*/  IMAD.MOV.U32 R27, RZ, RZ, R23 ;  /* 0x000000ffff1b7224 */ /* 0x000fe200078e0017 */
[----:B------:R-:W-:Y:S05]  /*4b20*/  BRA `(.L_x_20902) ;  /* 0x0000025000007947 */ /* 0x000fea0003800000 */
.L_x_20920:
[----:B------:R0:W-:Y:S01]  /*4b30*/  STG.E.U8 [R4.64], RZ ;  /* 0x000000ff04007986 */ /* 0x0001e2000c101124 */
[----:B------:R-:W-:Y:S01]  /*4b40*/  IMAD.MOV.U32 R27, RZ, RZ, R23 ;  /* 0x000000ffff1b7224 */ /* 0x000fe200078e0017 */
[----:B------:R-:W-:Y:S05]  /*4b50*/  BRA `(.L_x_20902) ;  /* 0x0000022000007947 */ /* 0x000fea0003800000 */
.L_x_20919:
        /* <DEDUP_REMOVED lines=8> */
.L_x_20907:
        /* <DEDUP_REMOVED lines=21> */
.L_x_20923:
[----:B------:R0:W-:Y:S01]  /*4d30*/  STG.E.64 [R4.64], RZ ;  /* 0x000000ff04007986 */ /* 0x0001e2000c101b24 */
[----:B------:R-:W-:Y:S01]  /*4d40*/  IMAD.MOV.U32 R27, RZ, RZ, R23 ;  /* 0x000000ffff1b7224 */ /* 0x000fe200078e0017 */
[----:B------:R-:W-:Y:S05]  /*4d50*/  BRA `(.L_x_20902) ;  /* 0x0000002000007947 */ /* 0x000fea0003800000 */
.L_x_20922:
[----:B------:R0:W-:Y:S01]  /*4d60*/  STG.E [R4.64], RZ ;  /* 0x000000ff04007986 */ /* 0x0001e2000c101924 */
[----:B------:R-:W-:-:S03]  /*4d70*/  IMAD.MOV.U32 R27, RZ, RZ, R23 ;  /* 0x000000ffff1b7224 */ /* 0x000fc600078e0017 */
.L_x_20902:
[----:B------:R-:W-:Y:S05]  /*4d80*/  BSYNC B6 ;  /* 0x0000000000067941 */ /* 0x000fea0003800000 */
.L_x_20901:
        /* <DEDUP_REMOVED lines=21> */
.L_x_20929:
[----:B------:R0:W-:Y:S01]  /*4ee0*/  STG.E.U8 [R4.64], RZ ;  /* 0x000000ff04007986 */ /* 0x0001e2000c101124 */
[----:B------:R-:W-:Y:S05]  /*4ef0*/  BRA `(.L_x_20931) ;  /* 0x0000066000007947 */ /* 0x000fea0003800000 */
.L_x_20928:
        /* <DEDUP_REMOVED lines=8> */
.L_x_20933:
[----:B------:R0:W-:Y:S01]  /*4f80*/  STG.E [R4.64], RZ ;  /* 0x000000ff04007986 */ /* 0x0001e2000c101924 */
[----:B------:R-:W-:Y:S05]  /*4f90*/  BRA `(.L_x_20931) ;  /* 0x000005c000007947 */ /* 0x000fea0003800000 */
.L_x_20932:
[----:B------:R0:W-:Y:S01]  /*4fa0*/  STG.E.U16 [R4.64], RZ ;  /* 0x000000ff04007986 */ /* 0x0001e2000c101524 */
[----:B------:R-:W-:Y:S05]  /*4fb0*/  BRA `(.L_x_20931) ;  /* 0x000005a000007947 */ /* 0x000fea0003800000 */
.L_x_20927:
        /* <DEDUP_REMOVED lines=8> */
.L_x_20935:
[----:B------:R0:W-:Y:S01]  /*5040*/  STG.E.U16 [R4.64], RZ ;  /* 0x000000ff04007986 */ /* 0x0001e2000c101524 */
[----:B------:R-:W-:Y:S05]  /*5050*/  BRA `(.L_x_20931) ;  /* 0x0000050000007947 */ /* 0x000fea0003800000 */
.L_x_20934:
        /* <DEDUP_REMOVED lines=8> */
.L_x_20937:
[----:B------:R0:W-:Y:S01]  /*50e0*/  STG.E [R4.64], RZ ;  /* 0x000000ff04007986 */ /* 0x0001e2000c101924 */
[----:B------:R-:W-:Y:S05]  /*50f0*/  BRA `(.L_x_20931) ;  /* 0x0000046000007947 */ /* 0x000fea0003800000 */
.L_x_20936:
[----:B------:R0:W-:Y:S01]  /*5100*/  STG.E.64 [R4.64], RZ ;  /* 0x000000ff04007986 */ /* 0x0001e2000c101b24 */
[----:B------:R-:W-:Y:S05]  /*5110*/  BRA `(.L_x_20931) ;  /* 0x0000044000007947 */ /* 0x000fea0003800000 */
.L_x_20926:
        /* <DEDUP_REMOVED lines=10> */
.L_x_20940:
[----:B------:R0:W-:Y:S01]  /*51c0*/  STG.E.128 [R4.64], RZ ;  /* 0x000000ff04007986 */ /* 0x0001e2000c101d24 */
[----:B------:R-:W-:Y:S05]  /*51d0*/  BRA `(.L_x_20931) ;  /* 0x0000038000007947 */ /* 0x000fea0003800000 */
.L_x_20939:
        /* <DEDUP_REMOVED lines=8> */
.L_x_20942:
[----:B------:R0:W-:Y:S01]  /*5260*/  STG.E.U8 [R4.64], RZ ;  /* 0x000000ff04007986 */ /* 0x0001e2000c101124 */
[----:B------:R-:W-:Y:S05]  /*5270*/  BRA `(.L_x_20931) ;  /* 0x000002e000007947 */ /* 0x000fea0003800000 */
.L_x_20941:
[----:B------:R0:W-:Y:S01]  /*5280*/  STG.E.U16 [R4.64], RZ ;  /* 0x000000ff04007986 */ /* 0x0001e2000c101524 */
[----:B------:R-:W-:Y:S05]  /*5290*/  BRA `(.L_x_20931) ;  /* 0x000002c000007947 */ /* 0x000fea0003800000 */
.L_x_20938:
        /* <DEDUP_REMOVED lines=10> */
.L_x_20945:
[----:B------:R0:W-:Y:S01]  /*5340*/  STG.E.U8 [R4.64], RZ ;  /* 0x000000ff04007986 */ /* 0x0001e2000c101124 */
[----:B------:R-:W-:Y:S05]  /*5350*/  BRA `(.L_x_20931) ;  /* 0x0000020000007947 */ /* 0x000fea0003800000 */
.L_x_20944:
[----:B------:R0:W-:Y:S01]  /*5360*/  STG.E.U8 [R4.64], RZ ;  /* 0x000000ff04007986 */ /* 0x0001e2000c101124 */
[----:B------:R-:W-:Y:S05]  /*5370*/  BRA `(.L_x_20931) ;  /* 0x000001e000007947 */ /* 0x000fea0003800000 */
.L_x_20943:
[----:B------:R-:W-:-:S13]  /*5380*/  ISETP.NE.AND P0, PT, R0, 0x1c, PT ;  /* 0x0000001c0000780c */ /* 0x000fda0003f05270 */
[----:B------:R-:W-:Y:S05]  /*5390*/  @!P0 BRA `(.L_x_20946) ;  /* 0x000001b000008947 */ /* 0x000fea0003800000 */
[----:B------:R-:W-:-:S13]  /*53a0*/  ISETP.NE.AND P0, PT, R0, 0x1d, PT ;  /* 0x0000001d0000780c */ /* 0x000fda0003f05270 */
[----:B------:R-:W-:Y:S05]  /*53b0*/  @!P0 BRA `(.L_x_20947) ;  /* 0x0000017000008947 */ /* 0x000fea0003800000 */
[----:B------:R-:W-:-:S13]  /*53c0*/  ISETP.NE.AND P0, PT, R0, 0x2c, PT ;  /* 0x0000002c0000780c */ /* 0x000fda0003f05270 */
[----:B------:R0:W-:Y:S01]  /*53d0*/  @!P0 STG.E.U8 [R4.64], RZ ;  /* 0x000000ff04008986 */ /* 0x0001e2000c101124 */
[----:B------:R-:W-:Y:S05]  /*53e0*/  @!P0 BRA `(.L_x_20931) ;  /* 0x0000017000008947 */ /* 0x000fea0003800000 */
.L_x_20930:
        /* <DEDUP_REMOVED lines=20> */
.L_x_20947:
[----:B------:R0:W-:Y:S01]  /*5530*/  STG.E.64 [R4.64], RZ ;  /* 0x000000ff04007986 */ /* 0x0001e2000c101b24 */
[----:B------:R-:W-:Y:S05]  /*5540*/  BRA `(.L_x_20931) ;  /* 0x0000001000007947 */ /* 0x000fea0003800000 */
.L_x_20946:
[----:B------:R0:W-:Y:S02]  /*5550*/  STG.E [R4.64], RZ ;  /* 0x000000ff04007986 */ /* 0x0001e4000c101924 */
.L_x_20931:
        /* <DEDUP_REMOVED lines=21> */
.L_x_20951:
[----:B------:R0:W-:Y:S01]  /*56b0*/  STG.E.U8 [R4.64], RZ ;  /* 0x000000ff04007986 */ /* 0x0001e2000c101124 */
[----:B------:R-:W-:Y:S05]  /*56c0*/  BRA `(.L_x_20953) ;  /* 0x0000066000007947 */ /* 0x000fea0003800000 */
.L_x_20950:
        /* <DEDUP_REMOVED lines=8> */
.L_x_20955:
[----:B------:R0:W-:Y:S01]  /*5750*/  STG.E [R4.64], RZ ;  /* 0x000000ff04007986 */ /* 0x0001e2000c101924 */
[----:B------:R-:W-:Y:S05]  /*5760*/  BRA `(.L_x_20953) ;  /* 0x000005c000007947 */ /* 0x000fea0003800000 */
.L_x_20954:
[----:B------:R0:W-:Y:S01]  /*5770*/  STG.E.U16 [R4.64], RZ ;  /* 0x000000ff04007986 */ /* 0x0001e2000c101524 */
[----:B------:R-:W-:Y:S05]  /*5780*/  BRA `(.L_x_20953) ;  /* 0x000005a000007947 */ /* 0x000fea0003800000 */
.L_x_20949:
        /* <DEDUP_REMOVED lines=8> */
.L_x_20957:
[----:B------:R0:W-:Y:S01]  /*5810*/  STG.E.U16 [R4.64], RZ ;  /* 0x000000ff04007986 */ /* 0x0001e2000c101524 */
[----:B------:R-:W-:Y:S05]  /*5820*/  BRA `(.L_x_20953) ;  /* 0x0000050000007947 */ /* 0x000fea0003800000 */
.L_x_20956:
        /* <DEDUP_REMOVED lines=8> */
.L_x_20959:
[----:B------:R0:W-:Y:S01]  /*58b0*/  STG.E [R4.64], RZ ;  /* 0x000000ff04007986 */ /* 0x0001e2000c101924 */
[----:B------:R-:W-:Y:S05]  /*58c0*/  BRA `(.L_x_20953) ;  /* 0x0000046000007947 */ /* 0x000fea0003800000 */
.L_x_20958:
[----:B------:R0:W-:Y:S01]  /*58d0*/  STG.E.64 [R4.64], RZ ;  /* 0x000000ff04007986 */ /* 0x0001e2000c101b24 */
[----:B------:R-:W-:Y:S05]  /*58e0*/  BRA `(.L_x_20953) ;  /* 0x0000044000007947 */ /* 0x000fea0003800000 */
.L_x_20948:
        /* <DEDUP_REMOVED lines=10> */
.L_x_20962:
[----:B------:R0:W-:Y:S01]  /*5990*/  STG.E.128 [R4.64], RZ ;  /* 0x000000ff04007986 */ /* 0x0001e2000c101d24 */
[----:B------:R-:W-:Y:S05]  /*59a0*/  BRA `(.L_x_20953) ;  /* 0x0000038000007947 */ /* 0x000fea0003800000 */
.L_x_20961:
        /* <DEDUP_REMOVED lines=8> */
.L_x_20964:
[----:B------:R0:W-:Y:S01]  /*5a30*/  STG.E.U8 [R4.64], RZ ;  /* 0x000000ff04007986 */ /* 0x0001e2000c101124 */
[----:B------:R-:W-:Y:S05]  /*5a40*/  BRA `(.L_x_20953) ;  /* 0x000002e000007947 */ /* 0x000fea0003800000 */
.L_x_20963:
[----:B------:R0:W-:Y:S01]  /*5a50*/  STG.E.U16 [R4.64], RZ ;  /* 0x000000ff04007986 */ /* 0x0001e2000c101524 */
[----:B------:R-:W-:Y:S05]  /*5a60*/  BRA `(.L_x_20953) ;  /* 0x000002c000007947 */ /* 0x000fea0003800000 */
.L_x_20960:
        /* <DEDUP_REMOVED lines=10> */
.L_x_20967:
[----:B------:R0:W-:Y:S01]  /*5b10*/  STG.E.U8 [R4.64], RZ ;  /* 0x000000ff04007986 */ /* 0x0001e2000c101124 */
[----:B------:R-:W-:Y:S05]  /*5b20*/  BRA `(.L_x_20953) ;  /* 0x0000020000007947 */ /* 0x000fea0003800000 */
.L_x_20966:
[----:B------:R0:W-:Y:S01]  /*5b30*/  STG.E.U8 [R4.64], RZ ;  /* 0x000000ff04007986 */ /* 0x0001e2000c101124 */
[----:B------:R-:W-:Y:S05]  /*5b40*/  BRA `(.L_x_20953) ;  /* 0x000001e000007947 */ /* 0x000fea0003800000 */
.L_x_20965:
[----:B------:R-:W-:-:S13]  /*5b50*/  ISETP.NE.AND P0, PT, R0, 0x1c, PT ;  /* 0x0000001c0000780c */ /* 0x000fda0003f05270 */
[----:B------:R-:W-:Y:S05]  /*5b60*/  @!P0 BRA `(.L_x_20968) ;  /* 0x000001b000008947 */ /* 0x000fea0003800000 */
[----:B------:R-:W-:-:S13]  /*5b70*/  ISETP.NE.AND P0, PT, R0, 0x1d, PT ;  /* 0x0000001d0000780c */ /* 0x000fda0003f05270 */
[----:B------:R-:W-:Y:S05]  /*5b80*/  @!P0 BRA `(.L_x_20969) ;  /* 0x0000017000008947 */ /* 0x000fea0003800000 */
[----:B------:R-:W-:-:S13]  /*5b90*/  ISETP.NE.AND P0, PT, R0, 0x2c, PT ;  /* 0x0000002c0000780c */ /* 0x000fda0003f05270 */
[----:B------:R0:W-:Y:S01]  /*5ba0*/  @!P0 STG.E.U8 [R4.64], RZ ;  /* 0x000000ff04008986 */ /* 0x0001e2000c101124 */
[----:B------:R-:W-:Y:S05]  /*5bb0*/  @!P0 BRA `(.L_x_20953) ;  /* 0x0000017000008947 */ /* 0x000fea0003800000 */
.L_x_20952:
        /* <DEDUP_REMOVED lines=20> */
.L_x_20969:
[----:B------:R0:W-:Y:S01]  /*5d00*/  STG.E.64 [R4.64], RZ ;  /* 0x000000ff04007986 */ /* 0x0001e2000c101b24 */
[----:B------:R-:W-:Y:S05]  /*5d10*/  BRA `(.L_x_20953) ;  /* 0x0000001000007947 */ /* 0x000fea0003800000 */
.L_x_20968:
[----:B------:R0:W-:Y:S02]  /*5d20*/  STG.E [R4.64], RZ ;  /* 0x000000ff04007986 */ /* 0x0001e4000c101924 */
.L_x_20953:
[----:B------:R-:W-:Y:S02]  /*5d30*/  IADD3 R27, R27, 0x80, RZ ;  /* 0x000000801b1b7810 */ /* 0x000fe40007ffe0ff */
.L_x_20925:
[----:B------:R-:W-:Y:S05]  /*5d40*/  BSYNC B6 ;  /* 0x0000000000067941 */ /* 0x000fea0003800000 */
.L_x_20924:
        /* <DEDUP_REMOVED lines=19> */
.L_x_20973:
[----:B------:R-:W-:Y:S01]  /*5e80*/  STG.E.U8 [R2.64], RZ ;  /* 0x000000ff02007986 */ /* 0x000fe2000c101124 */
[----:B------:R-:W-:Y:S05]  /*5e90*/  EXIT ;  /* 0x000000000000794d */ /* 0x000fea0003800000 */
.L_x_20972:
        /* <DEDUP_REMOVED lines=8> */
.L_x_20976:
[----:B------:R-:W-:Y:S01]  /*5f20*/  STG.E [R2.64], RZ ;  /* 0x000000ff02007986 */ /* 0x000fe2000c101924 */
[----:B------:R-:W-:Y:S05]  /*5f30*/  EXIT ;  /* 0x000000000000794d */ /* 0x000fea0003800000 */
.L_x_20975:
[----:B------:R-:W-:Y:S01]  /*5f40*/  STG.E.U16 [R2.64], RZ ;  /* 0x000000ff02007986 */ /* 0x000fe2000c101524 */
[----:B------:R-:W-:Y:S05]  /*5f50*/  EXIT ;  /* 0x000000000000794d */ /* 0x000fea0003800000 */
.L_x_20971:
        /* <DEDUP_REMOVED lines=8> */
.L_x_20978:
[----:B------:R-:W-:Y:S01]  /*5fe0*/  STG.E.U16 [R2.64], RZ ;  /* 0x000000ff02007986 */ /* 0x000fe2000c101524 */
[----:B------:R-:W-:Y:S05]  /*5ff0*/  EXIT ;  /* 0x000000000000794d */ /* 0x000fea0003800000 */
.L_x_20977:
        /* <DEDUP_REMOVED lines=8> */
.L_x_20980:
[----:B------:R-:W-:Y:S01]  /*6080*/  STG.E [R2.64], RZ ;  /* 0x000000ff02007986 */ /* 0x000fe2000c101924 */
[----:B------:R-:W-:Y:S05]  /*6090*/  EXIT ;  /* 0x000000000000794d */ /* 0x000fea0003800000 */
.L_x_20979:
[----:B------:R-:W-:Y:S01]  /*60a0*/  STG.E.64 [R2.64], RZ ;  /* 0x000000ff02007986 */ /* 0x000fe2000c101b24 */
[----:B------:R-:W-:Y:S05]  /*60b0*/  EXIT ;  /* 0x000000000000794d */ /* 0x000fea0003800000 */
.L_x_20970:
        /* <DEDUP_REMOVED lines=10> */
.L_x_20983:
[----:B------:R-:W-:Y:S01]  /*6160*/  STG.E.128 [R2.64], RZ ;  /* 0x000000ff02007986 */ /* 0x000fe2000c101d24 */
[----:B------:R-:W-:Y:S05]  /*6170*/  EXIT ;  /* 0x000000000000794d */ /* 0x000fea0003800000 */
.L_x_20982:
        /* <DEDUP_REMOVED lines=8> */
.L_x_20985:
[----:B------:R-:W-:Y:S01]  /*6200*/  STG.E.U8 [R2.64], RZ ;  /* 0x000000ff02007986 */ /* 0x000fe2000c101124 */
[----:B------:R-:W-:Y:S05]  /*6210*/  EXIT ;  /* 0x000000000000794d */ /* 0x000fea0003800000 */
.L_x_20984:
[----:B------:R-:W-:Y:S01]  /*6220*/  STG.E.U16 [R2.64], RZ ;  /* 0x000000ff02007986 */ /* 0x000fe2000c101524 */
[----:B------:R-:W-:Y:S05]  /*6230*/  EXIT ;  /* 0x000000000000794d */ /* 0x000fea0003800000 */
.L_x_20981:
        /* <DEDUP_REMOVED lines=10> */
.L_x_20988:
[----:B------:R-:W-:Y:S01]  /*62e0*/  STG.E.U8 [R2.64], RZ ;  /* 0x000000ff02007986 */ /* 0x000fe2000c101124 */
[----:B------:R-:W-:Y:S05]  /*62f0*/  EXIT ;  /* 0x000000000000794d */ /* 0x000fea0003800000 */
.L_x_20987:
[----:B------:R-:W-:Y:S01]  /*6300*/  STG.E.U8 [R2.64], RZ ;  /* 0x000000ff02007986 */ /* 0x000fe2000c101124 */
[----:B------:R-:W-:Y:S05]  /*6310*/  EXIT ;  /* 0x000000000000794d */ /* 0x000fea0003800000 */
.L_x_20986:
[----:B------:R-:W-:-:S13]  /*6320*/  ISETP.NE.AND P0, PT, R0, 0x1c, PT ;  /* 0x0000001c0000780c */ /* 0x000fda0003f05270 */
[----:B------:R-:W-:Y:S05]  /*6330*/  @!P0 BRA `(.L_x_20989) ;  /* 0x000001b000008947 */ /* 0x000fea0003800000 */
[----:B------:R-:W-:-:S13]  /*6340*/  ISETP.NE.AND P0, PT, R0, 0x1d, PT ;  /* 0x0000001d0000780c */ /* 0x000fda0003f05270 */
[----:B------:R-:W-:Y:S05]  /*6350*/  @!P0 BRA `(.L_x_20990) ;  /* 0x0000017000008947 */ /* 0x000fea0003800000 */
[----:B------:R-:W-:-:S13]  /*6360*/  ISETP.NE.AND P0, PT, R0, 0x2c, PT ;  /* 0x0000002c0000780c */ /* 0x000fda0003f05270 */
[----:B------:R0:W-:Y:S01]  /*6370*/  @!P0 STG.E.U8 [R2.64], RZ ;  /* 0x000000ff02008986 */ /* 0x0001e2000c101124 */
[----:B------:R-:W-:Y:S05]  /*6380*/  @!P0 EXIT ;  /* 0x000000000000894d */ /* 0x000fea0003800000 */
.L_x_20974:
        /* <DEDUP_REMOVED lines=20> */
.L_x_20990:
[----:B------:R-:W-:Y:S01]  /*64d0*/  STG.E.64 [R2.64], RZ ;  /* 0x000000ff02007986 */ /* 0x000fe2000c101b24 */
[----:B------:R-:W-:Y:S05]  /*64e0*/  EXIT ;  /* 0x000000000000794d */ /* 0x000fea0003800000 */
.L_x_20989:
[----:B------:R-:W-:Y:S01]  /*64f0*/  STG.E [R2.64], RZ ;  /* 0x000000ff02007986 */ /* 0x000fe2000c101924 */
[----:B------:R-:W-:Y:S05]  /*6500*/  EXIT ;  /* 0x000000000000794d */ /* 0x000fea0003800000 */
.L_x_20991:
        /* <DEDUP_REMOVED lines=15> */
.L_x_27411:


//--------------------- .text._ZN2at6native18elementwise_kernelILi128ELi2EZNS0_22gpu_kernel_impl_nocastIZZZNS0_67_GLOBAL__N__bb565c37_34_ValidateCompressedIndicesKernel_cu_33a4b88b42_validate_compressed_sparse_indices_kernelILNS3_8CDimNameE0ENS3_18CUDAKernelLauncherENS3_14EmptyVecKernelENS3_8DummyVecELm0EEEvRKNS_6TensorESB_lllENKUlvE0_clEvENKUlvE0_clEvEUllE_EEvRNS_18TensorIteratorBaseERKT_EUliE_EEviT1_ --------------------------
	.section	.text._ZN2at6native18elementwise_kernelILi128ELi2EZNS0_22gpu_kernel_impl_nocastIZZZNS0_67_GLOBAL__N__bb565c37_34_ValidateCompressedIndicesKernel_cu_33a4b88b42_validate_compressed_sparse_indices_kernelILNS3_8CDimNameE0ENS3_18CUDAKernelLauncherENS3_14EmptyVecKernelENS3_8DummyVecELm0EEEvRKNS_6TensorESB_lllENKUlvE0_clEvENKUlvE0_clEvEUllE_EEvRNS_18TensorIteratorBaseERKT_EUliE_EEviT1_,"ax",@progbits
	.sectioninfo	@"SHI_REGISTERS=24"
	.align	128
        .global         _ZN2at6native18elementwise_kernelILi128ELi2EZNS0_22gpu_kernel_impl_nocastIZZZNS0_67_GLOBAL__N__bb565c37_34_ValidateCompressedIndicesKernel_cu_33a4b88b42_validate_compressed_sparse_indices_kernelILNS3_8CDimNameE0ENS3_18CUDAKernelLauncherENS3_14EmptyVecKernelENS3_8DummyVecELm0EEEvRKNS_6TensorESB_lllENKUlvE0_clEvENKUlvE0_clEvEUllE_EEvRNS_18TensorIteratorBaseERKT_EUliE_EEviT1_
        .type           _ZN2at6native18elementwise_kernelILi128ELi2EZNS0_22gpu_kernel_impl_nocastIZZZNS0_67_GLOBAL__N__bb565c37_34_ValidateCompressedIndicesKernel_cu_33a4b88b42_validate_compressed_sparse_indices_kernelILNS3_8CDimNameE0ENS3_18CUDAKernelLauncherENS3_14EmptyVecKernelENS3_8DummyVecELm0EEEvRKNS_6TensorESB_lllENKUlvE0_clEvENKUlvE0_clEvEUllE_EEvRNS_18TensorIteratorBaseERKT_EUliE_EEviT1_,@function
        .size           _ZN2at6native18elementwise_kernelILi128ELi2EZNS0_22gpu_kernel_impl_nocastIZZZNS0_67_GLOBAL__N__bb565c37_34_ValidateCompressedIndicesKernel_cu_33a4b88b42_validate_compressed_sparse_indices_kernelILNS3_8CDimNameE0ENS3_18CUDAKernelLauncherENS3_14EmptyVecKernelENS3_8DummyVecELm0EEEvRKNS_6TensorESB_lllENKUlvE0_clEvENKUlvE0_clEvEUllE_EEvRNS_18TensorIteratorBaseERKT_EUliE_EEviT1_,(.L_x_27412 - _ZN2at6native18elementwise_kernelILi128ELi2EZNS0_22gpu_kernel_impl_nocastIZZZNS0_67_GLOBAL__N__bb565c37_34_ValidateCompressedIndicesKernel_cu_33a4b88b42_validate_compressed_sparse_indices_kernelILNS3_8CDimNameE0ENS3_18CUDAKernelLauncherENS3_14EmptyVecKernelENS3_8DummyVecELm0EEEvRKNS_6TensorESB_lllENKUlvE0_clEvENKUlvE0_clEvEUllE_EEvRNS_18TensorIteratorBaseERKT_EUliE_EEviT1_)
        .other          _ZN2at6native18elementwise_kernelILi128ELi2EZNS0_22gpu_kernel_impl_nocastIZZZNS0_67_GLOBAL__N__bb565c37_34_ValidateCompressedIndicesKernel_cu_33a4b88b42_validate_compressed_sparse_indices_kernelILNS3_8CDimNameE0ENS3_18CUDAKernelLauncherENS3_14EmptyVecKernelENS3_8DummyVecELm0EEEvRKNS_6TensorESB_lllENKUlvE0_clEvENKUlvE0_clEvEUllE_EEvRNS_18TensorIteratorBaseERKT_EUliE_EEviT1_,@"STO_CUDA_ENTRY STV_DEFAULT"
_ZN2at6native18elementwise_kernelILi128ELi2EZNS0_22gpu_kernel_impl_nocastIZZZNS0_67_GLOBAL__N__bb565c37_34_ValidateCompressedIndicesKernel_cu_33a4b88b42_validate_compressed_sparse_indices_kernelILNS3_8CDimNameE0ENS3_18CUDAKernelLauncherENS3_14EmptyVecKernelENS3_8DummyVecELm0EEEvRKNS_6TensorESB_lllENKUlvE0_clEvENKUlvE0_clEvEUllE_EEvRNS_18TensorIteratorBaseERKT_EUliE_EEviT1_:
.text._ZN2at6native18elementwise_kernelILi128ELi2EZNS0_22gpu_kernel_impl_nocastIZZZNS0_67_GLOBAL__N__bb565c37_34_ValidateCompressedIndicesKernel_cu_33a4b88b42_validate_compressed_sparse_indices_kernelILNS3_8CDimNameE0ENS3_18CUDAKernelLauncherENS3_14EmptyVecKernelENS3_8DummyVecELm0EEEvRKNS_6TensorESB_lllENKUlvE0_clEvENKUlvE0_clEvEUllE_EEvRNS_18TensorIteratorBaseERKT_EUliE_EEviT1_:
        /* <DEDUP_REMOVED lines=236> */
.L_x_20994:
        /* <DEDUP_REMOVED lines=32> */
.L_x_20996:
[----:B------:R-:W-:Y:S05]  /*10c0*/  BSYNC B6 ;  /* 0x0000000000067941 */ /* 0x000fea0003800000 */
.L_x_20995:
[----:B------:R0:W-:Y:S01]  /*10d0*/  STG.E.64 [R16.64], RZ ;  /* 0x000000ff10007986 */ /* 0x0001e2000c101b24 */
[----:B------:R-:W-:-:S04]  /*10e0*/  LEA R5, R19, R18, 0x8 ;  /* 0x0000001213057211 */ /* 0x000fc800078e40ff */
[----:B------:R-:W-:Y:S02]  /*10f0*/  IADD3 R5, R5, 0x80, RZ ;  /* 0x0000008005057810 */ /* 0x000fe40007ffe0ff */
.L_x_20993:
[----:B------:R-:W-:Y:S05]  /*1100*/  BSYNC B7 ;  /* 0x0000000000077941 */ /* 0x000fea0003800000 */
.L_x_20992:
        /* <DEDUP_REMOVED lines=231> */
.L_x_20997:
        /* <DEDUP_REMOVED lines=32> */
.L_x_20999:
[----:B------:R-:W-:Y:S05]  /*2180*/  BSYNC B6 ;  /* 0x0000000000067941 */ /* 0x000fea0003800000 */
.L_x_20998:
[----:B------:R-:W-:Y:S01]  /*2190*/  STG.E.64 [R16.64], RZ ;  /* 0x000000ff10007986 */ /* 0x000fe2000c101b24 */
[----:B------:R-:W-:Y:S05]  /*21a0*/  EXIT ;  /* 0x000000000000794d */ /* 0x000fea0003800000 */
.L_x_21000:
        /* <DEDUP_REMOVED lines=13> */
.L_x_27412:


//--------------------- .text._ZN2at6native27unrolled_elementwise_kernelIZZZNS0_67_GLOBAL__N__bb565c37_34_ValidateCompressedIndicesKernel_cu_33a4b88b42_validate_compressed_sparse_indices_kernelILNS2_8CDimNameE0ENS2_18CUDAKernelLauncherENS2_14EmptyVecKernelENS2_8DummyVecELm0EEEvRKNS_6TensorESA_lllENKUlvE0_clEvENKUlvE0_clEvEUllE_St5arrayIPcLm2EELi4E23TrivialOffsetCalculatorILi1EjESI_NS0_6memory15LoadWithoutCastENSJ_16StoreWithoutCastEEEviT_T0_T2_T3_T4_T5_ --------------------------
	.section	.text._ZN2at6native27unrolled_elementwise_kernelIZZZNS0_67_GLOBAL__N__bb565c37_34_ValidateCompressedIndicesKernel_cu_33a4b88b42_validate_compressed_sparse_indices_kernelILNS2_8CDimNameE0ENS2_18CUDAKernelLauncherENS2_14EmptyVecKernelENS2_8DummyVecELm0EEEvRKNS_6TensorESA_lllENKUlvE0_clEvENKUlvE0_clEvEUllE_St5arrayIPcLm2EELi4E23TrivialOffsetCalculatorILi1EjESI_NS0_6memory15LoadWithoutCastENSJ_16StoreWithoutCastEEEviT_T0_T2_T3_T4_T5_,"ax",@progbits
	.sectioninfo	@"SHI_REGISTERS=29"
	.align	128
        .global         _ZN2at6native27unrolled_elementwise_kernelIZZZNS0_67_GLOBAL__N__bb565c37_34_ValidateCompressedIndicesKernel_cu_33a4b88b42_validate_compressed_sparse_indices_kernelILNS2_8CDimNameE0ENS2_18CUDAKernelLauncherENS2_14EmptyVecKernelENS2_8DummyVecELm0EEEvRKNS_6TensorESA_lllENKUlvE0_clEvENKUlvE0_clEvEUllE_St5arrayIPcLm2EELi4E23TrivialOffsetCalculatorILi1EjESI_NS0_6memory15LoadWithoutCastENSJ_16StoreWithoutCastEEEviT_T0_T2_T3_T4_T5_
        .type           _ZN2at6native27unrolled_elementwise_kernelIZZZNS0_67_GLOBAL__N__bb565c37_34_ValidateCompressedIndicesKernel_cu_33a4b88b42_validate_compressed_sparse_indices_kernelILNS2_8CDimNameE0ENS2_18CUDAKernelLauncherENS2_14EmptyVecKernelENS2_8DummyVecELm0EEEvRKNS_6TensorESA_lllENKUlvE0_clEvENKUlvE0_clEvEUllE_St5arrayIPcLm2EELi4E23TrivialOffsetCalculatorILi1EjESI_NS0_6memory15LoadWithoutCastENSJ_16StoreWithoutCastEEEviT_T0_T2_T3_T4_T5_,@function
        .size           _ZN2at6native27unrolled_elementwise_kernelIZZZNS0_67_GLOBAL__N__bb565c37_34_ValidateCompressedIndicesKernel_cu_33a4b88b42_validate_compressed_sparse_indices_kernelILNS2_8CDimNameE0ENS2_18CUDAKernelLauncherENS2_14EmptyVecKernelENS2_8DummyVecELm0EEEvRKNS_6TensorESA_lllENKUlvE0_clEvENKUlvE0_clEvEUllE_St5arrayIPcLm2EELi4E23TrivialOffsetCalculatorILi1EjESI_NS0_6memory15LoadWithoutCastENSJ_16StoreWithoutCastEEEviT_T0_T2_T3_T4_T5_,(.L_x_27413 - _ZN2at6native27unrolled_elementwise_kernelIZZZNS0_67_GLOBAL__N__bb565c37_34_ValidateCompressedIndicesKernel_cu_33a4b88b42_validate_compressed_sparse_indices_kernelILNS2_8CDimNameE0ENS2_18CUDAKernelLauncherENS2_14EmptyVecKernelENS2_8DummyVecELm0EEEvRKNS_6TensorESA_lllENKUlvE0_clEvENKUlvE0_clEvEUllE_St5arrayIPcLm2EELi4E23TrivialOffsetCalculatorILi1EjESI_NS0_6memory15LoadWithoutCastENSJ_16StoreWithoutCastEEEviT_T0_T2_T3_T4_T5_)
        .other          _ZN2at6native27unrolled_elementwise_kernelIZZZNS0_67_GLOBAL__N__bb565c37_34_ValidateCompressedIndicesKernel_cu_33a4b88b42_validate_compressed_sparse_indices_kernelILNS2_8CDimNameE0ENS2_18CUDAKernelLauncherENS2_14EmptyVecKernelENS2_8DummyVecELm0EEEvRKNS_6TensorESA_lllENKUlvE0_clEvENKUlvE0_clEvEUllE_St5arrayIPcLm2EELi4E23TrivialOffsetCalculatorILi1EjESI_NS0_6memory15LoadWithoutCastENSJ_16StoreWithoutCastEEEviT_T0_T2_T3_T4_T5_,@"STO_CUDA_ENTRY STV_DEFAULT"
_ZN2at6native27unrolled_elementwise_kernelIZZZNS0_67_GLOBAL__N__bb565c37_34_ValidateCompressedIndicesKernel_cu_33a4b88b42_validate_compressed_sparse_indices_kernelILNS2_8CDimNameE0ENS2_18CUDAKernelLauncherENS2_14EmptyVecKernelENS2_8DummyVecELm0EEEvRKNS_6TensorESA_lllENKUlvE0_clEvENKUlvE0_clEvEUllE_St5arrayIPcLm2EELi4E23TrivialOffsetCalculatorILi1EjESI_NS0_6memory15LoadWithoutCastENSJ_16StoreWithoutCastEEEviT_T0_T2_T3_T4_T5_:
.text._ZN2at6native27unrolled_elementwise_kernelIZZZNS0_67_GLOBAL__N__bb565c37_34_ValidateCompressedIndicesKernel_cu_33a4b88b42_validate_compressed_sparse_indices_kernelILNS2_8CDimNameE0ENS2_18CUDAKernelLauncherENS2_14EmptyVecKernelENS2_8DummyVecELm0EEEvRKNS_6TensorESA_lllENKUlvE0_clEvENKUlvE0_clEvEUllE_St5arrayIPcLm2EELi4E23TrivialOffsetCalculatorILi1EjESI_NS0_6memory15LoadWithoutCastENSJ_16StoreWithoutCastEEEviT_T0_T2_T3_T4_T5_:
        /* <DEDUP_REMOVED lines=63> */
.L_x_21002:
[----:B-1----:R-:W-:Y:S05]  /*03f0*/  BSYNC B6 ;  /* 0x0000000000067941 */ /* 0x002fea0003800000 */
.L_x_21001:
        /* <DEDUP_REMOVED lines=29> */
.L_x_21004:
[----:B------:R-:W-:Y:S05]  /*05d0*/  BSYNC B6 ;  /* 0x0000000000067941 */ /* 0x000fea0003800000 */
.L_x_21003:
        /* <DEDUP_REMOVED lines=29> */
.L_x_21006:
[----:B------:R-:W-:Y:S05]  /*07b0*/  BSYNC B6 ;  /* 0x0000000000067941 */ /* 0x000fea0003800000 */
.L_x_21005:
        /* <DEDUP_REMOVED lines=29> */
.L_x_21008:
[----:B------:R-:W-:Y:S05]  /*0990*/  BSYNC B6 ;  /* 0x0000000000067941 */ /* 0x000fea0003800000 */
.L_x_21007:
        /* <DEDUP_REMOVED lines=20> */
.L_x_21010:
[----:B------:R-:W-:Y:S05]  /*0ae0*/  BSYNC B0 ;  /* 0x0000000000007941 */ /* 0x000fea0003800000 */
.L_x_21009:
[----:B------:R-:W-:-:S13]  /*0af0*/  ISETP.GE.AND P0, PT, R26, R24, PT ;  /* 0x000000181a00720c */ /* 0x000fda0003f06270 */
[----:B------:R-:W-:Y:S05]  /*0b00*/  @P0 EXIT ;  /* 0x000000000000094d */ /* 0x000fea0003800000 */
[----:B0-----:R-:W-:Y:S02]  /*0b10*/  IMAD R2, R25, 0x200, R26 ;  /* 0x0000020019027824 */ /* 0x001fe400078e021a */
[----:B------:R-:W-:-:S04]  /*0b20*/  IMAD.MOV.U32 R3, RZ, RZ, 0x8 ;  /* 0x00000008ff037424 */ /* 0x000fc800078e00ff */
[----:B------:R-:W-:-:S05]  /*0b30*/  IMAD.WIDE.U32 R2, R2, R3, c[0x0][0x180] ;  /* 0x0000600002027625 */ /* 0x000fca00078e0003 */
[----:B------:R-:W-:Y:S01]  /*0b40*/  STG.E.64 [R2.64], RZ ;  /* 0x000000ff02007986 */ /* 0x000fe2000c101b24 */
[----:B------:R-:W-:Y:S05]  /*0b50*/  EXIT ;  /* 0x000000000000794d */ /* 0x000fea0003800000 */
.L_x_21011:
        /* <DEDUP_REMOVED lines=10> */
.L_x_27413:


//--------------------- .text._ZN2at6native29vectorized_elementwise_kernelILi2EZZZNS0_67_GLOBAL__N__bb565c37_34_ValidateCompressedIndicesKernel_cu_33a4b88b42_validate_compressed_sparse_indices_kernelILNS2_8CDimNameE0ENS2_18CUDAKernelLauncherENS2_14EmptyVecKernelENS2_8DummyVecELm0EEEvRKNS_6TensorESA_lllENKUlvE0_clEvENKUlvE0_clEvEUllE_St5arrayIPcLm2EEEEviT0_T1_ --------------------------
	.section	.text._ZN2at6native29vectorized_elementwise_kernelILi2EZZZNS0_67_GLOBAL__N__bb565c37_34_ValidateCompressedIndicesKernel_cu_33a4b88b42_validate_compressed_sparse_indices_kernelILNS2_8CDimNameE0ENS2_18CUDAKernelLauncherENS2_14EmptyVecKernelENS2_8DummyVecELm0EEEvRKNS_6TensorESA_lllENKUlvE0_clEvENKUlvE0_clEvEUllE_St5arrayIPcLm2EEEEviT0_T1_,"ax",@progbits
	.sectioninfo	@"SHI_REGISTERS=37"
	.align	128
        .global         _ZN2at6native29vectorized_elementwise_kernelILi2EZZZNS0_67_GLOBAL__N__bb565c37_34_ValidateCompressedIndicesKernel_cu_33a4b88b42_validate_compressed_sparse_indices_kernelILNS2_8CDimNameE0ENS2_18CUDAKernelLauncherENS2_14EmptyVecKernelENS2_8DummyVecELm0EEEvRKNS_6TensorESA_lllENKUlvE0_clEvENKUlvE0_clEvEUllE_St5arrayIPcLm2EEEEviT0_T1_
        .type           _ZN2at6native29vectorized_elementwise_kernelILi2EZZZNS0_67_GLOBAL__N__bb565c37_34_ValidateCompressedIndicesKernel_cu_33a4b88b42_validate_compressed_sparse_indices_kernelILNS2_8CDimNameE0ENS2_18CUDAKernelLauncherENS2_14EmptyVecKernelENS2_8DummyVecELm0EEEvRKNS_6TensorESA_lllENKUlvE0_clEvENKUlvE0_clEvEUllE_St5arrayIPcLm2EEEEviT0_T1_,@function
        .size           _ZN2at6native29vectorized_elementwise_kernelILi2EZZZNS0_67_GLOBAL__N__bb565c37_34_ValidateCompressedIndicesKernel_cu_33a4b88b42_validate_compressed_sparse_indices_kernelILNS2_8CDimNameE0ENS2_18CUDAKernelLauncherENS2_14EmptyVecKernelENS2_8DummyVecELm0EEEvRKNS_6TensorESA_lllENKUlvE0_clEvENKUlvE0_clEvEUllE_St5arrayIPcLm2EEEEviT0_T1_,(.L_x_27414 - _ZN2at6native29vectorized_elementwise_kernelILi2EZZZNS0_67_GLOBAL__N__bb565c37_34_ValidateCompressedIndicesKernel_cu_33a4b88b42_validate_compressed_sparse_indices_kernelILNS2_8CDimNameE0ENS2_18CUDAKernelLauncherENS2_14EmptyVecKernelENS2_8DummyVecELm0EEEvRKNS_6TensorESA_lllENKUlvE0_clEvENKUlvE0_clEvEUllE_St5arrayIPcLm2EEEEviT0_T1_)
        .other          _ZN2at6native29vectorized_elementwise_kernelILi2EZZZNS0_67_GLOBAL__N__bb565c37_34_ValidateCompressedIndicesKernel_cu_33a4b88b42_validate_compressed_sparse_indices_kernelILNS2_8CDimNameE0ENS2_18CUDAKernelLauncherENS2_14EmptyVecKernelENS2_8DummyVecELm0EEEvRKNS_6TensorESA_lllENKUlvE0_clEvENKUlvE0_clEvEUllE_St5arrayIPcLm2EEEEviT0_T1_,@"STO_CUDA_ENTRY STV_DEFAULT"
_ZN2at6native29vectorized_elementwise_kernelILi2EZZZNS0_67_GLOBAL__N__bb565c37_34_ValidateCompressedIndicesKernel_cu_33a4b88b42_validate_compressed_sparse_indices_kernelILNS2_8CDimNameE0ENS2_18CUDAKernelLauncherENS2_14EmptyVecKernelENS2_8DummyVecELm0EEEvRKNS_6TensorESA_lllENKUlvE0_clEvENKUlvE0_clEvEUllE_St5arrayIPcLm2EEEEviT0_T1_:
.text._ZN2at6native29vectorized_elementwise_kernelILi2EZZZNS0_67_GLOBAL__N__bb565c37_34_ValidateCompressedIndicesKernel_cu_33a4b88b42_validate_compressed_sparse_indices_kernelILNS2_8CDimNameE0ENS2_18CUDAKernelLauncherENS2_14EmptyVecKernelENS2_8DummyVecELm0EEEvRKNS_6TensorESA_lllENKUlvE0_clEvENKUlvE0_clEvEUllE_St5arrayIPcLm2EEEEviT0_T1_:
        /* <DEDUP_REMOVED lines=42> */
.L_x_21014:
[----:B0-----:R-:W-:Y:S05]  /*02a0*/  BSYNC B6 ;  /* 0x0000000000067941 */ /* 0x001fea0003800000 */
.L_x_21013:
        /* <DEDUP_REMOVED lines=27> */
.L_x_21016:
[----:B------:R-:W-:Y:S05]  /*0460*/  BSYNC B6 ;  /* 0x0000000000067941 */ /* 0x000fea0003800000 */
.L_x_21015:
        /* <DEDUP_REMOVED lines=27> */
.L_x_21018:
[----:B------:R-:W-:Y:S05]  /*0620*/  BSYNC B6 ;  /* 0x0000000000067941 */ /* 0x000fea0003800000 */
.L_x_21017:
        /* <DEDUP_REMOVED lines=27> */
.L_x_21020:
[----:B------:R-:W-:Y:S05]  /*07e0*/  BSYNC B6 ;  /* 0x0000000000067941 */ /* 0x000fea0003800000 */
.L_x_21019:
        /* <DEDUP_REMOVED lines=27> */
.L_x_21022:
[----:B------:R-:W-:Y:S05]  /*09a0*/  BSYNC B6 ;  /* 0x0000000000067941 */ /* 0x000fea0003800000 */
.L_x_21021:
        /* <DEDUP_REMOVED lines=27> */
.L_x_21024:
[----:B------:R-:W-:Y:S05]  /*0b60*/  BSYNC B6 ;  /* 0x0000000000067941 */ /* 0x000fea0003800000 */
.L_x_21023:
        /* <DEDUP_REMOVED lines=27> */
.L_x_21026:
[----:B------:R-:W-:Y:S05]  /*0d20*/  BSYNC B6 ;  /* 0x0000000000067941 */ /* 0x000fea0003800000 */
.L_x_21025:
        /* <DEDUP_REMOVED lines=27> */
.L_x_21028:
[----:B------:R-:W-:Y:S05]  /*0ee0*/  BSYNC B6 ;  /* 0x0000000000067941 */ /* 0x000fea0003800000 */
.L_x_21027:
        /* <DEDUP_REMOVED lines=8> */
.L_x_21012:
        /* <DEDUP_REMOVED lines=86> */
.L_x_21030:
[----:B0-----:R-:W-:Y:S05]  /*14d0*/  BSYNC B6 ;  /* 0x0000000000067941 */ /* 0x001fea0003800000 */
.L_x_21029:
        /* <DEDUP_REMOVED lines=29> */
.L_x_21032:
[----:B------:R-:W-:Y:S05]  /*16b0*/  BSYNC B6 ;  /* 0x0000000000067941 */ /* 0x000fea0003800000 */
.L_x_21031:
        /* <DEDUP_REMOVED lines=29> */
.L_x_21034:
[----:B------:R-:W-:Y:S05]  /*1890*/  BSYNC B6 ;  /* 0x0000000000067941 */ /* 0x000fea0003800000 */
.L_x_21033:
        /* <DEDUP_REMOVED lines=29> */
.L_x_21036:
[----:B------:R-:W-:Y:S05]  /*1a70*/  BSYNC B6 ;  /* 0x0000000000067941 */ /* 0x000fea0003800000 */
.L_x_21035:
        /* <DEDUP_REMOVED lines=29> */
.L_x_21038:
[----:B------:R-:W-:Y:S05]  /*1c50*/  BSYNC B6 ;  /* 0x0000000000067941 */ /* 0x000fea0003800000 */
.L_x_21037:
        /* <DEDUP_REMOVED lines=29> */
.L_x_21040:
[----:B------:R-:W-:Y:S05]  /*1e30*/  BSYNC B6 ;  /* 0x0000000000067941 */ /* 0x000fea0003800000 */
.L_x_21039:
        /* <DEDUP_REMOVED lines=29> */
.L_x_21042:
[----:B------:R-:W-:Y:S05]  /*2010*/  BSYNC B6 ;  /* 0x0000000000067941 */ /* 0x000fea0003800000 */
.L_x_21041:
        /* <DEDUP_REMOVED lines=29> */
.L_x_21044:
[----:B------:R-:W-:Y:S05]  /*21f0*/  BSYNC B6 ;  /* 0x0000000000067941 */ /* 0x000fea0003800000 */
.L_x_21043:
        /* <DEDUP_REMOVED lines=23> */
.L_x_21047:
[----:B------:R-:W-:-:S13]  /*2370*/  ISETP.GE.AND P0, PT, R33, R32, PT ;  /* 0x000000202100720c */ /* 0x000fda0003f06270 */
[----:B------:R-:W-:Y:S05]  /*2380*/  @P0 BRA `(.L_x_21049) ;  /* 0x000000c000000947 */ /* 0x000fea0003800000 */
[----:B0-----:R-:W-:Y:S01]  /*2390*/  IMAD.IADD R4, R2, 0x1, R33 ;  /* 0x0000000102047824 */ /* 0x001fe200078e0221 */
[----:B------:R-:W-:Y:S01]  /*23a0*/  IADD3 R33, R33, 0x80, RZ ;  /* 0x0000008021217810 */ /* 0x000fe20007ffe0ff */
[----:B------:R-:W-:-:S04]  /*23b0*/  IMAD.MOV.U32 R5, RZ, RZ, 0x8 ;  /* 0x00000008ff057424 */ /* 0x000fc800078e00ff */
[----:B------:R-:W-:-:S05]  /*23c0*/  IMAD.WIDE.U32 R4, R4, R5, c[0x0][0x180] ;  /* 0x0000600004047625 */ /* 0x000fca00078e0005 */
[----:B------:R0:W-:Y:S02]  /*23d0*/  STG.E.64 [R4.64], RZ ;  /* 0x000000ff04007986 */ /* 0x0001e4000c101b24 */
.L_x_21048:
[----:B------:R-:W-:-:S13]  /*23e0*/  ISETP.GE.AND P0, PT, R33, R32, PT ;  /* 0x000000202100720c */ /* 0x000fda0003f06270 */
[----:B------:R-:W-:Y:S05]  /*23f0*/  @P0 BRA `(.L_x_21050) ;  /* 0x000000d000000947 */ /* 0x000fea0003800000 */
[----:B0-----:R-:W-:Y:S01]  /*2400*/  IMAD.IADD R4, R2, 0x1, R33 ;  /* 0x0000000102047824 */ /* 0x001fe200078e0221 */
[----:B------:R-:W-:Y:S01]  /*2410*/  IADD3 R33, R33, 0x80, RZ ;  /* 0x0000008021217810 */ /* 0x000fe20007ffe0ff */
[----:B------:R-:W-:-:S04]  /*2420*/  IMAD.MOV.U32 R5, RZ, RZ, 0x8 ;  /* 0x00000008ff057424 */ /* 0x000fc800078e00ff */
[----:B------:R-:W-:-:S05]  /*2430*/  IMAD.WIDE.U32 R4, R4, R5, c[0x0][0x180] ;  /* 0x0000600004047625 */ /* 0x000fca00078e0005 */
[----:B------:R0:W-:Y:S02]  /*2440*/  STG.E.64 [R4.64], RZ ;  /* 0x000000ff04007986 */ /* 0x0001e4000c101b24 */
.L_x_21049:
        /* <DEDUP_REMOVED lines=8> */
.L_x_21050:
[----:B------:R-:W-:Y:S05]  /*24d0*/  BSYNC B1 ;  /* 0x0000000000017941 */ /* 0x000fea0003800000 */
.L_x_21046:
[----:B------:R-:W-:-:S13]  /*24e0*/  ISETP.GE.AND P0, PT, R33, R32, PT ;  /* 0x000000202100720c */ /* 0x000fda0003f06270 */
[----:B0-----:R-:W-:Y:S01]  /*24f0*/  @!P0 IMAD.IADD R4, R2, 0x1, R33 ;  /* 0x0000000102048824 */ /* 0x001fe200078e0221 */
[----:B------:R-:W-:Y:S01]  /*2500*/  @!P0 IADD3 R33, R33, 0x80, RZ ;  /* 0x0000008021218810 */ /* 0x000fe20007ffe0ff */
[----:B------:R-:W-:-:S04]  /*2510*/  @!P0 IMAD.MOV.U32 R5, RZ, RZ, 0x8 ;  /* 0x00000008ff058424 */ /* 0x000fc800078e00ff */
[----:B------:R-:W-:-:S05]  /*2520*/  @!P0 IMAD.WIDE.U32 R4, R4, R5, c[0x0][0x180] ;  /* 0x0000600004048625 */ /* 0x000fca00078e0005 */
[----:B------:R0:W-:Y:S02]  /*2530*/  @!P0 STG.E.64 [R4.64], RZ ;  /* 0x000000ff04008986 */ /* 0x0001e4000c101b24 */
.L_x_21051:
[----:B------:R-:W-:Y:S05]  /*2540*/  BSYNC B0 ;  /* 0x0000000000007941 */ /* 0x000fea0003800000 */
.L_x_21045:
[----:B------:R-:W-:-:S13]  /*2550*/  ISETP.GE.AND P0, PT, R33, R32, PT ;  /* 0x000000202100720c */ /* 0x000fda0003f06270 */
[----:B------:R-:W-:Y:S05]  /*2560*/  @P0 EXIT ;  /* 0x000000000000094d */ /* 0x000fea0003800000 */
[----:B------:R-:W-:Y:S02]  /*2570*/  IMAD.IADD R2, R2, 0x1, R33 ;  /* 0x0000000102027824 */ /* 0x000fe400078e0221 */
[----:B------:R-:W-:-:S04]  /*2580*/  IMAD.MOV.U32 R3, RZ, RZ, 0x8 ;  /* 0x00000008ff037424 */ /* 0x000fc800078e00ff */
[----:B------:R-:W-:-:S05]  /*2590*/  IMAD.WIDE.U32 R2, R2, R3, c[0x0][0x180] ;  /* 0x0000600002027625 */ /* 0x000fca00078e0003 */
[----:B------:R-:W-:Y:S01]  /*25a0*/  STG.E.64 [R2.64], RZ ;  /* 0x000000ff02007986 */ /* 0x000fe2000c101b24 */
[----:B------:R-:W-:Y:S05]  /*25b0*/  EXIT ;  /* 0x000000000000794d */ /* 0x000fea0003800000 */
.L_x_21052:
        /* <DEDUP_REMOVED lines=12> */
.L_x_27414:


//--------------------- .text._ZN2at6native29vectorized_elementwise_kernelILi4EZZZNS0_67_GLOBAL__N__bb565c37_34_ValidateCompressedIndicesKernel_cu_33a4b88b42_validate_compressed_sparse_indices_kernelILNS2_8CDimNameE0ENS2_18CUDAKernelLauncherENS2_14EmptyVecKernelENS2_8DummyVecELm0EEEvRKNS_6TensorESA_lllENKUlvE0_clEvENKUlvE0_clEvEUllE_St5arrayIPcLm2EEEEviT0_T1_ --------------------------
	.section	.text._ZN2at6native29vectorized_elementwise_kernelILi4EZZZNS0_67_GLOBAL__N__bb565c37_34_ValidateCompressedIndicesKernel_cu_33a4b88b42_validate_compressed_sparse_indices_kernelILNS2_8CDimNameE0ENS2_18CUDAKernelLauncherENS2_14EmptyVecKernelENS2_8DummyVecELm0EEEvRKNS_6TensorESA_lllENKUlvE0_clEvENKUlvE0_clEvEUllE_St5arrayIPcLm2EEEEviT0_T1_,"ax",@progbits
	.sectioninfo	@"SHI_REGISTERS=37"
	.align	128
        .global         _ZN2at6native29vectorized_elementwise_kernelILi4EZZZNS0_67_GLOBAL__N__bb565c37_34_ValidateCompressedIndicesKernel_cu_33a4b88b42_validate_compressed_sparse_indices_kernelILNS2_8CDimNameE0ENS2_18CUDAKernelLauncherENS2_14EmptyVecKernelENS2_8DummyVecELm0EEEvRKNS_6TensorESA_lllENKUlvE0_clEvENKUlvE0_clEvEUllE_St5arrayIPcLm2EEEEviT0_T1_
        .type           _ZN2at6native29vectorized_elementwise_kernelILi4EZZZNS0_67_GLOBAL__N__bb565c37_34_ValidateCompressedIndicesKernel_cu_33a4b88b42_validate_compressed_sparse_indices_kernelILNS2_8CDimNameE0ENS2_18CUDAKernelLauncherENS2_14EmptyVecKernelENS2_8DummyVecELm0EEEvRKNS_6TensorESA_lllENKUlvE0_clEvENKUlvE0_clEvEUllE_St5arrayIPcLm2EEEEviT0_T1_,@function
        .size           _ZN2at6native29vectorized_elementwise_kernelILi4EZZZNS0_67_GLOBAL__N__bb565c37_34_ValidateCompressedIndicesKernel_cu_33a4b88b42_validate_compressed_sparse_indices_kernelILNS2_8CDimNameE0ENS2_18CUDAKernelLauncherENS2_14EmptyVecKernelENS2_8DummyVecELm0EEEvRKNS_6TensorESA_lllENKUlvE0_clEvENKUlvE0_clEvEUllE_St5arrayIPcLm2EEEEviT0_T1_,(.L_x_27415 - _ZN2at6native29vectorized_elementwise_kernelILi4EZZZNS0_67_GLOBAL__N__bb565c37_34_ValidateCompressedIndicesKernel_cu_33a4b88b42_validate_compressed_sparse_indices_kernelILNS2_8CDimNameE0ENS2_18CUDAKernelLauncherENS2_14EmptyVecKernelENS2_8DummyVecELm0EEEvRKNS_6TensorESA_lllENKUlvE0_clEvENKUlvE0_clEvEUllE_St5arrayIPcLm2EEEEviT0_T1_)
        .other          _ZN2at6native29vectorized_elementwise_kernelILi4EZZZNS0_67_GLOBAL__N__bb565c37_34_ValidateCompressedIndicesKernel_cu_33a4b88b42_validate_compressed_sparse_indices_kernelILNS2_8CDimNameE0ENS2_18CUDAKernelLauncherENS2_14EmptyVecKernelENS2_8DummyVecELm0EEEvRKNS_6TensorESA_lllENKUlvE0_clEvENKUlvE0_clEvEUllE_St5arrayIPcLm2EEEEviT0_T1_,@"STO_CUDA_ENTRY STV_DEFAULT"
_ZN2at6native29vectorized_elementwise_kernelILi4EZZZNS0_67_GLOBAL__N__bb565c37_34_ValidateCompressedIndicesKernel_cu_33a4b88b42_validate_compressed_sparse_indices_kernelILNS2_8CDimNameE0ENS2_18CUDAKernelLauncherENS2_14EmptyVecKernelENS2_8DummyVecELm0EEEvRKNS_6TensorESA_lllENKUlvE0_clEvENKUlvE0_clEvEUllE_St5arrayIPcLm2EEEEviT0_T1_:
.text._ZN2at6native29vectorized_elementwise_kernelILi4EZZZNS0_67_GLOBAL__N__bb565c37_34_ValidateCompressedIndicesKernel_cu_33a4b88b42_validate_compressed_sparse_indices_kernelILNS2_8CDimNameE0ENS2_18CUDAKernelLauncherENS2_14EmptyVecKernelENS2_8DummyVecELm0EEEvRKNS_6TensorESA_lllENKUlvE0_clEvENKUlvE0_clEvEUllE_St5arrayIPcLm2EEEEviT0_T1_:
        /* <DEDUP_REMOVED lines=42> */
.L_x_21055:
[----:B0-----:R-:W-:Y:S05]  /*02a0*/  BSYNC B6 ;  /* 0x0000000000067941 */ /* 0x001fea0003800000 */
.L_x_21054:
        /* <DEDUP_REMOVED lines=27> */
.L_x_21057:
[----:B------:R-:W-:Y:S05]  /*0460*/  BSYNC B6 ;  /* 0x0000000000067941 */ /* 0x000fea0003800000 */
.L_x_21056:
        /* <DEDUP_REMOVED lines=27> */
.L_x_21059:
[----:B------:R-:W-:Y:S05]  /*0620*/  BSYNC B6 ;  /* 0x0000000000067941 */ /* 0x000fea0003800000 */
.L_x_21058:
        /* <DEDUP_REMOVED lines=27> */
.L_x_21061:
[----:B------:R-:W-:Y:S05]  /*07e0*/  BSYNC B6 ;  /* 0x0000000000067941 */ /* 0x000fea0003800000 */
.L_x_21060:
        /* <DEDUP_REMOVED lines=27> */
.L_x_21063:
[----:B------:R-:W-:Y:S05]  /*09a0*/  BSYNC B6 ;  /* 0x0000000000067941 */ /* 0x000fea0003800000 */
.L_x_21062:
        /* <DEDUP_REMOVED lines=27> */
.L_x_21065:
[----:B------:R-:W-:Y:S05]  /*0b60*/  BSYNC B6 ;  /* 0x0000000000067941 */ /* 0x000fea0003800000 */
.L_x_21064:
        /* <DEDUP_REMOVED lines=27> */
.L_x_21067:
[----:B------:R-:W-:Y:S05]  /*0d20*/  BSYNC B6 ;  /* 0x0000000000067941 */ /* 0x000fea0003800000 */
.L_x_21066:
        /* <DEDUP_REMOVED lines=27> */
.L_x_21069:
[----:B------:R-:W-:Y:S05]  /*0ee0*/  BSYNC B6 ;  /* 0x0000000000067941 */ /* 0x000fea0003800000 */
.L_x_21068:
        /* <DEDUP_REMOVED lines=8> */
.L_x_21053:
        /* <DEDUP_REMOVED lines=86> */
.L_x_21071:
[----:B0-----:R-:W-:Y:S05]  /*14d0*/  BSYNC B6 ;  /* 0x0000000000067941 */ /* 0x001fea0003800000 */
.L_x_21070:
        /* <DEDUP_REMOVED lines=29> */
.L_x_21073:
[----:B------:R-:W-:Y:S05]  /*16b0*/  BSYNC B6 ;  /* 0x0000000000067941 */ /* 0x000fea0003800000 */
.L_x_21072:
        /* <DEDUP_REMOVED lines=29> */
.L_x_21075:
[----:B------:R-:W-:Y:S05]  /*1890*/  BSYNC B6 ;  /* 0x0000000000067941 */ /* 0x000fea0003800000 */
.L_x_21074:
        /* <DEDUP_REMOVED lines=29> */
.L_x_21077:
[----:B------:R-:W-:Y:S05]  /*1a70*/  BSYNC B6 ;  /* 0x0000000000067941 */ /* 0x000fea0003800000 */
.L_x_21076:
        /* <DEDUP_REMOVED lines=29> */
.L_x_21079:
[----:B------:R-:W-:Y:S05]  /*1c50*/  BSYNC B6 ;  /* 0x0000000000067941 */ /* 0x000fea0003800000 */
.L_x_21078:
        /* <DEDUP_REMOVED lines=29> */
.L_x_21081:
[----:B------:R-:W-:Y:S05]  /*1e30*/  BSYNC B6 ;  /* 0x0000000000067941 */ /* 0x000fea0003800000 */
.L_x_21080:
        /* <DEDUP_REMOVED lines=29> */
.L_x_21083:
[----:B------:R-:W-:Y:S05]  /*2010*/  BSYNC B6 ;  /* 0x0000000000067941 */ /* 0x000fea0003800000 */
.L_x_21082:
        /* <DEDUP_REMOVED lines=29> */
.L_x_21085:
[----:B------:R-:W-:Y:S05]  /*21f0*/  BSYNC B6 ;  /* 0x0000000000067941 */ /* 0x000fea0003800000 */
.L_x_21084:
        /* <DEDUP_REMOVED lines=23> */
.L_x_21088:
[----:B------:R-:W-:-:S13]  /*2370*/  ISETP.GE.AND P0, PT, R33, R32, PT ;  /* 0x000000202100720c */ /* 0x000fda0003f06270 */
[----:B------:R-:W-:Y:S05]  /*2380*/  @P0 BRA `(.L_x_21090) ;  /* 0x000000c000000947 */ /* 0x000fea0003800000 */
[----:B0-----:R-:W-:Y:S01]  /*2390*/  IMAD.IADD R4, R2, 0x1, R33 ;  /* 0x0000000102047824 */ /* 0x001fe200078e0221 */
[----:B------:R-:W-:Y:S01]  /*23a0*/  IADD3 R33, R33, 0x80, RZ ;  /* 0x0000008021217810 */ /* 0x000fe20007ffe0ff */
[----:B------:R-:W-:-:S04]  /*23b0*/  IMAD.MOV.U32 R5, RZ, RZ, 0x8 ;  /* 0x00000008ff057424 */ /* 0x000fc800078e00ff */
[----:B------:R-:W-:-:S05]  /*23c0*/  IMAD.WIDE.U32 R4, R4, R5, c[0x0][0x180] ;  /* 0x0000600004047625 */ /* 0x000fca00078e0005 */
[----:B------:R0:W-:Y:S02]  /*23d0*/  STG.E.64 [R4.64], RZ ;  /* 0x000000ff04007986 */ /* 0x0001e4000c101b24 */
.L_x_21089:
[----:B------:R-:W-:-:S13]  /*23e0*/  ISETP.GE.AND P0, PT, R33, R32, PT ;  /* 0x000000202100720c */ /* 0x000fda0003f06270 */
[----:B------:R-:W-:Y:S05]  /*23f0*/  @P0 BRA `(.L_x_21091) ;  /* 0x000000d000000947 */ /* 0x000fea0003800000 */
[----:B0-----:R-:W-:Y:S01]  /*2400*/  IMAD.IADD R4, R2, 0x1, R33 ;  /* 0x0000000102047824 */ /* 0x001fe200078e0221 */
[----:B------:R-:W-:Y:S01]  /*2410*/  IADD3 R33, R33, 0x80, RZ ;  /* 0x0000008021217810 */ /* 0x000fe20007ffe0ff */
[----:B------:R-:W-:-:S04]  /*2420*/  IMAD.MOV.U32 R5, RZ, RZ, 0x8 ;  /* 0x00000008ff057424 */ /* 0x000fc800078e00ff */
[----:B------:R-:W-:-:S05]  /*2430*/  IMAD.WIDE.U32 R4, R4, R5, c[0x0][0x180] ;  /* 0x0000600004047625 */ /* 0x000fca00078e0005 */
[----:B------:R0:W-:Y:S02]  /*2440*/  STG.E.64 [R4.64], RZ ;  /* 0x000000ff04007986 */ /* 0x0001e4000c101b24 */
.L_x_21090:
        /* <DEDUP_REMOVED lines=8> */
.L_x_21091:
[----:B------:R-:W-:Y:S05]  /*24d0*/  BSYNC B1 ;  /* 0x0000000000017941 */ /* 0x000fea0003800000 */
.L_x_21087:
[----:B------:R-:W-:-:S13]  /*24e0*/  ISETP.GE.AND P0, PT, R33, R32, PT ;  /* 0x000000202100720c */ /* 0x000fda0003f06270 */
[----:B0-----:R-:W-:Y:S01]  /*24f0*/  @!P0 IMAD.IADD R4, R2, 0x1, R33 ;  /* 0x0000000102048824 */ /* 0x001fe200078e0221 */
[----:B------:R-:W-:Y:S01]  /*2500*/  @!P0 IADD3 R33, R33, 0x80, RZ ;  /* 0x0000008021218810 */ /* 0x000fe20007ffe0ff */
[----:B------:R-:W-:-:S04]  /*2510*/  @!P0 IMAD.MOV.U32 R5, RZ, RZ, 0x8 ;  /* 0x00000008ff058424 */ /* 0x000fc800078e00ff */
[----:B------:R-:W-:-:S05]  /*2520*/  @!P0 IMAD.WIDE.U32 R4, R4, R5, c[0x0][0x180] ;  /* 0x0000600004048625 */ /* 0x000fca00078e0005 */
[----:B------:R0:W-:Y:S02]  /*2530*/  @!P0 STG.E.64 [R4.64], RZ ;  /* 0x000000ff04008986 */ /* 0x0001e4000c101b24 */
.L_x_21092:
[----:B------:R-:W-:Y:S05]  /*2540*/  BSYNC B0 ;  /* 0x0000000000007941 */ /* 0x000fea0003800000 */
.L_x_21086:
[----:B------:R-:W-:-:S13]  /*2550*/  ISETP.GE.AND P0, PT, R33, R32, PT ;  /* 0x000000202100720c */ /* 0x000fda0003f06270 */
[----:B------:R-:W-:Y:S05]  /*2560*/  @P0 EXIT ;  /* 0x000000000000094d */ /* 0x000fea0003800000 */
[----:B------:R-:W-:Y:S02]  /*2570*/  IMAD.IADD R2, R2, 0x1, R33 ;  /* 0x0000000102027824 */ /* 0x000fe400078e0221 */
[----:B------:R-:W-:-:S04]  /*2580*/  IMAD.MOV.U32 R3, RZ, RZ, 0x8 ;  /* 0x00000008ff037424 */ /* 0x000fc800078e00ff */
[----:B------:R-:W-:-:S05]  /*2590*/  IMAD.WIDE.U32 R2, R2, R3, c[0x0][0x180] ;  /* 0x0000600002027625 */ /* 0x000fca00078e0003 */
[----:B------:R-:W-:Y:S01]  /*25a0*/  STG.E.64 [R2.64], RZ ;  /* 0x000000ff02007986 */ /* 0x000fe2000c101b24 */
[----:B------:R-:W-:Y:S05]  /*25b0*/  EXIT ;  /* 0x000000000000794d */ /* 0x000fea0003800000 */
.L_x_21093:
        /* <DEDUP_REMOVED lines=12> */
.L_x_27415:


//--------------------- .text._ZN2at6native29vectorized_elementwise_kernelILi8EZZZNS0_67_GLOBAL__N__bb565c37_34_ValidateCompressedIndicesKernel_cu_33a4b88b42_validate_compressed_sparse_indices_kernelILNS2_8CDimNameE0ENS2_18CUDAKernelLauncherENS2_14EmptyVecKernelENS2_8DummyVecELm0EEEvRKNS_6TensorESA_lllENKUlvE0_clEvENKUlvE0_clEvEUllE_St5arrayIPcLm2EEEEviT0_T1_ --------------------------
	.section	.text._ZN2at6native29vectorized_elementwise_kernelILi8EZZZNS0_67_GLOBAL__N__bb565c37_34_ValidateCompressedIndicesKernel_cu_33a4b88b42_validate_compressed_sparse_indices_kernelILNS2_8CDimNameE0ENS2_18CUDAKernelLauncherENS2_14EmptyVecKernelENS2_8DummyVecELm0EEEvRKNS_6TensorESA_lllENKUlvE0_clEvENKUlvE0_clEvEUllE_St5arrayIPcLm2EEEEviT0_T1_,"ax",@progbits
	.sectioninfo	@"SHI_REGISTERS=4"
	.align	128
        .global         _ZN2at6native29vectorized_elementwise_kernelILi8EZZZNS0_67_GLOBAL__N__bb565c37_34_ValidateCompressedIndicesKernel_cu_33a4b88b42_validate_compressed_sparse_indices_kernelILNS2_8CDimNameE0ENS2_18CUDAKernelLauncherENS2_14EmptyVecKernelENS2_8DummyVecELm0EEEvRKNS_6TensorESA_lllENKUlvE0_clEvENKUlvE0_clEvEUllE_St5arrayIPcLm2EEEEviT0_T1_
        .type           _ZN2at6native29vectorized_elementwise_kernelILi8EZZZNS0_67_GLOBAL__N__bb565c37_34_ValidateCompressedIndicesKernel_cu_33a4b88b42_validate_compressed_sparse_indices_kernelILNS2_8CDimNameE0ENS2_18CUDAKernelLauncherENS2_14EmptyVecKernelENS2_8DummyVecELm0EEEvRKNS_6TensorESA_lllENKUlvE0_clEvENKUlvE0_clEvEUllE_St5arrayIPcLm2EEEEviT0_T1_,@function
        .size           _ZN2at6native29vectorized_elementwise_kernelILi8EZZZNS0_67_GLOBAL__N__bb565c37_34_ValidateCompressedIndicesKernel_cu_33a4b88b42_validate_compressed_sparse_indices_kernelILNS2_8CDimNameE0ENS2_18CUDAKernelLauncherENS2_14EmptyVecKernelENS2_8DummyVecELm0EEEvRKNS_6TensorESA_lllENKUlvE0_clEvENKUlvE0_clEvEUllE_St5arrayIPcLm2EEEEviT0_T1_,(.L_x_27416 - _ZN2at6native29vectorized_elementwise_kernelILi8EZZZNS0_67_GLOBAL__N__bb565c37_34_ValidateCompressedIndicesKernel_cu_33a4b88b42_validate_compressed_sparse_indices_kernelILNS2_8CDimNameE0ENS2_18CUDAKernelLauncherENS2_14EmptyVecKernelENS2_8DummyVecELm0EEEvRKNS_6TensorESA_lllENKUlvE0_clEvENKUlvE0_clEvEUllE_St5arrayIPcLm2EEEEviT0_T1_)
        .other          _ZN2at6native29vectorized_elementwise_kernelILi8EZZZNS0_67_GLOBAL__N__bb565c37_34_ValidateCompressedIndicesKernel_cu_33a4b88b42_validate_compressed_sparse_indices_kernelILNS2_8CDimNameE0ENS2_18CUDAKernelLauncherENS2_14EmptyVecKernelENS2_8DummyVecELm0EEEvRKNS_6TensorESA_lllENKUlvE0_clEvENKUlvE0_clEvEUllE_St5arrayIPcLm2EEEEviT0_T1_,@"STO_CUDA_ENTRY STV_DEFAULT"
_ZN2at6native29vectorized_elementwise_kernelILi8EZZZNS0_67_GLOBAL__N__bb565c37_34_ValidateCompressedIndicesKernel_cu_33a4b88b42_validate_compressed_sparse_indices_kernelILNS2_8CDimNameE0ENS2_18CUDAKernelLauncherENS2_14EmptyVecKernelENS2_8DummyVecELm0EEEvRKNS_6TensorESA_lllENKUlvE0_clEvENKUlvE0_clEvEUllE_St5arrayIPcLm2EEEEviT0_T1_:
.text._ZN2at6native29vectorized_elementwise_kernelILi8EZZZNS0_67_GLOBAL__N__bb565c37_34_ValidateCompressedIndicesKernel_cu_33a4b88b42_validate_compressed_sparse_indices_kernelILNS2_8CDimNameE0ENS2_18CUDAKernelLauncherENS2_14EmptyVecKernelENS2_8DummyVecELm0EEEvRKNS_6TensorESA_lllENKUlvE0_clEvENKUlvE0_clEvEUllE_St5arrayIPcLm2EEEEviT0_T1_:
[----:B------:R-:W-:Y:S02]  /*0000*/  MOV R1, c[0x0][0x28] ;  /* 0x00000a0000017a02 */ /* 0x000fe40000000f00 */
[----:B------:R-:W-:Y:S05]  /*0010*/  EXIT ;  /* 0x000000000000794d */ /* 0x000fea0003800000 */
.L_x_21094:
        /* <DEDUP_REMOVED lines=14> */
.L_x_27416:


//--------------------- .text._ZN2at6native18elementwise_kernelILi128ELi4EZNS0_15gpu_kernel_implIZZZNS0_67_GLOBAL__N__bb565c37_34_ValidateCompressedIndicesKernel_cu_33a4b88b42_validate_compressed_sparse_indices_kernelILNS3_8CDimNameE0ENS3_18CUDAKernelLauncherENS3_14EmptyVecKernelENS3_8DummyVecELm0EEEvRKNS_6TensorESB_lllENKUlvE0_clEvENKUlvE_clEvEUliE_EEvRNS_18TensorIteratorBaseERKT_EUliE_EEviT1_ --------------------------
	.section	.text._ZN2at6native18elementwise_kernelILi128ELi4EZNS0_15gpu_kernel_implIZZZNS0_67_GLOBAL__N__bb565c37_34_ValidateCompressedIndicesKernel_cu_33a4b88b42_validate_compressed_sparse_indices_kernelILNS3_8CDimNameE0ENS3_18CUDAKernelLauncherENS3_14EmptyVecKernelENS3_8DummyVecELm0EEEvRKNS_6TensorESB_lllENKUlvE0_clEvENKUlvE_clEvEUliE_EEvRNS_18TensorIteratorBaseERKT_EUliE_EEviT1_,"ax",@progbits
	.sectioninfo	@"SHI_REGISTERS=26"
	.align	128
        .global         _ZN2at6native18elementwise_kernelILi128ELi4EZNS0_15gpu_kernel_implIZZZNS0_67_GLOBAL__N__bb565c37_34_ValidateCompressedIndicesKernel_cu_33a4b88b42_validate_compressed_sparse_indices_kernelILNS3_8CDimNameE0ENS3_18CUDAKernelLauncherENS3_14EmptyVecKernelENS3_8DummyVecELm0EEEvRKNS_6TensorESB_lllENKUlvE0_clEvENKUlvE_clEvEUliE_EEvRNS_18TensorIteratorBaseERKT_EUliE_EEviT1_
        .type           _ZN2at6native18elementwise_kernelILi128ELi4EZNS0_15gpu_kernel_implIZZZNS0_67_GLOBAL__N__bb565c37_34_ValidateCompressedIndicesKernel_cu_33a4b88b42_validate_compressed_sparse_indices_kernelILNS3_8CDimNameE0ENS3_18CUDAKernelLauncherENS3_14EmptyVecKernelENS3_8DummyVecELm0EEEvRKNS_6TensorESB_lllENKUlvE0_clEvENKUlvE_clEvEUliE_EEvRNS_18TensorIteratorBaseERKT_EUliE_EEviT1_,@function
        .size           _ZN2at6native18elementwise_kernelILi128ELi4EZNS0_15gpu_kernel_implIZZZNS0_67_GLOBAL__N__bb565c37_34_ValidateCompressedIndicesKernel_cu_33a4b88b42_validate_compressed_sparse_indices_kernelILNS3_8CDimNameE0ENS3_18CUDAKernelLauncherENS3_14EmptyVecKernelENS3_8DummyVecELm0EEEvRKNS_6TensorESB_lllENKUlvE0_clEvENKUlvE_clEvEUliE_EEvRNS_18TensorIteratorBaseERKT_EUliE_EEviT1_,(.L_x_27417 - _ZN2at6native18elementwise_kernelILi128ELi4EZNS0_15gpu_kernel_implIZZZNS0_67_GLOBAL__N__bb565c37_34_ValidateCompressedIndicesKernel_cu_33a4b88b42_validate_compressed_sparse_indices_kernelILNS3_8CDimNameE0ENS3_18CUDAKernelLauncherENS3_14EmptyVecKernelENS3_8DummyVecELm0EEEvRKNS_6TensorESB_lllENKUlvE0_clEvENKUlvE_clEvEUliE_EEvRNS_18TensorIteratorBaseERKT_EUliE_EEviT1_)
        .other          _ZN2at6native18elementwise_kernelILi128ELi4EZNS0_15gpu_kernel_implIZZZNS0_67_GLOBAL__N__bb565c37_34_ValidateCompressedIndicesKernel_cu_33a4b88b42_validate_compressed_sparse_indices_kernelILNS3_8CDimNameE0ENS3_18CUDAKernelLauncherENS3_14EmptyVecKernelENS3_8DummyVecELm0EEEvRKNS_6TensorESB_lllENKUlvE0_clEvENKUlvE_clEvEUliE_EEvRNS_18TensorIteratorBaseERKT_EUliE_EEviT1_,@"STO_CUDA_ENTRY STV_DEFAULT"
_ZN2at6native18elementwise_kernelILi128ELi4EZNS0_15gpu_kernel_implIZZZNS0_67_GLOBAL__N__bb565c37_34_ValidateCompressedIndicesKernel_cu_33a4b88b42_validate_compressed_sparse_indices_kernelILNS3_8CDimNameE0ENS3_18CUDAKernelLauncherENS3_14EmptyVecKernelENS3_8DummyVecELm0EEEvRKNS_6TensorESB_lllENKUlvE0_clEvENKUlvE_clEvEUliE_EEvRNS_18TensorIteratorBaseERKT_EUliE_EEviT1_:
.text._ZN2at6native18elementwise_kernelILi128ELi4EZNS0_15gpu_kernel_implIZZZNS0_67_GLOBAL__N__bb565c37_34_ValidateCompressedIndicesKernel_cu_33a4b88b42_validate_compressed_sparse_indices_kernelILNS3_8CDimNameE0ENS3_18CUDAKernelLauncherENS3_14EmptyVecKernelENS3_8DummyVecELm0EEEvRKNS_6TensorESB_lllENKUlvE0_clEvENKUlvE_clEvEUliE_EEvRNS_18TensorIteratorBaseERKT_EUliE_EEviT1_:
        /* <DEDUP_REMOVED lines=236> */
.L_x_21097:
        /* <DEDUP_REMOVED lines=18> */
.L_x_21101:
[----:B------:R0:W5:Y:S01]  /*0fe0*/  LDG.E.U8 R22, [R2.64] ;  /* 0x0000002402167981 */ /* 0x000162000c1e1100 */
[----:B------:R-:W-:Y:S05]  /*0ff0*/  BRA `(.L_x_21103) ;  /* 0x00000d0000007947 */ /* 0x000fea0003800000 */
.L_x_21100:
        /* <DEDUP_REMOVED lines=8> */
.L_x_21105:
[----:B------:R0:W5:Y:S01]  /*1080*/  LDG.E R22, [R2.64] ;  /* 0x0000002402167981 */ /* 0x000162000c1e1900 */
[----:B------:R-:W-:Y:S05]  /*1090*/  BRA `(.L_x_21103) ;  /* 0x00000c6000007947 */ /* 0x000fea0003800000 */
.L_x_21104:
[----:B------:R0:W5:Y:S01]  /*10a0*/  LDG.E.S16 R22, [R2.64] ;  /* 0x0000002402167981 */ /* 0x000162000c1e1700 */
[----:B------:R-:W-:Y:S05]  /*10b0*/  BRA `(.L_x_21103) ;  /* 0x00000c4000007947 */ /* 0x000fea0003800000 */
.L_x_21099:
        /* <DEDUP_REMOVED lines=9> */
.L_x_21107:
[----:B------:R-:W2:Y:S02]  /*1150*/  LDG.E.U16 R2, [R2.64] ;  /* 0x0000002402027981 */ /* 0x000ea4000c1e1500 */
[----:B--2---:R-:W-:-:S06]  /*1160*/  HADD2.F32 R22, -RZ, R2.H0_H0 ;  /* 0x20000002ff167230 */ /* 0x004fcc0000004100 */
[----:B------:R-:W0:Y:S01]  /*1170*/  F2I.FTZ.TRUNC.NTZ R22, R22 ;  /* 0x0000001600167305 */ /* 0x000e22000021f100 */
[----:B------:R-:W-:Y:S05]  /*1180*/  BRA `(.L_x_21103) ;  /* 0x00000b7000007947 */ /* 0x000fea0003800000 */
.L_x_21106:
        /* <DEDUP_REMOVED lines=9> */
.L_x_21109:
[----:B------:R-:W2:Y:S02]  /*1220*/  LDG.E.U16 R2, [R2.64] ;  /* 0x0000002402027981 */ /* 0x000ea4000c1e1500 */
[----:B--2---:R-:W-:-:S06]  /*1230*/  HADD2.F32 R22, -RZ, R2.H0_H0 ;  /* 0x20000002ff167230 */ /* 0x004fcc0000004100 */
[----:B------:R-:W0:Y:S01]  /*1240*/  F2I.FTZ.TRUNC.NTZ R22, R22 ;  /* 0x0000001600167305 */ /* 0x000e22000021f100 */
[----:B------:R-:W-:Y:S05]  /*1250*/  BRA `(.L_x_21103) ;  /* 0x00000aa000007947 */ /* 0x000fea0003800000 */
.L_x_21108:
[----:B------:R-:W2:Y:S02]  /*1260*/  LDG.E.64 R2, [R2.64] ;  /* 0x0000002402027981 */ /* 0x000ea4000c1e1b00 */
[----:B--2---:R0:W1:Y:S01]  /*1270*/  F2I.F64.TRUNC R22, R2 ;  /* 0x0000000200167311 */ /* 0x004062000030d100 */
[----:B------:R-:W-:Y:S05]  /*1280*/  BRA `(.L_x_21103) ;  /* 0x00000a7000007947 */ /* 0x000fea0003800000 */
.L_x_21098:
        /* <DEDUP_REMOVED lines=12> */
.L_x_21112:
[----:B------:R-:W2:Y:S02]  /*1350*/  LDG.E.64 R2, [R2.64] ;  /* 0x0000002402027981 */ /* 0x000ea4000c1e1b00 */
[----:B--2---:R0:W1:Y:S01]  /*1360*/  F2I.F64.TRUNC R22, R2 ;  /* 0x0000000200167311 */ /* 0x004062000030d100 */
[----:B------:R-:W-:Y:S05]  /*1370*/  BRA `(.L_x_21103) ;  /* 0x0000098000007947 */ /* 0x000fea0003800000 */
.L_x_21111:
        /* <DEDUP_REMOVED lines=27> */
.L_x_21114:
        /* <DEDUP_REMOVED lines=14> */
.L_x_21113:
[----:B------:R-:W2:Y:S02]  /*1610*/  LDG.E.U16 R22, [R2.64] ;  /* 0x0000002402167981 */ /* 0x000ea4000c1e1500 */
[----:B--2---:R-:W-:-:S06]  /*1620*/  PRMT R22, RZ, 0x5410, R22 ;  /* 0x00005410ff167816 */ /* 0x004fcc0000000016 */
[----:B------:R-:W0:Y:S01]  /*1630*/  F2I.FTZ.TRUNC.NTZ R22, R22 ;  /* 0x0000001600167305 */ /* 0x000e22000021f100 */
[----:B------:R-:W-:Y:S05]  /*1640*/  BRA `(.L_x_21103) ;  /* 0x000006b000007947 */ /* 0x000fea0003800000 */
.L_x_21110:
        /* <DEDUP_REMOVED lines=10> */
.L_x_21117:
        /* <DEDUP_REMOVED lines=21> */
.L_x_21121:
[----:B------:R-:W-:Y:S05]  /*1840*/  BSYNC B1 ;  /* 0x0000000000017941 */ /* 0x000fea0003800000 */
.L_x_21120:
[----:B------:R-:W-:Y:S01]  /*1850*/  IMAD.SHL.U32 R2, R2, 0x100000, RZ ;  /* 0x0010000002027824 */ /* 0x000fe200078e00ff */
[----:B------:R-:W-:-:S04]  /*1860*/  LEA R3, R0, 0x3b800000, 0x17 ;  /* 0x3b80000000037811 */ /* 0x000fc800078eb8ff */
[----:B------:R-:W-:Y:S02]  /*1870*/  LOP3.LUT R22, R3, R2, R22, 0xfe, !PT ;  /* 0x0000000203167212 */ /* 0x000fe400078efe16 */
.L_x_21119:
[----:B------:R-:W-:Y:S05]  /*1880*/  BSYNC B0 ;  /* 0x0000000000007941 */ /* 0x000fea0003800000 */
.L_x_21118:
[----:B------:R-:W0:Y:S01]  /*1890*/  F2I.FTZ.TRUNC.NTZ R22, R22 ;  /* 0x0000001600167305 */ /* 0x000e22000021f100 */
[----:B------:R-:W-:Y:S05]  /*18a0*/  BRA `(.L_x_21103) ;  /* 0x0000045000007947 */ /* 0x000fea0003800000 */
.L_x_21116:
        /* <DEDUP_REMOVED lines=21> */
.L_x_21125:
[----:B------:R-:W-:Y:S05]  /*1a00*/  BSYNC B1 ;  /* 0x0000000000017941 */ /* 0x000fea0003800000 */
.L_x_21124:
[----:B------:R-:W-:Y:S01]  /*1a10*/  IMAD.SHL.U32 R2, R2, 0x200000, RZ ;  /* 0x0020000002027824 */ /* 0x000fe200078e00ff */
[----:B------:R-:W-:-:S04]  /*1a20*/  LEA R3, R0, 0x37800000, 0x17 ;  /* 0x3780000000037811 */ /* 0x000fc800078eb8ff */
[----:B------:R-:W-:Y:S02]  /*1a30*/  LOP3.LUT R22, R3, R2, R22, 0xfe, !PT ;  /* 0x0000000203167212 */ /* 0x000fe400078efe16 */
.L_x_21123:
[----:B------:R-:W-:Y:S05]  /*1a40*/  BSYNC B0 ;  /* 0x0000000000007941 */ /* 0x000fea0003800000 */
.L_x_21122:
[----:B------:R-:W0:Y:S01]  /*1a50*/  F2I.FTZ.TRUNC.NTZ R22, R22 ;  /* 0x0000001600167305 */ /* 0x000e22000021f100 */
[----:B------:R-:W-:Y:S05]  /*1a60*/  BRA `(.L_x_21103) ;  /* 0x0000029000007947 */ /* 0x000fea0003800000 */
.L_x_21115:
        /* <DEDUP_REMOVED lines=14> */
.L_x_21129:
[----:B------:R-:W-:Y:S05]  /*1b50*/  BSYNC B0 ;  /* 0x0000000000007941 */ /* 0x000fea0003800000 */
.L_x_21128:
[----:B------:R-:W0:Y:S01]  /*1b60*/  F2I.FTZ.TRUNC.NTZ R22, R22 ;  /* 0x0000001600167305 */ /* 0x000e22000021f100 */
[----:B------:R-:W-:Y:S05]  /*1b70*/  BRA `(.L_x_21103) ;  /* 0x0000018000007947 */ /* 0x000fea0003800000 */
.L_x_21102:
        /* <DEDUP_REMOVED lines=21> */
.L_x_21127:
[----:B------:R0:W5:Y:S01]  /*1cd0*/  LDG.E R22, [R2.64] ;  /* 0x0000002402167981 */ /* 0x000162000c1e1900 */
[----:B------:R-:W-:Y:S05]  /*1ce0*/  BRA `(.L_x_21103) ;  /* 0x0000001000007947 */ /* 0x000fea0003800000 */
.L_x_21126:
[----:B------:R0:W5:Y:S02]  /*1cf0*/  LDG.E R22, [R2.64] ;  /* 0x0000002402167981 */ /* 0x000164000c1e1900 */
.L_x_21103:
        /* <DEDUP_REMOVED lines=25> */
.L_x_21131:
[----:B------:R-:W-:Y:S05]  /*1e90*/  BSYNC B6 ;  /* 0x0000000000067941 */ /* 0x000fea0003800000 */
.L_x_21130:
        /* <DEDUP_REMOVED lines=14> */
.L_x_21135:
[----:B------:R0:W-:Y:S01]  /*1f80*/  STG.E.U8 [R16.64], RZ ;  /* 0x000000ff10007986 */ /* 0x0001e2000c101124 */
[----:B------:R-:W-:Y:S05]  /*1f90*/  BRA `(.L_x_21137) ;  /* 0x0000066000007947 */ /* 0x000fea0003800000 */
.L_x_21134:
        /* <DEDUP_REMOVED lines=8> */
.L_x_21139:
[----:B------:R0:W-:Y:S01]  /*2020*/  STG.E [R16.64], RZ ;  /* 0x000000ff10007986 */ /* 0x0001e2000c101924 */
[----:B------:R-:W-:Y:S05]  /*2030*/  BRA `(.L_x_21137) ;  /* 0x000005c000007947 */ /* 0x000fea0003800000 */
.L_x_21138:
[----:B------:R0:W-:Y:S01]  /*2040*/  STG.E.U16 [R16.64], RZ ;  /* 0x000000ff10007986 */ /* 0x0001e2000c101524 */
[----:B------:R-:W-:Y:S05]  /*2050*/  BRA `(.L_x_21137) ;  /* 0x000005a000007947 */ /* 0x000fea0003800000 */
.L_x_21133:
        /* <DEDUP_REMOVED lines=8> */
.L_x_21141:
[----:B------:R0:W-:Y:S01]  /*20e0*/  STG.E.U16 [R16.64], RZ ;  /* 0x000000ff10007986 */ /* 0x0001e2000c101524 */
[----:B------:R-:W-:Y:S05]  /*20f0*/  BRA `(.L_x_21137) ;  /* 0x0000050000007947 */ /* 0x000fea0003800000 */
.L_x_21140:
        /* <DEDUP_REMOVED lines=8> */
.L_x_21143:
[----:B------:R0:W-:Y:S01]  /*2180*/  STG.E [R16.64], RZ ;  /* 0x000000ff10007986 */ /* 0x0001e2000c101924 */
[----:B------:R-:W-:Y:S05]  /*2190*/  BRA `(.L_x_21137) ;  /* 0x0000046000007947 */ /* 0x000fea0003800000 */
.L_x_21142:
[----:B------:R0:W-:Y:S01]  /*21a0*/  STG.E.64 [R16.64], RZ ;  /* 0x000000ff10007986 */ /* 0x0001e2000c101b24 */
[----:B------:R-:W-:Y:S05]  /*21b0*/  BRA `(.L_x_21137) ;  /* 0x0000044000007947 */ /* 0x000fea0003800000 */
.L_x_21132:
        /* <DEDUP_REMOVED lines=10> */
.L_x_21146:
[----:B------:R0:W-:Y:S01]  /*2260*/  STG.E.128 [R16.64], RZ ;  /* 0x000000ff10007986 */ /* 0x0001e2000c101d24 */
[----:B------:R-:W-:Y:S05]  /*2270*/  BRA `(.L_x_21137) ;  /* 0x0000038000007947 */ /* 0x000fea0003800000 */
.L_x_21145:
        /* <DEDUP_REMOVED lines=8> */
.L_x_21148:
[----:B------:R0:W-:Y:S01]  /*2300*/  STG.E.U8 [R16.64], RZ ;  /* 0x000000ff10007986 */ /* 0x0001e2000c101124 */
[----:B------:R-:W-:Y:S05]  /*2310*/  BRA `(.L_x_21137) ;  /* 0x000002e000007947 */ /* 0x000fea0003800000 */
.L_x_21147:
[----:B------:R0:W-:Y:S01]  /*2320*/  STG.E.U16 [R16.64], RZ ;  /* 0x000000ff10007986 */ /* 0x0001e2000c101524 */
[----:B------:R-:W-:Y:S05]  /*2330*/  BRA `(.L_x_21137) ;  /* 0x000002c000007947 */ /* 0x000fea0003800000 */
.L_x_21144:
        /* <DEDUP_REMOVED lines=10> */
.L_x_21151:
[----:B------:R0:W-:Y:S01]  /*23e0*/  STG.E.U8 [R16.64], RZ ;  /* 0x000000ff10007986 */ /* 0x0001e2000c101124 */
[----:B------:R-:W-:Y:S05]  /*23f0*/  BRA `(.L_x_21137) ;  /* 0x0000020000007947 */ /* 0x000fea0003800000 */
.L_x_21150:
[----:B------:R0:W-:Y:S01]  /*2400*/  STG.E.U8 [R16.64], RZ ;  /* 0x000000ff10007986 */ /* 0x0001e2000c101124 */
[----:B------:R-:W-:Y:S05]  /*2410*/  BRA `(.L_x_21137) ;  /* 0x000001e000007947 */ /* 0x000fea0003800000 */
.L_x_21149:
[----:B------:R-:W-:-:S13]  /*2420*/  ISETP.NE.AND P0, PT, R0, 0x1c, PT ;  /* 0x0000001c0000780c */ /* 0x000fda0003f05270 */
[----:B------:R-:W-:Y:S05]  /*2430*/  @!P0 BRA `(.L_x_21152) ;  /* 0x000001b000008947 */ /* 0x000fea0003800000 */
[----:B------:R-:W-:-:S13]  /*2440*/  ISETP.NE.AND P0, PT, R0, 0x1d, PT ;  /* 0x0000001d0000780c */ /* 0x000fda0003f05270 */
[----:B------:R-:W-:Y:S05]  /*2450*/  @!P0 BRA `(.L_x_21153) ;  /* 0x0000017000008947 */ /* 0x000fea0003800000 */
[----:B------:R-:W-:-:S13]  /*2460*/  ISETP.NE.AND P0, PT, R0, 0x2c, PT ;  /* 0x0000002c0000780c */ /* 0x000fda0003f05270 */
[----:B------:R0:W-:Y:S01]  /*2470*/  @!P0 STG.E.U8 [R16.64], RZ ;  /* 0x000000ff10008986 */ /* 0x0001e2000c101124 */
[----:B------:R-:W-:Y:S05]  /*2480*/  @!P0 BRA `(.L_x_21137) ;  /* 0x0000017000008947 */ /* 0x000fea0003800000 */
.L_x_21136:
        /* <DEDUP_REMOVED lines=20> */
.L_x_21153:
[----:B------:R0:W-:Y:S01]  /*25d0*/  STG.E.64 [R16.64], RZ ;  /* 0x000000ff10007986 */ /* 0x0001e2000c101b24 */
[----:B------:R-:W-:Y:S05]  /*25e0*/  BRA `(.L_x_21137) ;  /* 0x0000001000007947 */ /* 0x000fea0003800000 */
.L_x_21152:
[----:B------:R0:W-:Y:S02]  /*25f0*/  STG.E [R16.64], RZ ;  /* 0x000000ff10007986 */ /* 0x0001e4000c101924 */
.L_x_21137:
[----:B------:R-:W-:-:S05]  /*2600*/  IMAD R18, R19, 0x200, R18 ;  /* 0x0000020013127824 */ /* 0x000fca00078e0212 */
[----:B------:R-:W-:Y:S02]  /*2610*/  IADD3 R23, R18, 0x80, RZ ;  /* 0x0000008012177810 */ /* 0x000fe40007ffe0ff */
.L_x_21096:
[----:B------:R-:W-:Y:S05]  /*2620*/  BSYNC B7 ;  /* 0x0000000000077941 */ /* 0x000fea0003800000 */
.L_x_21095:
        /* <DEDUP_REMOVED lines=231> */
.L_x_21156:
        /* <DEDUP_REMOVED lines=18> */
.L_x_21160:
[----:B------:R0:W5:Y:S01]  /*35c0*/  LDG.E.U8 R18, [R2.64] ;  /* 0x0000002402127981 */ /* 0x000162000c1e1100 */
[----:B------:R-:W-:Y:S05]  /*35d0*/  BRA `(.L_x_21162) ;  /* 0x00000d0000007947 */ /* 0x000fea0003800000 */
.L_x_21159:
        /* <DEDUP_REMOVED lines=8> */
.L_x_21164:
[----:B------:R0:W5:Y:S01]  /*3660*/  LDG.E R18, [R2.64] ;  /* 0x0000002402127981 */ /* 0x000162000c1e1900 */
[----:B------:R-:W-:Y:S05]  /*3670*/  BRA `(.L_x_21162) ;  /* 0x00000c6000007947 */ /* 0x000fea0003800000 */
.L_x_21163:
[----:B------:R0:W5:Y:S01]  /*3680*/  LDG.E.S16 R18, [R2.64] ;  /* 0x0000002402127981 */ /* 0x000162000c1e1700 */
[----:B------:R-:W-:Y:S05]  /*3690*/  BRA `(.L_x_21162) ;  /* 0x00000c4000007947 */ /* 0x000fea0003800000 */
.L_x_21158:
        /* <DEDUP_REMOVED lines=9> */
.L_x_21166:
[----:B------:R-:W2:Y:S02]  /*3730*/  LDG.E.U16 R2, [R2.64] ;  /* 0x0000002402027981 */ /* 0x000ea4000c1e1500 */
[----:B--2---:R-:W-:-:S06]  /*3740*/  HADD2.F32 R18, -RZ, R2.H0_H0 ;  /* 0x20000002ff127230 */ /* 0x004fcc0000004100 */
[----:B------:R-:W0:Y:S01]  /*3750*/  F2I.FTZ.TRUNC.NTZ R18, R18 ;  /* 0x0000001200127305 */ /* 0x000e22000021f100 */
[----:B------:R-:W-:Y:S05]  /*3760*/  BRA `(.L_x_21162) ;  /* 0x00000b7000007947 */ /* 0x000fea0003800000 */
.L_x_21165:
        /* <DEDUP_REMOVED lines=9> */
.L_x_21168:
[----:B------:R-:W2:Y:S02]  /*3800*/  LDG.E.U16 R2, [R2.64] ;  /* 0x0000002402027981 */ /* 0x000ea4000c1e1500 */
[----:B--2---:R-:W-:-:S06]  /*3810*/  HADD2.F32 R18, -RZ, R2.H0_H0 ;  /* 0x20000002ff127230 */ /* 0x004fcc0000004100 */
[----:B------:R-:W0:Y:S01]  /*3820*/  F2I.FTZ.TRUNC.NTZ R18, R18 ;  /* 0x0000001200127305 */ /* 0x000e22000021f100 */
[----:B------:R-:W-:Y:S05]  /*3830*/  BRA `(.L_x_21162) ;  /* 0x00000aa000007947 */ /* 0x000fea0003800000 */
.L_x_21167:
[----:B------:R-:W2:Y:S02]  /*3840*/  LDG.E.64 R2, [R2.64] ;  /* 0x0000002402027981 */ /* 0x000ea4000c1e1b00 */
[----:B--2---:R0:W1:Y:S01]  /*3850*/  F2I.F64.TRUNC R18, R2 ;  /* 0x0000000200127311 */ /* 0x004062000030d100 */
[----:B------:R-:W-:Y:S05]  /*3860*/  BRA `(.L_x_21162) ;  /* 0x00000a7000007947 */ /* 0x000fea0003800000 */
.L_x_21157:
        /* <DEDUP_REMOVED lines=12> */
.L_x_21171:
[----:B------:R-:W2:Y:S02]  /*3930*/  LDG.E.64 R2, [R2.64] ;  /* 0x0000002402027981 */ /* 0x000ea4000c1e1b00 */
[----:B--2---:R0:W1:Y:S01]  /*3940*/  F2I.F64.TRUNC R18, R2 ;  /* 0x0000000200127311 */ /* 0x004062000030d100 */
[----:B------:R-:W-:Y:S05]  /*3950*/  BRA `(.L_x_21162) ;  /* 0x0000098000007947 */ /* 0x000fea0003800000 */
.L_x_21170:
        /* <DEDUP_REMOVED lines=27> */
.L_x_21173:
        /* <DEDUP_REMOVED lines=14> */
.L_x_21172:
[----:B------:R-:W2:Y:S02]  /*3bf0*/  LDG.E.U16 R18, [R2.64] ;  /* 0x0000002402127981 */ /* 0x000ea4000c1e1500 */
[----:B--2---:R-:W-:-:S06]  /*3c00*/  PRMT R18, RZ, 0x5410, R18 ;  /* 0x00005410ff127816 */ /* 0x004fcc0000000012 */
[----:B------:R-:W0:Y:S01]  /*3c10*/  F2I.FTZ.TRUNC.NTZ R18, R18 ;  /* 0x0000001200127305 */ /* 0x000e22000021f100 */
[----:B------:R-:W-:Y:S05]  /*3c20*/  BRA `(.L_x_21162) ;  /* 0x000006b000007947 */ /* 0x000fea0003800000 */
.L_x_21169:
        /* <DEDUP_REMOVED lines=10> */
.L_x_21176:
        /* <DEDUP_REMOVED lines=21> */
.L_x_21180:
[----:B------:R-:W-:Y:S05]  /*3e20*/  BSYNC B1 ;  /* 0x0000000000017941 */ /* 0x000fea0003800000 */
.L_x_21179:
[----:B------:R-:W-:Y:S01]  /*3e30*/  IMAD.SHL.U32 R2, R2, 0x100000, RZ ;  /* 0x0010000002027824 */ /* 0x000fe200078e00ff */
[----:B------:R-:W-:-:S04]  /*3e40*/  LEA R3, R0, 0x3b800000, 0x17 ;  /* 0x3b80000000037811 */ /* 0x000fc800078eb8ff */
[----:B------:R-:W-:Y:S02]  /*3e50*/  LOP3.LUT R18, R3, R2, R18, 0xfe, !PT ;  /* 0x0000000203127212 */ /* 0x000fe400078efe12 */
.L_x_21178:
[----:B------:R-:W-:Y:S05]  /*3e60*/  BSYNC B0 ;  /* 0x0000000000007941 */ /* 0x000fea0003800000 */
.L_x_21177:
[----:B------:R-:W0:Y:S01]  /*3e70*/  F2I.FTZ.TRUNC.NTZ R18, R18 ;  /* 0x0000001200127305 */ /* 0x000e22000021f100 */
[----:B------:R-:W-:Y:S05]  /*3e80*/  BRA `(.L_x_21162) ;  /* 0x0000045000007947 */ /* 0x000fea0003800000 */
.L_x_21175:
        /* <DEDUP_REMOVED lines=21> */
.L_x_21184:
[----:B------:R-:W-:Y:S05]  /*3fe0*/  BSYNC B1 ;  /* 0x0000000000017941 */ /* 0x000fea0003800000 */
.L_x_21183:
[----:B------:R-:W-:Y:S01]  /*3ff0*/  IMAD.SHL.U32 R2, R2, 0x200000, RZ ;  /* 0x0020000002027824 */ /* 0x000fe200078e00ff */
[----:B------:R-:W-:-:S04]  /*4000*/  LEA R3, R0, 0x37800000, 0x17 ;  /* 0x3780000000037811 */ /* 0x000fc800078eb8ff */
[----:B------:R-:W-:Y:S02]  /*4010*/  LOP3.LUT R18, R3, R2, R18, 0xfe, !PT ;  /* 0x0000000203127212 */ /* 0x000fe400078efe12 */
.L_x_21182:
[----:B------:R-:W-:Y:S05]  /*4020*/  BSYNC B0 ;  /* 0x0000000000007941 */ /* 0x000fea0003800000 */
.L_x_21181:
[----:B------:R-:W0:Y:S01]  /*4030*/  F2I.FTZ.TRUNC.NTZ R18, R18 ;  /* 0x0000001200127305 */ /* 0x000e22000021f100 */
[----:B------:R-:W-:Y:S05]  /*4040*/  BRA `(.L_x_21162) ;  /* 0x0000029000007947 */ /* 0x000fea0003800000 */
.L_x_21174:
        /* <DEDUP_REMOVED lines=14> */
.L_x_21188:
[----:B------:R-:W-:Y:S05]  /*4130*/  BSYNC B0 ;  /* 0x0000000000007941 */ /* 0x000fea0003800000 */
.L_x_21187:
[----:B------:R-:W0:Y:S01]  /*4140*/  F2I.FTZ.TRUNC.NTZ R18, R18 ;  /* 0x0000001200127305 */ /* 0x000e22000021f100 */
[----:B------:R-:W-:Y:S05]  /*4150*/  BRA `(.L_x_21162) ;  /* 0x0000018000007947 */ /* 0x000fea0003800000 */
.L_x_21161:
        /* <DEDUP_REMOVED lines=21> */
.L_x_21186:
[----:B------:R0:W5:Y:S01]  /*42b0*/  LDG.E R18, [R2.64] ;  /* 0x0000002402127981 */ /* 0x000162000c1e1900 */
[----:B------:R-:W-:Y:S05]  /*42c0*/  BRA `(.L_x_21162) ;  /* 0x0000001000007947 */ /* 0x000fea0003800000 */
.L_x_21185:
[----:B------:R0:W5:Y:S02]  /*42d0*/  LDG.E R18, [R2.64] ;  /* 0x0000002402127981 */ /* 0x000164000c1e1900 */
.L_x_21162:
        /* <DEDUP_REMOVED lines=25> */
.L_x_21190:
[----:B------:R-:W-:Y:S05]  /*4470*/  BSYNC B6 ;  /* 0x0000000000067941 */ /* 0x000fea0003800000 */
.L_x_21189:
        /* <DEDUP_REMOVED lines=14> */
.L_x_21194:
[----:B------:R0:W-:Y:S01]  /*4560*/  STG.E.U8 [R16.64], RZ ;  /* 0x000000ff10007986 */ /* 0x0001e2000c101124 */
[----:B------:R-:W-:Y:S05]  /*4570*/  BRA `(.L_x_21196) ;  /* 0x0000066000007947 */ /* 0x000fea0003800000 */
.L_x_21193:
        /* <DEDUP_REMOVED lines=8> */
.L_x_21198:
[----:B------:R0:W-:Y:S01]  /*4600*/  STG.E [R16.64], RZ ;  /* 0x000000ff10007986 */ /* 0x0001e2000c101924 */
[----:B------:R-:W-:Y:S05]  /*4610*/  BRA `(.L_x_21196) ;  /* 0x000005c000007947 */ /* 0x000fea0003800000 */
.L_x_21197:
[----:B------:R0:W-:Y:S01]  /*4620*/  STG.E.U16 [R16.64], RZ ;  /* 0x000000ff10007986 */ /* 0x0001e2000c101524 */
[----:B------:R-:W-:Y:S05]  /*4630*/  BRA `(.L_x_21196) ;  /* 0x000005a000007947 */ /* 0x000fea0003800000 */
.L_x_21192:
        /* <DEDUP_REMOVED lines=8> */
.L_x_21200:
[----:B------:R0:W-:Y:S01]  /*46c0*/  STG.E.U16 [R16.64], RZ ;  /* 0x000000ff10007986 */ /* 0x0001e2000c101524 */
[----:B------:R-:W-:Y:S05]  /*46d0*/  BRA `(.L_x_21196) ;  /* 0x0000050000007947 */ /* 0x000fea0003800000 */
.L_x_21199:
        /* <DEDUP_REMOVED lines=8> */
.L_x_21202:
[----:B------:R0:W-:Y:S01]  /*4760*/  STG.E [R16.64], RZ ;  /* 0x000000ff10007986 */ /* 0x0001e2000c101924 */
[----:B------:R-:W-:Y:S05]  /*4770*/  BRA `(.L_x_21196) ;  /* 0x0000046000007947 */ /* 0x000fea0003800000 */
.L_x_21201:
[----:B------:R0:W-:Y:S01]  /*4780*/  STG.E.64 [R16.64], RZ ;  /* 0x000000ff10007986 */ /* 0x0001e2000c101b24 */
[----:B------:R-:W-:Y:S05]  /*4790*/  BRA `(.L_x_21196) ;  /* 0x0000044000007947 */ /* 0x000fea0003800000 */
.L_x_21191:
        /* <DEDUP_REMOVED lines=10> */
.L_x_21205:
[----:B------:R0:W-:Y:S01]  /*4840*/  STG.E.128 [R16.64], RZ ;  /* 0x000000ff10007986 */ /* 0x0001e2000c101d24 */
[----:B------:R-:W-:Y:S05]  /*4850*/  BRA `(.L_x_21196) ;  /* 0x0000038000007947 */ /* 0x000fea0003800000 */
.L_x_21204:
        /* <DEDUP_REMOVED lines=8> */
.L_x_21207:
[----:B------:R0:W-:Y:S01]  /*48e0*/  STG.E.U8 [R16.64], RZ ;  /* 0x000000ff10007986 */ /* 0x0001e2000c101124 */
[----:B------:R-:W-:Y:S05]  /*48f0*/  BRA `(.L_x_21196) ;  /* 0x000002e000007947 */ /* 0x000fea0003800000 */
.L_x_21206:
[----:B------:R0:W-:Y:S01]  /*4900*/  STG.E.U16 [R16.64], RZ ;  /* 0x000000ff10007986 */ /* 0x0001e2000c101524 */
[----:B------:R-:W-:Y:S05]  /*4910*/  BRA `(.L_x_21196) ;  /* 0x000002c000007947 */ /* 0x000fea0003800000 */
.L_x_21203:
        /* <DEDUP_REMOVED lines=10> */
.L_x_21210:
[----:B------:R0:W-:Y:S01]  /*49c0*/  STG.E.U8 [R16.64], RZ ;  /* 0x000000ff10007986 */ /* 0x0001e2000c101124 */
[----:B------:R-:W-:Y:S05]  /*49d0*/  BRA `(.L_x_21196) ;  /* 0x0000020000007947 */ /* 0x000fea0003800000 */
.L_x_21209:
[----:B------:R0:W-:Y:S01]  /*49e0*/  STG.E.U8 [R16.64], RZ ;  /* 0x000000ff10007986 */ /* 0x0001e2000c101124 */
[----:B------:R-:W-:Y:S05]  /*49f0*/  BRA `(.L_x_21196) ;  /* 0x000001e000007947 */ /* 0x000fea0003800000 */
.L_x_21208:
[----:B------:R-:W-:-:S13]  /*4a00*/  ISETP.NE.AND P0, PT, R0, 0x1c, PT ;  /* 0x0000001c0000780c */ /* 0x000fda0003f05270 */
[----:B------:R-:W-:Y:S05]  /*4a10*/  @!P0 BRA `(.L_x_21211) ;  /* 0x000001b000008947 */ /* 0x000fea0003800000 */
[----:B------:R-:W-:-:S13]  /*4a20*/  ISETP.NE.AND P0, PT, R0, 0x1d, PT ;  /* 0x0000001d0000780c */ /* 0x000fda0003f05270 */
[----:B------:R-:W-:Y:S05]  /*4a30*/  @!P0 BRA `(.L_x_21212) ;  /* 0x0000017000008947 */ /* 0x000fea0003800000 */
[----:B------:R-:W-:-:S13]  /*4a40*/  ISETP.NE.AND P0, PT, R0, 0x2c, PT ;  /* 0x0000002c0000780c */ /* 0x000fda0003f05270 */
[----:B------:R0:W-:Y:S01]  /*4a50*/  @!P0 STG.E.U8 [R16.64], RZ ;  /* 0x000000ff10008986 */ /* 0x0001e2000c101124 */
[----:B------:R-:W-:Y:S05]  /*4a60*/  @!P0 BRA `(.L_x_21196) ;  /* 0x0000017000008947 */ /* 0x000fea0003800000 */
.L_x_21195:
        /* <DEDUP_REMOVED lines=20> */
.L_x_21212:
[----:B------:R0:W-:Y:S01]  /*4bb0*/  STG.E.64 [R16.64], RZ ;  /* 0x000000ff10007986 */ /* 0x0001e2000c101b24 */
[----:B------:R-:W-:Y:S05]  /*4bc0*/  BRA `(.L_x_21196) ;  /* 0x0000001000007947 */ /* 0x000fea0003800000 */
.L_x_21211:
[----:B------:R0:W-:Y:S02]  /*4bd0*/  STG.E [R16.64], RZ ;  /* 0x000000ff10007986 */ /* 0x0001e4000c101924 */
.L_x_21196:
        /* <DEDUP_REMOVED lines=231> */
.L_x_21213:
        /* <DEDUP_REMOVED lines=18> */
.L_x_21217:
[----:B------:R0:W5:Y:S01]  /*5b70*/  LDG.E.U8 R18, [R2.64] ;  /* 0x0000002402127981 */ /* 0x000162000c1e1100 */
[----:B------:R-:W-:Y:S05]  /*5b80*/  BRA `(.L_x_21219) ;  /* 0x00000d0000007947 */ /* 0x000fea0003800000 */
.L_x_21216:
        /* <DEDUP_REMOVED lines=8> */
.L_x_21221:
[----:B------:R0:W5:Y:S01]  /*5c10*/  LDG.E R18, [R2.64] ;  /* 0x0000002402127981 */ /* 0x000162000c1e1900 */
[----:B------:R-:W-:Y:S05]  /*5c20*/  BRA `(.L_x_21219) ;  /* 0x00000c6000007947 */ /* 0x000fea0003800000 */
.L_x_21220:
[----:B------:R0:W5:Y:S01]  /*5c30*/  LDG.E.S16 R18, [R2.64] ;  /* 0x0000002402127981 */ /* 0x000162000c1e1700 */
[----:B------:R-:W-:Y:S05]  /*5c40*/  BRA `(.L_x_21219) ;  /* 0x00000c4000007947 */ /* 0x000fea0003800000 */
.L_x_21215:
        /* <DEDUP_REMOVED lines=9> */
.L_x_21223:
[----:B------:R-:W2:Y:S02]  /*5ce0*/  LDG.E.U16 R2, [R2.64] ;  /* 0x0000002402027981 */ /* 0x000ea4000c1e1500 */
[----:B--2---:R-:W-:-:S06]  /*5cf0*/  HADD2.F32 R18, -RZ, R2.H0_H0 ;  /* 0x20000002ff127230 */ /* 0x004fcc0000004100 */
[----:B------:R-:W0:Y:S01]  /*5d00*/  F2I.FTZ.TRUNC.NTZ R18, R18 ;  /* 0x0000001200127305 */ /* 0x000e22000021f100 */
[----:B------:R-:W-:Y:S05]  /*5d10*/  BRA `(.L_x_21219) ;  /* 0x00000b7000007947 */ /* 0x000fea0003800000 */
.L_x_21222:
        /* <DEDUP_REMOVED lines=9> */
.L_x_21225:
[----:B------:R-:W2:Y:S02]  /*5db0*/  LDG.E.U16 R2, [R2.64] ;  /* 0x0000002402027981 */ /* 0x000ea4000c1e1500 */
[----:B--2---:R-:W-:-:S06]  /*5dc0*/  HADD2.F32 R18, -RZ, R2.H0_H0 ;  /* 0x20000002ff127230 */ /* 0x004fcc0000004100 */
[----:B------:R-:W0:Y:S01]  /*5dd0*/  F2I.FTZ.TRUNC.NTZ R18, R18 ;  /* 0x0000001200127305 */ /* 0x000e22000021f100 */
[----:B------:R-:W-:Y:S05]  /*5de0*/  BRA `(.L_x_21219) ;  /* 0x00000aa000007947 */ /* 0x000fea0003800000 */
.L_x_21224:
[----:B------:R-:W2:Y:S02]  /*5df0*/  LDG.E.64 R2, [R2.64] ;  /* 0x0000002402027981 */ /* 0x000ea4000c1e1b00 */
[----:B--2---:R0:W1:Y:S01]  /*5e00*/  F2I.F64.TRUNC R18, R2 ;  /* 0x0000000200127311 */ /* 0x004062000030d100 */
[----:B------:R-:W-:Y:S05]  /*5e10*/  BRA `(.L_x_21219) ;  /* 0x00000a7000007947 */ /* 0x000fea0003800000 */
.L_x_21214:
        /* <DEDUP_REMOVED lines=12> */
.L_x_21228:
[----:B------:R-:W2:Y:S02]  /*5ee0*/  LDG.E.64 R2, [R2.64] ;  /* 0x0000002402027981 */ /* 0x000ea4000c1e1b00 */
[----:B--2---:R0:W1:Y:S01]  /*5ef0*/  F2I.F64.TRUNC R18, R2 ;  /* 0x0000000200127311 */ /* 0x004062000030d100 */
[----:B------:R-:W-:Y:S05]  /*5f00*/  BRA `(.L_x_21219) ;  /* 0x0000098000007947 */ /* 0x000fea0003800000 */
.L_x_21227:
        /* <DEDUP_REMOVED lines=27> */
.L_x_21230:
        /* <DEDUP_REMOVED lines=14> */
.L_x_21229:
[----:B------:R-:W2:Y:S02]  /*61a0*/  LDG.E.U16 R18, [R2.64] ;  /* 0x0000002402127981 */ /* 0x000ea4000c1e1500 */
[----:B--2---:R-:W-:-:S06]  /*61b0*/  PRMT R18, RZ, 0x5410, R18 ;  /* 0x00005410ff127816 */ /* 0x004fcc0000000012 */
[----:B------:R-:W0:Y:S01]  /*61c0*/  F2I.FTZ.TRUNC.NTZ R18, R18 ;  /* 0x0000001200127305 */ /* 0x000e22000021f100 */
[----:B------:R-:W-:Y:S05]  /*61d0*/  BRA `(.L_x_21219) ;  /* 0x000006b000007947 */ /* 0x000fea0003800000 */
.L_x_21226:
        /* <DEDUP_REMOVED lines=10> */
.L_x_21233:
        /* <DEDUP_REMOVED lines=21> */
.L_x_21237:
[----:B------:R-:W-:Y:S05]  /*63d0*/  BSYNC B1 ;  /* 0x0000000000017941 */ /* 0x000fea0003800000 */
.L_x_21236:
[----:B------:R-:W-:Y:S01]  /*63e0*/  IMAD.SHL.U32 R2, R2, 0x100000, RZ ;  /* 0x0010000002027824 */ /* 0x000fe200078e00ff */
[----:B------:R-:W-:-:S04]  /*63f0*/  LEA R3, R0, 0x3b800000, 0x17 ;  /* 0x3b80000000037811 */ /* 0x000fc800078eb8ff */
[----:B------:R-:W-:Y:S02]  /*6400*/  LOP3.LUT R18, R3, R2, R18, 0xfe, !PT ;  /* 0x0000000203127212 */ /* 0x000fe400078efe12 */
.L_x_21235:
[----:B------:R-:W-:Y:S05]  /*6410*/  BSYNC B0 ;  /* 0x0000000000007941 */ /* 0x000fea0003800000 */
.L_x_21234:
[----:B------:R-:W0:Y:S01]  /*6420*/  F2I.FTZ.TRUNC.NTZ R18, R18 ;  /* 0x0000001200127305 */ /* 0x000e22000021f100 */
[----:B------:R-:W-:Y:S05]  /*6430*/  BRA `(.L_x_21219) ;  /* 0x0000045000007947 */ /* 0x000fea0003800000 */
.L_x_21232:
        /* <DEDUP_REMOVED lines=21> */
.L_x_21241:
[----:B------:R-:W-:Y:S05]  /*6590*/  BSYNC B1 ;  /* 0x0000000000017941 */ /* 0x000fea0003800000 */
.L_x_21240:
[----:B------:R-:W-:Y:S01]  /*65a0*/  IMAD.SHL.U32 R2, R2, 0x200000, RZ ;  /* 0x0020000002027824 */ /* 0x000fe200078e00ff */
[----:B------:R-:W-:-:S04]  /*65b0*/  LEA R3, R0, 0x37800000, 0x17 ;  /* 0x3780000000037811 */ /* 0x000fc800078eb8ff */
[----:B------:R-:W-:Y:S02]  /*65c0*/  LOP3.LUT R18, R3, R2, R18, 0xfe, !PT ;  /* 0x0000000203127212 */ /* 0x000fe400078efe12 */
.L_x_21239:
[----:B------:R-:W-:Y:S05]  /*65d0*/  BSYNC B0 ;  /* 0x0000000000007941 */ /* 0x000fea0003800000 */
.L_x_21238:
[----:B------:R-:W0:Y:S01]  /*65e0*/  F2I.FTZ.TRUNC.NTZ R18, R18 ;  /* 0x0000001200127305 */ /* 0x000e22000021f100 */
[----:B------:R-:W-:Y:S05]  /*65f0*/  BRA `(.L_x_21219) ;  /* 0x0000029000007947 */ /* 0x000fea0003800000 */
.L_x_21231:
        /* <DEDUP_REMOVED lines=14> */
.L_x_21245:
[----:B------:R-:W-:Y:S05]  /*66e0*/  BSYNC B0 ;  /* 0x0000000000007941 */ /* 0x000fea0003800000 */
.L_x_21244:
[----:B------:R-:W0:Y:S01]  /*66f0*/  F2I.FTZ.TRUNC.NTZ R18, R18 ;  /* 0x0000001200127305 */ /* 0x000e22000021f100 */
[----:B------:R-:W-:Y:S05]  /*6700*/  BRA `(.L_x_21219) ;  /* 0x0000018000007947 */ /* 0x000fea0003800000 */
.L_x_21218:
        /* <DEDUP_REMOVED lines=21> */
.L_x_21243:
[----:B------:R0:W5:Y:S01]  /*6860*/  LDG.E R18, [R2.64] ;  /* 0x0000002402127981 */ /* 0x000162000c1e1900 */
[----:B------:R-:W-:Y:S05]  /*6870*/  BRA `(.L_x_21219) ;  /* 0x0000001000007947 */ /* 0x000fea0003800000 */
.L_x_21242:
[----:B------:R0:W5:Y:S02]  /*6880*/  LDG.E R18, [R2.64] ;  /* 0x0000002402127981 */ /* 0x000164000c1e1900 */
.L_x_21219:
        /* <DEDUP_REMOVED lines=25> */
.L_x_21247:
[----:B------:R-:W-:Y:S05]  /*6a20*/  BSYNC B6 ;  /* 0x0000000000067941 */ /* 0x000fea0003800000 */
.L_x_21246:
        /* <DEDUP_REMOVED lines=14> */
.L_x_21251:
[----:B------:R0:W-:Y:S01]  /*6b10*/  STG.E.U8 [R16.64], RZ ;  /* 0x000000ff10007986 */ /* 0x0001e2000c101124 */
[----:B------:R-:W-:Y:S05]  /*6b20*/  BRA `(.L_x_21253) ;  /* 0x0000066000007947 */ /* 0x000fea0003800000 */
.L_x_21250:
        /* <DEDUP_REMOVED lines=8> */
.L_x_21255:
[----:B------:R0:W-:Y:S01]  /*6bb0*/  STG.E [R16.64], RZ ;  /* 0x000000ff10007986 */ /* 0x0001e2000c101924 */
[----:B------:R-:W-:Y:S05]  /*6bc0*/  BRA `(.L_x_21253) ;  /* 0x000005c000007947 */ /* 0x000fea0003800000 */
.L_x_21254:
[----:B------:R0:W-:Y:S01]  /*6bd0*/  STG.E.U16 [R16.64], RZ ;  /* 0x000000ff10007986 */ /* 0x0001e2000c101524 */
[----:B------:R-:W-:Y:S05]  /*6be0*/  BRA `(.L_x_21253) ;  /* 0x000005a000007947 */ /* 0x000fea0003800000 */
.L_x_21249:
        /* <DEDUP_REMOVED lines=8> */
.L_x_21257:
[----:B------:R0:W-:Y:S01]  /*6c70*/  STG.E.U16 [R16.64], RZ ;  /* 0x000000ff10007986 */ /* 0x0001e2000c101524 */
[----:B------:R-:W-:Y:S05]  /*6c80*/  BRA `(.L_x_21253) ;  /* 0x0000050000007947 */ /* 0x000fea0003800000 */
.L_x_21256:
        /* <DEDUP_REMOVED lines=8> */
.L_x_21259:
[----:B------:R0:W-:Y:S01]  /*6d10*/  STG.E [R16.64], RZ ;  /* 0x000000ff10007986 */ /* 0x0001e2000c101924 */
[----:B------:R-:W-:Y:S05]  /*6d20*/  BRA `(.L_x_21253) ;  /* 0x0000046000007947 */ /* 0x000fea0003800000 */
.L_x_21258:
[----:B------:R0:W-:Y:S01]  /*6d30*/  STG.E.64 [R16.64], RZ ;  /* 0x000000ff10007986 */ /* 0x0001e2000c101b24 */
[----:B------:R-:W-:Y:S05]  /*6d40*/  BRA `(.L_x_21253) ;  /* 0x0000044000007947 */ /* 0x000fea0003800000 */
.L_x_21248:
        /* <DEDUP_REMOVED lines=10> */
.L_x_21262:
[----:B------:R0:W-:Y:S01]  /*6df0*/  STG.E.128 [R16.64], RZ ;  /* 0x000000ff10007986 */ /* 0x0001e2000c101d24 */
[----:B------:R-:W-:Y:S05]  /*6e00*/  BRA `(.L_x_21253) ;  /* 0x0000038000007947 */ /* 0x000fea0003800000 */
.L_x_21261:
        /* <DEDUP_REMOVED lines=8> */
.L_x_21264:
[----:B------:R0:W-:Y:S01]  /*6e90*/  STG.E.U8 [R16.64], RZ ;  /* 0x000000ff10007986 */ /* 0x0001e2000c101124 */
[----:B------:R-:W-:Y:S05]  /*6ea0*/  BRA `(.L_x_21253) ;  /* 0x000002e000007947 */ /* 0x000fea0003800000 */
.L_x_21263:
[----:B------:R0:W-:Y:S01]  /*6eb0*/  STG.E.U16 [R16.64], RZ ;  /* 0x000000ff10007986 */ /* 0x0001e2000c101524 */
[----:B------:R-:W-:Y:S05]  /*6ec0*/  BRA `(.L_x_21253) ;  /* 0x000002c000007947 */ /* 0x000fea0003800000 */
.L_x_21260:
        /* <DEDUP_REMOVED lines=10> */
.L_x_21267:
[----:B------:R0:W-:Y:S01]  /*6f70*/  STG.E.U8 [R16.64], RZ ;  /* 0x000000ff10007986 */ /* 0x0001e2000c101124 */
[----:B------:R-:W-:Y:S05]  /*6f80*/  BRA `(.L_x_21253) ;  /* 0x0000020000007947 */ /* 0x000fea0003800000 */
.L_x_21266:
[----:B------:R0:W-:Y:S01]  /*6f90*/  STG.E.U8 [R16.64], RZ ;  /* 0x000000ff10007986 */ /* 0x0001e2000c101124 */
[----:B------:R-:W-:Y:S05]  /*6fa0*/  BRA `(.L_x_21253) ;  /* 0x000001e000007947 */ /* 0x000fea0003800000 */
.L_x_21265:
[----:B------:R-:W-:-:S13]  /*6fb0*/  ISETP.NE.AND P0, PT, R0, 0x1c, PT ;  /* 0x0000001c0000780c */ /* 0x000fda0003f05270 */
[----:B------:R-:W-:Y:S05]  /*6fc0*/  @!P0 BRA `(.L_x_21268) ;  /* 0x000001b000008947 */ /* 0x000fea0003800000 */
[----:B------:R-:W-:-:S13]  /*6fd0*/  ISETP.NE.AND P0, PT, R0, 0x1d, PT ;  /* 0x0000001d0000780c */ /* 0x000fda0003f05270 */
[----:B------:R-:W-:Y:S05]  /*6fe0*/  @!P0 BRA `(.L_x_21269) ;  /* 0x0000017000008947 */ /* 0x000fea0003800000 */
[----:B------:R-:W-:-:S13]  /*6ff0*/  ISETP.NE.AND P0, PT, R0, 0x2c, PT ;  /* 0x0000002c0000780c */ /* 0x000fda0003f05270 */
[----:B------:R0:W-:Y:S01]  /*7000*/  @!P0 STG.E.U8 [R16.64], RZ ;  /* 0x000000ff10008986 */ /* 0x0001e2000c101124 */
[----:B------:R-:W-:Y:S05]  /*7010*/  @!P0 BRA `(.L_x_21253) ;  /* 0x0000017000008947 */ /* 0x000fea0003800000 */
.L_x_21252:
        /* <DEDUP_REMOVED lines=20> */
.L_x_21269:
[----:B------:R0:W-:Y:S01]  /*7160*/  STG.E.64 [R16.64], RZ ;  /* 0x000000ff10007986 */ /* 0x0001e2000c101b24 */
[----:B------:R-:W-:Y:S05]  /*7170*/  BRA `(.L_x_21253) ;  /* 0x0000001000007947 */ /* 0x000fea0003800000 */
.L_x_21268:
[----:B------:R0:W-:Y:S02]  /*7180*/  STG.E [R16.64], RZ ;  /* 0x000000ff10007986 */ /* 0x0001e4000c101924 */
.L_x_21253:
[----:B------:R-:W-:Y:S02]  /*7190*/  IADD3 R23, R23, 0x80, RZ ;  /* 0x0000008017177810 */ /* 0x000fe40007ffe0ff */
.L_x_21155:
[----:B------:R-:W-:Y:S05]  /*71a0*/  BSYNC B7 ;  /* 0x0000000000077941 */ /* 0x000fea0003800000 */
.L_x_21154:
        /* <DEDUP_REMOVED lines=230> */
.L_x_21270:
        /* <DEDUP_REMOVED lines=18> */
.L_x_21274:
[----:B------:R0:W5:Y:S01]  /*8130*/  LDG.E.U8 R18, [R2.64] ;  /* 0x0000002402127981 */ /* 0x000162000c1e1100 */
[----:B------:R-:W-:Y:S05]  /*8140*/  BRA `(.L_x_21276) ;  /* 0x00000d0000007947 */ /* 0x000fea0003800000 */
.L_x_21273:
        /* <DEDUP_REMOVED lines=8> */
.L_x_21278:
[----:B------:R0:W5:Y:S01]  /*81d0*/  LDG.E R18, [R2.64] ;  /* 0x0000002402127981 */ /* 0x000162000c1e1900 */
[----:B------:R-:W-:Y:S05]  /*81e0*/  BRA `(.L_x_21276) ;  /* 0x00000c6000007947 */ /* 0x000fea0003800000 */
.L_x_21277:
[----:B------:R0:W5:Y:S01]  /*81f0*/  LDG.E.S16 R18, [R2.64] ;  /* 0x0000002402127981 */ /* 0x000162000c1e1700 */
[----:B------:R-:W-:Y:S05]  /*8200*/  BRA `(.L_x_21276) ;  /* 0x00000c4000007947 */ /* 0x000fea0003800000 */
.L_x_21272:
        /* <DEDUP_REMOVED lines=9> */
.L_x_21280:
[----:B------:R-:W2:Y:S02]  /*82a0*/  LDG.E.U16 R2, [R2.64] ;  /* 0x0000002402027981 */ /* 0x000ea4000c1e1500 */
[----:B--2---:R-:W-:-:S06]  /*82b0*/  HADD2.F32 R18, -RZ, R2.H0_H0 ;  /* 0x20000002ff127230 */ /* 0x004fcc0000004100 */
[----:B------:R-:W0:Y:S01]  /*82c0*/  F2I.FTZ.TRUNC.NTZ R18, R18 ;  /* 0x0000001200127305 */ /* 0x000e22000021f100 */
[----:B------:R-:W-:Y:S05]  /*82d0*/  BRA `(.L_x_21276) ;  /* 0x00000b7000007947 */ /* 0x000fea0003800000 */
.L_x_21279:
        /* <DEDUP_REMOVED lines=9> */
.L_x_21282:
[----:B------:R-:W2:Y:S02]  /*8370*/  LDG.E.U16 R2, [R2.64] ;  /* 0x0000002402027981 */ /* 0x000ea4000c1e1500 */
[----:B--2---:R-:W-:-:S06]  /*8380*/  HADD2.F32 R18, -RZ, R2.H0_H0 ;  /* 0x20000002ff127230 */ /* 0x004fcc0000004100 */
[----:B------:R-:W0:Y:S01]  /*8390*/  F2I.FTZ.TRUNC.NTZ R18, R18 ;  /* 0x0000001200127305 */ /* 0x000e22000021f100 */
[----:B------:R-:W-:Y:S05]  /*83a0*/  BRA `(.L_x_21276) ;  /* 0x00000aa000007947 */ /* 0x000fea0003800000 */
.L_x_21281:
[----:B------:R-:W2:Y:S02]  /*83b0*/  LDG.E.64 R2, [R2.64] ;  /* 0x0000002402027981 */ /* 0x000ea4000c1e1b00 */
[----:B--2---:R0:W1:Y:S01]  /*83c0*/  F2I.F64.TRUNC R18, R2 ;  /* 0x0000000200127311 */ /* 0x004062000030d100 */
[----:B------:R-:W-:Y:S05]  /*83d0*/  BRA `(.L_x_21276) ;  /* 0x00000a7000007947 */ /* 0x000fea0003800000 */
.L_x_21271:
        /* <DEDUP_REMOVED lines=12> */
.L_x_21285:
[----:B------:R-:W2:Y:S02]  /*84a0*/  LDG.E.64 R2, [R2.64] ;  /* 0x0000002402027981 */ /* 0x000ea4000c1e1b00 */
[----:B--2---:R0:W1:Y:S01]  /*84b0*/  F2I.F64.TRUNC R18, R2 ;  /* 0x0000000200127311 */ /* 0x004062000030d100 */
[----:B------:R-:W-:Y:S05]  /*84c0*/  BRA `(.L_x_21276) ;  /* 0x0000098000007947 */ /* 0x000fea0003800000 */
.L_x_21284:
        /* <DEDUP_REMOVED lines=27> */
.L_x_21287:
        /* <DEDUP_REMOVED lines=14> */
.L_x_21286:
[----:B------:R-:W2:Y:S02]  /*8760*/  LDG.E.U16 R18, [R2.64] ;  /* 0x0000002402127981 */ /* 0x000ea4000c1e1500 */
[----:B--2---:R-:W-:-:S06]  /*8770*/  PRMT R18, RZ, 0x5410, R18 ;  /* 0x00005410ff127816 */ /* 0x004fcc0000000012 */
[----:B------:R-:W0:Y:S01]  /*8780*/  F2I.FTZ.TRUNC.NTZ R18, R18 ;  /* 0x0000001200127305 */ /* 0x000e22000021f100 */
[----:B------:R-:W-:Y:S05]  /*8790*/  BRA `(.L_x_21276) ;  /* 0x000006b000007947 */ /* 0x000fea0003800000 */
.L_x_21283:
        /* <DEDUP_REMOVED lines=10> */
.L_x_21290:
        /* <DEDUP_REMOVED lines=21> */
.L_x_21294:
[----:B------:R-:W-:Y:S05]  /*8990*/  BSYNC B1 ;  /* 0x0000000000017941 */ /* 0x000fea0003800000 */
.L_x_21293:
[----:B------:R-:W-:Y:S01]  /*89a0*/  IMAD.SHL.U32 R2, R2, 0x100000, RZ ;  /* 0x0010000002027824 */ /* 0x000fe200078e00ff */
[----:B------:R-:W-:-:S04]  /*89b0*/  LEA R3, R0, 0x3b800000, 0x17 ;  /* 0x3b80000000037811 */ /* 0x000fc800078eb8ff */
[----:B------:R-:W-:Y:S02]  /*89c0*/  LOP3.LUT R18, R3, R2, R18, 0xfe, !PT ;  /* 0x0000000203127212 */ /* 0x000fe400078efe12 */
.L_x_21292:
[----:B------:R-:W-:Y:S05]  /*89d0*/  BSYNC B0 ;  /* 0x0000000000007941 */ /* 0x000fea0003800000 */
.L_x_21291:
[----:B------:R-:W0:Y:S01]  /*89e0*/  F2I.FTZ.TRUNC.NTZ R18, R18 ;  /* 0x0000001200127305 */ /* 0x000e22000021f100 */
[----:B------:R-:W-:Y:S05]  /*89f0*/  BRA `(.L_x_21276) ;  /* 0x0000045000007947 */ /* 0x000fea0003800000 */
.L_x_21289:
        /* <DEDUP_REMOVED lines=21> */
.L_x_21298:
[----:B------:R-:W-:Y:S05]  /*8b50*/  BSYNC B1 ;  /* 0x0000000000017941 */ /* 0x000fea0003800000 */
.L_x_21297:
[----:B------:R-:W-:Y:S01]  /*8b60*/  IMAD.SHL.U32 R2, R2, 0x200000, RZ ;  /* 0x0020000002027824 */ /* 0x000fe200078e00ff */
[----:B------:R-:W-:-:S04]  /*8b70*/  LEA R3, R0, 0x37800000, 0x17 ;  /* 0x3780000000037811 */ /* 0x000fc800078eb8ff */
[----:B------:R-:W-:Y:S02]  /*8b80*/  LOP3.LUT R18, R3, R2, R18, 0xfe, !PT ;  /* 0x0000000203127212 */ /* 0x000fe400078efe12 */
.L_x_21296:
[----:B------:R-:W-:Y:S05]  /*8b90*/  BSYNC B0 ;  /* 0x0000000000007941 */ /* 0x000fea0003800000 */
.L_x_21295:
[----:B------:R-:W0:Y:S01]  /*8ba0*/  F2I.FTZ.TRUNC.NTZ R18, R18 ;  /* 0x0000001200127305 */ /* 0x000e22000021f100 */
[----:B------:R-:W-:Y:S05]  /*8bb0*/  BRA `(.L_x_21276) ;  /* 0x0000029000007947 */ /* 0x000fea0003800000 */
.L_x_21288:
        /* <DEDUP_REMOVED lines=14> */
.L_x_21302:
[----:B------:R-:W-:Y:S05]  /*8ca0*/  BSYNC B0 ;  /* 0x0000000000007941 */ /* 0x000fea0003800000 */
.L_x_21301:
[----:B------:R-:W0:Y:S01]  /*8cb0*/  F2I.FTZ.TRUNC.NTZ R18, R18 ;  /* 0x0000001200127305 */ /* 0x000e22000021f100 */
[----:B------:R-:W-:Y:S05]  /*8cc0*/  BRA `(.L_x_21276) ;  /* 0x0000018000007947 */ /* 0x000fea0003800000 */
.L_x_21275:
        /* <DEDUP_REMOVED lines=21> */
.L_x_21300:
[----:B------:R0:W5:Y:S01]  /*8e20*/  LDG.E R18, [R2.64] ;  /* 0x0000002402127981 */ /* 0x000162000c1e1900 */
[----:B------:R-:W-:Y:S05]  /*8e30*/  BRA `(.L_x_21276) ;  /* 0x0000001000007947 */ /* 0x000fea0003800000 */
.L_x_21299:
[----:B------:R0:W5:Y:S02]  /*8e40*/  LDG.E R18, [R2.64] ;  /* 0x0000002402127981 */ /* 0x000164000c1e1900 */
.L_x_21276:
        /* <DEDUP_REMOVED lines=25> */
.L_x_21304:
[----:B------:R-:W-:Y:S05]  /*8fe0*/  BSYNC B6 ;  /* 0x0000000000067941 */ /* 0x000fea0003800000 */
.L_x_21303:
        /* <DEDUP_REMOVED lines=14> */
.L_x_21308:
[----:B------:R-:W-:Y:S01]  /*90d0*/  STG.E.U8 [R16.64], RZ ;  /* 0x000000ff10007986 */ /* 0x000fe2000c101124 */
[----:B------:R-:W-:Y:S05]  /*90e0*/  EXIT ;  /* 0x000000000000794d */ /* 0x000fea0003800000 */
.L_x_21307:
        /* <DEDUP_REMOVED lines=8> */
.L_x_21311:
[----:B------:R-:W-:Y:S01]  /*9170*/  STG.E [R16.64], RZ ;  /* 0x000000ff10007986 */ /* 0x000fe2000c101924 */
[----:B------:R-:W-:Y:S05]  /*9180*/  EXIT ;  /* 0x000000000000794d */ /* 0x000fea0003800000 */
.L_x_21310:
[----:B------:R-:W-:Y:S01]  /*9190*/  STG.E.U16 [R16.64], RZ ;  /* 0x000000ff10007986 */ /* 0x000fe2000c101524 */
[----:B------:R-:W-:Y:S05]  /*91a0*/  EXIT ;  /* 0x000000000000794d */ /* 0x000fea0003800000 */
.L_x_21306:
        /* <DEDUP_REMOVED lines=8> */
.L_x_21313:
[----:B------:R-:W-:Y:S01]  /*9230*/  STG.E.U16 [R16.64], RZ ;  /* 0x000000ff10007986 */ /* 0x000fe2000c101524 */
[----:B------:R-:W-:Y:S05]  /*9240*/  EXIT ;  /* 0x000000000000794d */ /* 0x000fea0003800000 */
.L_x_21312:
        /* <DEDUP_REMOVED lines=8> */
.L_x_21315:
[----:B------:R-:W-:Y:S01]  /*92d0*/  STG.E [R16.64], RZ ;  /* 0x000000ff10007986 */ /* 0x000fe2000c101924 */
[----:B------:R-:W-:Y:S05]  /*92e0*/  EXIT ;  /* 0x000000000000794d */ /* 0x000fea0003800000 */
.L_x_21314:
[----:B------:R-:W-:Y:S01]  /*92f0*/  STG.E.64 [R16.64], RZ ;  /* 0x000000ff10007986 */ /* 0x000fe2000c101b24 */
[----:B------:R-:W-:Y:S05]  /*9300*/  EXIT ;  /* 0x000000000000794d */ /* 0x000fea0003800000 */
.L_x_21305:
        /* <DEDUP_REMOVED lines=10> */
.L_x_21318:
[----:B------:R-:W-:Y:S01]  /*93b0*/  STG.E.128 [R16.64], RZ ;  /* 0x000000ff10007986 */ /* 0x000fe2000c101d24 */
[----:B------:R-:W-:Y:S05]  /*93c0*/  EXIT ;  /* 0x000000000000794d */ /* 0x000fea0003800000 */
.L_x_21317:
        /* <DEDUP_REMOVED lines=8> */
.L_x_21320:
[----:B------:R-:W-:Y:S01]  /*9450*/  STG.E.U8 [R16.64], RZ ;  /* 0x000000ff10007986 */ /* 0x000fe2000c101124 */
[----:B------:R-:W-:Y:S05]  /*9460*/  EXIT ;  /* 0x000000000000794d */ /* 0x000fea0003800000 */
.L_x_21319:
[----:B------:R-:W-:Y:S01]  /*9470*/  STG.E.U16 [R16.64], RZ ;  /* 0x000000ff10007986 */ /* 0x000fe2000c101524 */
[----:B------:R-:W-:Y:S05]  /*9480*/  EXIT ;  /* 0x000000000000794d */ /* 0x000fea0003800000 */
.L_x_21316:
        /* <DEDUP_REMOVED lines=10> */
.L_x_21323:
[----:B------:R-:W-:Y:S01]  /*9530*/  STG.E.U8 [R16.64], RZ ;  /* 0x000000ff10007986 */ /* 0x000fe2000c101124 */
[----:B------:R-:W-:Y:S05]  /*9540*/  EXIT ;  /* 0x000000000000794d */ /* 0x000fea0003800000 */
.L_x_21322:
[----:B------:R-:W-:Y:S01]  /*9550*/  STG.E.U8 [R16.64], RZ ;  /* 0x000000ff10007986 */ /* 0x000fe2000c101124 */
[----:B------:R-:W-:Y:S05]  /*9560*/  EXIT ;  /* 0x000000000000794d */ /* 0x000fea0003800000 */
.L_x_21321:
[----:B------:R-:W-:-:S13]  /*9570*/  ISETP.NE.AND P0, PT, R0, 0x1c, PT ;  /* 0x0000001c0000780c */ /* 0x000fda0003f05270 */
[----:B------:R-:W-:Y:S05]  /*9580*/  @!P0 BRA `(.L_x_21324) ;  /* 0x000001b000008947 */ /* 0x000fea0003800000 */
[----:B------:R-:W-:-:S13]  /*9590*/  ISETP.NE.AND P0, PT, R0, 0x1d, PT ;  /* 0x0000001d0000780c */ /* 0x000fda0003f05270 */
[----:B------:R-:W-:Y:S05]  /*95a0*/  @!P0 BRA `(.L_x_21325) ;  /* 0x0000017000008947 */ /* 0x000fea0003800000 */
[----:B------:R-:W-:-:S13]  /*95b0*/  ISETP.NE.AND P0, PT, R0, 0x2c, PT ;  /* 0x0000002c0000780c */ /* 0x000fda0003f05270 */
[----:B------:R0:W-:Y:S01]  /*95c0*/  @!P0 STG.E.U8 [R16.64], RZ ;  /* 0x000000ff10008986 */ /* 0x0001e2000c101124 */
[----:B------:R-:W-:Y:S05]  /*95d0*/  @!P0 EXIT ;  /* 0x000000000000894d */ /* 0x000fea0003800000 */
.L_x_21309:
        /* <DEDUP_REMOVED lines=20> */
.L_x_21325:
[----:B------:R-:W-:Y:S01]  /*9720*/  STG.E.64 [R16.64], RZ ;  /* 0x000000ff10007986 */ /* 0x000fe2000c101b24 */
[----:B------:R-:W-:Y:S05]  /*9730*/  EXIT ;  /* 0x000000000000794d */ /* 0x000fea0003800000 */
.L_x_21324:
[----:B------:R-:W-:Y:S01]  /*9740*/  STG.E [R16.64], RZ ;  /* 0x000000ff10007986 */ /* 0x000fe2000c101924 */
[----:B------:R-:W-:Y:S05]  /*9750*/  EXIT ;  /* 0x000000000000794d */ /* 0x000fea0003800000 */
.L_x_21326:
        /* <DEDUP_REMOVED lines=10> */
.L_x_27417:


//--------------------- .text._ZN2at6native27unrolled_elementwise_kernelIZZZNS0_67_GLOBAL__N__bb565c37_34_ValidateCompressedIndicesKernel_cu_33a4b88b42_validate_compressed_sparse_indices_kernelILNS2_8CDimNameE0ENS2_18CUDAKernelLauncherENS2_14EmptyVecKernelENS2_8DummyVecELm0EEEvRKNS_6TensorESA_lllENKUlvE0_clEvENKUlvE_clEvEUliE_St5arrayIPcLm2EELi4E23TrivialOffsetCalculatorILi1EjESI_NS0_6memory12LoadWithCastILi1EEENSJ_13StoreWithCastILi1EEEEEviT_T0_T2_T3_T4_T5_ --------------------------
	.section	.text._ZN2at6native27unrolled_elementwise_kernelIZZZNS0_67_GLOBAL__N__bb565c37_34_ValidateCompressedIndicesKernel_cu_33a4b88b42_validate_compressed_sparse_indices_kernelILNS2_8CDimNameE0ENS2_18CUDAKernelLauncherENS2_14EmptyVecKernelENS2_8DummyVecELm0EEEvRKNS_6TensorESA_lllENKUlvE0_clEvENKUlvE_clEvEUliE_St5arrayIPcLm2EELi4E23TrivialOffsetCalculatorILi1EjESI_NS0_6memory12LoadWithCastILi1EEENSJ_13StoreWithCastILi1EEEEEviT_T0_T2_T3_T4_T5_,"ax",@progbits
	.sectioninfo	@"SHI_REGISTERS=28"
	.align	128
        .global         _ZN2at6native27unrolled_elementwise_kernelIZZZNS0_67_GLOBAL__N__bb565c37_34_ValidateCompressedIndicesKernel_cu_33a4b88b42_validate_compressed_sparse_indices_kernelILNS2_8CDimNameE0ENS2_18CUDAKernelLauncherENS2_14EmptyVecKernelENS2_8DummyVecELm0EEEvRKNS_6TensorESA_lllENKUlvE0_clEvENKUlvE_clEvEUliE_St5arrayIPcLm2EELi4E23TrivialOffsetCalculatorILi1EjESI_NS0_6memory12LoadWithCastILi1EEENSJ_13StoreWithCastILi1EEEEEviT_T0_T2_T3_T4_T5_
        .type           _ZN2at6native27unrolled_elementwise_kernelIZZZNS0_67_GLOBAL__N__bb565c37_34_ValidateCompressedIndicesKernel_cu_33a4b88b42_validate_compressed_sparse_indices_kernelILNS2_8CDimNameE0ENS2_18CUDAKernelLauncherENS2_14EmptyVecKernelENS2_8DummyVecELm0EEEvRKNS_6TensorESA_lllENKUlvE0_clEvENKUlvE_clEvEUliE_St5arrayIPcLm2EELi4E23TrivialOffsetCalculatorILi1EjESI_NS0_6memory12LoadWithCastILi1EEENSJ_13StoreWithCastILi1EEEEEviT_T0_T2_T3_T4_T5_,@function
        .size           _ZN2at6native27unrolled_elementwise_kernelIZZZNS0_67_GLOBAL__N__bb565c37_34_ValidateCompressedIndicesKernel_cu_33a4b88b42_validate_compressed_sparse_indices_kernelILNS2_8CDimNameE0ENS2_18CUDAKernelLauncherENS2_14EmptyVecKernelENS2_8DummyVecELm0EEEvRKNS_6TensorESA_lllENKUlvE0_clEvENKUlvE_clEvEUliE_St5arrayIPcLm2EELi4E23TrivialOffsetCalculatorILi1EjESI_NS0_6memory12LoadWithCastILi1EEENSJ_13StoreWithCastILi1EEEEEviT_T0_T2_T3_T4_T5_,(.L_x_27418 - _ZN2at6native27unrolled_elementwise_kernelIZZZNS0_67_GLOBAL__N__bb565c37_34_ValidateCompressedIndicesKernel_cu_33a4b88b42_validate_compressed_sparse_indices_kernelILNS2_8CDimNameE0ENS2_18CUDAKernelLauncherENS2_14EmptyVecKernelENS2_8DummyVecELm0EEEvRKNS_6TensorESA_lllENKUlvE0_clEvENKUlvE_clEvEUliE_St5arrayIPcLm2EELi4E23TrivialOffsetCalculatorILi1EjESI_NS0_6memory12LoadWithCastILi1EEENSJ_13StoreWithCastILi1EEEEEviT_T0_T2_T3_T4_T5_)
        .other          _ZN2at6native27unrolled_elementwise_kernelIZZZNS0_67_GLOBAL__N__bb565c37_34_ValidateCompressedIndicesKernel_cu_33a4b88b42_validate_compressed_sparse_indices_kernelILNS2_8CDimNameE0ENS2_18CUDAKernelLauncherENS2_14EmptyVecKernelENS2_8DummyVecELm0EEEvRKNS_6TensorESA_lllENKUlvE0_clEvENKUlvE_clEvEUliE_St5arrayIPcLm2EELi4E23TrivialOffsetCalculatorILi1EjESI_NS0_6memory12LoadWithCastILi1EEENSJ_13StoreWithCastILi1EEEEEviT_T0_T2_T3_T4_T5_,@"STO_CUDA_ENTRY STV_DEFAULT"
_ZN2at6native27unrolled_elementwise_kernelIZZZNS0_67_GLOBAL__N__bb565c37_34_ValidateCompressedIndicesKernel_cu_33a4b88b42_validate_compressed_sparse_indices_kernelILNS2_8CDimNameE0ENS2_18CUDAKernelLauncherENS2_14EmptyVecKernelENS2_8DummyVecELm0EEEvRKNS_6TensorESA_lllENKUlvE0_clEvENKUlvE_clEvEUliE_St5arrayIPcLm2EELi4E23TrivialOffsetCalculatorILi1EjESI_NS0_6memory12LoadWithCastILi1EEENSJ_13StoreWithCastILi1EEEEEviT_T0_T2_T3_T4_T5_:
.text._ZN2at6native27unrolled_elementwise_kernelIZZZNS0_67_GLOBAL__N__bb565c37_34_ValidateCompressedIndicesKernel_cu_33a4b88b42_validate_compressed_sparse_indices_kernelILNS2_8CDimNameE0ENS2_18CUDAKernelLauncherENS2_14EmptyVecKernelENS2_8DummyVecELm0EEEvRKNS_6TensorESA_lllENKUlvE0_clEvENKUlvE_clEvEUliE_St5arrayIPcLm2EELi4E23TrivialOffsetCalculatorILi1EjESI_NS0_6memory12LoadWithCastILi1EEENSJ_13StoreWithCastILi1EEEEEviT_T0_T2_T3_T4_T5_:
        /* <DEDUP_REMOVED lines=29> */
.L_x_21332:
[----:B------:R0:W5:Y:S01]  /*01d0*/  LDG.E.U8 R23, [R2.64] ;  /* 0x0000002402177981 */ /* 0x000162000c1e1100 */
[----:B------:R-:W-:Y:S05]  /*01e0*/  BRA `(.L_x_21334) ;  /* 0x00000d1000007947 */ /* 0x000fea0003800000 */
.L_x_21331:
        /* <DEDUP_REMOVED lines=8> */
.L_x_21336:
[----:B------:R0:W5:Y:S01]  /*0270*/  LDG.E R23, [R2.64] ;  /* 0x0000002402177981 */ /* 0x000162000c1e1900 */
[----:B------:R-:W-:Y:S05]  /*0280*/  BRA `(.L_x_21334) ;  /* 0x00000c7000007947 */ /* 0x000fea0003800000 */
.L_x_21335:
[----:B------:R0:W5:Y:S01]  /*0290*/  LDG.E.S16 R23, [R2.64] ;  /* 0x0000002402177981 */ /* 0x000162000c1e1700 */
[----:B------:R-:W-:Y:S05]  /*02a0*/  BRA `(.L_x_21334) ;  /* 0x00000c5000007947 */ /* 0x000fea0003800000 */
.L_x_21330:
        /* <DEDUP_REMOVED lines=9> */
.L_x_21338:
[----:B------:R-:W2:Y:S02]  /*0340*/  LDG.E.U16 R2, [R2.64] ;  /* 0x0000002402027981 */ /* 0x000ea4000c1e1500 */
[----:B--2---:R-:W-:-:S06]  /*0350*/  HADD2.F32 R23, -RZ, R2.H0_H0 ;  /* 0x20000002ff177230 */ /* 0x004fcc0000004100 */
[----:B------:R-:W0:Y:S01]  /*0360*/  F2I.FTZ.TRUNC.NTZ R23, R23 ;  /* 0x0000001700177305 */ /* 0x000e22000021f100 */
[----:B------:R-:W-:Y:S05]  /*0370*/  BRA `(.L_x_21334) ;  /* 0x00000b8000007947 */ /* 0x000fea0003800000 */
.L_x_21337:
        /* <DEDUP_REMOVED lines=9> */
.L_x_21340:
[----:B------:R-:W2:Y:S02]  /*0410*/  LDG.E.U16 R2, [R2.64] ;  /* 0x0000002402027981 */ /* 0x000ea4000c1e1500 */
[----:B--2---:R-:W-:-:S06]  /*0420*/  HADD2.F32 R23, -RZ, R2.H0_H0 ;  /* 0x20000002ff177230 */ /* 0x004fcc0000004100 */
[----:B------:R-:W0:Y:S01]  /*0430*/  F2I.FTZ.TRUNC.NTZ R23, R23 ;  /* 0x0000001700177305 */ /* 0x000e22000021f100 */
[----:B------:R-:W-:Y:S05]  /*0440*/  BRA `(.L_x_21334) ;  /* 0x00000ab000007947 */ /* 0x000fea0003800000 */
.L_x_21339:
[----:B------:R-:W2:Y:S02]  /*0450*/  LDG.E.64 R2, [R2.64] ;  /* 0x0000002402027981 */ /* 0x000ea4000c1e1b00 */
[----:B--2---:R0:W1:Y:S01]  /*0460*/  F2I.F64.TRUNC R23, R2 ;  /* 0x0000000200177311 */ /* 0x004062000030d100 */
[----:B------:R-:W-:Y:S05]  /*0470*/  BRA `(.L_x_21334) ;  /* 0x00000a8000007947 */ /* 0x000fea0003800000 */
.L_x_21329:
        /* <DEDUP_REMOVED lines=12> */
.L_x_21343:
[----:B------:R-:W2:Y:S02]  /*0540*/  LDG.E.64 R2, [R2.64] ;  /* 0x0000002402027981 */ /* 0x000ea4000c1e1b00 */
[----:B--2---:R0:W1:Y:S01]  /*0550*/  F2I.F64.TRUNC R23, R2 ;  /* 0x0000000200177311 */ /* 0x004062000030d100 */
[----:B------:R-:W-:Y:S05]  /*0560*/  BRA `(.L_x_21334) ;  /* 0x0000099000007947 */ /* 0x000fea0003800000 */
.L_x_21342:
        /* <DEDUP_REMOVED lines=27> */
.L_x_21345:
        /* <DEDUP_REMOVED lines=15> */
.L_x_21344:
[----:B------:R-:W2:Y:S02]  /*0810*/  LDG.E.U16 R23, [R2.64] ;  /* 0x0000002402177981 */ /* 0x000ea4000c1e1500 */
[----:B--2---:R-:W-:-:S06]  /*0820*/  PRMT R23, RZ, 0x5410, R23 ;  /* 0x00005410ff177816 */ /* 0x004fcc0000000017 */
[----:B------:R-:W0:Y:S01]  /*0830*/  F2I.FTZ.TRUNC.NTZ R23, R23 ;  /* 0x0000001700177305 */ /* 0x000e22000021f100 */
[----:B------:R-:W-:Y:S05]  /*0840*/  BRA `(.L_x_21334) ;  /* 0x000006b000007947 */ /* 0x000fea0003800000 */
.L_x_21341:
        /* <DEDUP_REMOVED lines=10> */
.L_x_21348:
        /* <DEDUP_REMOVED lines=21> */
.L_x_21352:
[----:B------:R-:W-:Y:S05]  /*0a40*/  BSYNC B1 ;  /* 0x0000000000017941 */ /* 0x000fea0003800000 */
.L_x_21351:
[----:B------:R-:W-:Y:S01]  /*0a50*/  IMAD.SHL.U32 R2, R2, 0x100000, RZ ;  /* 0x0010000002027824 */ /* 0x000fe200078e00ff */
[----:B------:R-:W-:-:S04]  /*0a60*/  LEA R0, R0, 0x3b800000, 0x17 ;  /* 0x3b80000000007811 */ /* 0x000fc800078eb8ff */
[----:B------:R-:W-:Y:S02]  /*0a70*/  LOP3.LUT R23, R0, R2, R23, 0xfe, !PT ;  /* 0x0000000200177212 */ /* 0x000fe400078efe17 */
.L_x_21350:
[----:B------:R-:W-:Y:S05]  /*0a80*/  BSYNC B0 ;  /* 0x0000000000007941 */ /* 0x000fea0003800000 */
.L_x_21349:
[----:B------:R-:W0:Y:S01]  /*0a90*/  F2I.FTZ.TRUNC.NTZ R23, R23 ;  /* 0x0000001700177305 */ /* 0x000e22000021f100 */
[----:B------:R-:W-:Y:S05]  /*0aa0*/  BRA `(.L_x_21334) ;  /* 0x0000045000007947 */ /* 0x000fea0003800000 */
.L_x_21347:
        /* <DEDUP_REMOVED lines=21> */
.L_x_21356:
[----:B------:R-:W-:Y:S05]  /*0c00*/  BSYNC B1 ;  /* 0x0000000000017941 */ /* 0x000fea0003800000 */
.L_x_21355:
[----:B------:R-:W-:Y:S01]  /*0c10*/  IMAD.SHL.U32 R2, R2, 0x200000, RZ ;  /* 0x0020000002027824 */ /* 0x000fe200078e00ff */
[----:B------:R-:W-:-:S04]  /*0c20*/  LEA R0, R0, 0x37800000, 0x17 ;  /* 0x3780000000007811 */ /* 0x000fc800078eb8ff */
[----:B------:R-:W-:Y:S02]  /*0c30*/  LOP3.LUT R23, R0, R2, R23, 0xfe, !PT ;  /* 0x0000000200177212 */ /* 0x000fe400078efe17 */
.L_x_21354:
[----:B------:R-:W-:Y:S05]  /*0c40*/  BSYNC B0 ;  /* 0x0000000000007941 */ /* 0x000fea0003800000 */
.L_x_21353:
[----:B------:R-:W0:Y:S01]  /*0c50*/  F2I.FTZ.TRUNC.NTZ R23, R23 ;  /* 0x0000001700177305 */ /* 0x000e22000021f100 */
[----:B------:R-:W-:Y:S05]  /*0c60*/  BRA `(.L_x_21334) ;  /* 0x0000029000007947 */ /* 0x000fea0003800000 */
.L_x_21346:
        /* <DEDUP_REMOVED lines=14> */
.L_x_21360:
[----:B------:R-:W-:Y:S05]  /*0d50*/  BSYNC B0 ;  /* 0x0000000000007941 */ /* 0x000fea0003800000 */
.L_x_21359:
[----:B------:R-:W0:Y:S01]  /*0d60*/  F2I.FTZ.TRUNC.NTZ R23, R23 ;  /* 0x0000001700177305 */ /* 0x000e22000021f100 */
[----:B------:R-:W-:Y:S05]  /*0d70*/  BRA `(.L_x_21334) ;  /* 0x0000018000007947 */ /* 0x000fea0003800000 */
.L_x_21333:
        /* <DEDUP_REMOVED lines=21> */
.L_x_21358:
[----:B------:R0:W5:Y:S01]  /*0ed0*/  LDG.E R23, [R2.64] ;  /* 0x0000002402177981 */ /* 0x000162000c1e1900 */
[----:B------:R-:W-:Y:S05]  /*0ee0*/  BRA `(.L_x_21334) ;  /* 0x0000001000007947 */ /* 0x000fea0003800000 */
.L_x_21357:
[----:B------:R0:W5:Y:S02]  /*0ef0*/  LDG.E R23, [R2.64] ;  /* 0x0000002402177981 */ /* 0x000164000c1e1900 */
.L_x_21334:
[----:B------:R-:W2:Y:S02]  /*0f00*/  S2R R17, SR_TID.X ;  /* 0x0000000000117919 */ /* 0x000ea40000002100 */
[----:B--2---:R-:W-:Y:S02]  /*0f10*/  IADD3 R17, R17, 0x80, RZ ;  /* 0x0000008011117810 */ /* 0x004fe40007ffe0ff */
.L_x_21328:
[----:B-1----:R-:W-:Y:S05]  /*0f20*/  BSYNC B6 ;  /* 0x0000000000067941 */ /* 0x002fea0003800000 */
.L_x_21327:
        /* <DEDUP_REMOVED lines=21> */
.L_x_21366:
[----:B------:R0:W5:Y:S01]  /*1080*/  LDG.E.U8 R19, [R2.64] ;  /* 0x0000002402137981 */ /* 0x000162000c1e1100 */
[----:B------:R-:W-:Y:S05]  /*1090*/  BRA `(.L_x_21368) ;  /* 0x00000d0000007947 */ /* 0x000fea0003800000 */
.L_x_21365:
        /* <DEDUP_REMOVED lines=8> */
.L_x_21370:
[----:B------:R0:W5:Y:S01]  /*1120*/  LDG.E R19, [R2.64] ;  /* 0x0000002402137981 */ /* 0x000162000c1e1900 */
[----:B------:R-:W-:Y:S05]  /*1130*/  BRA `(.L_x_21368) ;  /* 0x00000c6000007947 */ /* 0x000fea0003800000 */
.L_x_21369:
[----:B------:R0:W5:Y:S01]  /*1140*/  LDG.E.S16 R19, [R2.64] ;  /* 0x0000002402137981 */ /* 0x000162000c1e1700 */
[----:B------:R-:W-:Y:S05]  /*1150*/  BRA `(.L_x_21368) ;  /* 0x00000c4000007947 */ /* 0x000fea0003800000 */
.L_x_21364:
        /* <DEDUP_REMOVED lines=9> */
.L_x_21372:
[----:B------:R-:W2:Y:S02]  /*11f0*/  LDG.E.U16 R2, [R2.64] ;  /* 0x0000002402027981 */ /* 0x000ea4000c1e1500 */
[----:B--2---:R-:W-:-:S06]  /*1200*/  HADD2.F32 R19, -RZ, R2.H0_H0 ;  /* 0x20000002ff137230 */ /* 0x004fcc0000004100 */
[----:B------:R-:W0:Y:S01]  /*1210*/  F2I.FTZ.TRUNC.NTZ R19, R19 ;  /* 0x0000001300137305 */ /* 0x000e22000021f100 */
[----:B------:R-:W-:Y:S05]  /*1220*/  BRA `(.L_x_21368) ;  /* 0x00000b7000007947 */ /* 0x000fea0003800000 */
.L_x_21371:
        /* <DEDUP_REMOVED lines=9> */
.L_x_21374:
[----:B------:R-:W2:Y:S02]  /*12c0*/  LDG.E.U16 R2, [R2.64] ;  /* 0x0000002402027981 */ /* 0x000ea4000c1e1500 */
[----:B--2---:R-:W-:-:S06]  /*12d0*/  HADD2.F32 R19, -RZ, R2.H0_H0 ;  /* 0x20000002ff137230 */ /* 0x004fcc0000004100 */
[----:B------:R-:W0:Y:S01]  /*12e0*/  F2I.FTZ.TRUNC.NTZ R19, R19 ;  /* 0x0000001300137305 */ /* 0x000e22000021f100 */
[----:B------:R-:W-:Y:S05]  /*12f0*/  BRA `(.L_x_21368) ;  /* 0x00000aa000007947 */ /* 0x000fea0003800000 */
.L_x_21373:
[----:B------:R-:W2:Y:S02]  /*1300*/  LDG.E.64 R2, [R2.64] ;  /* 0x0000002402027981 */ /* 0x000ea4000c1e1b00 */
[----:B--2---:R0:W1:Y:S01]  /*1310*/  F2I.F64.TRUNC R19, R2 ;  /* 0x0000000200137311 */ /* 0x004062000030d100 */
[----:B------:R-:W-:Y:S05]  /*1320*/  BRA `(.L_x_21368) ;  /* 0x00000a7000007947 */ /* 0x000fea0003800000 */
.L_x_21363:
        /* <DEDUP_REMOVED lines=12> */
.L_x_21377:
[----:B------:R-:W2:Y:S02]  /*13f0*/  LDG.E.64 R2, [R2.64] ;  /* 0x0000002402027981 */ /* 0x000ea4000c1e1b00 */
[----:B--2---:R0:W1:Y:S01]  /*1400*/  F2I.F64.TRUNC R19, R2 ;  /* 0x0000000200137311 */ /* 0x004062000030d100 */
[----:B------:R-:W-:Y:S05]  /*1410*/  BRA `(.L_x_21368) ;  /* 0x0000098000007947 */ /* 0x000fea0003800000 */
.L_x_21376:
        /* <DEDUP_REMOVED lines=27> */
.L_x_21379:
        /* <DEDUP_REMOVED lines=14> */
.L_x_21378:
[----:B------:R-:W2:Y:S02]  /*16b0*/  LDG.E.U16 R19, [R2.64] ;  /* 0x0000002402137981 */ /* 0x000ea4000c1e1500 */
[----:B--2---:R-:W-:-:S06]  /*16c0*/  PRMT R19, RZ, 0x5410, R19 ;  /* 0x00005410ff137816 */ /* 0x004fcc0000000013 */
[----:B------:R-:W0:Y:S01]  /*16d0*/  F2I.FTZ.TRUNC.NTZ R19, R19 ;  /* 0x0000001300137305 */ /* 0x000e22000021f100 */
[----:B------:R-:W-:Y:S05]  /*16e0*/  BRA `(.L_x_21368) ;  /* 0x000006b000007947 */ /* 0x000fea0003800000 */
.L_x_21375:
        /* <DEDUP_REMOVED lines=10> */
.L_x_21382:
        /* <DEDUP_REMOVED lines=21> */
.L_x_21386:
[----:B------:R-:W-:Y:S05]  /*18e0*/  BSYNC B1 ;  /* 0x0000000000017941 */ /* 0x000fea0003800000 */
.L_x_21385:
[----:B------:R-:W-:Y:S01]  /*18f0*/  IMAD.SHL.U32 R2, R2, 0x100000, RZ ;  /* 0x0010000002027824 */ /* 0x000fe200078e00ff */
[----:B------:R-:W-:-:S04]  /*1900*/  LEA R0, R0, 0x3b800000, 0x17 ;  /* 0x3b80000000007811 */ /* 0x000fc800078eb8ff */
[----:B------:R-:W-:Y:S02]  /*1910*/  LOP3.LUT R19, R0, R2, R19, 0xfe, !PT ;  /* 0x0000000200137212 */ /* 0x000fe400078efe13 */
.L_x_21384:
[----:B------:R-:W-:Y:S05]  /*1920*/  BSYNC B0 ;  /* 0x0000000000007941 */ /* 0x000fea0003800000 */
.L_x_21383:
[----:B------:R-:W0:Y:S01]  /*1930*/  F2I.FTZ.TRUNC.NTZ R19, R19 ;  /* 0x0000001300137305 */ /* 0x000e22000021f100 */
[----:B------:R-:W-:Y:S05]  /*1940*/  BRA `(.L_x_21368) ;  /* 0x0000045000007947 */ /* 0x000fea0003800000 */
.L_x_21381:
        /* <DEDUP_REMOVED lines=21> */
.L_x_21390:
[----:B------:R-:W-:Y:S05]  /*1aa0*/  BSYNC B1 ;  /* 0x0000000000017941 */ /* 0x000fea0003800000 */
.L_x_21389:
[----:B------:R-:W-:Y:S01]  /*1ab0*/  IMAD.SHL.U32 R2, R2, 0x200000, RZ ;  /* 0x0020000002027824 */ /* 0x000fe200078e00ff */
[----:B------:R-:W-:-:S04]  /*1ac0*/  LEA R0, R0, 0x37800000, 0x17 ;  /* 0x3780000000007811 */ /* 0x000fc800078eb8ff */
[----:B------:R-:W-:Y:S02]  /*1ad0*/  LOP3.LUT R19, R0, R2, R19, 0xfe, !PT ;  /* 0x0000000200137212 */ /* 0x000fe400078efe13 */
.L_x_21388:
[----:B------:R-:W-:Y:S05]  /*1ae0*/  BSYNC B0 ;  /* 0x0000000000007941 */ /* 0x000fea0003800000 */
.L_x_21387:
[----:B------:R-:W0:Y:S01]  /*1af0*/  F2I.FTZ.TRUNC.NTZ R19, R19 ;  /* 0x0000001300137305 */ /* 0x000e22000021f100 */
[----:B------:R-:W-:Y:S05]  /*1b00*/  BRA `(.L_x_21368) ;  /* 0x0000029000007947 */ /* 0x000fea0003800000 */
.L_x_21380:
        /* <DEDUP_REMOVED lines=14> */
.L_x_21394:
[----:B------:R-:W-:Y:S05]  /*1bf0*/  BSYNC B0 ;  /* 0x0000000000007941 */ /* 0x000fea0003800000 */
.L_x_21393:
[----:B------:R-:W0:Y:S01]  /*1c00*/  F2I.FTZ.TRUNC.NTZ R19, R19 ;  /* 0x0000001300137305 */ /* 0x000e22000021f100 */
[----:B------:R-:W-:Y:S05]  /*1c10*/  BRA `(.L_x_21368) ;  /* 0x0000018000007947 */ /* 0x000fea0003800000 */
.L_x_21367:
        /* <DEDUP_REMOVED lines=21> */
.L_x_21392:
[----:B------:R0:W5:Y:S01]  /*1d70*/  LDG.E R19, [R2.64] ;  /* 0x0000002402137981 */ /* 0x000162000c1e1900 */
[----:B------:R-:W-:Y:S05]  /*1d80*/  BRA `(.L_x_21368) ;  /* 0x0000001000007947 */ /* 0x000fea0003800000 */
.L_x_21391:
[----:B------:R0:W5:Y:S02]  /*1d90*/  LDG.E R19, [R2.64] ;  /* 0x0000002402137981 */ /* 0x000164000c1e1900 */
.L_x_21368:
[----:B------:R-:W-:-:S03]  /*1da0*/  IADD3 R17, R17, 0x80, RZ ;  /* 0x0000008011117810 */ /* 0x000fc60007ffe0ff */
.L_x_21362:
[----:B------:R-:W-:Y:S05]  /*1db0*/  BSYNC B6 ;  /* 0x0000000000067941 */ /* 0x000fea0003800000 */
.L_x_21361:
        /* <DEDUP_REMOVED lines=22> */
.L_x_21400:
[----:B------:R0:W5:Y:S01]  /*1f20*/  LDG.E.U8 R25, [R2.64] ;  /* 0x0000002402197981 */ /* 0x000162000c1e1100 */
[----:B------:R-:W-:Y:S05]  /*1f30*/  BRA `(.L_x_21402) ;  /* 0x00000d0000007947 */ /* 0x000fea0003800000 */
.L_x_21399:
        /* <DEDUP_REMOVED lines=8> */
.L_x_21404:
[----:B------:R0:W5:Y:S01]  /*1fc0*/  LDG.E R25, [R2.64] ;  /* 0x0000002402197981 */ /* 0x000162000c1e1900 */
[----:B------:R-:W-:Y:S05]  /*1fd0*/  BRA `(.L_x_21402) ;  /* 0x00000c6000007947 */ /* 0x000fea0003800000 */
.L_x_21403:
[----:B------:R0:W5:Y:S01]  /*1fe0*/  LDG.E.S16 R25, [R2.64] ;  /* 0x0000002402197981 */ /* 0x000162000c1e1700 */
[----:B------:R-:W-:Y:S05]  /*1ff0*/  BRA `(.L_x_21402) ;  /* 0x00000c4000007947 */ /* 0x000fea0003800000 */
.L_x_21398:
        /* <DEDUP_REMOVED lines=9> */
.L_x_21406:
[----:B------:R-:W2:Y:S02]  /*2090*/  LDG.E.U16 R2, [R2.64] ;  /* 0x0000002402027981 */ /* 0x000ea4000c1e1500 */
[----:B--2---:R-:W-:-:S06]  /*20a0*/  HADD2.F32 R25, -RZ, R2.H0_H0 ;  /* 0x20000002ff197230 */ /* 0x004fcc0000004100 */
[----:B------:R-:W0:Y:S01]  /*20b0*/  F2I.FTZ.TRUNC.NTZ R25, R25 ;  /* 0x0000001900197305 */ /* 0x000e22000021f100 */
[----:B------:R-:W-:Y:S05]  /*20c0*/  BRA `(.L_x_21402) ;  /* 0x00000b7000007947 */ /* 0x000fea0003800000 */
.L_x_21405:
        /* <DEDUP_REMOVED lines=9> */
.L_x_21408:
[----:B------:R-:W2:Y:S02]  /*2160*/  LDG.E.U16 R2, [R2.64] ;  /* 0x0000002402027981 */ /* 0x000ea4000c1e1500 */
[----:B--2---:R-:W-:-:S06]  /*2170*/  HADD2.F32 R25, -RZ, R2.H0_H0 ;  /* 0x20000002ff197230 */ /* 0x004fcc0000004100 */
[----:B------:R-:W0:Y:S01]  /*2180*/  F2I.FTZ.TRUNC.NTZ R25, R25 ;  /* 0x0000001900197305 */ /* 0x000e22000021f100 */
[----:B------:R-:W-:Y:S05]  /*2190*/  BRA `(.L_x_21402) ;  /* 0x00000aa000007947 */ /* 0x000fea0003800000 */
.L_x_21407:
[----:B------:R-:W2:Y:S02]  /*21a0*/  LDG.E.64 R2, [R2.64] ;  /* 0x0000002402027981 */ /* 0x000ea4000c1e1b00 */
[----:B--2---:R0:W2:Y:S01]  /*21b0*/  F2I.F64.TRUNC R25, R2 ;  /* 0x0000000200197311 */ /* 0x0040a2000030d100 */
[----:B------:R-:W-:Y:S05]  /*21c0*/  BRA `(.L_x_21402) ;  /* 0x00000a7000007947 */ /* 0x000fea0003800000 */
.L_x_21397:
        /* <DEDUP_REMOVED lines=12> */
.L_x_21411:
[----:B------:R-:W2:Y:S02]  /*2290*/  LDG.E.64 R2, [R2.64] ;  /* 0x0000002402027981 */ /* 0x000ea4000c1e1b00 */
[----:B--2---:R0:W2:Y:S01]  /*22a0*/  F2I.F64.TRUNC R25, R2 ;  /* 0x0000000200197311 */ /* 0x0040a2000030d100 */
[----:B------:R-:W-:Y:S05]  /*22b0*/  BRA `(.L_x_21402) ;  /* 0x0000098000007947 */ /* 0x000fea0003800000 */
.L_x_21410:
        /* <DEDUP_REMOVED lines=27> */
.L_x_21413:
        /* <DEDUP_REMOVED lines=14> */
.L_x_21412:
[----:B------:R-:W2:Y:S02]  /*2550*/  LDG.E.U16 R25, [R2.64] ;  /* 0x0000002402197981 */ /* 0x000ea4000c1e1500 */
[----:B--2---:R-:W-:-:S06]  /*2560*/  PRMT R25, RZ, 0x5410, R25 ;  /* 0x00005410ff197816 */ /* 0x004fcc0000000019 */
[----:B------:R-:W0:Y:S01]  /*2570*/  F2I.FTZ.TRUNC.NTZ R25, R25 ;  /* 0x0000001900197305 */ /* 0x000e22000021f100 */
[----:B------:R-:W-:Y:S05]  /*2580*/  BRA `(.L_x_21402) ;  /* 0x000006b000007947 */ /* 0x000fea0003800000 */
.L_x_21409:
        /* <DEDUP_REMOVED lines=10> */
.L_x_21416:
        /* <DEDUP_REMOVED lines=21> */
.L_x_21420:
[----:B------:R-:W-:Y:S05]  /*2780*/  BSYNC B1 ;  /* 0x0000000000017941 */ /* 0x000fea0003800000 */
.L_x_21419:
[----:B------:R-:W-:Y:S01]  /*2790*/  IMAD.SHL.U32 R2, R2, 0x100000, RZ ;  /* 0x0010000002027824 */ /* 0x000fe200078e00ff */
[----:B------:R-:W-:-:S04]  /*27a0*/  LEA R0, R0, 0x3b800000, 0x17 ;  /* 0x3b80000000007811 */ /* 0x000fc800078eb8ff */
[----:B------:R-:W-:Y:S02]  /*27b0*/  LOP3.LUT R25, R0, R2, R25, 0xfe, !PT ;  /* 0x0000000200197212 */ /* 0x000fe400078efe19 */
.L_x_21418:
[----:B------:R-:W-:Y:S05]  /*27c0*/  BSYNC B0 ;  /* 0x0000000000007941 */ /* 0x000fea0003800000 */
.L_x_21417:
[----:B------:R-:W0:Y:S01]  /*27d0*/  F2I.FTZ.TRUNC.NTZ R25, R25 ;  /* 0x0000001900197305 */ /* 0x000e22000021f100 */
[----:B------:R-:W-:Y:S05]  /*27e0*/  BRA `(.L_x_21402) ;  /* 0x0000045000007947 */ /* 0x000fea0003800000 */
.L_x_21415:
        /* <DEDUP_REMOVED lines=21> */
.L_x_21424:
[----:B------:R-:W-:Y:S05]  /*2940*/  BSYNC B1 ;  /* 0x0000000000017941 */ /* 0x000fea0003800000 */
.L_x_21423:
[----:B------:R-:W-:Y:S01]  /*2950*/  IMAD.SHL.U32 R2, R2, 0x200000, RZ ;  /* 0x0020000002027824 */ /* 0x000fe200078e00ff */
[----:B------:R-:W-:-:S04]  /*2960*/  LEA R0, R0, 0x37800000, 0x17 ;  /* 0x3780000000007811 */ /* 0x000fc800078eb8ff */
[----:B------:R-:W-:Y:S02]  /*2970*/  LOP3.LUT R25, R0, R2, R25, 0xfe, !PT ;  /* 0x0000000200197212 */ /* 0x000fe400078efe19 */
.L_x_21422:
[----:B------:R-:W-:Y:S05]  /*2980*/  BSYNC B0 ;  /* 0x0000000000007941 */ /* 0x000fea0003800000 */
.L_x_21421:
[----:B------:R-:W0:Y:S01]  /*2990*/  F2I.FTZ.TRUNC.NTZ R25, R25 ;  /* 0x0000001900197305 */ /* 0x000e22000021f100 */
[----:B------:R-:W-:Y:S05]  /*29a0*/  BRA `(.L_x_21402) ;  /* 0x0000029000007947 */ /* 0x000fea0003800000 */
.L_x_21414:
        /* <DEDUP_REMOVED lines=14> */
.L_x_21428:
[----:B------:R-:W-:Y:S05]  /*2a90*/  BSYNC B0 ;  /* 0x0000000000007941 */ /* 0x000fea0003800000 */
.L_x_21427:
[----:B------:R-:W0:Y:S01]  /*2aa0*/  F2I.FTZ.TRUNC.NTZ R25, R25 ;  /* 0x0000001900197305 */ /* 0x000e22000021f100 */
[----:B------:R-:W-:Y:S05]  /*2ab0*/  BRA `(.L_x_21402) ;  /* 0x0000018000007947 */ /* 0x000fea0003800000 */
.L_x_21401:
        /* <DEDUP_REMOVED lines=21> */
.L_x_21426:
[----:B------:R0:W5:Y:S01]  /*2c10*/  LDG.E R25, [R2.64] ;  /* 0x0000002402197981 */ /* 0x000162000c1e1900 */
[----:B------:R-:W-:Y:S05]  /*2c20*/  BRA `(.L_x_21402) ;  /* 0x0000001000007947 */ /* 0x000fea0003800000 */
.L_x_21425:
[----:B------:R0:W5:Y:S02]  /*2c30*/  LDG.E R25, [R2.64] ;  /* 0x0000002402197981 */ /* 0x000164000c1e1900 */
.L_x_21402:
[----:B------:R-:W-:-:S03]  /*2c40*/  IADD3 R17, R17, 0x80, RZ ;  /* 0x0000008011117810 */ /* 0x000fc60007ffe0ff */
.L_x_21396:
[----:B------:R-:W-:Y:S05]  /*2c50*/  BSYNC B6 ;  /* 0x0000000000067941 */ /* 0x000fea0003800000 */
.L_x_21395:
        /* <DEDUP_REMOVED lines=20> */
.L_x_21434:
[----:B------:R0:W5:Y:S01]  /*2da0*/  LDG.E.U8 R24, [R2.64] ;  /* 0x0000002402187981 */ /* 0x000162000c1e1100 */
[----:B------:R-:W-:Y:S05]  /*2db0*/  BRA `(.L_x_21430) ;  /* 0x00000cf000007947 */ /* 0x000fea0003800000 */
.L_x_21433:
        /* <DEDUP_REMOVED lines=8> */
.L_x_21437:
[----:B------:R0:W5:Y:S01]  /*2e40*/  LDG.E R24, [R2.64] ;  /* 0x0000002402187981 */ /* 0x000162000c1e1900 */
[----:B------:R-:W-:Y:S05]  /*2e50*/  BRA `(.L_x_21430) ;  /* 0x00000c5000007947 */ /* 0x000fea0003800000 */
.L_x_21436:
[----:B------:R0:W5:Y:S01]  /*2e60*/  LDG.E.S16 R24, [R2.64] ;  /* 0x0000002402187981 */ /* 0x000162000c1e1700 */
[----:B------:R-:W-:Y:S05]  /*2e70*/  BRA `(.L_x_21430) ;  /* 0x00000c3000007947 */ /* 0x000fea0003800000 */
.L_x_21432:
        /* <DEDUP_REMOVED lines=9> */
.L_x_21439:
[----:B------:R-:W3:Y:S02]  /*2f10*/  LDG.E.U16 R2, [R2.64] ;  /* 0x0000002402027981 */ /* 0x000ee4000c1e1500 */
[----:B---3--:R-:W-:-:S06]  /*2f20*/  HADD2.F32 R24, -RZ, R2.H0_H0 ;  /* 0x20000002ff187230 */ /* 0x008fcc0000004100 */
[----:B------:R-:W0:Y:S01]  /*2f30*/  F2I.FTZ.TRUNC.NTZ R24, R24 ;  /* 0x0000001800187305 */ /* 0x000e22000021f100 */
[----:B------:R-:W-:Y:S05]  /*2f40*/  BRA `(.L_x_21430) ;  /* 0x00000b6000007947 */ /* 0x000fea0003800000 */
.L_x_21438:
        /* <DEDUP_REMOVED lines=9> */
.L_x_21441:
[----:B------:R-:W3:Y:S02]  /*2fe0*/  LDG.E.U16 R2, [R2.64] ;  /* 0x0000002402027981 */ /* 0x000ee4000c1e1500 */
[----:B---3--:R-:W-:-:S06]  /*2ff0*/  HADD2.F32 R24, -RZ, R2.H0_H0 ;  /* 0x20000002ff187230 */ /* 0x008fcc0000004100 */
[----:B------:R-:W0:Y:S01]  /*3000*/  F2I.FTZ.TRUNC.NTZ R24, R24 ;  /* 0x0000001800187305 */ /* 0x000e22000021f100 */
[----:B------:R-:W-:Y:S05]  /*3010*/  BRA `(.L_x_21430) ;  /* 0x00000a9000007947 */ /* 0x000fea0003800000 */
.L_x_21440:
[----:B------:R-:W3:Y:S02]  /*3020*/  LDG.E.64 R2, [R2.64] ;  /* 0x0000002402027981 */ /* 0x000ee4000c1e1b00 */
[----:B---3--:R0:W3:Y:S01]  /*3030*/  F2I.F64.TRUNC R24, R2 ;  /* 0x0000000200187311 */ /* 0x0080e2000030d100 */
[----:B------:R-:W-:Y:S05]  /*3040*/  BRA `(.L_x_21430) ;  /* 0x00000a6000007947 */ /* 0x000fea0003800000 */
.L_x_21431:
        /* <DEDUP_REMOVED lines=12> */
.L_x_21444:
[----:B------:R-:W3:Y:S02]  /*3110*/  LDG.E.64 R2, [R2.64] ;  /* 0x0000002402027981 */ /* 0x000ee4000c1e1b00 */
[----:B---3--:R0:W3:Y:S01]  /*3120*/  F2I.F64.TRUNC R24, R2 ;  /* 0x0000000200187311 */ /* 0x0080e2000030d100 */
[----:B------:R-:W-:Y:S05]  /*3130*/  BRA `(.L_x_21430) ;  /* 0x0000097000007947 */ /* 0x000fea0003800000 */
.L_x_21443:
        /* <DEDUP_REMOVED lines=27> */
.L_x_21446:
        /* <DEDUP_REMOVED lines=14> */
.L_x_21445:
[----:B------:R-:W3:Y:S02]  /*33d0*/  LDG.E.U16 R24, [R2.64] ;  /* 0x0000002402187981 */ /* 0x000ee4000c1e1500 */
[----:B---3--:R-:W-:-:S06]  /*33e0*/  PRMT R24, RZ, 0x5410, R24 ;  /* 0x00005410ff187816 */ /* 0x008fcc0000000018 */
[----:B------:R-:W0:Y:S01]  /*33f0*/  F2I.FTZ.TRUNC.NTZ R24, R24 ;  /* 0x0000001800187305 */ /* 0x000e22000021f100 */
[----:B------:R-:W-:Y:S05]  /*3400*/  BRA `(.L_x_21430) ;  /* 0x000006a000007947 */ /* 0x000fea0003800000 */
.L_x_21442:
        /* <DEDUP_REMOVED lines=10> */
.L_x_21449:
        /* <DEDUP_REMOVED lines=21> */
.L_x_21453:
[----:B------:R-:W-:Y:S05]  /*3600*/  BSYNC B1 ;  /* 0x0000000000017941 */ /* 0x000fea0003800000 */
.L_x_21452:
[----:B------:R-:W-:Y:S01]  /*3610*/  IMAD.SHL.U32 R2, R2, 0x100000, RZ ;  /* 0x0010000002027824 */ /* 0x000fe200078e00ff */
[----:B------:R-:W-:-:S04]  /*3620*/  LEA R3, R0, 0x3b800000, 0x17 ;  /* 0x3b80000000037811 */ /* 0x000fc800078eb8ff */
[----:B------:R-:W-:Y:S02]  /*3630*/  LOP3.LUT R24, R3, R2, R24, 0xfe, !PT ;  /* 0x0000000203187212 */ /* 0x000fe400078efe18 */
.L_x_21451:
[----:B------:R-:W-:Y:S05]  /*3640*/  BSYNC B0 ;  /* 0x0000000000007941 */ /* 0x000fea0003800000 */
.L_x_21450:
[----:B------:R-:W0:Y:S01]  /*3650*/  F2I.FTZ.TRUNC.NTZ R24, R24 ;  /* 0x0000001800187305 */ /* 0x000e22000021f100 */
[----:B------:R-:W-:Y:S05]  /*3660*/  BRA `(.L_x_21430) ;  /* 0x0000044000007947 */ /* 0x000fea0003800000 */
.L_x_21448:
        /* <DEDUP_REMOVED lines=21> */
.L_x_21457:
[----:B------:R-:W-:Y:S05]  /*37c0*/  BSYNC B1 ;  /* 0x0000000000017941 */ /* 0x000fea0003800000 */
.L_x_21456:
[----:B------:R-:W-:Y:S01]  /*37d0*/  IMAD.SHL.U32 R2, R2, 0x200000, RZ ;  /* 0x0020000002027824 */ /* 0x000fe200078e00ff */
[----:B------:R-:W-:-:S04]  /*37e0*/  LEA R3, R0, 0x37800000, 0x17 ;  /* 0x3780000000037811 */ /* 0x000fc800078eb8ff */
[----:B------:R-:W-:Y:S02]  /*37f0*/  LOP3.LUT R24, R3, R2, R24, 0xfe, !PT ;  /* 0x0000000203187212 */ /* 0x000fe400078efe18 */
.L_x_21455:
[----:B------:R-:W-:Y:S05]  /*3800*/  BSYNC B0 ;  /* 0x0000000000007941 */ /* 0x000fea0003800000 */
.L_x_21454:
[----:B------:R-:W0:Y:S01]  /*3810*/  F2I.FTZ.TRUNC.NTZ R24, R24 ;  /* 0x0000001800187305 */ /* 0x000e22000021f100 */
[----:B------:R-:W-:Y:S05]  /*3820*/  BRA `(.L_x_21430) ;  /* 0x0000028000007947 */ /* 0x000fea0003800000 */
.L_x_21447:
        /* <DEDUP_REMOVED lines=14> */
.L_x_21461:
[----:B------:R-:W-:Y:S05]  /*3910*/  BSYNC B0 ;  /* 0x0000000000007941 */ /* 0x000fea0003800000 */
.L_x_21460:
[----:B------:R-:W0:Y:S01]  /*3920*/  F2I.FTZ.TRUNC.NTZ R24, R24 ;  /* 0x0000001800187305 */ /* 0x000e22000021f100 */
[----:B------:R-:W-:Y:S05]  /*3930*/  BRA `(.L_x_21430) ;  /* 0x0000017000007947 */ /* 0x000fea0003800000 */
.L_x_21435:
        /* <DEDUP_REMOVED lines=20> */
.L_x_21459:
[----:B------:R0:W5:Y:S01]  /*3a80*/  LDG.E R24, [R2.64] ;  /* 0x0000002402187981 */ /* 0x000162000c1e1900 */
[----:B------:R-:W-:Y:S05]  /*3a90*/  BRA `(.L_x_21430) ;  /* 0x0000001000007947 */ /* 0x000fea0003800000 */
.L_x_21458:
[----:B------:R0:W5:Y:S02]  /*3aa0*/  LDG.E R24, [R2.64] ;  /* 0x0000002402187981 */ /* 0x000164000c1e1900 */
.L_x_21430:
[----:B------:R-:W-:Y:S05]  /*3ab0*/  BSYNC B6 ;  /* 0x0000000000067941 */ /* 0x000fea0003800000 */
.L_x_21429:
        /* <DEDUP_REMOVED lines=29> */
.L_x_21463:
[----:B------:R-:W-:Y:S05]  /*3c90*/  BSYNC B6 ;  /* 0x0000000000067941 */ /* 0x000fea0003800000 */
.L_x_21462:
        /* <DEDUP_REMOVED lines=27> */
.L_x_21465:
[----:B------:R-:W-:Y:S05]  /*3e50*/  BSYNC B6 ;  /* 0x0000000000067941 */ /* 0x000fea0003800000 */
.L_x_21464:
        /* <DEDUP_REMOVED lines=27> */
.L_x_21467:
[----:B------:R-:W-:Y:S05]  /*4010*/  BSYNC B6 ;  /* 0x0000000000067941 */ /* 0x000fea0003800000 */
.L_x_21466:
        /* <DEDUP_REMOVED lines=27> */
.L_x_21469:
[----:B------:R-:W-:Y:S05]  /*41d0*/  BSYNC B6 ;  /* 0x0000000000067941 */ /* 0x000fea0003800000 */
.L_x_21468:
        /* <DEDUP_REMOVED lines=24> */
.L_x_21475:
[----:B------:R0:W-:Y:S01]  /*4360*/  STG.E.U8 [R2.64], RZ ;  /* 0x000000ff02007986 */ /* 0x0001e2000c101124 */
[----:B------:R-:W-:Y:S01]  /*4370*/  IMAD.MOV.U32 R17, RZ, RZ, R19 ;  /* 0x000000ffff117224 */ /* 0x000fe200078e0013 */
[----:B------:R-:W-:Y:S05]  /*4380*/  BRA `(.L_x_21471) ;  /* 0x000007a000007947 */ /* 0x000fea0003800000 */
.L_x_21474:
        /* <DEDUP_REMOVED lines=9> */
.L_x_21478:
[----:B------:R0:W-:Y:S01]  /*4420*/  STG.E [R2.64], RZ ;  /* 0x000000ff02007986 */ /* 0x0001e2000c101924 */
[----:B------:R-:W-:Y:S01]  /*4430*/  IMAD.MOV.U32 R17, RZ, RZ, R19 ;  /* 0x000000ffff117224 */ /* 0x000fe200078e0013 */
[----:B------:R-:W-:Y:S05]  /*4440*/  BRA `(.L_x_21471) ;  /* 0x000006e000007947 */ /* 0x000fea0003800000 */
.L_x_21477:
[----:B------:R0:W-:Y:S01]  /*4450*/  STG.E.U16 [R2.64], RZ ;  /* 0x000000ff02007986 */ /* 0x0001e2000c101524 */
[----:B------:R-:W-:Y:S01]  /*4460*/  IMAD.MOV.U32 R17, RZ, RZ, R19 ;  /* 0x000000ffff117224 */ /* 0x000fe200078e0013 */
[----:B------:R-:W-:Y:S05]  /*4470*/  BRA `(.L_x_21471) ;  /* 0x000006b000007947 */ /* 0x000fea0003800000 */
.L_x_21473:
        /* <DEDUP_REMOVED lines=9> */
.L_x_21480:
[----:B------:R0:W-:Y:S01]  /*4510*/  STG.E.U16 [R2.64], RZ ;  /* 0x000000ff02007986 */ /* 0x0001e2000c101524 */
[----:B------:R-:W-:Y:S01]  /*4520*/  IMAD.MOV.U32 R17, RZ, RZ, R19 ;  /* 0x000000ffff117224 */ /* 0x000fe200078e0013 */
[----:B------:R-:W-:Y:S05]  /*4530*/  BRA `(.L_x_21471) ;  /* 0x000005f000007947 */ /* 0x000fea0003800000 */
.L_x_21479:
        /* <DEDUP_REMOVED lines=9> */
.L_x_21482:
[----:B------:R0:W-:Y:S01]  /*45d0*/  STG.E [R2.64], RZ ;  /* 0x000000ff02007986 */ /* 0x0001e2000c101924 */
[----:B------:R-:W-:Y:S01]  /*45e0*/  IMAD.MOV.U32 R17, RZ, RZ, R19 ;  /* 0x000000ffff117224 */ /* 0x000fe200078e0013 */
[----:B------:R-:W-:Y:S05]  /*45f0*/  BRA `(.L_x_21471) ;  /* 0x0000053000007947 */ /* 0x000fea0003800000 */
.L_x_21481:
[----:B------:R0:W-:Y:S01]  /*4600*/  STG.E.64 [R2.64], RZ ;  /* 0x000000ff02007986 */ /* 0x0001e2000c101b24 */
[----:B------:R-:W-:Y:S01]  /*4610*/  IMAD.MOV.U32 R17, RZ, RZ, R19 ;  /* 0x000000ffff117224 */ /* 0x000fe200078e0013 */
[----:B------:R-:W-:Y:S05]  /*4620*/  BRA `(.L_x_21471) ;  /* 0x0000050000007947 */ /* 0x000fea0003800000 */
.L_x_21472:
        /* <DEDUP_REMOVED lines=11> */
.L_x_21485:
[----:B------:R0:W-:Y:S01]  /*46e0*/  STG.E.128 [R2.64], RZ ;  /* 0x000000ff02007986 */ /* 0x0001e2000c101d24 */
[----:B------:R-:W-:Y:S01]  /*46f0*/  IMAD.MOV.U32 R17, RZ, RZ, R19 ;  /* 0x000000ffff117224 */ /* 0x000fe200078e0013 */
[----:B------:R-:W-:Y:S05]  /*4700*/  BRA `(.L_x_21471) ;  /* 0x0000042000007947 */ /* 0x000fea0003800000 */
.L_x_21484:
        /* <DEDUP_REMOVED lines=9> */
.L_x_21487:
[----:B------:R0:W-:Y:S01]  /*47a0*/  STG.E.U8 [R2.64], RZ ;  /* 0x000000ff02007986 */ /* 0x0001e2000c101124 */
[----:B------:R-:W-:Y:S01]  /*47b0*/  IMAD.MOV.U32 R17, RZ, RZ, R19 ;  /* 0x000000ffff117224 */ /* 0x000fe200078e0013 */
[----:B------:R-:W-:Y:S05]  /*47c0*/  BRA `(.L_x_21471) ;  /* 0x0000036000007947 */ /* 0x000fea0003800000 */
.L_x_21486:
[----:B------:R0:W-:Y:S01]  /*47d0*/  STG.E.U16 [R2.64], RZ ;  /* 0x000000ff02007986 */ /* 0x0001e2000c101524 */
[----:B------:R-:W-:Y:S01]  /*47e0*/  IMAD.MOV.U32 R17, RZ, RZ, R19 ;  /* 0x000000ffff117224 */ /* 0x000fe200078e0013 */
[----:B------:R-:W-:Y:S05]  /*47f0*/  BRA `(.L_x_21471) ;  /* 0x0000033000007947 */ /* 0x000fea0003800000 */
.L_x_21483:
        /* <DEDUP_REMOVED lines=11> */
.L_x_21490:
[----:B------:R0:W-:Y:S01]  /*48b0*/  STG.E.U8 [R2.64], RZ ;  /* 0x000000ff02007986 */ /* 0x0001e2000c101124 */
[----:B------:R-:W-:Y:S01]  /*48c0*/  IMAD.MOV.U32 R17, RZ, RZ, R19 ;  /* 0x000000ffff117224 */ /* 0x000fe200078e0013 */
[----:B------:R-:W-:Y:S05]  /*48d0*/  BRA `(.L_x_21471) ;  /* 0x0000025000007947 */ /* 0x000fea0003800000 */
.L_x_21489:
[----:B------:R0:W-:Y:S01]  /*48e0*/  STG.E.U8 [R2.64], RZ ;  /* 0x000000ff02007986 */ /* 0x0001e2000c101124 */
[----:B------:R-:W-:Y:S01]  /*48f0*/  IMAD.MOV.U32 R17, RZ, RZ, R19 ;  /* 0x000000ffff117224 */ /* 0x000fe200078e0013 */
[----:B------:R-:W-:Y:S05]  /*4900*/  BRA `(.L_x_21471) ;  /* 0x0000022000007947 */ /* 0x000fea0003800000 */
.L_x_21488:
        /* <DEDUP_REMOVED lines=8> */
.L_x_21476:
        /* <DEDUP_REMOVED lines=21> */
.L_x_21492:
[----:B------:R0:W-:Y:S01]  /*4ae0*/  STG.E.64 [R2.64], RZ ;  /* 0x000000ff02007986 */ /* 0x0001e2000c101b24 */
[----:B------:R-:W-:Y:S01]  /*4af0*/  IMAD.MOV.U32 R17, RZ, RZ, R19 ;  /* 0x000000ffff117224 */ /* 0x000fe200078e0013 */
[----:B------:R-:W-:Y:S05]  /*4b00*/  BRA `(.L_x_21471) ;  /* 0x0000002000007947 */ /* 0x000fea0003800000 */
.L_x_21491:
[----:B------:R0:W-:Y:S01]  /*4b10*/  STG.E [R2.64], RZ ;  /* 0x000000ff02007986 */ /* 0x0001e2000c101924 */
[----:B------:R-:W-:-:S03]  /*4b20*/  IMAD.MOV.U32 R17, RZ, RZ, R19 ;  /* 0x000000ffff117224 */ /* 0x000fc600078e0013 */
.L_x_21471:
[----:B------:R-:W-:Y:S05]  /*4b30*/  BSYNC B6 ;  /* 0x0000000000067941 */ /* 0x000fea0003800000 */
.L_x_21470:
        /* <DEDUP_REMOVED lines=21> */
.L_x_21498:
[----:B------:R0:W-:Y:S01]  /*4c90*/  STG.E.U8 [R2.64], RZ ;  /* 0x000000ff02007986 */ /* 0x0001e2000c101124 */
[----:B------:R-:W-:Y:S05]  /*4ca0*/  BRA `(.L_x_21500) ;  /* 0x0000066000007947 */ /* 0x000fea0003800000 */
.L_x_21497:
        /* <DEDUP_REMOVED lines=8> */
.L_x_21502:
[----:B------:R0:W-:Y:S01]  /*4d30*/  STG.E [R2.64], RZ ;  /* 0x000000ff02007986 */ /* 0x0001e2000c101924 */
[----:B------:R-:W-:Y:S05]  /*4d40*/  BRA `(.L_x_21500) ;  /* 0x000005c000007947 */ /* 0x000fea0003800000 */
.L_x_21501:
[----:B------:R0:W-:Y:S01]  /*4d50*/  STG.E.U16 [R2.64], RZ ;  /* 0x000000ff02007986 */ /* 0x0001e2000c101524 */
[----:B------:R-:W-:Y:S05]  /*4d60*/  BRA `(.L_x_21500) ;  /* 0x000005a000007947 */ /* 0x000fea0003800000 */
.L_x_21496:
        /* <DEDUP_REMOVED lines=8> */
.L_x_21504:
[----:B------:R0:W-:Y:S01]  /*4df0*/  STG.E.U16 [R2.64], RZ ;  /* 0x000000ff02007986 */ /* 0x0001e2000c101524 */
[----:B------:R-:W-:Y:S05]  /*4e00*/  BRA `(.L_x_21500) ;  /* 0x0000050000007947 */ /* 0x000fea0003800000 */
.L_x_21503:
        /* <DEDUP_REMOVED lines=8> */
.L_x_21506:
[----:B------:R0:W-:Y:S01]  /*4e90*/  STG.E [R2.64], RZ ;  /* 0x000000ff02007986 */ /* 0x0001e2000c101924 */
[----:B------:R-:W-:Y:S05]  /*4ea0*/  BRA `(.L_x_21500) ;  /* 0x0000046000007947 */ /* 0x000fea0003800000 */
.L_x_21505:
[----:B------:R0:W-:Y:S01]  /*4eb0*/  STG.E.64 [R2.64], RZ ;  /* 0x000000ff02007986 */ /* 0x0001e2000c101b24 */
[----:B------:R-:W-:Y:S05]  /*4ec0*/  BRA `(.L_x_21500) ;  /* 0x0000044000007947 */ /* 0x000fea0003800000 */
.L_x_21495:
        /* <DEDUP_REMOVED lines=10> */
.L_x_21509:
[----:B------:R0:W-:Y:S01]  /*4f70*/  STG.E.128 [R2.64], RZ ;  /* 0x000000ff02007986 */ /* 0x0001e2000c101d24 */
[----:B------:R-:W-:Y:S05]  /*4f80*/  BRA `(.L_x_21500) ;  /* 0x0000038000007947 */ /* 0x000fea0003800000 */
.L_x_21508:
        /* <DEDUP_REMOVED lines=8> */
.L_x_21511:
[----:B------:R0:W-:Y:S01]  /*5010*/  STG.E.U8 [R2.64], RZ ;  /* 0x000000ff02007986 */ /* 0x0001e2000c101124 */
[----:B------:R-:W-:Y:S05]  /*5020*/  BRA `(.L_x_21500) ;  /* 0x000002e000007947 */ /* 0x000fea0003800000 */
.L_x_21510:
[----:B------:R0:W-:Y:S01]  /*5030*/  STG.E.U16 [R2.64], RZ ;  /* 0x000000ff02007986 */ /* 0x0001e2000c101524 */
[----:B------:R-:W-:Y:S05]  /*5040*/  BRA `(.L_x_21500) ;  /* 0x000002c000007947 */ /* 0x000fea0003800000 */
.L_x_21507:
        /* <DEDUP_REMOVED lines=10> */
.L_x_21514:
[----:B------:R0:W-:Y:S01]  /*50f0*/  STG.E.U8 [R2.64], RZ ;  /* 0x000000ff02007986 */ /* 0x0001e2000c101124 */
[----:B------:R-:W-:Y:S05]  /*5100*/  BRA `(.L_x_21500) ;  /* 0x0000020000007947 */ /* 0x000fea0003800000 */
.L_x_21513:
[----:B------:R0:W-:Y:S01]  /*5110*/  STG.E.U8 [R2.64], RZ ;  /* 0x000000ff02007986 */ /* 0x0001e2000c101124 */
[----:B------:R-:W-:Y:S05]  /*5120*/  BRA `(.L_x_21500) ;  /* 0x000001e000007947 */ /* 0x000fea0003800000 */
.L_x_21512:
[----:B------:R-:W-:-:S13]  /*5130*/  ISETP.NE.AND P0, PT, R0, 0x1c, PT ;  /* 0x0000001c0000780c */ /* 0x000fda0003f05270 */
[----:B------:R-:W-:Y:S05]  /*5140*/  @!P0 BRA `(.L_x_21515) ;  /* 0x000001b000008947 */ /* 0x000fea0003800000 */
[----:B------:R-:W-:-:S13]  /*5150*/  ISETP.NE.AND P0, PT, R0, 0x1d, PT ;  /* 0x0000001d0000780c */ /* 0x000fda0003f05270 */
[----:B------:R-:W-:Y:S05]  /*5160*/  @!P0 BRA `(.L_x_21516) ;  /* 0x0000017000008947 */ /* 0x000fea0003800000 */
[----:B------:R-:W-:-:S13]  /*5170*/  ISETP.NE.AND P0, PT, R0, 0x2c, PT ;  /* 0x0000002c0000780c */ /* 0x000fda0003f05270 */
[----:B------:R0:W-:Y:S01]  /*5180*/  @!P0 STG.E.U8 [R2.64], RZ ;  /* 0x000000ff02008986 */ /* 0x0001e2000c101124 */
[----:B------:R-:W-:Y:S05]  /*5190*/  @!P0 BRA `(.L_x_21500) ;  /* 0x0000017000008947 */ /* 0x000fea0003800000 */
.L_x_21499:
        /* <DEDUP_REMOVED lines=20> */
.L_x_21516:
[----:B------:R0:W-:Y:S01]  /*52e0*/  STG.E.64 [R2.64], RZ ;  /* 0x000000ff02007986 */ /* 0x0001e2000c101b24 */
[----:B------:R-:W-:Y:S05]  /*52f0*/  BRA `(.L_x_21500) ;  /* 0x0000001000007947 */ /* 0x000fea0003800000 */
.L_x_21515:
[----:B------:R0:W-:Y:S02]  /*5300*/  STG.E [R2.64], RZ ;  /* 0x000000ff02007986 */ /* 0x0001e4000c101924 */
.L_x_21500:
        /* <DEDUP_REMOVED lines=21> */
.L_x_21520:
[----:B------:R0:W-:Y:S01]  /*5460*/  STG.E.U8 [R2.64], RZ ;  /* 0x000000ff02007986 */ /* 0x0001e2000c101124 */
[----:B------:R-:W-:Y:S05]  /*5470*/  BRA `(.L_x_21522) ;  /* 0x0000066000007947 */ /* 0x000fea0003800000 */
.L_x_21519:
        /* <DEDUP_REMOVED lines=8> */
.L_x_21524:
[----:B------:R0:W-:Y:S01]  /*5500*/  STG.E [R2.64], RZ ;  /* 0x000000ff02007986 */ /* 0x0001e2000c101924 */
[----:B------:R-:W-:Y:S05]  /*5510*/  BRA `(.L_x_21522) ;  /* 0x000005c000007947 */ /* 0x000fea0003800000 */
.L_x_21523:
[----:B------:R0:W-:Y:S01]  /*5520*/  STG.E.U16 [R2.64], RZ ;  /* 0x000000ff02007986 */ /* 0x0001e2000c101524 */
[----:B------:R-:W-:Y:S05]  /*5530*/  BRA `(.L_x_21522) ;  /* 0x000005a000007947 */ /* 0x000fea0003800000 */
.L_x_21518:
        /* <DEDUP_REMOVED lines=8> */
.L_x_21526:
[----:B------:R0:W-:Y:S01]  /*55c0*/  STG.E.U16 [R2.64], RZ ;  /* 0x000000ff02007986 */ /* 0x0001e2000c101524 */
[----:B------:R-:W-:Y:S05]  /*55d0*/  BRA `(.L_x_21522) ;  /* 0x0000050000007947 */ /* 0x000fea0003800000 */
.L_x_21525:
        /* <DEDUP_REMOVED lines=8> */
.L_x_21528:
[----:B------:R0:W-:Y:S01]  /*5660*/  STG.E [R2.64], RZ ;  /* 0x000000ff02007986 */ /* 0x0001e2000c101924 */
[----:B------:R-:W-:Y:S05]  /*5670*/  BRA `(.L_x_21522) ;  /* 0x0000046000007947 */ /* 0x000fea0003800000 */
.L_x_21527:
[----:B------:R0:W-:Y:S01]  /*5680*/  STG.E.64 [R2.64], RZ ;  /* 0x000000ff02007986 */ /* 0x0001e2000c101b24 */
[----:B------:R-:W-:Y:S05]  /*5690*/  BRA `(.L_x_21522) ;  /* 0x0000044000007947 */ /* 0x000fea0003800000 */
.L_x_21517:
        /* <DEDUP_REMOVED lines=10> */
.L_x_21531:
[----:B------:R0:W-:Y:S01]  /*5740*/  STG.E.128 [R2.64], RZ ;  /* 0x000000ff02007986 */ /* 0x0001e2000c101d24 */
[----:B------:R-:W-:Y:S05]  /*5750*/  BRA `(.L_x_21522) ;  /* 0x0000038000007947 */ /* 0x000fea0003800000 */
.L_x_21530:
        /* <DEDUP_REMOVED lines=8> */
.L_x_21533:
[----:B------:R0:W-:Y:S01]  /*57e0*/  STG.E.U8 [R2.64], RZ ;  /* 0x000000ff02007986 */ /* 0x0001e2000c101124 */
[----:B------:R-:W-:Y:S05]  /*57f0*/  BRA `(.L_x_21522) ;  /* 0x000002e000007947 */ /* 0x000fea0003800000 */
.L_x_21532:
[----:B------:R0:W-:Y:S01]  /*5800*/  STG.E.U16 [R2.64], RZ ;  /* 0x000000ff02007986 */ /* 0x0001e2000c101524 */
[----:B------:R-:W-:Y:S05]  /*5810*/  BRA `(.L_x_21522) ;  /* 0x000002c000007947 */ /* 0x000fea0003800000 */
.L_x_21529:
        /* <DEDUP_REMOVED lines=10> */
.L_x_21536:
[----:B------:R0:W-:Y:S01]  /*58c0*/  STG.E.U8 [R2.64], RZ ;  /* 0x000000ff02007986 */ /* 0x0001e2000c101124 */
[----:B------:R-:W-:Y:S05]  /*58d0*/  BRA `(.L_x_21522) ;  /* 0x0000020000007947 */ /* 0x000fea0003800000 */
.L_x_21535:
[----:B------:R0:W-:Y:S01]  /*58e0*/  STG.E.U8 [R2.64], RZ ;  /* 0x000000ff02007986 */ /* 0x0001e2000c101124 */
[----:B------:R-:W-:Y:S05]  /*58f0*/  BRA `(.L_x_21522) ;  /* 0x000001e000007947 */ /* 0x000fea0003800000 */
.L_x_21534:
[----:B------:R-:W-:-:S13]  /*5900*/  ISETP.NE.AND P0, PT, R0, 0x1c, PT ;  /* 0x0000001c0000780c */ /* 0x000fda0003f05270 */
[----:B------:R-:W-:Y:S05]  /*5910*/  @!P0 BRA `(.L_x_21537) ;  /* 0x000001b000008947 */ /* 0x000fea0003800000 */
[----:B------:R-:W-:-:S13]  /*5920*/  ISETP.NE.AND P0, PT, R0, 0x1d, PT ;  /* 0x0000001d0000780c */ /* 0x000fda0003f05270 */
[----:B------:R-:W-:Y:S05]  /*5930*/  @!P0 BRA `(.L_x_21538) ;  /* 0x0000017000008947 */ /* 0x000fea0003800000 */
[----:B------:R-:W-:-:S13]  /*5940*/  ISETP.NE.AND P0, PT, R0, 0x2c, PT ;  /* 0x0000002c0000780c */ /* 0x000fda0003f05270 */
[----:B------:R0:W-:Y:S01]  /*5950*/  @!P0 STG.E.U8 [R2.64], RZ ;  /* 0x000000ff02008986 */ /* 0x0001e2000c101124 */
[----:B------:R-:W-:Y:S05]  /*5960*/  @!P0 BRA `(.L_x_21522) ;  /* 0x0000017000008947 */ /* 0x000fea0003800000 */
.L_x_21521:
        /* <DEDUP_REMOVED lines=20> */
.L_x_21538:
[----:B------:R0:W-:Y:S01]  /*5ab0*/  STG.E.64 [R2.64], RZ ;  /* 0x000000ff02007986 */ /* 0x0001e2000c101b24 */
[----:B------:R-:W-:Y:S05]  /*5ac0*/  BRA `(.L_x_21522) ;  /* 0x0000001000007947 */ /* 0x000fea0003800000 */
.L_x_21537:
[----:B------:R0:W-:Y:S02]  /*5ad0*/  STG.E [R2.64], RZ ;  /* 0x000000ff02007986 */ /* 0x0001e4000c101924 */
.L_x_21522:
[----:B------:R-:W-:Y:S02]  /*5ae0*/  IADD3 R17, R17, 0x80, RZ ;  /* 0x0000008011117810 */ /* 0x000fe40007ffe0ff */
.L_x_21494:
[----:B------:R-:W-:Y:S05]  /*5af0*/  BSYNC B6 ;  /* 0x0000000000067941 */ /* 0x000fea0003800000 */
.L_x_21493:
        /* <DEDUP_REMOVED lines=19> */
.L_x_21542:
[----:B------:R-:W-:Y:S01]  /*5c30*/  STG.E.U8 [R2.64], RZ ;  /* 0x000000ff02007986 */ /* 0x000fe2000c101124 */
[----:B------:R-:W-:Y:S05]  /*5c40*/  EXIT ;  /* 0x000000000000794d */ /* 0x000fea0003800000 */
.L_x_21541:
        /* <DEDUP_REMOVED lines=8> */
.L_x_21545:
[----:B------:R-:W-:Y:S01]  /*5cd0*/  STG.E [R2.64], RZ ;  /* 0x000000ff02007986 */ /* 0x000fe2000c101924 */
[----:B------:R-:W-:Y:S05]  /*5ce0*/  EXIT ;  /* 0x000000000000794d */ /* 0x000fea0003800000 */
.L_x_21544:
[----:B------:R-:W-:Y:S01]  /*5cf0*/  STG.E.U16 [R2.64], RZ ;  /* 0x000000ff02007986 */ /* 0x000fe2000c101524 */
[----:B------:R-:W-:Y:S05]  /*5d00*/  EXIT ;  /* 0x000000000000794d */ /* 0x000fea0003800000 */
.L_x_21540:
        /* <DEDUP_REMOVED lines=8> */
.L_x_21547:
[----:B------:R-:W-:Y:S01]  /*5d90*/  STG.E.U16 [R2.64], RZ ;  /* 0x000000ff02007986 */ /* 0x000fe2000c101524 */
[----:B------:R-:W-:Y:S05]  /*5da0*/  EXIT ;  /* 0x000000000000794d */ /* 0x000fea0003800000 */
.L_x_21546:
        /* <DEDUP_REMOVED lines=8> */
.L_x_21549:
[----:B------:R-:W-:Y:S01]  /*5e30*/  STG.E [R2.64], RZ ;  /* 0x000000ff02007986 */ /* 0x000fe2000c101924 */
[----:B------:R-:W-:Y:S05]  /*5e40*/  EXIT ;  /* 0x000000000000794d */ /* 0x000fea0003800000 */
.L_x_21548:
[----:B------:R-:W-:Y:S01]  /*5e50*/  STG.E.64 [R2.64], RZ ;  /* 0x000000ff02007986 */ /* 0x000fe2000c101b24 */
[----:B------:R-:W-:Y:S05]  /*5e60*/  EXIT ;  /* 0x000000000000794d */ /* 0x000fea0003800000 */
.L_x_21539:
        /* <DEDUP_REMOVED lines=10> */
.L_x_21552:
[----:B------:R-:W-:Y:S01]  /*5f10*/  STG.E.128 [R2.64], RZ ;  /* 0x000000ff02007986 */ /* 0x000fe2000c101d24 */
[----:B------:R-:W-:Y:S05]  /*5f20*/  EXIT ;  /* 0x000000000000794d */ /* 0x000fea0003800000 */
.L_x_21551:
        /* <DEDUP_REMOVED lines=8> */
.L_x_21554:
[----:B------:R-:W-:Y:S01]  /*5fb0*/  STG.E.U8 [R2.64], RZ ;  /* 0x000000ff02007986 */ /* 0x000fe2000c101124 */
[----:B------:R-:W-:Y:S05]  /*5fc0*/  EXIT ;  /* 0x000000000000794d */ /* 0x000fea0003800000 */
.L_x_21553:
[----:B------:R-:W-:Y:S01]  /*5fd0*/  STG.E.U16 [R2.64], RZ ;  /* 0x000000ff02007986 */ /* 0x000fe2000c101524 */
[----:B------:R-:W-:Y:S05]  /*5fe0*/  EXIT ;  /* 0x000000000000794d */ /* 0x000fea0003800000 */
.L_x_21550:
        /* <DEDUP_REMOVED lines=10> */
.L_x_21557:
[----:B------:R-:W-:Y:S01]  /*6090*/  STG.E.U8 [R2.64], RZ ;  /* 0x000000ff02007986 */ /* 0x000fe2000c101124 */
[----:B------:R-:W-:Y:S05]  /*60a0*/  EXIT ;  /* 0x000000000000794d */ /* 0x000fea0003800000 */
.L_x_21556:
[----:B------:R-:W-:Y:S01]  /*60b0*/  STG.E.U8 [R2.64], RZ ;  /* 0x000000ff02007986 */ /* 0x000fe2000c101124 */
[----:B------:R-:W-:Y:S05]  /*60c0*/  EXIT ;  /* 0x000000000000794d */ /* 0x000fea0003800000 */
.L_x_21555:
[----:B------:R-:W-:-:S13]  /*60d0*/  ISETP.NE.AND P0, PT, R0, 0x1c, PT ;  /* 0x0000001c0000780c */ /* 0x000fda0003f05270 */
[----:B------:R-:W-:Y:S05]  /*60e0*/  @!P0 BRA `(.L_x_21558) ;  /* 0x000001b000008947 */ /* 0x000fea0003800000 */
[----:B------:R-:W-:-:S13]  /*60f0*/  ISETP.NE.AND P0, PT, R0, 0x1d, PT ;  /* 0x0000001d0000780c */ /* 0x000fda0003f05270 */
[----:B------:R-:W-:Y:S05]  /*6100*/  @!P0 BRA `(.L_x_21559) ;  /* 0x0000017000008947 */ /* 0x000fea0003800000 */
[----:B------:R-:W-:-:S13]  /*6110*/  ISETP.NE.AND P0, PT, R0, 0x2c, PT ;  /* 0x0000002c0000780c */ /* 0x000fda0003f05270 */
[----:B------:R0:W-:Y:S01]  /*6120*/  @!P0 STG.E.U8 [R2.64], RZ ;  /* 0x000000ff02008986 */ /* 0x0001e2000c101124 */
[----:B------:R-:W-:Y:S05]  /*6130*/  @!P0 EXIT ;  /* 0x000000000000894d */ /* 0x000fea0003800000 */
.L_x_21543:
        /* <DEDUP_REMOVED lines=20> */
.L_x_21559:
[----:B------:R-:W-:Y:S01]  /*6280*/  STG.E.64 [R2.64], RZ ;  /* 0x000000ff02007986 */ /* 0x000fe2000c101b24 */
[----:B------:R-:W-:Y:S05]  /*6290*/  EXIT ;  /* 0x000000000000794d */ /* 0x000fea0003800000 */
.L_x_21558:
[----:B------:R-:W-:Y:S01]  /*62a0*/  STG.E [R2.64], RZ ;  /* 0x000000ff02007986 */ /* 0x000fe2000c101924 */
[----:B------:R-:W-:Y:S05]  /*62b0*/  EXIT ;  /* 0x000000000000794d */ /* 0x000fea0003800000 */
.L_x_21560:
        /* <DEDUP_REMOVED lines=12> */
.L_x_27418:


//--------------------- .text._ZN2at6native18elementwise_kernelILi128ELi2EZNS0_22gpu_kernel_impl_nocastIZZZNS0_67_GLOBAL__N__bb565c37_34_ValidateCompressedIndicesKernel_cu_33a4b88b42_validate_compressed_sparse_indices_kernelILNS3_8CDimNameE0ENS3_18CUDAKernelLauncherENS3_14EmptyVecKernelENS3_8DummyVecELm0EEEvRKNS_6TensorESB_lllENKUlvE0_clEvENKUlvE_clEvEUliE_EEvRNS_18TensorIteratorBaseERKT_EUliE_EEviT1_ --------------------------
	.section	.text._ZN2at6native18elementwise_kernelILi128ELi2EZNS0_22gpu_kernel_impl_nocastIZZZNS0_67_GLOBAL__N__bb565c37_34_ValidateCompressedIndicesKernel_cu_33a4b88b42_validate_compressed_sparse_indices_kernelILNS3_8CDimNameE0ENS3_18CUDAKernelLauncherENS3_14EmptyVecKernelENS3_8DummyVecELm0EEEvRKNS_6TensorESB_lllENKUlvE0_clEvENKUlvE_clEvEUliE_EEvRNS_18TensorIteratorBaseERKT_EUliE_EEviT1_,"ax",@progbits
	.sectioninfo	@"SHI_REGISTERS=24"
	.align	128
        .global         _ZN2at6native18elementwise_kernelILi128ELi2EZNS0_22gpu_kernel_impl_nocastIZZZNS0_67_GLOBAL__N__bb565c37_34_ValidateCompressedIndicesKernel_cu_33a4b88b42_validate_compressed_sparse_indices_kernelILNS3_8CDimNameE0ENS3_18CUDAKernelLauncherENS3_14EmptyVecKernelENS3_8DummyVecELm0EEEvRKNS_6TensorESB_lllENKUlvE0_clEvENKUlvE_clEvEUliE_EEvRNS_18TensorIteratorBaseERKT_EUliE_EEviT1_
        .type           _ZN2at6native18elementwise_kernelILi128ELi2EZNS0_22gpu_kernel_impl_nocastIZZZNS0_67_GLOBAL__N__bb565c37_34_ValidateCompressedIndicesKernel_cu_33a4b88b42_validate_compressed_sparse_indices_kernelILNS3_8CDimNameE0ENS3_18CUDAKernelLauncherENS3_14EmptyVecKernelENS3_8DummyVecELm0EEEvRKNS_6TensorESB_lllENKUlvE0_clEvENKUlvE_clEvEUliE_EEvRNS_18TensorIteratorBaseERKT_EUliE_EEviT1_,@function
        .size           _ZN2at6native18elementwise_kernelILi128ELi2EZNS0_22gpu_kernel_impl_nocastIZZZNS0_67_GLOBAL__N__bb565c37_34_ValidateCompressedIndicesKernel_cu_33a4b88b42_validate_compressed_sparse_indices_kernelILNS3_8CDimNameE0ENS3_18CUDAKernelLauncherENS3_14EmptyVecKernelENS3_8DummyVecELm0EEEvRKNS_6TensorESB_lllENKUlvE0_clEvENKUlvE_clEvEUliE_EEvRNS_18TensorIteratorBaseERKT_EUliE_EEviT1_,(.L_x_27419 - _ZN2at6native18elementwise_kernelILi128ELi2EZNS0_22gpu_kernel_impl_nocastIZZZNS0_67_GLOBAL__N__bb565c37_34_ValidateCompressedIndicesKernel_cu_33a4b88b42_validate_compressed_sparse_indices_kernelILNS3_8CDimNameE0ENS3_18CUDAKernelLauncherENS3_14EmptyVecKernelENS3_8DummyVecELm0EEEvRKNS_6TensorESB_lllENKUlvE0_clEvENKUlvE_clEvEUliE_EEvRNS_18TensorIteratorBaseERKT_EUliE_EEviT1_)
        .other          _ZN2at6native18elementwise_kernelILi128ELi2EZNS0_22gpu_kernel_impl_nocastIZZZNS0_67_GLOBAL__N__bb565c37_34_ValidateCompressedIndicesKernel_cu_33a4b88b42_validate_compressed_sparse_indices_kernelILNS3_8CDimNameE0ENS3_18CUDAKernelLauncherENS3_14EmptyVecKernelENS3_8DummyVecELm0EEEvRKNS_6TensorESB_lllENKUlvE0_clEvENKUlvE_clEvEUliE_EEvRNS_18TensorIteratorBaseERKT_EUliE_EEviT1_,@"STO_CUDA_ENTRY STV_DEFAULT"
_ZN2at6native18elementwise_kernelILi128ELi2EZNS0_22gpu_kernel_impl_nocastIZZZNS0_67_GLOBAL__N__bb565c37_34_ValidateCompressedIndicesKernel_cu_33a4b88b42_validate_compressed_sparse_indices_kernelILNS3_8CDimNameE0ENS3_18CUDAKernelLauncherENS3_14EmptyVecKernelENS3_8DummyVecELm0EEEvRKNS_6TensorESB_lllENKUlvE0_clEvENKUlvE_clEvEUliE_EEvRNS_18TensorIteratorBaseERKT_EUliE_EEviT1_:
.text._ZN2at6native18elementwise_kernelILi128ELi2EZNS0_22gpu_kernel_impl_nocastIZZZNS0_67_GLOBAL__N__bb565c37_34_ValidateCompressedIndicesKernel_cu_33a4b88b42_validate_compressed_sparse_indices_kernelILNS3_8CDimNameE0ENS3_18CUDAKernelLauncherENS3_14EmptyVecKernelENS3_8DummyVecELm0EEEvRKNS_6TensorESB_lllENKUlvE0_clEvENKUlvE_clEvEUliE_EEvRNS_18TensorIteratorBaseERKT_EUliE_EEviT1_:
        /* <DEDUP_REMOVED lines=236> */
.L_x_21563:
        /* <DEDUP_REMOVED lines=30> */
.L_x_21565:
[----:B------:R-:W-:Y:S05]  /*10a0*/  BSYNC B6 ;  /* 0x0000000000067941 */ /* 0x000fea0003800000 */
.L_x_21564:
[----:B------:R0:W-:Y:S01]  /*10b0*/  STG.E [R16.64], RZ ;  /* 0x000000ff10007986 */ /* 0x0001e2000c101924 */
[----:B------:R-:W-:-:S05]  /*10c0*/  IMAD R5, R19, 0x100, R18 ;  /* 0x0000010013057824 */ /* 0x000fca00078e0212 */
[----:B------:R-:W-:Y:S02]  /*10d0*/  IADD3 R5, R5, 0x80, RZ ;  /* 0x0000008005057810 */ /* 0x000fe40007ffe0ff */
.L_x_21562:
[----:B------:R-:W-:Y:S05]  /*10e0*/  BSYNC B7 ;  /* 0x0000000000077941 */ /* 0x000fea0003800000 */
.L_x_21561:
        /* <DEDUP_REMOVED lines=231> */
.L_x_21566:
        /* <DEDUP_REMOVED lines=30> */
.L_x_21568:
[----:B------:R-:W-:Y:S05]  /*2140*/  BSYNC B6 ;  /* 0x0000000000067941 */ /* 0x000fea0003800000 */
.L_x_21567:
[----:B------:R-:W-:Y:S01]  /*2150*/  STG.E [R16.64], RZ ;  /* 0x000000ff10007986 */ /* 0x000fe2000c101924 */
[----:B------:R-:W-:Y:S05]  /*2160*/  EXIT ;  /* 0x000000000000794d */ /* 0x000fea0003800000 */
.L_x_21569:
        /* <DEDUP_REMOVED lines=9> */
.L_x_27419:


//--------------------- .text._ZN2at6native27unrolled_elementwise_kernelIZZZNS0_67_GLOBAL__N__bb565c37_34_ValidateCompressedIndicesKernel_cu_33a4b88b42_validate_compressed_sparse_indices_kernelILNS2_8CDimNameE0ENS2_18CUDAKernelLauncherENS2_14EmptyVecKernelENS2_8DummyVecELm0EEEvRKNS_6TensorESA_lllENKUlvE0_clEvENKUlvE_clEvEUliE_St5arrayIPcLm2EELi4E23TrivialOffsetCalculatorILi1EjESI_NS0_6memory15LoadWithoutCastENSJ_16StoreWithoutCastEEEviT_T0_T2_T3_T4_T5_ --------------------------
	.section	.text._ZN2at6native27unrolled_elementwise_kernelIZZZNS0_67_GLOBAL__N__bb565c37_34_ValidateCompressedIndicesKernel_cu_33a4b88b42_validate_compressed_sparse_indices_kernelILNS2_8CDimNameE0ENS2_18CUDAKernelLauncherENS2_14EmptyVecKernelENS2_8DummyVecELm0EEEvRKNS_6TensorESA_lllENKUlvE0_clEvENKUlvE_clEvEUliE_St5arrayIPcLm2EELi4E23TrivialOffsetCalculatorILi1EjESI_NS0_6memory15LoadWithoutCastENSJ_16StoreWithoutCastEEEviT_T0_T2_T3_T4_T5_,"ax",@progbits
	.sectioninfo	@"SHI_REGISTERS=26"
	.align	128
        .global         _ZN2at6native27unrolled_elementwise_kernelIZZZNS0_67_GLOBAL__N__bb565c37_34_ValidateCompressedIndicesKernel_cu_33a4b88b42_validate_compressed_sparse_indices_kernelILNS2_8CDimNameE0ENS2_18CUDAKernelLauncherENS2_14EmptyVecKernelENS2_8DummyVecELm0EEEvRKNS_6TensorESA_lllENKUlvE0_clEvENKUlvE_clEvEUliE_St5arrayIPcLm2EELi4E23TrivialOffsetCalculatorILi1EjESI_NS0_6memory15LoadWithoutCastENSJ_16StoreWithoutCastEEEviT_T0_T2_T3_T4_T5_
        .type           _ZN2at6native27unrolled_elementwise_kernelIZZZNS0_67_GLOBAL__N__bb565c37_34_ValidateCompressedIndicesKernel_cu_33a4b88b42_validate_compressed_sparse_indices_kernelILNS2_8CDimNameE0ENS2_18CUDAKernelLauncherENS2_14EmptyVecKernelENS2_8DummyVecELm0EEEvRKNS_6TensorESA_lllENKUlvE0_clEvENKUlvE_clEvEUliE_St5arrayIPcLm2EELi4E23TrivialOffsetCalculatorILi1EjESI_NS0_6memory15LoadWithoutCastENSJ_16StoreWithoutCastEEEviT_T0_T2_T3_T4_T5_,@function
        .size           _ZN2at6native27unrolled_elementwise_kernelIZZZNS0_67_GLOBAL__N__bb565c37_34_ValidateCompressedIndicesKernel_cu_33a4b88b42_validate_compressed_sparse_indices_kernelILNS2_8CDimNameE0ENS2_18CUDAKernelLauncherENS2_14EmptyVecKernelENS2_8DummyVecELm0EEEvRKNS_6TensorESA_lllENKUlvE0_clEvENKUlvE_clEvEUliE_St5arrayIPcLm2EELi4E23TrivialOffsetCalculatorILi1EjESI_NS0_6memory15LoadWithoutCastENSJ_16StoreWithoutCastEEEviT_T0_T2_T3_T4_T5_,(.L_x_27420 - _ZN2at6native27unrolled_elementwise_kernelIZZZNS0_67_GLOBAL__N__bb565c37_34_ValidateCompressedIndicesKernel_cu_33a4b88b42_validate_compressed_sparse_indices_kernelILNS2_8CDimNameE0ENS2_18CUDAKernelLauncherENS2_14EmptyVecKernelENS2_8DummyVecELm0EEEvRKNS_6TensorESA_lllENKUlvE0_clEvENKUlvE_clEvEUliE_St5arrayIPcLm2EELi4E23TrivialOffsetCalculatorILi1EjESI_NS0_6memory15LoadWithoutCastENSJ_16StoreWithoutCastEEEviT_T0_T2_T3_T4_T5_)
        .other          _ZN2at6native27unrolled_elementwise_kernelIZZZNS0_67_GLOBAL__N__bb565c37_34_ValidateCompressedIndicesKernel_cu_33a4b88b42_validate_compressed_sparse_indices_kernelILNS2_8CDimNameE0ENS2_18CUDAKernelLauncherENS2_14EmptyVecKernelENS2_8DummyVecELm0EEEvRKNS_6TensorESA_lllENKUlvE0_clEvENKUlvE_clEvEUliE_St5arrayIPcLm2EELi4E23TrivialOffsetCalculatorILi1EjESI_NS0_6memory15LoadWithoutCastENSJ_16StoreWithoutCastEEEviT_T0_T2_T3_T4_T5_,@"STO_CUDA_ENTRY STV_DEFAULT"
_ZN2at6native27unrolled_elementwise_kernelIZZZNS0_67_GLOBAL__N__bb565c37_34_ValidateCompressedIndicesKernel_cu_33a4b88b42_validate_compressed_sparse_indices_kernelILNS2_8CDimNameE0ENS2_18CUDAKernelLauncherENS2_14EmptyVecKernelENS2_8DummyVecELm0EEEvRKNS_6TensorESA_lllENKUlvE0_clEvENKUlvE_clEvEUliE_St5arrayIPcLm2EELi4E23TrivialOffsetCalculatorILi1EjESI_NS0_6memory15LoadWithoutCastENSJ_16StoreWithoutCastEEEviT_T0_T2_T3_T4_T5_:
.text._ZN2at6native27unrolled_elementwise_kernelIZZZNS0_67_GLOBAL__N__bb565c37_34_ValidateCompressedIndicesKernel_cu_33a4b88b42_validate_compressed_sparse_indices_kernelILNS2_8CDimNameE0ENS2_18CUDAKernelLauncherENS2_14EmptyVecKernelENS2_8DummyVecELm0EEEvRKNS_6TensorESA_lllENKUlvE0_clEvENKUlvE_clEvEUliE_St5arrayIPcLm2EELi4E23TrivialOffsetCalculatorILi1EjESI_NS0_6memory15LoadWithoutCastENSJ_16StoreWithoutCastEEEviT_T0_T2_T3_T4_T5_:
        /* <DEDUP_REMOVED lines=60> */
.L_x_21571:
[----:B-1----:R-:W-:Y:S05]  /*03c0*/  BSYNC B6 ;  /* 0x0000000000067941 */ /* 0x002fea0003800000 */
.L_x_21570:
        /* <DEDUP_REMOVED lines=27> */
.L_x_21573:
[----:B------:R-:W-:Y:S05]  /*0580*/  BSYNC B6 ;  /* 0x0000000000067941 */ /* 0x000fea0003800000 */
.L_x_21572:
        /* <DEDUP_REMOVED lines=27> */
.L_x_21575:
[----:B------:R-:W-:Y:S05]  /*0740*/  BSYNC B6 ;  /* 0x0000000000067941 */ /* 0x000fea0003800000 */
.L_x_21574:
        /* <DEDUP_REMOVED lines=27> */
.L_x_21577:
[----:B------:R-:W-:Y:S05]  /*0900*/  BSYNC B6 ;  /* 0x0000000000067941 */ /* 0x000fea0003800000 */
.L_x_21576:
        /* <DEDUP_REMOVED lines=20> */
.L_x_21579:
[----:B------:R-:W-:Y:S05]  /*0a50*/  BSYNC B0 ;  /* 0x0000000000007941 */ /* 0x000fea0003800000 */
.L_x_21578:
[----:B------:R-:W-:-:S13]  /*0a60*/  ISETP.GE.AND P0, PT, R22, R19, PT ;  /* 0x000000131600720c */ /* 0x000fda0003f06270 */
[----:B------:R-:W-:Y:S05]  /*0a70*/  @P0 EXIT ;  /* 0x000000000000094d */ /* 0x000fea0003800000 */
[----:B0-----:R-:W-:Y:S02]  /*0a80*/  IMAD R2, R18, 0x200, R22 ;  /* 0x0000020012027824 */ /* 0x001fe400078e0216 */
[----:B------:R-:W-:-:S04]  /*0a90*/  IMAD.MOV.U32 R3, RZ, RZ, 0x4 ;  /* 0x00000004ff037424 */ /* 0x000fc800078e00ff */
[----:B------:R-:W-:-:S05]  /*0aa0*/  IMAD.WIDE.U32 R2, R2, R3, c[0x0][0x180] ;  /* 0x0000600002027625 */ /* 0x000fca00078e0003 */
[----:B------:R-:W-:Y:S01]  /*0ab0*/  STG.E [R2.64], RZ ;  /* 0x000000ff02007986 */ /* 0x000fe2000c101924 */
[----:B------:R-:W-:Y:S05]  /*0ac0*/  EXIT ;  /* 0x000000000000794d */ /* 0x000fea0003800000 */
.L_x_21580:
        /* <DEDUP_REMOVED lines=11> */
.L_x_27420:


//--------------------- .text._ZN2at6native29vectorized_elementwise_kernelILi2EZZZNS0_67_GLOBAL__N__bb565c37_34_ValidateCompressedIndicesKernel_cu_33a4b88b42_validate_compressed_sparse_indices_kernelILNS2_8CDimNameE0ENS2_18CUDAKernelLauncherENS2_14EmptyVecKernelENS2_8DummyVecELm0EEEvRKNS_6TensorESA_lllENKUlvE0_clEvENKUlvE_clEvEUliE_St5arrayIPcLm2EEEEviT0_T1_ --------------------------
	.section	.text._ZN2at6native29vectorized_elementwise_kernelILi2EZZZNS0_67_GLOBAL__N__bb565c37_34_ValidateCompressedIndicesKernel_cu_33a4b88b42_validate_compressed_sparse_indices_kernelILNS2_8CDimNameE0ENS2_18CUDAKernelLauncherENS2_14EmptyVecKernelENS2_8DummyVecELm0EEEvRKNS_6TensorESA_lllENKUlvE0_clEvENKUlvE_clEvEUliE_St5arrayIPcLm2EEEEviT0_T1_,"ax",@progbits
	.sectioninfo	@"SHI_REGISTERS=31"
	.align	128
        .global         _ZN2at6native29vectorized_elementwise_kernelILi2EZZZNS0_67_GLOBAL__N__bb565c37_34_ValidateCompressedIndicesKernel_cu_33a4b88b42_validate_compressed_sparse_indices_kernelILNS2_8CDimNameE0ENS2_18CUDAKernelLauncherENS2_14EmptyVecKernelENS2_8DummyVecELm0EEEvRKNS_6TensorESA_lllENKUlvE0_clEvENKUlvE_clEvEUliE_St5arrayIPcLm2EEEEviT0_T1_
        .type           _ZN2at6native29vectorized_elementwise_kernelILi2EZZZNS0_67_GLOBAL__N__bb565c37_34_ValidateCompressedIndicesKernel_cu_33a4b88b42_validate_compressed_sparse_indices_kernelILNS2_8CDimNameE0ENS2_18CUDAKernelLauncherENS2_14EmptyVecKernelENS2_8DummyVecELm0EEEvRKNS_6TensorESA_lllENKUlvE0_clEvENKUlvE_clEvEUliE_St5arrayIPcLm2EEEEviT0_T1_,@function
        .size           _ZN2at6native29vectorized_elementwise_kernelILi2EZZZNS0_67_GLOBAL__N__bb565c37_34_ValidateCompressedIndicesKernel_cu_33a4b88b42_validate_compressed_sparse_indices_kernelILNS2_8CDimNameE0ENS2_18CUDAKernelLauncherENS2_14EmptyVecKernelENS2_8DummyVecELm0EEEvRKNS_6TensorESA_lllENKUlvE0_clEvENKUlvE_clEvEUliE_St5arrayIPcLm2EEEEviT0_T1_,(.L_x_27421 - _ZN2at6native29vectorized_elementwise_kernelILi2EZZZNS0_67_GLOBAL__N__bb565c37_34_ValidateCompressedIndicesKernel_cu_33a4b88b42_validate_compressed_sparse_indices_kernelILNS2_8CDimNameE0ENS2_18CUDAKernelLauncherENS2_14EmptyVecKernelENS2_8DummyVecELm0EEEvRKNS_6TensorESA_lllENKUlvE0_clEvENKUlvE_clEvEUliE_St5arrayIPcLm2EEEEviT0_T1_)
        .other          _ZN2at6native29vectorized_elementwise_kernelILi2EZZZNS0_67_GLOBAL__N__bb565c37_34_ValidateCompressedIndicesKernel_cu_33a4b88b42_validate_compressed_sparse_indices_kernelILNS2_8CDimNameE0ENS2_18CUDAKernelLauncherENS2_14EmptyVecKernelENS2_8DummyVecELm0EEEvRKNS_6TensorESA_lllENKUlvE0_clEvENKUlvE_clEvEUliE_St5arrayIPcLm2EEEEviT0_T1_,@"STO_CUDA_ENTRY STV_DEFAULT"
_ZN2at6native29vectorized_elementwise_kernelILi2EZZZNS0_67_GLOBAL__N__bb565c37_34_ValidateCompressedIndicesKernel_cu_33a4b88b42_validate_compressed_sparse_indices_kernelILNS2_8CDimNameE0ENS2_18CUDAKernelLauncherENS2_14EmptyVecKernelENS2_8DummyVecELm0EEEvRKNS_6TensorESA_lllENKUlvE0_clEvENKUlvE_clEvEUliE_St5arrayIPcLm2EEEEviT0_T1_:
.text._ZN2at6native29vectorized_elementwise_kernelILi2EZZZNS0_67_GLOBAL__N__bb565c37_34_ValidateCompressedIndicesKernel_cu_33a4b88b42_validate_compressed_sparse_indices_kernelILNS2_8CDimNameE0ENS2_18CUDAKernelLauncherENS2_14EmptyVecKernelENS2_8DummyVecELm0EEEvRKNS_6TensorESA_lllENKUlvE0_clEvENKUlvE_clEvEUliE_St5arrayIPcLm2EEEEviT0_T1_:
        /* <DEDUP_REMOVED lines=40> */
.L_x_21583:
[----:B0-----:R-:W-:Y:S05]  /*0280*/  BSYNC B6 ;  /* 0x0000000000067941 */ /* 0x001fea0003800000 */
.L_x_21582:
        /* <DEDUP_REMOVED lines=25> */
.L_x_21585:
[----:B------:R-:W-:Y:S05]  /*0420*/  BSYNC B6 ;  /* 0x0000000000067941 */ /* 0x000fea0003800000 */
.L_x_21584:
        /* <DEDUP_REMOVED lines=25> */
.L_x_21587:
[----:B------:R-:W-:Y:S05]  /*05c0*/  BSYNC B6 ;  /* 0x0000000000067941 */ /* 0x000fea0003800000 */
.L_x_21586:
        /* <DEDUP_REMOVED lines=25> */
.L_x_21589:
[----:B------:R-:W-:Y:S05]  /*0760*/  BSYNC B6 ;  /* 0x0000000000067941 */ /* 0x000fea0003800000 */
.L_x_21588:
        /* <DEDUP_REMOVED lines=25> */
.L_x_21591:
[----:B------:R-:W-:Y:S05]  /*0900*/  BSYNC B6 ;  /* 0x0000000000067941 */ /* 0x000fea0003800000 */
.L_x_21590:
        /* <DEDUP_REMOVED lines=25> */
.L_x_21593:
[----:B------:R-:W-:Y:S05]  /*0aa0*/  BSYNC B6 ;  /* 0x0000000000067941 */ /* 0x000fea0003800000 */
.L_x_21592:
        /* <DEDUP_REMOVED lines=25> */
.L_x_21595:
[----:B------:R-:W-:Y:S05]  /*0c40*/  BSYNC B6 ;  /* 0x0000000000067941 */ /* 0x000fea0003800000 */
.L_x_21594:
        /* <DEDUP_REMOVED lines=25> */
.L_x_21597:
[----:B------:R-:W-:Y:S05]  /*0de0*/  BSYNC B6 ;  /* 0x0000000000067941 */ /* 0x000fea0003800000 */
.L_x_21596:
        /* <DEDUP_REMOVED lines=8> */
.L_x_21581:
        /* <DEDUP_REMOVED lines=81> */
.L_x_21599:
[----:B0-----:R-:W-:Y:S05]  /*1380*/  BSYNC B6 ;  /* 0x0000000000067941 */ /* 0x001fea0003800000 */
.L_x_21598:
        /* <DEDUP_REMOVED lines=27> */
.L_x_21601:
[----:B------:R-:W-:Y:S05]  /*1540*/  BSYNC B6 ;  /* 0x0000000000067941 */ /* 0x000fea0003800000 */
.L_x_21600:
        /* <DEDUP_REMOVED lines=27> */
.L_x_21603:
[----:B------:R-:W-:Y:S05]  /*1700*/  BSYNC B6 ;  /* 0x0000000000067941 */ /* 0x000fea0003800000 */
.L_x_21602:
        /* <DEDUP_REMOVED lines=27> */
.L_x_21605:
[----:B------:R-:W-:Y:S05]  /*18c0*/  BSYNC B6 ;  /* 0x0000000000067941 */ /* 0x000fea0003800000 */
.L_x_21604:
        /* <DEDUP_REMOVED lines=27> */
.L_x_21607:
[----:B------:R-:W-:Y:S05]  /*1a80*/  BSYNC B6 ;  /* 0x0000000000067941 */ /* 0x000fea0003800000 */
.L_x_21606:
        /* <DEDUP_REMOVED lines=27> */
.L_x_21609:
[----:B------:R-:W-:Y:S05]  /*1c40*/  BSYNC B6 ;  /* 0x0000000000067941 */ /* 0x000fea0003800000 */
.L_x_21608:
        /* <DEDUP_REMOVED lines=27> */
.L_x_21611:
[----:B------:R-:W-:Y:S05]  /*1e00*/  BSYNC B6 ;  /* 0x0000000000067941 */ /* 0x000fea0003800000 */
.L_x_21610:
        /* <DEDUP_REMOVED lines=27> */
.L_x_21613:
[----:B------:R-:W-:Y:S05]  /*1fc0*/  BSYNC B6 ;  /* 0x0000000000067941 */ /* 0x000fea0003800000 */
.L_x_21612:
        /* <DEDUP_REMOVED lines=23> */
.L_x_21616:
[----:B------:R-:W-:-:S13]  /*2140*/  ISETP.GE.AND P0, PT, R18, R17, PT ;  /* 0x000000111200720c */ /* 0x000fda0003f06270 */
[----:B------:R-:W-:Y:S05]  /*2150*/  @P0 BRA `(.L_x_21618) ;  /* 0x000000c000000947 */ /* 0x000fea0003800000 */
[----:B0-----:R-:W-:Y:S01]  /*2160*/  IMAD.IADD R2, R16, 0x1, R18 ;  /* 0x0000000110027824 */ /* 0x001fe200078e0212 */
[----:B------:R-:W-:Y:S01]  /*2170*/  IADD3 R18, R18, 0x80, RZ ;  /* 0x0000008012127810 */ /* 0x000fe20007ffe0ff */
[----:B------:R-:W-:-:S04]  /*2180*/  IMAD.MOV.U32 R3, RZ, RZ, 0x4 ;  /* 0x00000004ff037424 */ /* 0x000fc800078e00ff */
[----:B------:R-:W-:-:S05]  /*2190*/  IMAD.WIDE.U32 R2, R2, R3, c[0x0][0x180] ;  /* 0x0000600002027625 */ /* 0x000fca00078e0003 */
[----:B------:R0:W-:Y:S02]  /*21a0*/  STG.E [R2.64], RZ ;  /* 0x000000ff02007986 */ /* 0x0001e4000c101924 */
.L_x_21617:
[----:B------:R-:W-:-:S13]  /*21b0*/  ISETP.GE.AND P0, PT, R18, R17, PT ;  /* 0x000000111200720c */ /* 0x000fda0003f06270 */
[----:B------:R-:W-:Y:S05]  /*21c0*/  @P0 BRA `(.L_x_21619) ;  /* 0x000000d000000947 */ /* 0x000fea0003800000 */
[----:B0-----:R-:W-:Y:S01]  /*21d0*/  IMAD.IADD R2, R16, 0x1, R18 ;  /* 0x0000000110027824 */ /* 0x001fe200078e0212 */
[----:B------:R-:W-:Y:S01]  /*21e0*/  IADD3 R18, R18, 0x80, RZ ;  /* 0x0000008012127810 */ /* 0x000fe20007ffe0ff */
[----:B------:R-:W-:-:S04]  /*21f0*/  IMAD.MOV.U32 R3, RZ, RZ, 0x4 ;  /* 0x00000004ff037424 */ /* 0x000fc800078e00ff */
[----:B------:R-:W-:-:S05]  /*2200*/  IMAD.WIDE.U32 R2, R2, R3, c[0x0][0x180] ;  /* 0x0000600002027625 */ /* 0x000fca00078e0003 */
[----:B------:R0:W-:Y:S02]  /*2210*/  STG.E [R2.64], RZ ;  /* 0x000000ff02007986 */ /* 0x0001e4000c101924 */
.L_x_21618:
        /* <DEDUP_REMOVED lines=8> */
.L_x_21619:
[----:B------:R-:W-:Y:S05]  /*22a0*/  BSYNC B1 ;  /* 0x0000000000017941 */ /* 0x000fea0003800000 */
.L_x_21615:
[----:B------:R-:W-:-:S13]  /*22b0*/  ISETP.GE.AND P0, PT, R18, R17, PT ;  /* 0x000000111200720c */ /* 0x000fda0003f06270 */
[----:B0-----:R-:W-:Y:S01]  /*22c0*/  @!P0 IMAD.IADD R2, R16, 0x1, R18 ;  /* 0x0000000110028824 */ /* 0x001fe200078e0212 */
[----:B------:R-:W-:Y:S01]  /*22d0*/  @!P0 IADD3 R18, R18, 0x80, RZ ;  /* 0x0000008012128810 */ /* 0x000fe20007ffe0ff */
[----:B------:R-:W-:-:S04]  /*22e0*/  @!P0 IMAD.MOV.U32 R3, RZ, RZ, 0x4 ;  /* 0x00000004ff038424 */ /* 0x000fc800078e00ff */
[----:B------:R-:W-:-:S05]  /*22f0*/  @!P0 IMAD.WIDE.U32 R2, R2, R3, c[0x0][0x180] ;  /* 0x0000600002028625 */ /* 0x000fca00078e0003 */
[----:B------:R0:W-:Y:S02]  /*2300*/  @!P0 STG.E [R2.64], RZ ;  /* 0x000000ff02008986 */ /* 0x0001e4000c101924 */
.L_x_21620:
[----:B------:R-:W-:Y:S05]  /*2310*/  BSYNC B0 ;  /* 0x0000000000007941 */ /* 0x000fea0003800000 */
.L_x_21614:
[----:B------:R-:W-:-:S13]  /*2320*/  ISETP.GE.AND P0, PT, R18, R17, PT ;  /* 0x000000111200720c */ /* 0x000fda0003f06270 */
[----:B------:R-:W-:Y:S05]  /*2330*/  @P0 EXIT ;  /* 0x000000000000094d */ /* 0x000fea0003800000 */
[----:B0-----:R-:W-:Y:S02]  /*2340*/  IMAD.IADD R2, R16, 0x1, R18 ;  /* 0x0000000110027824 */ /* 0x001fe400078e0212 */
[----:B------:R-:W-:-:S04]  /*2350*/  IMAD.MOV.U32 R3, RZ, RZ, 0x4 ;  /* 0x00000004ff037424 */ /* 0x000fc800078e00ff */
[----:B------:R-:W-:-:S05]  /*2360*/  IMAD.WIDE.U32 R2, R2, R3, c[0x0][0x180] ;  /* 0x0000600002027625 */ /* 0x000fca00078e0003 */
[----:B------:R-:W-:Y:S01]  /*2370*/  STG.E [R2.64], RZ ;  /* 0x000000ff02007986 */ /* 0x000fe2000c101924 */
[----:B------:R-:W-:Y:S05]  /*2380*/  EXIT ;  /* 0x000000000000794d */ /* 0x000fea0003800000 */
.L_x_21621:
        /* <DEDUP_REMOVED lines=15> */
.L_x_27421:


//--------------------- .text._ZN2at6native29vectorized_elementwise_kernelILi4EZZZNS0_67_GLOBAL__N__bb565c37_34_ValidateCompressedIndicesKernel_cu_33a4b88b42_validate_compressed_sparse_indices_kernelILNS2_8CDimNameE0ENS2_18CUDAKernelLauncherENS2_14EmptyVecKernelENS2_8DummyVecELm0EEEvRKNS_6TensorESA_lllENKUlvE0_clEvENKUlvE_clEvEUliE_St5arrayIPcLm2EEEEviT0_T1_ --------------------------
	.section	.text._ZN2at6native29vectorized_elementwise_kernelILi4EZZZNS0_67_GLOBAL__N__bb565c37_34_ValidateCompressedIndicesKernel_cu_33a4b88b42_validate_compressed_sparse_indices_kernelILNS2_8CDimNameE0ENS2_18CUDAKernelLauncherENS2_14EmptyVecKernelENS2_8DummyVecELm0EEEvRKNS_6TensorESA_lllENKUlvE0_clEvENKUlvE_clEvEUliE_St5arrayIPcLm2EEEEviT0_T1_,"ax",@progbits
	.sectioninfo	@"SHI_REGISTERS=30"
	.align	128
        .global         _ZN2at6native29vectorized_elementwise_kernelILi4EZZZNS0_67_GLOBAL__N__bb565c37_34_ValidateCompressedIndicesKernel_cu_33a4b88b42_validate_compressed_sparse_indices_kernelILNS2_8CDimNameE0ENS2_18CUDAKernelLauncherENS2_14EmptyVecKernelENS2_8DummyVecELm0EEEvRKNS_6TensorESA_lllENKUlvE0_clEvENKUlvE_clEvEUliE_St5arrayIPcLm2EEEEviT0_T1_
        .type           _ZN2at6native29vectorized_elementwise_kernelILi4EZZZNS0_67_GLOBAL__N__bb565c37_34_ValidateCompressedIndicesKernel_cu_33a4b88b42_validate_compressed_sparse_indices_kernelILNS2_8CDimNameE0ENS2_18CUDAKernelLauncherENS2_14EmptyVecKernelENS2_8DummyVecELm0EEEvRKNS_6TensorESA_lllENKUlvE0_clEvENKUlvE_clEvEUliE_St5arrayIPcLm2EEEEviT0_T1_,@function
        .size           _ZN2at6native29vectorized_elementwise_kernelILi4EZZZNS0_67_GLOBAL__N__bb565c37_34_ValidateCompressedIndicesKernel_cu_33a4b88b42_validate_compressed_sparse_indices_kernelILNS2_8CDimNameE0ENS2_18CUDAKernelLauncherENS2_14EmptyVecKernelENS2_8DummyVecELm0EEEvRKNS_6TensorESA_lllENKUlvE0_clEvENKUlvE_clEvEUliE_St5arrayIPcLm2EEEEviT0_T1_,(.L_x_27422 - _ZN2at6native29vectorized_elementwise_kernelILi4EZZZNS0_67_GLOBAL__N__bb565c37_34_ValidateCompressedIndicesKernel_cu_33a4b88b42_validate_compressed_sparse_indices_kernelILNS2_8CDimNameE0ENS2_18CUDAKernelLauncherENS2_14EmptyVecKernelENS2_8DummyVecELm0EEEvRKNS_6TensorESA_lllENKUlvE0_clEvENKUlvE_clEvEUliE_St5arrayIPcLm2EEEEviT0_T1_)
        .other          _ZN2at6native29vectorized_elementwise_kernelILi4EZZZNS0_67_GLOBAL__N__bb565c37_34_ValidateCompressedIndicesKernel_cu_33a4b88b42_validate_compressed_sparse_indices_kernelILNS2_8CDimNameE0ENS2_18CUDAKernelLauncherENS2_14EmptyVecKernelENS2_8DummyVecELm0EEEvRKNS_6TensorESA_lllENKUlvE0_clEvENKUlvE_clEvEUliE_St5arrayIPcLm2EEEEviT0_T1_,@"STO_CUDA_ENTRY STV_DEFAULT"
_ZN2at6native29vectorized_elementwise_kernelILi4EZZZNS0_67_GLOBAL__N__bb565c37_34_ValidateCompressedIndicesKernel_cu_33a4b88b42_validate_compressed_sparse_indices_kernelILNS2_8CDimNameE0ENS2_18CUDAKernelLauncherENS2_14EmptyVecKernelENS2_8DummyVecELm0EEEvRKNS_6TensorESA_lllENKUlvE0_clEvENKUlvE_clEvEUliE_St5arrayIPcLm2EEEEviT0_T1_:
.text._ZN2at6native29vectorized_elementwise_kernelILi4EZZZNS0_67_GLOBAL__N__bb565c37_34_ValidateCompressedIndicesKernel_cu_33a4b88b42_validate_compressed_sparse_indices_kernelILNS2_8CDimNameE0ENS2_18CUDAKernelLauncherENS2_14EmptyVecKernelENS2_8DummyVecELm0EEEvRKNS_6TensorESA_lllENKUlvE0_clEvENKUlvE_clEvEUliE_St5arrayIPcLm2EEEEviT0_T1_:
        /* <DEDUP_REMOVED lines=38> */
.L_x_21624:
[----:B0-----:R-:W-:Y:S05]  /*0260*/  BSYNC B6 ;  /* 0x0000000000067941 */ /* 0x001fea0003800000 */
.L_x_21623:
        /* <DEDUP_REMOVED lines=25> */
.L_x_21626:
[----:B------:R-:W-:Y:S05]  /*0400*/  BSYNC B6 ;  /* 0x0000000000067941 */ /* 0x000fea0003800000 */
.L_x_21625:
        /* <DEDUP_REMOVED lines=25> */
.L_x_21628:
[----:B------:R-:W-:Y:S05]  /*05a0*/  BSYNC B6 ;  /* 0x0000000000067941 */ /* 0x000fea0003800000 */
.L_x_21627:
        /* <DEDUP_REMOVED lines=25> */
.L_x_21630:
[----:B------:R-:W-:Y:S05]  /*0740*/  BSYNC B6 ;  /* 0x0000000000067941 */ /* 0x000fea0003800000 */
.L_x_21629:
        /* <DEDUP_REMOVED lines=25> */
.L_x_21632:
[----:B------:R-:W-:Y:S05]  /*08e0*/  BSYNC B6 ;  /* 0x0000000000067941 */ /* 0x000fea0003800000 */
.L_x_21631:
        /* <DEDUP_REMOVED lines=25> */
.L_x_21634:
[----:B------:R-:W-:Y:S05]  /*0a80*/  BSYNC B6 ;  /* 0x0000000000067941 */ /* 0x000fea0003800000 */
.L_x_21633:
        /* <DEDUP_REMOVED lines=25> */
.L_x_21636:
[----:B------:R-:W-:Y:S05]  /*0c20*/  BSYNC B6 ;  /* 0x0000000000067941 */ /* 0x000fea0003800000 */
.L_x_21635:
        /* <DEDUP_REMOVED lines=25> */
.L_x_21638:
[----:B------:R-:W-:Y:S05]  /*0dc0*/  BSYNC B6 ;  /* 0x0000000000067941 */ /* 0x000fea0003800000 */
.L_x_21637:
[----:B------:R-:W-:-:S04]  /*0dd0*/  IMAD.MOV.U32 R3, RZ, RZ, 0x4 ;  /* 0x00000004ff037424 */ /* 0x000fc800078e00ff */
[----:B------:R-:W-:-:S06]  /*0de0*/  IMAD.WIDE.U32 R2, R22, R3, c[0x0][0x180] ;  /* 0x0000600016027625 */ /* 0x000fcc00078e0003 */
[----:B------:R-:W-:-:S05]  /*0df0*/  IMAD.WIDE R2, R23, 0x10, R2 ;  /* 0x0000001017027825 */ /* 0x000fca00078e0202 */
[----:B------:R-:W-:Y:S04]  /*0e00*/  STG.E.128 [R2.64], RZ ;  /* 0x000000ff02007986 */ /* 0x000fe8000c101d24 */
[----:B------:R-:W-:Y:S01]  /*0e10*/  STG.E.128 [R2.64+0x800], RZ ;  /* 0x000800ff02007986 */ /* 0x000fe2000c101d24 */
[----:B------:R-:W-:Y:S05]  /*0e20*/  EXIT ;  /* 0x000000000000794d */ /* 0x000fea0003800000 */
.L_x_21622:
        /* <DEDUP_REMOVED lines=81> */
.L_x_21640:
[----:B0-----:R-:W-:Y:S05]  /*1340*/  BSYNC B6 ;  /* 0x0000000000067941 */ /* 0x001fea0003800000 */
.L_x_21639:
        /* <DEDUP_REMOVED lines=27> */
.L_x_21642:
[----:B------:R-:W-:Y:S05]  /*1500*/  BSYNC B6 ;  /* 0x0000000000067941 */ /* 0x000fea0003800000 */
.L_x_21641:
        /* <DEDUP_REMOVED lines=27> */
.L_x_21644:
[----:B------:R-:W-:Y:S05]  /*16c0*/  BSYNC B6 ;  /* 0x0000000000067941 */ /* 0x000fea0003800000 */
.L_x_21643:
        /* <DEDUP_REMOVED lines=27> */
.L_x_21646:
[----:B------:R-:W-:Y:S05]  /*1880*/  BSYNC B6 ;  /* 0x0000000000067941 */ /* 0x000fea0003800000 */
.L_x_21645:
        /* <DEDUP_REMOVED lines=27> */
.L_x_21648:
[----:B------:R-:W-:Y:S05]  /*1a40*/  BSYNC B6 ;  /* 0x0000000000067941 */ /* 0x000fea0003800000 */
.L_x_21647:
        /* <DEDUP_REMOVED lines=27> */
.L_x_21650:
[----:B------:R-:W-:Y:S05]  /*1c00*/  BSYNC B6 ;  /* 0x0000000000067941 */ /* 0x000fea0003800000 */
.L_x_21649:
        /* <DEDUP_REMOVED lines=27> */
.L_x_21652:
[----:B------:R-:W-:Y:S05]  /*1dc0*/  BSYNC B6 ;  /* 0x0000000000067941 */ /* 0x000fea0003800000 */
.L_x_21651:
        /* <DEDUP_REMOVED lines=27> */
.L_x_21654:
[----:B------:R-:W-:Y:S05]  /*1f80*/  BSYNC B6 ;  /* 0x0000000000067941 */ /* 0x000fea0003800000 */
.L_x_21653:
        /* <DEDUP_REMOVED lines=23> */
.L_x_21657:
[----:B------:R-:W-:-:S13]  /*2100*/  ISETP.GE.AND P0, PT, R17, R16, PT ;  /* 0x000000101100720c */ /* 0x000fda0003f06270 */
[----:B------:R-:W-:Y:S05]  /*2110*/  @P0 BRA `(.L_x_21659) ;  /* 0x000000c000000947 */ /* 0x000fea0003800000 */
[----:B0-----:R-:W-:Y:S01]  /*2120*/  IMAD.IADD R2, R22, 0x1, R17 ;  /* 0x0000000116027824 */ /* 0x001fe200078e0211 */
[----:B------:R-:W-:Y:S01]  /*2130*/  IADD3 R17, R17, 0x80, RZ ;  /* 0x0000008011117810 */ /* 0x000fe20007ffe0ff */
[----:B------:R-:W-:-:S04]  /*2140*/  IMAD.MOV.U32 R3, RZ, RZ, 0x4 ;  /* 0x00000004ff037424 */ /* 0x000fc800078e00ff */
[----:B------:R-:W-:-:S05]  /*2150*/  IMAD.WIDE.U32 R2, R2, R3, c[0x0][0x180] ;  /* 0x0000600002027625 */ /* 0x000fca00078e0003 */
[----:B------:R0:W-:Y:S02]  /*2160*/  STG.E [R2.64], RZ ;  /* 0x000000ff02007986 */ /* 0x0001e4000c101924 */
.L_x_21658:
[----:B------:R-:W-:-:S13]  /*2170*/  ISETP.GE.AND P0, PT, R17, R16, PT ;  /* 0x000000101100720c */ /* 0x000fda0003f06270 */
[----:B------:R-:W-:Y:S05]  /*2180*/  @P0 BRA `(.L_x_21660) ;  /* 0x000000d000000947 */ /* 0x000fea0003800000 */
[----:B0-----:R-:W-:Y:S01]  /*2190*/  IMAD.IADD R2, R22, 0x1, R17 ;  /* 0x0000000116027824 */ /* 0x001fe200078e0211 */
[----:B------:R-:W-:Y:S01]  /*21a0*/  IADD3 R17, R17, 0x80, RZ ;  /* 0x0000008011117810 */ /* 0x000fe20007ffe0ff */
[----:B------:R-:W-:-:S04]  /*21b0*/  IMAD.MOV.U32 R3, RZ, RZ, 0x4 ;  /* 0x00000004ff037424 */ /* 0x000fc800078e00ff */
[----:B------:R-:W-:-:S05]  /*21c0*/  IMAD.WIDE.U32 R2, R2, R3, c[0x0][0x180] ;  /* 0x0000600002027625 */ /* 0x000fca00078e0003 */
[----:B------:R0:W-:Y:S02]  /*21d0*/  STG.E [R2.64], RZ ;  /* 0x000000ff02007986 */ /* 0x0001e4000c101924 */
.L_x_21659:
        /* <DEDUP_REMOVED lines=8> */
.L_x_21660:
[----:B------:R-:W-:Y:S05]  /*2260*/  BSYNC B1 ;  /* 0x0000000000017941 */ /* 0x000fea0003800000 */
.L_x_21656:
[----:B------:R-:W-:-:S13]  /*2270*/  ISETP.GE.AND P0, PT, R17, R16, PT ;  /* 0x000000101100720c */ /* 0x000fda0003f06270 */
[----:B0-----:R-:W-:Y:S01]  /*2280*/  @!P0 IMAD.IADD R2, R22, 0x1, R17 ;  /* 0x0000000116028824 */ /* 0x001fe200078e0211 */
[----:B------:R-:W-:Y:S01]  /*2290*/  @!P0 IADD3 R17, R17, 0x80, RZ ;  /* 0x0000008011118810 */ /* 0x000fe20007ffe0ff */
[----:B------:R-:W-:-:S04]  /*22a0*/  @!P0 IMAD.MOV.U32 R3, RZ, RZ, 0x4 ;  /* 0x00000004ff038424 */ /* 0x000fc800078e00ff */
[----:B------:R-:W-:-:S05]  /*22b0*/  @!P0 IMAD.WIDE.U32 R2, R2, R3, c[0x0][0x180] ;  /* 0x0000600002028625 */ /* 0x000fca00078e0003 */
[----:B------:R0:W-:Y:S02]  /*22c0*/  @!P0 STG.E [R2.64], RZ ;  /* 0x000000ff02008986 */ /* 0x0001e4000c101924 */
.L_x_21661:
[----:B------:R-:W-:Y:S05]  /*22d0*/  BSYNC B0 ;  /* 0x0000000000007941 */ /* 0x000fea0003800000 */
.L_x_21655:
[----:B------:R-:W-:-:S13]  /*22e0*/  ISETP.GE.AND P0, PT, R17, R16, PT ;  /* 0x000000101100720c */ /* 0x000fda0003f06270 */
[----:B------:R-:W-:Y:S05]  /*22f0*/  @P0 EXIT ;  /* 0x000000000000094d */ /* 0x000fea0003800000 */
[----:B0-----:R-:W-:Y:S02]  /*2300*/  IMAD.IADD R2, R22, 0x1, R17 ;  /* 0x0000000116027824 */ /* 0x001fe400078e0211 */
[----:B------:R-:W-:-:S04]  /*2310*/  IMAD.MOV.U32 R3, RZ, RZ, 0x4 ;  /* 0x00000004ff037424 */ /* 0x000fc800078e00ff */
[----:B------:R-:W-:-:S05]  /*2320*/  IMAD.WIDE.U32 R2, R2, R3, c[0x0][0x180] ;  /* 0x0000600002027625 */ /* 0x000fca00078e0003 */
[----:B------:R-:W-:Y:S01]  /*2330*/  STG.E [R2.64], RZ ;  /* 0x000000ff02007986 */ /* 0x000fe2000c101924 */
[----:B------:R-:W-:Y:S05]  /*2340*/  EXIT ;  /* 0x000000000000794d */ /* 0x000fea0003800000 */
.L_x_21662:
        /* <DEDUP_REMOVED lines=11> */
.L_x_27422:


//--------------------- .text._ZN2at6native29vectorized_elementwise_kernelILi8EZZZNS0_67_GLOBAL__N__bb565c37_34_ValidateCompressedIndicesKernel_cu_33a4b88b42_validate_compressed_sparse_indices_kernelILNS2_8CDimNameE0ENS2_18CUDAKernelLauncherENS2_14EmptyVecKernelENS2_8DummyVecELm0EEEvRKNS_6TensorESA_lllENKUlvE0_clEvENKUlvE_clEvEUliE_St5arrayIPcLm2EEEEviT0_T1_ --------------------------
	.section	.text._ZN2at6native29vectorized_elementwise_kernelILi8EZZZNS0_67_GLOBAL__N__bb565c37_34_ValidateCompressedIndicesKernel_cu_33a4b88b42_validate_compressed_sparse_indices_kernelILNS2_8CDimNameE0ENS2_18CUDAKernelLauncherENS2_14EmptyVecKernelENS2_8DummyVecELm0EEEvRKNS_6TensorESA_lllENKUlvE0_clEvENKUlvE_clEvEUliE_St5arrayIPcLm2EEEEviT0_T1_,"ax",@progbits
	.sectioninfo	@"SHI_REGISTERS=4"
	.align	128
        .global         _ZN2at6native29vectorized_elementwise_kernelILi8EZZZNS0_67_GLOBAL__N__bb565c37_34_ValidateCompressedIndicesKernel_cu_33a4b88b42_validate_compressed_sparse_indices_kernelILNS2_8CDimNameE0ENS2_18CUDAKernelLauncherENS2_14EmptyVecKernelENS2_8DummyVecELm0EEEvRKNS_6TensorESA_lllENKUlvE0_clEvENKUlvE_clEvEUliE_St5arrayIPcLm2EEEEviT0_T1_
        .type           _ZN2at6native29vectorized_elementwise_kernelILi8EZZZNS0_67_GLOBAL__N__bb565c37_34_ValidateCompressedIndicesKernel_cu_33a4b88b42_validate_compressed_sparse_indices_kernelILNS2_8CDimNameE0ENS2_18CUDAKernelLauncherENS2_14EmptyVecKernelENS2_8DummyVecELm0EEEvRKNS_6TensorESA_lllENKUlvE0_clEvENKUlvE_clEvEUliE_St5arrayIPcLm2EEEEviT0_T1_,@function
        .size           _ZN2at6native29vectorized_elementwise_kernelILi8EZZZNS0_67_GLOBAL__N__bb565c37_34_ValidateCompressedIndicesKernel_cu_33a4b88b42_validate_compressed_sparse_indices_kernelILNS2_8CDimNameE0ENS2_18CUDAKernelLauncherENS2_14EmptyVecKernelENS2_8DummyVecELm0EEEvRKNS_6TensorESA_lllENKUlvE0_clEvENKUlvE_clEvEUliE_St5arrayIPcLm2EEEEviT0_T1_,(.L_x_27423 - _ZN2at6native29vectorized_elementwise_kernelILi8EZZZNS0_67_GLOBAL__N__bb565c37_34_ValidateCompressedIndicesKernel_cu_33a4b88b42_validate_compressed_sparse_indices_kernelILNS2_8CDimNameE0ENS2_18CUDAKernelLauncherENS2_14EmptyVecKernelENS2_8DummyVecELm0EEEvRKNS_6TensorESA_lllENKUlvE0_clEvENKUlvE_clEvEUliE_St5arrayIPcLm2EEEEviT0_T1_)
        .other          _ZN2at6native29vectorized_elementwise_kernelILi8EZZZNS0_67_GLOBAL__N__bb565c37_34_ValidateCompressedIndicesKernel_cu_33a4b88b42_validate_compressed_sparse_indices_kernelILNS2_8CDimNameE0ENS2_18CUDAKernelLauncherENS2_14EmptyVecKernelENS2_8DummyVecELm0EEEvRKNS_6TensorESA_lllENKUlvE0_clEvENKUlvE_clEvEUliE_St5arrayIPcLm2EEEEviT0_T1_,@"STO_CUDA_ENTRY STV_DEFAULT"
_ZN2at6native29vectorized_elementwise_kernelILi8EZZZNS0_67_GLOBAL__N__bb565c37_34_ValidateCompressedIndicesKernel_cu_33a4b88b42_validate_compressed_sparse_indices_kernelILNS2_8CDimNameE0ENS2_18CUDAKernelLauncherENS2_14EmptyVecKernelENS2_8DummyVecELm0EEEvRKNS_6TensorESA_lllENKUlvE0_clEvENKUlvE_clEvEUliE_St5arrayIPcLm2EEEEviT0_T1_:
.text._ZN2at6native29vectorized_elementwise_kernelILi8EZZZNS0_67_GLOBAL__N__bb565c37_34_ValidateCompressedIndicesKernel_cu_33a4b88b42_validate_compressed_sparse_indices_kernelILNS2_8CDimNameE0ENS2_18CUDAKernelLauncherENS2_14EmptyVecKernelENS2_8DummyVecELm0EEEvRKNS_6TensorESA_lllENKUlvE0_clEvENKUlvE_clEvEUliE_St5arrayIPcLm2EEEEviT0_T1_:
[----:B------:R-:W-:Y:S02]  /*0000*/  MOV R1, c[0x0][0x28] ;  /* 0x00000a0000017a02 */ /* 0x000fe40000000f00 */
[----:B------:R-:W-:Y:S05]  /*0010*/  EXIT ;  /* 0x000000000000794d */ /* 0x000fea0003800000 */
.L_x_21663:
        /* <DEDUP_REMOVED lines=14> */
.L_x_27423:


//--------------------- .text._ZN2at6native18elementwise_kernelILi128ELi4EZNS0_15gpu_kernel_implIZZZNS0_67_GLOBAL__N__bb565c37_34_ValidateCompressedIndicesKernel_cu_33a4b88b42_validate_compressed_sparse_indices_kernelILNS3_8CDimNameE0ENS3_18CUDAKernelLauncherENS3_14EmptyVecKernelENS3_8DummyVecELm8EEEvRKNS_6TensorESB_lllENKUlvE1_clEvENKUlvE0_clEvEUllllllE_EEvRNS_18TensorIteratorBaseERKT_EUliE_EEviT1_ --------------------------
	.section	.text._ZN2at6native18elementwise_kernelILi128ELi4EZNS0_15gpu_kernel_implIZZZNS0_67_GLOBAL__N__bb565c37_34_ValidateCompressedIndicesKernel_cu_33a4b88b42_validate_compressed_sparse_indices_kernelILNS3_8CDimNameE0ENS3_18CUDAKernelLauncherENS3_14EmptyVecKernelENS3_8DummyVecELm8EEEvRKNS_6TensorESB_lllENKUlvE1_clEvENKUlvE0_clEvEUllllllE_EEvRNS_18TensorIteratorBaseERKT_EUliE_EEviT1_,"ax",@progbits
	.sectioninfo	@"SHI_REGISTERS=36"
	.align	128
        .global         _ZN2at6native18elementwise_kernelILi128ELi4EZNS0_15gpu_kernel_implIZZZNS0_67_GLOBAL__N__bb565c37_34_ValidateCompressedIndicesKernel_cu_33a4b88b42_validate_compressed_sparse_indices_kernelILNS3_8CDimNameE0ENS3_18CUDAKernelLauncherENS3_14EmptyVecKernelENS3_8DummyVecELm8EEEvRKNS_6TensorESB_lllENKUlvE1_clEvENKUlvE0_clEvEUllllllE_EEvRNS_18TensorIteratorBaseERKT_EUliE_EEviT1_
        .type           _ZN2at6native18elementwise_kernelILi128ELi4EZNS0_15gpu_kernel_implIZZZNS0_67_GLOBAL__N__bb565c37_34_ValidateCompressedIndicesKernel_cu_33a4b88b42_validate_compressed_sparse_indices_kernelILNS3_8CDimNameE0ENS3_18CUDAKernelLauncherENS3_14EmptyVecKernelENS3_8DummyVecELm8EEEvRKNS_6TensorESB_lllENKUlvE1_clEvENKUlvE0_clEvEUllllllE_EEvRNS_18TensorIteratorBaseERKT_EUliE_EEviT1_,@function
        .size           _ZN2at6native18elementwise_kernelILi128ELi4EZNS0_15gpu_kernel_implIZZZNS0_67_GLOBAL__N__bb565c37_34_ValidateCompressedIndicesKernel_cu_33a4b88b42_validate_compressed_sparse_indices_kernelILNS3_8CDimNameE0ENS3_18CUDAKernelLauncherENS3_14EmptyVecKernelENS3_8DummyVecELm8EEEvRKNS_6TensorESB_lllENKUlvE1_clEvENKUlvE0_clEvEUllllllE_EEvRNS_18TensorIteratorBaseERKT_EUliE_EEviT1_,(.L_x_27328 - _ZN2at6native18elementwise_kernelILi128ELi4EZNS0_15gpu_kernel_implIZZZNS0_67_GLOBAL__N__bb565c37_34_ValidateCompressedIndicesKernel_cu_33a4b88b42_validate_compressed_sparse_indices_kernelILNS3_8CDimNameE0ENS3_18CUDAKernelLauncherENS3_14EmptyVecKernelENS3_8DummyVecELm8EEEvRKNS_6TensorESB_lllENKUlvE1_clEvENKUlvE0_clEvEUllllllE_EEvRNS_18TensorIteratorBaseERKT_EUliE_EEviT1_)
        .other          _ZN2at6native18elementwise_kernelILi128ELi4EZNS0_15gpu_kernel_implIZZZNS0_67_GLOBAL__N__bb565c37_34_ValidateCompressedIndicesKernel_cu_33a4b88b42_validate_compressed_sparse_indices_kernelILNS3_8CDimNameE0ENS3_18CUDAKernelLauncherENS3_14EmptyVecKernelENS3_8DummyVecELm8EEEvRKNS_6TensorESB_lllENKUlvE1_clEvENKUlvE0_clEvEUllllllE_EEvRNS_18TensorIteratorBaseERKT_EUliE_EEviT1_,@"STO_CUDA_ENTRY STV_DEFAULT"
_ZN2at6native18elementwise_kernelILi128ELi4EZNS0_15gpu_kernel_implIZZZNS0_67_GLOBAL__N__bb565c37_34_ValidateCompressedIndicesKernel_cu_33a4b88b42_validate_compressed_sparse_indices_kernelILNS3_8CDimNameE0ENS3_18CUDAKernelLauncherENS3_14EmptyVecKernelENS3_8DummyVecELm8EEEvRKNS_6TensorESB_lllENKUlvE1_clEvENKUlvE0_clEvEUllllllE_EEvRNS_18TensorIteratorBaseERKT_EUliE_EEviT1_:
.text._ZN2at6native18elementwise_kernelILi128ELi4EZNS0_15gpu_kernel_implIZZZNS0_67_GLOBAL__N__bb565c37_34_ValidateCompressedIndicesKernel_cu_33a4b88b42_validate_compressed_sparse_indices_kernelILNS3_8CDimNameE0ENS3_18CUDAKernelLauncherENS3_14EmptyVecKernelENS3_8DummyVecELm8EEEvRKNS_6TensorESB_lllENKUlvE1_clEvENKUlvE0_clEvEUllllllE_EEvRNS_18TensorIteratorBaseERKT_EUliE_EEviT1_:
        /* <DEDUP_REMOVED lines=340> */
.L_x_21666:
        /* <DEDUP_REMOVED lines=19> */
.L_x_21670:
[----:B------:R0:W5:Y:S01]  /*1670*/  LDG.E.U8 R30, [R2.64] ;  /* 0x00000024021e7981 */ /* 0x000162000c1e1100 */
[----:B------:R-:W-:Y:S01]  /*1680*/  IMAD.MOV.U32 R31, RZ, RZ, RZ ;  /* 0x000000ffff1f7224 */ /* 0x000fe200078e00ff */
[----:B------:R-:W-:Y:S05]  /*1690*/  BRA `(.L_x_21672) ;  /* 0x00000d5000007947 */ /* 0x000fea0003800000 */
.L_x_21669:
        /* <DEDUP_REMOVED lines=8> */
.L_x_21674:
[----:B------:R-:W2:Y:S02]  /*1720*/  LDG.E R30, [R2.64] ;  /* 0x00000024021e7981 */ /* 0x000ea4000c1e1900 */
[----:B--2---:R-:W-:Y:S01]  /*1730*/  SHF.R.S32.HI R31, RZ, 0x1f, R30 ;  /* 0x0000001fff1f7819 */ /* 0x004fe2000001141e */
[----:B------:R-:W-:Y:S05]  /*1740*/  BRA `(.L_x_21672) ;  /* 0x00000ca000007947 */ /* 0x000fea0003800000 */
.L_x_21673:
[----:B------:R-:W2:Y:S02]  /*1750*/  LDG.E.S16 R30, [R2.64] ;  /* 0x00000024021e7981 */ /* 0x000ea4000c1e1700 */
[----:B--2---:R-:W-:Y:S01]  /*1760*/  SHF.R.S32.HI R31, RZ, 0x1f, R30 ;  /* 0x0000001fff1f7819 */ /* 0x004fe2000001141e */
[----:B------:R-:W-:Y:S05]  /*1770*/  BRA `(.L_x_21672) ;  /* 0x00000c7000007947 */ /* 0x000fea0003800000 */
.L_x_21668:
        /* <DEDUP_REMOVED lines=9> */
.L_x_21676:
[----:B------:R-:W2:Y:S02]  /*1810*/  LDG.E.U16 R2, [R2.64] ;  /* 0x0000002402027981 */ /* 0x000ea4000c1e1500 */
[----:B--2---:R-:W-:-:S06]  /*1820*/  HADD2.F32 R30, -RZ, R2.H0_H0 ;  /* 0x20000002ff1e7230 */ /* 0x004fcc0000004100 */
[----:B------:R-:W0:Y:S01]  /*1830*/  F2I.S64.TRUNC R30, R30 ;  /* 0x0000001e001e7311 */ /* 0x000e22000020d900 */
[----:B------:R-:W-:Y:S05]  /*1840*/  BRA `(.L_x_21672) ;  /* 0x00000ba000007947 */ /* 0x000fea0003800000 */
.L_x_21675:
        /* <DEDUP_REMOVED lines=9> */
.L_x_21678:
[----:B------:R-:W2:Y:S02]  /*18e0*/  LDG.E.U16 R2, [R2.64] ;  /* 0x0000002402027981 */ /* 0x000ea4000c1e1500 */
[----:B--2---:R-:W-:-:S06]  /*18f0*/  HADD2.F32 R30, -RZ, R2.H0_H0 ;  /* 0x20000002ff1e7230 */ /* 0x004fcc0000004100 */
[----:B------:R-:W0:Y:S01]  /*1900*/  F2I.S64.TRUNC R30, R30 ;  /* 0x0000001e001e7311 */ /* 0x000e22000020d900 */
[----:B------:R-:W-:Y:S05]  /*1910*/  BRA `(.L_x_21672) ;  /* 0x00000ad000007947 */ /* 0x000fea0003800000 */
.L_x_21677:
[----:B------:R-:W2:Y:S02]  /*1920*/  LDG.E.64 R2, [R2.64] ;  /* 0x0000002402027981 */ /* 0x000ea4000c1e1b00 */
[----:B--2---:R0:W1:Y:S01]  /*1930*/  F2I.S64.F64.TRUNC R30, R2 ;  /* 0x00000002001e7311 */ /* 0x004062000030d900 */
[----:B------:R-:W-:Y:S05]  /*1940*/  BRA `(.L_x_21672) ;  /* 0x00000aa000007947 */ /* 0x000fea0003800000 */
.L_x_21667:
        /* <DEDUP_REMOVED lines=13> */
.L_x_21681:
[----:B------:R-:W2:Y:S02]  /*1a20*/  LDG.E.64 R2, [R2.64] ;  /* 0x0000002402027981 */ /* 0x000ea4000c1e1b00 */
[----:B--2---:R0:W1:Y:S01]  /*1a30*/  F2I.S64.F64.TRUNC R30, R2 ;  /* 0x00000002001e7311 */ /* 0x004062000030d900 */
[----:B------:R-:W-:Y:S05]  /*1a40*/  BRA `(.L_x_21672) ;  /* 0x000009a000007947 */ /* 0x000fea0003800000 */
.L_x_21680:
        /* <DEDUP_REMOVED lines=27> */
.L_x_21683:
        /* <DEDUP_REMOVED lines=14> */
.L_x_21682:
[----:B------:R-:W2:Y:S02]  /*1ce0*/  LDG.E.U16 R30, [R2.64] ;  /* 0x00000024021e7981 */ /* 0x000ea4000c1e1500 */
[----:B--2---:R-:W-:-:S06]  /*1cf0*/  PRMT R30, RZ, 0x5410, R30 ;  /* 0x00005410ff1e7816 */ /* 0x004fcc000000001e */
[----:B------:R-:W0:Y:S01]  /*1d00*/  F2I.S64.TRUNC R30, R30 ;  /* 0x0000001e001e7311 */ /* 0x000e22000020d900 */
[----:B------:R-:W-:Y:S05]  /*1d10*/  BRA `(.L_x_21672) ;  /* 0x000006d000007947 */ /* 0x000fea0003800000 */
.L_x_21679:
        /* <DEDUP_REMOVED lines=11> */
.L_x_21686:
        /* <DEDUP_REMOVED lines=21> */
.L_x_21690:
[----:B------:R-:W-:Y:S05]  /*1f20*/  BSYNC B1 ;  /* 0x0000000000017941 */ /* 0x000fea0003800000 */
.L_x_21689:
[----:B------:R-:W-:Y:S01]  /*1f30*/  IMAD.SHL.U32 R2, R2, 0x100000, RZ ;  /* 0x0010000002027824 */ /* 0x000fe200078e00ff */
[----:B------:R-:W-:-:S04]  /*1f40*/  LEA R3, R0, 0x3b800000, 0x17 ;  /* 0x3b80000000037811 */ /* 0x000fc800078eb8ff */
[----:B------:R-:W-:Y:S02]  /*1f50*/  LOP3.LUT R30, R3, R2, R30, 0xfe, !PT ;  /* 0x00000002031e7212 */ /* 0x000fe400078efe1e */
.L_x_21688:
[----:B------:R-:W-:Y:S05]  /*1f60*/  BSYNC B0 ;  /* 0x0000000000007941 */ /* 0x000fea0003800000 */
.L_x_21687:
[----:B------:R-:W0:Y:S01]  /*1f70*/  F2I.S64.TRUNC R30, R30 ;  /* 0x0000001e001e7311 */ /* 0x000e22000020d900 */
[----:B------:R-:W-:Y:S05]  /*1f80*/  BRA `(.L_x_21672) ;  /* 0x0000046000007947 */ /* 0x000fea0003800000 */
.L_x_21685:
        /* <DEDUP_REMOVED lines=21> */
.L_x_21694:
[----:B------:R-:W-:Y:S05]  /*20e0*/  BSYNC B1 ;  /* 0x0000000000017941 */ /* 0x000fea0003800000 */
.L_x_21693:
[----:B------:R-:W-:Y:S01]  /*20f0*/  IMAD.SHL.U32 R2, R2, 0x200000, RZ ;  /* 0x0020000002027824 */ /* 0x000fe200078e00ff */
[----:B------:R-:W-:-:S04]  /*2100*/  LEA R3, R0, 0x37800000, 0x17 ;  /* 0x3780000000037811 */ /* 0x000fc800078eb8ff */
[----:B------:R-:W-:Y:S02]  /*2110*/  LOP3.LUT R30, R3, R2, R30, 0xfe, !PT ;  /* 0x00000002031e7212 */ /* 0x000fe400078efe1e */
.L_x_21692:
[----:B------:R-:W-:Y:S05]  /*2120*/  BSYNC B0 ;  /* 0x0000000000007941 */ /* 0x000fea0003800000 */
.L_x_21691:
[----:B------:R-:W0:Y:S01]  /*2130*/  F2I.S64.TRUNC R30, R30 ;  /* 0x0000001e001e7311 */ /* 0x000e22000020d900 */
[----:B------:R-:W-:Y:S05]  /*2140*/  BRA `(.L_x_21672) ;  /* 0x000002a000007947 */ /* 0x000fea0003800000 */
.L_x_21684:
        /* <DEDUP_REMOVED lines=14> */
.L_x_21698:
[----:B------:R-:W-:Y:S05]  /*2230*/  BSYNC B0 ;  /* 0x0000000000007941 */ /* 0x000fea0003800000 */
.L_x_21697:
[----:B------:R-:W0:Y:S01]  /*2240*/  F2I.S64.TRUNC R30, R30 ;  /* 0x0000001e001e7311 */ /* 0x000e22000020d900 */
[----:B------:R-:W-:Y:S05]  /*2250*/  BRA `(.L_x_21672) ;  /* 0x0000019000007947 */ /* 0x000fea0003800000 */
.L_x_21671:
        /* <DEDUP_REMOVED lines=21> */
.L_x_21696:
[----:B------:R0:W5:Y:S01]  /*23b0*/  LDG.E.64 R30, [R2.64] ;  /* 0x00000024021e7981 */ /* 0x000162000c1e1b00 */
[----:B------:R-:W-:Y:S05]  /*23c0*/  BRA `(.L_x_21672) ;  /* 0x0000002000007947 */ /* 0x000fea0003800000 */
.L_x_21695:
[----:B------:R0:W5:Y:S01]  /*23d0*/  LDG.E R30, [R2.64] ;  /* 0x00000024021e7981 */ /* 0x000162000c1e1900 */
[----:B------:R-:W-:-:S03]  /*23e0*/  IMAD.MOV.U32 R31, RZ, RZ, RZ ;  /* 0x000000ffff1f7224 */ /* 0x000fc600078e00ff */
.L_x_21672:
        /* <DEDUP_REMOVED lines=17> */
.L_x_21702:
[----:B------:R0:W5:Y:S01]  /*2500*/  LDG.E.U8 R28, [R2.64] ;  /* 0x00000024021c7981 */ /* 0x000162000c1e1100 */
[----:B------:R-:W-:Y:S01]  /*2510*/  IMAD.MOV.U32 R29, RZ, RZ, RZ ;  /* 0x000000ffff1d7224 */ /* 0x000fe200078e00ff */
[----:B------:R-:W-:Y:S05]  /*2520*/  BRA `(.L_x_21704) ;  /* 0x00000d5000007947 */ /* 0x000fea0003800000 */
.L_x_21701:
        /* <DEDUP_REMOVED lines=8> */
.L_x_21706:
[----:B------:R-:W2:Y:S02]  /*25b0*/  LDG.E R28, [R2.64] ;  /* 0x00000024021c7981 */ /* 0x000ea4000c1e1900 */
[----:B--2---:R-:W-:Y:S01]  /*25c0*/  SHF.R.S32.HI R29, RZ, 0x1f, R28 ;  /* 0x0000001fff1d7819 */ /* 0x004fe2000001141c */
[----:B------:R-:W-:Y:S05]  /*25d0*/  BRA `(.L_x_21704) ;  /* 0x00000ca000007947 */ /* 0x000fea0003800000 */
.L_x_21705:
[----:B------:R-:W2:Y:S02]  /*25e0*/  LDG.E.S16 R28, [R2.64] ;  /* 0x00000024021c7981 */ /* 0x000ea4000c1e1700 */
[----:B--2---:R-:W-:Y:S01]  /*25f0*/  SHF.R.S32.HI R29, RZ, 0x1f, R28 ;  /* 0x0000001fff1d7819 */ /* 0x004fe2000001141c */
[----:B------:R-:W-:Y:S05]  /*2600*/  BRA `(.L_x_21704) ;  /* 0x00000c7000007947 */ /* 0x000fea0003800000 */
.L_x_21700:
        /* <DEDUP_REMOVED lines=9> */
.L_x_21708:
[----:B------:R-:W2:Y:S02]  /*26a0*/  LDG.E.U16 R2, [R2.64] ;  /* 0x0000002402027981 */ /* 0x000ea4000c1e1500 */
[----:B--2---:R-:W-:-:S06]  /*26b0*/  HADD2.F32 R28, -RZ, R2.H0_H0 ;  /* 0x20000002ff1c7230 */ /* 0x004fcc0000004100 */
[----:B------:R-:W0:Y:S01]  /*26c0*/  F2I.S64.TRUNC R28, R28 ;  /* 0x0000001c001c7311 */ /* 0x000e22000020d900 */
[----:B------:R-:W-:Y:S05]  /*26d0*/  BRA `(.L_x_21704) ;  /* 0x00000ba000007947 */ /* 0x000fea0003800000 */
.L_x_21707:
        /* <DEDUP_REMOVED lines=9> */
.L_x_21710:
[----:B------:R-:W2:Y:S02]  /*2770*/  LDG.E.U16 R2, [R2.64] ;  /* 0x0000002402027981 */ /* 0x000ea4000c1e1500 */
[----:B--2---:R-:W-:-:S06]  /*2780*/  HADD2.F32 R28, -RZ, R2.H0_H0 ;  /* 0x20000002ff1c7230 */ /* 0x004fcc0000004100 */
[----:B------:R-:W0:Y:S01]  /*2790*/  F2I.S64.TRUNC R28, R28 ;  /* 0x0000001c001c7311 */ /* 0x000e22000020d900 */
[----:B------:R-:W-:Y:S05]  /*27a0*/  BRA `(.L_x_21704) ;  /* 0x00000ad000007947 */ /* 0x000fea0003800000 */
.L_x_21709:
[----:B------:R-:W2:Y:S02]  /*27b0*/  LDG.E.64 R2, [R2.64] ;  /* 0x0000002402027981 */ /* 0x000ea4000c1e1b00 */
[----:B--2---:R0:W2:Y:S01]  /*27c0*/  F2I.S64.F64.TRUNC R28, R2 ;  /* 0x00000002001c7311 */ /* 0x0040a2000030d900 */
[----:B------:R-:W-:Y:S05]  /*27d0*/  BRA `(.L_x_21704) ;  /* 0x00000aa000007947 */ /* 0x000fea0003800000 */
.L_x_21699:
        /* <DEDUP_REMOVED lines=13> */
.L_x_21713:
[----:B------:R-:W2:Y:S02]  /*28b0*/  LDG.E.64 R2, [R2.64] ;  /* 0x0000002402027981 */ /* 0x000ea4000c1e1b00 */
[----:B--2---:R0:W2:Y:S01]  /*28c0*/  F2I.S64.F64.TRUNC R28, R2 ;  /* 0x00000002001c7311 */ /* 0x0040a2000030d900 */
[----:B------:R-:W-:Y:S05]  /*28d0*/  BRA `(.L_x_21704) ;  /* 0x000009a000007947 */ /* 0x000fea0003800000 */
.L_x_21712:
        /* <DEDUP_REMOVED lines=27> */
.L_x_21715:
        /* <DEDUP_REMOVED lines=14> */
.L_x_21714:
[----:B------:R-:W2:Y:S02]  /*2b70*/  LDG.E.U16 R28, [R2.64] ;  /* 0x00000024021c7981 */ /* 0x000ea4000c1e1500 */
[----:B--2---:R-:W-:-:S06]  /*2b80*/  PRMT R28, RZ, 0x5410, R28 ;  /* 0x00005410ff1c7816 */ /* 0x004fcc000000001c */
[----:B------:R-:W0:Y:S01]  /*2b90*/  F2I.S64.TRUNC R28, R28 ;  /* 0x0000001c001c7311 */ /* 0x000e22000020d900 */
[----:B------:R-:W-:Y:S05]  /*2ba0*/  BRA `(.L_x_21704) ;  /* 0x000006d000007947 */ /* 0x000fea0003800000 */
.L_x_21711:
        /* <DEDUP_REMOVED lines=11> */
.L_x_21718:
        /* <DEDUP_REMOVED lines=21> */
.L_x_21722:
[----:B------:R-:W-:Y:S05]  /*2db0*/  BSYNC B1 ;  /* 0x0000000000017941 */ /* 0x000fea0003800000 */
.L_x_21721:
[----:B------:R-:W-:Y:S01]  /*2dc0*/  IMAD.SHL.U32 R2, R2, 0x100000, RZ ;  /* 0x0010000002027824 */ /* 0x000fe200078e00ff */
[----:B------:R-:W-:-:S04]  /*2dd0*/  LEA R3, R0, 0x3b800000, 0x17 ;  /* 0x3b80000000037811 */ /* 0x000fc800078eb8ff */
[----:B------:R-:W-:Y:S02]  /*2de0*/  LOP3.LUT R28, R3, R2, R28, 0xfe, !PT ;  /* 0x00000002031c7212 */ /* 0x000fe400078efe1c */
.L_x_21720:
[----:B------:R-:W-:Y:S05]  /*2df0*/  BSYNC B0 ;  /* 0x0000000000007941 */ /* 0x000fea0003800000 */
.L_x_21719:
[----:B------:R-:W0:Y:S01]  /*2e00*/  F2I.S64.TRUNC R28, R28 ;  /* 0x0000001c001c7311 */ /* 0x000e22000020d900 */
[----:B------:R-:W-:Y:S05]  /*2e10*/  BRA `(.L_x_21704) ;  /* 0x0000046000007947 */ /* 0x000fea0003800000 */
.L_x_21717:
        /* <DEDUP_REMOVED lines=21> */
.L_x_21726:
[----:B------:R-:W-:Y:S05]  /*2f70*/  BSYNC B1 ;  /* 0x0000000000017941 */ /* 0x000fea0003800000 */
.L_x_21725:
[----:B------:R-:W-:Y:S01]  /*2f80*/  IMAD.SHL.U32 R2, R2, 0x200000, RZ ;  /* 0x0020000002027824 */ /* 0x000fe200078e00ff */
[----:B------:R-:W-:-:S04]  /*2f90*/  LEA R3, R0, 0x37800000, 0x17 ;  /* 0x3780000000037811 */ /* 0x000fc800078eb8ff */
[----:B------:R-:W-:Y:S02]  /*2fa0*/  LOP3.LUT R28, R3, R2, R28, 0xfe, !PT ;  /* 0x00000002031c7212 */ /* 0x000fe400078efe1c */
.L_x_21724:
[----:B------:R-:W-:Y:S05]  /*2fb0*/  BSYNC B0 ;  /* 0x0000000000007941 */ /* 0x000fea0003800000 */
.L_x_21723:
[----:B------:R-:W0:Y:S01]  /*2fc0*/  F2I.S64.TRUNC R28, R28 ;  /* 0x0000001c001c7311 */ /* 0x000e22000020d900 */
[----:B------:R-:W-:Y:S05]  /*2fd0*/  BRA `(.L_x_21704) ;  /* 0x000002a000007947 */ /* 0x000fea0003800000 */
.L_x_21716:
        /* <DEDUP_REMOVED lines=14> */
.L_x_21730:
[----:B------:R-:W-:Y:S05]  /*30c0*/  BSYNC B0 ;  /* 0x0000000000007941 */ /* 0x000fea0003800000 */
.L_x_21729:
[----:B------:R-:W0:Y:S01]  /*30d0*/  F2I.S64.TRUNC R28, R28 ;  /* 0x0000001c001c7311 */ /* 0x000e22000020d900 */
[----:B------:R-:W-:Y:S05]  /*30e0*/  BRA `(.L_x_21704) ;  /* 0x0000019000007947 */ /* 0x000fea0003800000 */
.L_x_21703:
        /* <DEDUP_REMOVED lines=21> */
.L_x_21728:
[----:B------:R0:W5:Y:S01]  /*3240*/  LDG.E.64 R28, [R2.64] ;  /* 0x00000024021c7981 */ /* 0x000162000c1e1b00 */
[----:B------:R-:W-:Y:S05]  /*3250*/  BRA `(.L_x_21704) ;  /* 0x0000002000007947 */ /* 0x000fea0003800000 */
.L_x_21727:
[----:B------:R0:W5:Y:S01]  /*3260*/  LDG.E R28, [R2.64] ;  /* 0x00000024021c7981 */ /* 0x000162000c1e1900 */
[----:B------:R-:W-:-:S03]  /*3270*/  IMAD.MOV.U32 R29, RZ, RZ, RZ ;  /* 0x000000ffff1d7224 */ /* 0x000fc600078e00ff */
.L_x_21704:
        /* <DEDUP_REMOVED lines=17> */
.L_x_21734:
[----:B------:R0:W5:Y:S01]  /*3390*/  LDG.E.U8 R18, [R2.64] ;  /* 0x0000002402127981 */ /* 0x000162000c1e1100 */
[----:B------:R-:W-:Y:S01]  /*33a0*/  IMAD.MOV.U32 R19, RZ, RZ, RZ ;  /* 0x000000ffff137224 */ /* 0x000fe200078e00ff */
[----:B------:R-:W-:Y:S05]  /*33b0*/  BRA `(.L_x_21736) ;  /* 0x00000d5000007947 */ /* 0x000fea0003800000 */
.L_x_21733:
        /* <DEDUP_REMOVED lines=8> */
.L_x_21738:
[----:B------:R-:W3:Y:S02]  /*3440*/  LDG.E R18, [R2.64] ;  /* 0x0000002402127981 */ /* 0x000ee4000c1e1900 */
[----:B---3--:R-:W-:Y:S01]  /*3450*/  SHF.R.S32.HI R19, RZ, 0x1f, R18 ;  /* 0x0000001fff137819 */ /* 0x008fe20000011412 */
[----:B------:R-:W-:Y:S05]  /*3460*/  BRA `(.L_x_21736) ;  /* 0x00000ca000007947 */ /* 0x000fea0003800000 */
.L_x_21737:
[----:B------:R-:W3:Y:S02]  /*3470*/  LDG.E.S16 R18, [R2.64] ;  /* 0x0000002402127981 */ /* 0x000ee4000c1e1700 */
[----:B---3--:R-:W-:Y:S01]  /*3480*/  SHF.R.S32.HI R19, RZ, 0x1f, R18 ;  /* 0x0000001fff137819 */ /* 0x008fe20000011412 */
[----:B------:R-:W-:Y:S05]  /*3490*/  BRA `(.L_x_21736) ;  /* 0x00000c7000007947 */ /* 0x000fea0003800000 */
.L_x_21732:
        /* <DEDUP_REMOVED lines=9> */
.L_x_21740:
[----:B------:R-:W3:Y:S02]  /*3530*/  LDG.E.U16 R2, [R2.64] ;  /* 0x0000002402027981 */ /* 0x000ee4000c1e1500 */
[----:B---3--:R-:W-:-:S06]  /*3540*/  HADD2.F32 R18, -RZ, R2.H0_H0 ;  /* 0x20000002ff127230 */ /* 0x008fcc0000004100 */
[----:B------:R-:W0:Y:S01]  /*3550*/  F2I.S64.TRUNC R18, R18 ;  /* 0x0000001200127311 */ /* 0x000e22000020d900 */
[----:B------:R-:W-:Y:S05]  /*3560*/  BRA `(.L_x_21736) ;  /* 0x00000ba000007947 */ /* 0x000fea0003800000 */
.L_x_21739:
        /* <DEDUP_REMOVED lines=9> */
.L_x_21742:
[----:B------:R-:W3:Y:S02]  /*3600*/  LDG.E.U16 R2, [R2.64] ;  /* 0x0000002402027981 */ /* 0x000ee4000c1e1500 */
[----:B---3--:R-:W-:-:S06]  /*3610*/  HADD2.F32 R18, -RZ, R2.H0_H0 ;  /* 0x20000002ff127230 */ /* 0x008fcc0000004100 */
[----:B------:R-:W0:Y:S01]  /*3620*/  F2I.S64.TRUNC R18, R18 ;  /* 0x0000001200127311 */ /* 0x000e22000020d900 */
[----:B------:R-:W-:Y:S05]  /*3630*/  BRA `(.L_x_21736) ;  /* 0x00000ad000007947 */ /* 0x000fea0003800000 */
.L_x_21741:
[----:B------:R-:W3:Y:S02]  /*3640*/  LDG.E.64 R2, [R2.64] ;  /* 0x0000002402027981 */ /* 0x000ee4000c1e1b00 */
[----:B---3--:R0:W3:Y:S01]  /*3650*/  F2I.S64.F64.TRUNC R18, R2 ;  /* 0x0000000200127311 */ /* 0x0080e2000030d900 */
[----:B------:R-:W-:Y:S05]  /*3660*/  BRA `(.L_x_21736) ;  /* 0x00000aa000007947 */ /* 0x000fea0003800000 */
.L_x_21731:
        /* <DEDUP_REMOVED lines=13> */
.L_x_21745:
[----:B------:R-:W3:Y:S02]  /*3740*/  LDG.E.64 R2, [R2.64] ;  /* 0x0000002402027981 */ /* 0x000ee4000c1e1b00 */
[----:B---3--:R0:W3:Y:S01]  /*3750*/  F2I.S64.F64.TRUNC R18, R2 ;  /* 0x0000000200127311 */ /* 0x0080e2000030d900 */
[----:B------:R-:W-:Y:S05]  /*3760*/  BRA `(.L_x_21736) ;  /* 0x000009a000007947 */ /* 0x000fea0003800000 */
.L_x_21744:
        /* <DEDUP_REMOVED lines=27> */
.L_x_21747:
        /* <DEDUP_REMOVED lines=14> */
.L_x_21746:
[----:B------:R-:W3:Y:S02]  /*3a00*/  LDG.E.U16 R18, [R2.64] ;  /* 0x0000002402127981 */ /* 0x000ee4000c1e1500 */
[----:B---3--:R-:W-:-:S06]  /*3a10*/  PRMT R18, RZ, 0x5410, R18 ;  /* 0x00005410ff127816 */ /* 0x008fcc0000000012 */
[----:B------:R-:W0:Y:S01]  /*3a20*/  F2I.S64.TRUNC R18, R18 ;  /* 0x0000001200127311 */ /* 0x000e22000020d900 */
[----:B------:R-:W-:Y:S05]  /*3a30*/  BRA `(.L_x_21736) ;  /* 0x000006d000007947 */ /* 0x000fea0003800000 */
.L_x_21743:
        /* <DEDUP_REMOVED lines=11> */
.L_x_21750:
        /* <DEDUP_REMOVED lines=21> */
.L_x_21754:
[----:B------:R-:W-:Y:S05]  /*3c40*/  BSYNC B1 ;  /* 0x0000000000017941 */ /* 0x000fea0003800000 */
.L_x_21753:
[----:B------:R-:W-:Y:S01]  /*3c50*/  IMAD.SHL.U32 R2, R2, 0x100000, RZ ;  /* 0x0010000002027824 */ /* 0x000fe200078e00ff */
[----:B------:R-:W-:-:S04]  /*3c60*/  LEA R3, R0, 0x3b800000, 0x17 ;  /* 0x3b80000000037811 */ /* 0x000fc800078eb8ff */
[----:B------:R-:W-:Y:S02]  /*3c70*/  LOP3.LUT R18, R3, R2, R18, 0xfe, !PT ;  /* 0x0000000203127212 */ /* 0x000fe400078efe12 */
.L_x_21752:
[----:B------:R-:W-:Y:S05]  /*3c80*/  BSYNC B0 ;  /* 0x0000000000007941 */ /* 0x000fea0003800000 */
.L_x_21751:
[----:B------:R-:W0:Y:S01]  /*3c90*/  F2I.S64.TRUNC R18, R18 ;  /* 0x0000001200127311 */ /* 0x000e22000020d900 */
[----:B------:R-:W-:Y:S05]  /*3ca0*/  BRA `(.L_x_21736) ;  /* 0x0000046000007947 */ /* 0x000fea0003800000 */
.L_x_21749:
        /* <DEDUP_REMOVED lines=21> */
.L_x_21758:
[----:B------:R-:W-:Y:S05]  /*3e00*/  BSYNC B1 ;  /* 0x0000000000017941 */ /* 0x000fea0003800000 */
.L_x_21757:
[----:B------:R-:W-:Y:S01]  /*3e10*/  IMAD.SHL.U32 R2, R2, 0x200000, RZ ;  /* 0x0020000002027824 */ /* 0x000fe200078e00ff */
[----:B------:R-:W-:-:S04]  /*3e20*/  LEA R3, R0, 0x37800000, 0x17 ;  /* 0x3780000000037811 */ /* 0x000fc800078eb8ff */
[----:B------:R-:W-:Y:S02]  /*3e30*/  LOP3.LUT R18, R3, R2, R18, 0xfe, !PT ;  /* 0x0000000203127212 */ /* 0x000fe400078efe12 */
.L_x_21756:
[----:B------:R-:W-:Y:S05]  /*3e40*/  BSYNC B0 ;  /* 0x0000000000007941 */ /* 0x000fea0003800000 */
.L_x_21755:
[----:B------:R-:W0:Y:S01]  /*3e50*/  F2I.S64.TRUNC R18, R18 ;  /* 0x0000001200127311 */ /* 0x000e22000020d900 */
[----:B------:R-:W-:Y:S05]  /*3e60*/  BRA `(.L_x_21736) ;  /* 0x000002a000007947 */ /* 0x000fea0003800000 */
.L_x_21748:
        /* <DEDUP_REMOVED lines=14> */
.L_x_21762:
[----:B------:R-:W-:Y:S05]  /*3f50*/  BSYNC B0 ;  /* 0x0000000000007941 */ /* 0x000fea0003800000 */
.L_x_21761:
[----:B------:R-:W0:Y:S01]  /*3f60*/  F2I.S64.TRUNC R18, R18 ;  /* 0x0000001200127311 */ /* 0x000e22000020d900 */
[----:B------:R-:W-:Y:S05]  /*3f70*/  BRA `(.L_x_21736) ;  /* 0x0000019000007947 */ /* 0x000fea0003800000 */
.L_x_21735:
        /* <DEDUP_REMOVED lines=21> */
.L_x_21760:
[----:B------:R0:W5:Y:S01]  /*40d0*/  LDG.E.64 R18, [R2.64] ;  /* 0x0000002402127981 */ /* 0x000162000c1e1b00 */
[----:B------:R-:W-:Y:S05]  /*40e0*/  BRA `(.L_x_21736) ;  /* 0x0000002000007947 */ /* 0x000fea0003800000 */
.L_x_21759:
[----:B------:R0:W5:Y:S01]  /*40f0*/  LDG.E R18, [R2.64] ;  /* 0x0000002402127981 */ /* 0x000162000c1e1900 */
[----:B------:R-:W-:-:S03]  /*4100*/  IMAD.MOV.U32 R19, RZ, RZ, RZ ;  /* 0x000000ffff137224 */ /* 0x000fc600078e00ff */
.L_x_21736:
        /* <DEDUP_REMOVED lines=17> */
.L_x_21766:
[----:B------:R0:W5:Y:S01]  /*4220*/  LDG.E.U8 R16, [R2.64] ;  /* 0x0000002402107981 */ /* 0x000162000c1e1100 */
[----:B------:R-:W-:Y:S01]  /*4230*/  IMAD.MOV.U32 R17, RZ, RZ, RZ ;  /* 0x000000ffff117224 */ /* 0x000fe200078e00ff */
[----:B------:R-:W-:Y:S05]  /*4240*/  BRA `(.L_x_21768) ;  /* 0x00000d5000007947 */ /* 0x000fea0003800000 */
.L_x_21765:
        /* <DEDUP_REMOVED lines=8> */
.L_x_21770:
[----:B------:R-:W4:Y:S02]  /*42d0*/  LDG.E R16, [R2.64] ;  /* 0x0000002402107981 */ /* 0x000f24000c1e1900 */
[----:B----4-:R-:W-:Y:S01]  /*42e0*/  SHF.R.S32.HI R17, RZ, 0x1f, R16 ;  /* 0x0000001fff117819 */ /* 0x010fe20000011410 */
[----:B------:R-:W-:Y:S05]  /*42f0*/  BRA `(.L_x_21768) ;  /* 0x00000ca000007947 */ /* 0x000fea0003800000 */
.L_x_21769:
[----:B------:R-:W4:Y:S02]  /*4300*/  LDG.E.S16 R16, [R2.64] ;  /* 0x0000002402107981 */ /* 0x000f24000c1e1700 */
[----:B----4-:R-:W-:Y:S01]  /*4310*/  SHF.R.S32.HI R17, RZ, 0x1f, R16 ;  /* 0x0000001fff117819 */ /* 0x010fe20000011410 */
[----:B------:R-:W-:Y:S05]  /*4320*/  BRA `(.L_x_21768) ;  /* 0x00000c7000007947 */ /* 0x000fea0003800000 */
.L_x_21764:
        /* <DEDUP_REMOVED lines=9> */
.L_x_21772:
[----:B------:R-:W4:Y:S02]  /*43c0*/  LDG.E.U16 R2, [R2.64] ;  /* 0x0000002402027981 */ /* 0x000f24000c1e1500 */
[----:B----4-:R-:W-:-:S06]  /*43d0*/  HADD2.F32 R16, -RZ, R2.H0_H0 ;  /* 0x20000002ff107230 */ /* 0x010fcc0000004100 */
[----:B------:R-:W0:Y:S01]  /*43e0*/  F2I.S64.TRUNC R16, R16 ;  /* 0x0000001000107311 */ /* 0x000e22000020d900 */
[----:B------:R-:W-:Y:S05]  /*43f0*/  BRA `(.L_x_21768) ;  /* 0x00000ba000007947 */ /* 0x000fea0003800000 */
.L_x_21771:
        /* <DEDUP_REMOVED lines=9> */
.L_x_21774:
[----:B------:R-:W4:Y:S02]  /*4490*/  LDG.E.U16 R2, [R2.64] ;  /* 0x0000002402027981 */ /* 0x000f24000c1e1500 */
[----:B----4-:R-:W-:-:S06]  /*44a0*/  HADD2.F32 R16, -RZ, R2.H0_H0 ;  /* 0x20000002ff107230 */ /* 0x010fcc0000004100 */
[----:B------:R-:W0:Y:S01]  /*44b0*/  F2I.S64.TRUNC R16, R16 ;  /* 0x0000001000107311 */ /* 0x000e22000020d900 */
[----:B------:R-:W-:Y:S05]  /*44c0*/  BRA `(.L_x_21768) ;  /* 0x00000ad000007947 */ /* 0x000fea0003800000 */
.L_x_21773:
[----:B------:R-:W4:Y:S02]  /*44d0*/  LDG.E.64 R2, [R2.64] ;  /* 0x0000002402027981 */ /* 0x000f24000c1e1b00 */
[----:B----4-:R0:W4:Y:S01]  /*44e0*/  F2I.S64.F64.TRUNC R16, R2 ;  /* 0x0000000200107311 */ /* 0x010122000030d900 */
[----:B------:R-:W-:Y:S05]  /*44f0*/  BRA `(.L_x_21768) ;  /* 0x00000aa000007947 */ /* 0x000fea0003800000 */
.L_x_21763:
        /* <DEDUP_REMOVED lines=13> */
.L_x_21777:
[----:B------:R-:W4:Y:S02]  /*45d0*/  LDG.E.64 R2, [R2.64] ;  /* 0x0000002402027981 */ /* 0x000f24000c1e1b00 */
[----:B----4-:R0:W4:Y:S01]  /*45e0*/  F2I.S64.F64.TRUNC R16, R2 ;  /* 0x0000000200107311 */ /* 0x010122000030d900 */
[----:B------:R-:W-:Y:S05]  /*45f0*/  BRA `(.L_x_21768) ;  /* 0x000009a000007947 */ /* 0x000fea0003800000 */
.L_x_21776:
        /* <DEDUP_REMOVED lines=27> */
.L_x_21779:
        /* <DEDUP_REMOVED lines=14> */
.L_x_21778:
[----:B------:R-:W4:Y:S02]  /*4890*/  LDG.E.U16 R16, [R2.64] ;  /* 0x0000002402107981 */ /* 0x000f24000c1e1500 */
[----:B----4-:R-:W-:-:S06]  /*48a0*/  PRMT R16, RZ, 0x5410, R16 ;  /* 0x00005410ff107816 */ /* 0x010fcc0000000010 */
[----:B------:R-:W0:Y:S01]  /*48b0*/  F2I.S64.TRUNC R16, R16 ;  /* 0x0000001000107311 */ /* 0x000e22000020d900 */
[----:B------:R-:W-:Y:S05]  /*48c0*/  BRA `(.L_x_21768) ;  /* 0x000006d000007947 */ /* 0x000fea0003800000 */
.L_x_21775:
        /* <DEDUP_REMOVED lines=11> */
.L_x_21782:
        /* <DEDUP_REMOVED lines=21> */
.L_x_21786:
[----:B------:R-:W-:Y:S05]  /*4ad0*/  BSYNC B1 ;  /* 0x0000000000017941 */ /* 0x000fea0003800000 */
.L_x_21785:
[----:B------:R-:W-:Y:S01]  /*4ae0*/  IMAD.SHL.U32 R2, R2, 0x100000, RZ ;  /* 0x0010000002027824 */ /* 0x000fe200078e00ff */
[----:B------:R-:W-:-:S04]  /*4af0*/  LEA R3, R0, 0x3b800000, 0x17 ;  /* 0x3b80000000037811 */ /* 0x000fc800078eb8ff */
[----:B------:R-:W-:Y:S02]  /*4b00*/  LOP3.LUT R16, R3, R2, R16, 0xfe, !PT ;  /* 0x0000000203107212 */ /* 0x000fe400078efe10 */
.L_x_21784:
[----:B------:R-:W-:Y:S05]  /*4b10*/  BSYNC B0 ;  /* 0x0000000000007941 */ /* 0x000fea0003800000 */
.L_x_21783:
[----:B------:R-:W0:Y:S01]  /*4b20*/  F2I.S64.TRUNC R16, R16 ;  /* 0x0000001000107311 */ /* 0x000e22000020d900 */
[----:B------:R-:W-:Y:S05]  /*4b30*/  BRA `(.L_x_21768) ;  /* 0x0000046000007947 */ /* 0x000fea0003800000 */
.L_x_21781:
        /* <DEDUP_REMOVED lines=21> */
.L_x_21790:
[----:B------:R-:W-:Y:S05]  /*4c90*/  BSYNC B1 ;  /* 0x0000000000017941 */ /* 0x000fea0003800000 */
.L_x_21789:
[----:B------:R-:W-:Y:S01]  /*4ca0*/  IMAD.SHL.U32 R2, R2, 0x200000, RZ ;  /* 0x0020000002027824 */ /* 0x000fe200078e00ff */
[----:B------:R-:W-:-:S04]  /*4cb0*/  LEA R3, R0, 0x37800000, 0x17 ;  /* 0x3780000000037811 */ /* 0x000fc800078eb8ff */
[----:B------:R-:W-:Y:S02]  /*4cc0*/  LOP3.LUT R16, R3, R2, R16, 0xfe, !PT ;  /* 0x0000000203107212 */ /* 0x000fe400078efe10 */
.L_x_21788:
[----:B------:R-:W-:Y:S05]  /*4cd0*/  BSYNC B0 ;  /* 0x0000000000007941 */ /* 0x000fea0003800000 */
.L_x_21787:
[----:B------:R-:W0:Y:S01]  /*4ce0*/  F2I.S64.TRUNC R16, R16 ;  /* 0x0000001000107311 */ /* 0x000e22000020d900 */
[----:B------:R-:W-:Y:S05]  /*4cf0*/  BRA `(.L_x_21768) ;  /* 0x000002a000007947 */ /* 0x000fea0003800000 */
.L_x_21780:
        /* <DEDUP_REMOVED lines=14> */
.L_x_21794:
[----:B------:R-:W-:Y:S05]  /*4de0*/  BSYNC B0 ;  /* 0x0000000000007941 */ /* 0x000fea0003800000 */
.L_x_21793:
[----:B------:R-:W0:Y:S01]  /*4df0*/  F2I.S64.TRUNC R16, R16 ;  /* 0x0000001000107311 */ /* 0x000e22000020d900 */
[----:B------:R-:W-:Y:S05]  /*4e00*/  BRA `(.L_x_21768) ;  /* 0x0000019000007947 */ /* 0x000fea0003800000 */
.L_x_21767:
        /* <DEDUP_REMOVED lines=21> */
.L_x_21792:
[----:B------:R0:W5:Y:S01]  /*4f60*/  LDG.E.64 R16, [R2.64] ;  /* 0x0000002402107981 */ /* 0x000162000c1e1b00 */
[----:B------:R-:W-:Y:S05]  /*4f70*/  BRA `(.L_x_21768) ;  /* 0x0000002000007947 */ /* 0x000fea0003800000 */
.L_x_21791:
[----:B------:R0:W5:Y:S01]  /*4f80*/  LDG.E R16, [R2.64] ;  /* 0x0000002402107981 */ /* 0x000162000c1e1900 */
[----:B------:R-:W-:-:S03]  /*4f90*/  IMAD.MOV.U32 R17, RZ, RZ, RZ ;  /* 0x000000ffff117224 */ /* 0x000fc600078e00ff */
.L_x_21768:
        /* <DEDUP_REMOVED lines=17> */
.L_x_21798:
[----:B------:R0:W5:Y:S01]  /*50b0*/  LDG.E.U8 R26, [R2.64] ;  /* 0x00000024021a7981 */ /* 0x000162000c1e1100 */
[----:B------:R-:W-:Y:S01]  /*50c0*/  IMAD.MOV.U32 R27, RZ, RZ, RZ ;  /* 0x000000ffff1b7224 */ /* 0x000fe200078e00ff */
[----:B------:R-:W-:Y:S05]  /*50d0*/  BRA `(.L_x_21800) ;  /* 0x00000d5000007947 */ /* 0x000fea0003800000 */
.L_x_21797:
        /* <DEDUP_REMOVED lines=8> */
.L_x_21802:
[----:B----4-:R-:W4:Y:S02]  /*5160*/  LDG.E R26, [R2.64] ;  /* 0x00000024021a7981 */ /* 0x010f24000c1e1900 */
[----:B----4-:R-:W-:Y:S01]  /*5170*/  SHF.R.S32.HI R27, RZ, 0x1f, R26 ;  /* 0x0000001fff1b7819 */ /* 0x010fe2000001141a */
[----:B------:R-:W-:Y:S05]  /*5180*/  BRA `(.L_x_21800) ;  /* 0x00000ca000007947 */ /* 0x000fea0003800000 */
.L_x_21801:
[----:B----4-:R-:W4:Y:S02]  /*5190*/  LDG.E.S16 R26, [R2.64] ;  /* 0x00000024021a7981 */ /* 0x010f24000c1e1700 */
[----:B----4-:R-:W-:Y:S01]  /*51a0*/  SHF.R.S32.HI R27, RZ, 0x1f, R26 ;  /* 0x0000001fff1b7819 */ /* 0x010fe2000001141a */
[----:B------:R-:W-:Y:S05]  /*51b0*/  BRA `(.L_x_21800) ;  /* 0x00000c7000007947 */ /* 0x000fea0003800000 */
.L_x_21796:
        /* <DEDUP_REMOVED lines=9> */
.L_x_21804:
[----:B----4-:R-:W4:Y:S02]  /*5250*/  LDG.E.U16 R2, [R2.64] ;  /* 0x0000002402027981 */ /* 0x010f24000c1e1500 */
[----:B----4-:R-:W-:-:S06]  /*5260*/  HADD2.F32 R26, -RZ, R2.H0_H0 ;  /* 0x20000002ff1a7230 */ /* 0x010fcc0000004100 */
[----:B------:R-:W0:Y:S01]  /*5270*/  F2I.S64.TRUNC R26, R26 ;  /* 0x0000001a001a7311 */ /* 0x000e22000020d900 */
[----:B------:R-:W-:Y:S05]  /*5280*/  BRA `(.L_x_21800) ;  /* 0x00000ba000007947 */ /* 0x000fea0003800000 */
.L_x_21803:
        /* <DEDUP_REMOVED lines=9> */
.L_x_21806:
[----:B----4-:R-:W4:Y:S02]  /*5320*/  LDG.E.U16 R2, [R2.64] ;  /* 0x0000002402027981 */ /* 0x010f24000c1e1500 */
[----:B----4-:R-:W-:-:S06]  /*5330*/  HADD2.F32 R26, -RZ, R2.H0_H0 ;  /* 0x20000002ff1a7230 */ /* 0x010fcc0000004100 */
[----:B------:R-:W0:Y:S01]  /*5340*/  F2I.S64.TRUNC R26, R26 ;  /* 0x0000001a001a7311 */ /* 0x000e22000020d900 */
[----:B------:R-:W-:Y:S05]  /*5350*/  BRA `(.L_x_21800) ;  /* 0x00000ad000007947 */ /* 0x000fea0003800000 */
.L_x_21805:
[----:B----4-:R-:W4:Y:S02]  /*5360*/  LDG.E.64 R2, [R2.64] ;  /* 0x0000002402027981 */ /* 0x010f24000c1e1b00 */
[----:B----4-:R0:W4:Y:S01]  /*5370*/  F2I.S64.F64.TRUNC R26, R2 ;  /* 0x00000002001a7311 */ /* 0x010122000030d900 */
[----:B------:R-:W-:Y:S05]  /*5380*/  BRA `(.L_x_21800) ;  /* 0x00000aa000007947 */ /* 0x000fea0003800000 */
.L_x_21795:
        /* <DEDUP_REMOVED lines=13> */
.L_x_21809:
[----:B----4-:R-:W4:Y:S02]  /*5460*/  LDG.E.64 R2, [R2.64] ;  /* 0x0000002402027981 */ /* 0x010f24000c1e1b00 */
[----:B----4-:R0:W4:Y:S01]  /*5470*/  F2I.S64.F64.TRUNC R26, R2 ;  /* 0x00000002001a7311 */ /* 0x010122000030d900 */
[----:B------:R-:W-:Y:S05]  /*5480*/  BRA `(.L_x_21800) ;  /* 0x000009a000007947 */ /* 0x000fea0003800000 */
.L_x_21808:
        /* <DEDUP_REMOVED lines=27> */
.L_x_21811:
        /* <DEDUP_REMOVED lines=14> */
.L_x_21810:
[----:B----4-:R-:W4:Y:S02]  /*5720*/  LDG.E.U16 R26, [R2.64] ;  /* 0x00000024021a7981 */ /* 0x010f24000c1e1500 */
[----:B----4-:R-:W-:-:S06]  /*5730*/  PRMT R26, RZ, 0x5410, R26 ;  /* 0x00005410ff1a7816 */ /* 0x010fcc000000001a */
[----:B------:R-:W0:Y:S01]  /*5740*/  F2I.S64.TRUNC R26, R26 ;  /* 0x0000001a001a7311 */ /* 0x000e22000020d900 */
[----:B------:R-:W-:Y:S05]  /*5750*/  BRA `(.L_x_21800) ;  /* 0x000006d000007947 */ /* 0x000fea0003800000 */
.L_x_21807:
        /* <DEDUP_REMOVED lines=11> */
.L_x_21814:
        /* <DEDUP_REMOVED lines=21> */
.L_x_21818:
[----:B------:R-:W-:Y:S05]  /*5960*/  BSYNC B1 ;  /* 0x0000000000017941 */ /* 0x000fea0003800000 */
.L_x_21817:
[----:B------:R-:W-:Y:S01]  /*5970*/  IMAD.SHL.U32 R2, R2, 0x100000, RZ ;  /* 0x0010000002027824 */ /* 0x000fe200078e00ff */
[----:B------:R-:W-:-:S04]  /*5980*/  LEA R3, R0, 0x3b800000, 0x17 ;  /* 0x3b80000000037811 */ /* 0x000fc800078eb8ff */
[----:B------:R-:W-:Y:S02]  /*5990*/  LOP3.LUT R26, R3, R2, R26, 0xfe, !PT ;  /* 0x00000002031a7212 */ /* 0x000fe400078efe1a */
.L_x_21816:
[----:B------:R-:W-:Y:S05]  /*59a0*/  BSYNC B0 ;  /* 0x0000000000007941 */ /* 0x000fea0003800000 */
.L_x_21815:
[----:B------:R-:W0:Y:S01]  /*59b0*/  F2I.S64.TRUNC R26, R26 ;  /* 0x0000001a001a7311 */ /* 0x000e22000020d900 */
[----:B------:R-:W-:Y:S05]  /*59c0*/  BRA `(.L_x_21800) ;  /* 0x0000046000007947 */ /* 0x000fea0003800000 */
.L_x_21813:
        /* <DEDUP_REMOVED lines=21> */
.L_x_21822:
[----:B------:R-:W-:Y:S05]  /*5b20*/  BSYNC B1 ;  /* 0x0000000000017941 */ /* 0x000fea0003800000 */
.L_x_21821:
[----:B------:R-:W-:Y:S01]  /*5b30*/  IMAD.SHL.U32 R2, R2, 0x200000, RZ ;  /* 0x0020000002027824 */ /* 0x000fe200078e00ff */
[----:B------:R-:W-:-:S04]  /*5b40*/  LEA R3, R0, 0x37800000, 0x17 ;  /* 0x3780000000037811 */ /* 0x000fc800078eb8ff */
[----:B------:R-:W-:Y:S02]  /*5b50*/  LOP3.LUT R26, R3, R2, R26, 0xfe, !PT ;  /* 0x00000002031a7212 */ /* 0x000fe400078efe1a */
.L_x_21820:
[----:B------:R-:W-:Y:S05]  /*5b60*/  BSYNC B0 ;  /* 0x0000000000007941 */ /* 0x000fea0003800000 */
.L_x_21819:
[----:B------:R-:W0:Y:S01]  /*5b70*/  F2I.S64.TRUNC R26, R26 ;  /* 0x0000001a001a7311 */ /* 0x000e22000020d900 */
[----:B------:R-:W-:Y:S05]  /*5b80*/  BRA `(.L_x_21800) ;  /* 0x000002a000007947 */ /* 0x000fea0003800000 */
.L_x_21812:
        /* <DEDUP_REMOVED lines=14> */
.L_x_21826:
[----:B------:R-:W-:Y:S05]  /*5c70*/  BSYNC B0 ;  /* 0x0000000000007941 */ /* 0x000fea0003800000 */
.L_x_21825:
[----:B------:R-:W0:Y:S01]  /*5c80*/  F2I.S64.TRUNC R26, R26 ;  /* 0x0000001a001a7311 */ /* 0x000e22000020d900 */
[----:B------:R-:W-:Y:S05]  /*5c90*/  BRA `(.L_x_21800) ;  /* 0x0000019000007947 */ /* 0x000fea0003800000 */
.L_x_21799:
        /* <DEDUP_REMOVED lines=21> */
.L_x_21824:
[----:B------:R0:W5:Y:S01]  /*5df0*/  LDG.E.64 R26, [R2.64] ;  /* 0x00000024021a7981 */ /* 0x000162000c1e1b00 */
[----:B------:R-:W-:Y:S05]  /*5e00*/  BRA `(.L_x_21800) ;  /* 0x0000002000007947 */ /* 0x000fea0003800000 */
.L_x_21823:
[----:B------:R0:W5:Y:S01]  /*5e10*/  LDG.E R26, [R2.64] ;  /* 0x00000024021a7981 */ /* 0x000162000c1e1900 */
[----:B------:R-:W-:-:S03]  /*5e20*/  IMAD.MOV.U32 R27, RZ, RZ, RZ ;  /* 0x000000ffff1b7224 */ /* 0x000fc600078e00ff */
.L_x_21800:
        /* <DEDUP_REMOVED lines=25> */
.L_x_21828:
[----:B------:R-:W-:Y:S05]  /*5fc0*/  BSYNC B7 ;  /* 0x0000000000077941 */ /* 0x000fea0003800000 */
.L_x_21827:
        /* <DEDUP_REMOVED lines=25> */
.L_x_21830:
[----:B------:R-:W-:Y:S05]  /*6160*/  BSYNC B7 ;  /* 0x0000000000077941 */ /* 0x000fea0003800000 */
.L_x_21829:
        /* <DEDUP_REMOVED lines=29> */
.L_x_21832:
[----:B------:R-:W-:Y:S05]  /*6340*/  BSYNC B7 ;  /* 0x0000000000077941 */ /* 0x000fea0003800000 */
.L_x_21831:
        /* <DEDUP_REMOVED lines=17> */
.L_x_21837:
        /* <DEDUP_REMOVED lines=10> */
[----:B------:R-:W-:Y:S05]  /*6500*/  CALL.REL.NOINC `($__internal_52_$__cuda_sm20_div_s64) ;  /* 0x0001636000007944 */ /* 0x000fea0003c00000 */
[----:B------:R-:W-:Y:S05]  /*6510*/  BRA `(.L_x_21836) ;  /* 0x0000013000007947 */ /* 0x000fea0003800000 */
.L_x_21835:
        /* <DEDUP_REMOVED lines=19> */
.L_x_21836:
[----:B------:R-:W-:Y:S05]  /*6650*/  BSYNC B1 ;  /* 0x0000000000017941 */ /* 0x000fea0003800000 */
.L_x_21834:
        /* <DEDUP_REMOVED lines=21> */
.L_x_21833:
        /* <DEDUP_REMOVED lines=18> */
.L_x_21842:
        /* <DEDUP_REMOVED lines=27> */
.L_x_21841:
[----:B------:R-:W-:Y:S05]  /*6a80*/  BSYNC B8 ;  /* 0x0000000000087941 */ /* 0x000fea0003800000 */
.L_x_21840:
[----:B------:R-:W-:-:S05]  /*6a90*/  IADD3 R16, P0, R16, 0x8, RZ ;  /* 0x0000000810107810 */ /* 0x000fca0007f1e0ff */
[----:B------:R-:W-:Y:S01]  /*6aa0*/  IMAD.X R17, RZ, RZ, R17, P0 ;  /* 0x000000ffff117224 */ /* 0x000fe200000e0611 */
[----:B------:R-:W-:-:S04]  /*6ab0*/  ISETP.GE.U32.AND P0, PT, R16, R19, PT ;  /* 0x000000131000720c */ /* 0x000fc80003f06070 */
[----:B------:R-:W-:-:S13]  /*6ac0*/  ISETP.GE.U32.AND.EX P0, PT, R17, R18, PT, P0 ;  /* 0x000000121100720c */ /* 0x000fda0003f06100 */
[----:B------:R-:W-:Y:S05]  /*6ad0*/  @!P0 BRA `(.L_x_21842) ;  /* 0xfffffdf000008947 */ /* 0x000fea000383ffff */
.L_x_21839:
[----:B------:R-:W-:Y:S05]  /*6ae0*/  BSYNC B7 ;  /* 0x0000000000077941 */ /* 0x000fea0003800000 */
.L_x_21838:
        /* <DEDUP_REMOVED lines=14> */
.L_x_21846:
[----:B------:R0:W-:Y:S01]  /*6bd0*/  STG.E.U8 [R22.64], RZ ;  /* 0x000000ff16007986 */ /* 0x0001e2000c101124 */
[----:B------:R-:W-:Y:S05]  /*6be0*/  BRA `(.L_x_21848) ;  /* 0x0000066000007947 */ /* 0x000fea0003800000 */
.L_x_21845:
        /* <DEDUP_REMOVED lines=8> */
.L_x_21850:
[----:B------:R0:W-:Y:S01]  /*6c70*/  STG.E [R22.64], RZ ;  /* 0x000000ff16007986 */ /* 0x0001e2000c101924 */
[----:B------:R-:W-:Y:S05]  /*6c80*/  BRA `(.L_x_21848) ;  /* 0x000005c000007947 */ /* 0x000fea0003800000 */
.L_x_21849:
[----:B------:R0:W-:Y:S01]  /*6c90*/  STG.E.U16 [R22.64], RZ ;  /* 0x000000ff16007986 */ /* 0x0001e2000c101524 */
[----:B------:R-:W-:Y:S05]  /*6ca0*/  BRA `(.L_x_21848) ;  /* 0x000005a000007947 */ /* 0x000fea0003800000 */
.L_x_21844:
        /* <DEDUP_REMOVED lines=8> */
.L_x_21852:
[----:B------:R0:W-:Y:S01]  /*6d30*/  STG.E.U16 [R22.64], RZ ;  /* 0x000000ff16007986 */ /* 0x0001e2000c101524 */
[----:B------:R-:W-:Y:S05]  /*6d40*/  BRA `(.L_x_21848) ;  /* 0x0000050000007947 */ /* 0x000fea0003800000 */
.L_x_21851:
        /* <DEDUP_REMOVED lines=8> */
.L_x_21854:
[----:B------:R0:W-:Y:S01]  /*6dd0*/  STG.E [R22.64], RZ ;  /* 0x000000ff16007986 */ /* 0x0001e2000c101924 */
[----:B------:R-:W-:Y:S05]  /*6de0*/  BRA `(.L_x_21848) ;  /* 0x0000046000007947 */ /* 0x000fea0003800000 */
.L_x_21853:
[----:B------:R0:W-:Y:S01]  /*6df0*/  STG.E.64 [R22.64], RZ ;  /* 0x000000ff16007986 */ /* 0x0001e2000c101b24 */
[----:B------:R-:W-:Y:S05]  /*6e00*/  BRA `(.L_x_21848) ;  /* 0x0000044000007947 */ /* 0x000fea0003800000 */
.L_x_21843:
        /* <DEDUP_REMOVED lines=10> */
.L_x_21857:
[----:B------:R0:W-:Y:S01]  /*6eb0*/  STG.E.128 [R22.64], RZ ;  /* 0x000000ff16007986 */ /* 0x0001e2000c101d24 */
[----:B------:R-:W-:Y:S05]  /*6ec0*/  BRA `(.L_x_21848) ;  /* 0x0000038000007947 */ /* 0x000fea0003800000 */
.L_x_21856:
        /* <DEDUP_REMOVED lines=8> */
.L_x_21859:
[----:B------:R0:W-:Y:S01]  /*6f50*/  STG.E.U8 [R22.64], RZ ;  /* 0x000000ff16007986 */ /* 0x0001e2000c101124 */
[----:B------:R-:W-:Y:S05]  /*6f60*/  BRA `(.L_x_21848) ;  /* 0x000002e000007947 */ /* 0x000fea0003800000 */
.L_x_21858:
[----:B------:R0:W-:Y:S01]  /*6f70*/  STG.E.U16 [R22.64], RZ ;  /* 0x000000ff16007986 */ /* 0x0001e2000c101524 */
[----:B------:R-:W-:Y:S05]  /*6f80*/  BRA `(.L_x_21848) ;  /* 0x000002c000007947 */ /* 0x000fea0003800000 */
.L_x_21855:
        /* <DEDUP_REMOVED lines=10> */
.L_x_21862:
[----:B------:R0:W-:Y:S01]  /*7030*/  STG.E.U8 [R22.64], RZ ;  /* 0x000000ff16007986 */ /* 0x0001e2000c101124 */
[----:B------:R-:W-:Y:S05]  /*7040*/  BRA `(.L_x_21848) ;  /* 0x0000020000007947 */ /* 0x000fea0003800000 */
.L_x_21861:
[----:B------:R0:W-:Y:S01]  /*7050*/  STG.E.U8 [R22.64], RZ ;  /* 0x000000ff16007986 */ /* 0x0001e2000c101124 */
[----:B------:R-:W-:Y:S05]  /*7060*/  BRA `(.L_x_21848) ;  /* 0x000001e000007947 */ /* 0x000fea0003800000 */
.L_x_21860:
[----:B------:R-:W-:-:S13]  /*7070*/  ISETP.NE.AND P0, PT, R0, 0x1c, PT ;  /* 0x0000001c0000780c */ /* 0x000fda0003f05270 */
[----:B------:R-:W-:Y:S05]  /*7080*/  @!P0 BRA `(.L_x_21863) ;  /* 0x000001b000008947 */ /* 0x000fea0003800000 */
[----:B------:R-:W-:-:S13]  /*7090*/  ISETP.NE.AND P0, PT, R0, 0x1d, PT ;  /* 0x0000001d0000780c */ /* 0x000fda0003f05270 */
[----:B------:R-:W-:Y:S05]  /*70a0*/  @!P0 BRA `(.L_x_21864) ;  /* 0x0000017000008947 */ /* 0x000fea0003800000 */
[----:B------:R-:W-:-:S13]  /*70b0*/  ISETP.NE.AND P0, PT, R0, 0x2c, PT ;  /* 0x0000002c0000780c */ /* 0x000fda0003f05270 */
[----:B------:R0:W-:Y:S01]  /*70c0*/  @!P0 STG.E.U8 [R22.64], RZ ;  /* 0x000000ff16008986 */ /* 0x0001e2000c101124 */
[----:B------:R-:W-:Y:S05]  /*70d0*/  @!P0 BRA `(.L_x_21848) ;  /* 0x0000017000008947 */ /* 0x000fea0003800000 */
.L_x_21847:
        /* <DEDUP_REMOVED lines=20> */
.L_x_21864:
[----:B------:R0:W-:Y:S01]  /*7220*/  STG.E.64 [R22.64], RZ ;  /* 0x000000ff16007986 */ /* 0x0001e2000c101b24 */
[----:B------:R-:W-:Y:S05]  /*7230*/  BRA `(.L_x_21848) ;  /* 0x0000001000007947 */ /* 0x000fea0003800000 */
.L_x_21863:
[----:B------:R0:W-:Y:S02]  /*7240*/  STG.E [R22.64], RZ ;  /* 0x000000ff16007986 */ /* 0x0001e4000c101924 */
.L_x_21848:
[----:B------:R-:W-:-:S05]  /*7250*/  IMAD R17, R24, 0x200, R25 ;  /* 0x0000020018117824 */ /* 0x000fca00078e0219 */
[----:B------:R-:W-:Y:S02]  /*7260*/  IADD3 R17, R17, 0x80, RZ ;  /* 0x0000008011117810 */ /* 0x000fe40007ffe0ff */
.L_x_21665:
[----:B------:R-:W-:Y:S05]  /*7270*/  BSYNC B6 ;  /* 0x0000000000067941 */ /* 0x000fea0003800000 */
.L_x_21664:
        /* <DEDUP_REMOVED lines=335> */
.L_x_21867:
        /* <DEDUP_REMOVED lines=19> */
.L_x_21871:
[----:B------:R0:W5:Y:S01]  /*88a0*/  LDG.E.U8 R30, [R2.64] ;  /* 0x00000024021e7981 */ /* 0x000162000c1e1100 */
[----:B------:R-:W-:Y:S01]  /*88b0*/  IMAD.MOV.U32 R31, RZ, RZ, RZ ;  /* 0x000000ffff1f7224 */ /* 0x000fe200078e00ff */
[----:B------:R-:W-:Y:S05]  /*88c0*/  BRA `(.L_x_21873) ;  /* 0x00000d5000007947 */ /* 0x000fea0003800000 */
.L_x_21870:
        /* <DEDUP_REMOVED lines=8> */
.L_x_21875:
[----:B------:R-:W2:Y:S02]  /*8950*/  LDG.E R30, [R2.64] ;  /* 0x00000024021e7981 */ /* 0x000ea4000c1e1900 */
[----:B--2---:R-:W-:Y:S01]  /*8960*/  SHF.R.S32.HI R31, RZ, 0x1f, R30 ;  /* 0x0000001fff1f7819 */ /* 0x004fe2000001141e */
[----:B------:R-:W-:Y:S05]  /*8970*/  BRA `(.L_x_21873) ;  /* 0x00000ca000007947 */ /* 0x000fea0003800000 */
.L_x_21874:
[----:B------:R-:W2:Y:S02]  /*8980*/  LDG.E.S16 R30, [R2.64] ;  /* 0x00000024021e7981 */ /* 0x000ea4000c1e1700 */
[----:B--2---:R-:W-:Y:S01]  /*8990*/  SHF.R.S32.HI R31, RZ, 0x1f, R30 ;  /* 0x0000001fff1f7819 */ /* 0x004fe2000001141e */
[----:B------:R-:W-:Y:S05]  /*89a0*/  BRA `(.L_x_21873) ;  /* 0x00000c7000007947 */ /* 0x000fea0003800000 */
.L_x_21869:
        /* <DEDUP_REMOVED lines=9> */
.L_x_21877:
[----:B------:R-:W2:Y:S02]  /*8a40*/  LDG.E.U16 R2, [R2.64] ;  /* 0x0000002402027981 */ /* 0x000ea4000c1e1500 */
[----:B--2---:R-:W-:-:S06]  /*8a50*/  HADD2.F32 R30, -RZ, R2.H0_H0 ;  /* 0x20000002ff1e7230 */ /* 0x004fcc0000004100 */
[----:B------:R-:W0:Y:S01]  /*8a60*/  F2I.S64.TRUNC R30, R30 ;  /* 0x0000001e001e7311 */ /* 0x000e22000020d900 */
[----:B------:R-:W-:Y:S05]  /*8a70*/  BRA `(.L_x_21873) ;  /* 0x00000ba000007947 */ /* 0x000fea0003800000 */
.L_x_21876:
        /* <DEDUP_REMOVED lines=9> */
.L_x_21879:
[----:B------:R-:W2:Y:S02]  /*8b10*/  LDG.E.U16 R2, [R2.64] ;  /* 0x0000002402027981 */ /* 0x000ea4000c1e1500 */
[----:B--2---:R-:W-:-:S06]  /*8b20*/  HADD2.F32 R30, -RZ, R2.H0_H0 ;  /* 0x20000002ff1e7230 */ /* 0x004fcc0000004100 */
[----:B------:R-:W0:Y:S01]  /*8b30*/  F2I.S64.TRUNC R30, R30 ;  /* 0x0000001e001e7311 */ /* 0x000e22000020d900 */
[----:B------:R-:W-:Y:S05]  /*8b40*/  BRA `(.L_x_21873) ;  /* 0x00000ad000007947 */ /* 0x000fea0003800000 */
.L_x_21878:
[----:B------:R-:W2:Y:S02]  /*8b50*/  LDG.E.64 R2, [R2.64] ;  /* 0x0000002402027981 */ /* 0x000ea4000c1e1b00 */
[----:B--2---:R0:W1:Y:S01]  /*8b60*/  F2I.S64.F64.TRUNC R30, R2 ;  /* 0x00000002001e7311 */ /* 0x004062000030d900 */
[----:B------:R-:W-:Y:S05]  /*8b70*/  BRA `(.L_x_21873) ;  /* 0x00000aa000007947 */ /* 0x000fea0003800000 */
.L_x_21868:
        /* <DEDUP_REMOVED lines=13> */
.L_x_21882:
[----:B------:R-:W2:Y:S02]  /*8c50*/  LDG.E.64 R2, [R2.64] ;  /* 0x0000002402027981 */ /* 0x000ea4000c1e1b00 */
[----:B--2---:R0:W1:Y:S01]  /*8c60*/  F2I.S64.F64.TRUNC R30, R2 ;  /* 0x00000002001e7311 */ /* 0x004062000030d900 */
[----:B------:R-:W-:Y:S05]  /*8c70*/  BRA `(.L_x_21873) ;  /* 0x000009a000007947 */ /* 0x000fea0003800000 */
.L_x_21881:
        /* <DEDUP_REMOVED lines=27> */
.L_x_21884:
        /* <DEDUP_REMOVED lines=14> */
.L_x_21883:
[----:B------:R-:W2:Y:S02]  /*8f10*/  LDG.E.U16 R30, [R2.64] ;  /* 0x00000024021e7981 */ /* 0x000ea4000c1e1500 */
[----:B--2---:R-:W-:-:S06]  /*8f20*/  PRMT R30, RZ, 0x5410, R30 ;  /* 0x00005410ff1e7816 */ /* 0x004fcc000000001e */
[----:B------:R-:W0:Y:S01]  /*8f30*/  F2I.S64.TRUNC R30, R30 ;  /* 0x0000001e001e7311 */ /* 0x000e22000020d900 */
[----:B------:R-:W-:Y:S05]  /*8f40*/  BRA `(.L_x_21873) ;  /* 0x000006d000007947 */ /* 0x000fea0003800000 */
.L_x_21880:
        /* <DEDUP_REMOVED lines=11> */
.L_x_21887:
        /* <DEDUP_REMOVED lines=21> */
.L_x_21891:
[----:B------:R-:W-:Y:S05]  /*9150*/  BSYNC B1 ;  /* 0x0000000000017941 */ /* 0x000fea0003800000 */
.L_x_21890:
[----:B------:R-:W-:Y:S01]  /*9160*/  IMAD.SHL.U32 R2, R2, 0x100000, RZ ;  /* 0x0010000002027824 */ /* 0x000fe200078e00ff */
[----:B------:R-:W-:-:S04]  /*9170*/  LEA R3, R0, 0x3b800000, 0x17 ;  /* 0x3b80000000037811 */ /* 0x000fc800078eb8ff */
[----:B------:R-:W-:Y:S02]  /*9180*/  LOP3.LUT R30, R3, R2, R30, 0xfe, !PT ;  /* 0x00000002031e7212 */ /* 0x000fe400078efe1e */
.L_x_21889:
[----:B------:R-:W-:Y:S05]  /*9190*/  BSYNC B0 ;  /* 0x0000000000007941 */ /* 0x000fea0003800000 */
.L_x_21888:
[----:B------:R-:W0:Y:S01]  /*91a0*/  F2I.S64.TRUNC R30, R30 ;  /* 0x0000001e001e7311 */ /* 0x000e22000020d900 */
[----:B------:R-:W-:Y:S05]  /*91b0*/  BRA `(.L_x_21873) ;  /* 0x0000046000007947 */ /* 0x000fea0003800000 */
.L_x_21886:
        /* <DEDUP_REMOVED lines=21> */
.L_x_21895:
[----:B------:R-:W-:Y:S05]  /*9310*/  BSYNC B1 ;  /* 0x0000000000017941 */ /* 0x000fea0003800000 */
.L_x_21894:
[----:B------:R-:W-:Y:S01]  /*9320*/  IMAD.SHL.U32 R2, R2, 0x200000, RZ ;  /* 0x0020000002027824 */ /* 0x000fe200078e00ff */
[----:B------:R-:W-:-:S04]  /*9330*/  LEA R3, R0, 0x37800000, 0x17 ;  /* 0x3780000000037811 */ /* 0x000fc800078eb8ff */
[----:B------:R-:W-:Y:S02]  /*9340*/  LOP3.LUT R30, R3, R2, R30, 0xfe, !PT ;  /* 0x00000002031e7212 */ /* 0x000fe400078efe1e */
.L_x_21893:
[----:B------:R-:W-:Y:S05]  /*9350*/  BSYNC B0 ;  /* 0x0000000000007941 */ /* 0x000fea0003800000 */
.L_x_21892:
[----:B------:R-:W0:Y:S01]  /*9360*/  F2I.S64.TRUNC R30, R30 ;  /* 0x0000001e001e7311 */ /* 0x000e22000020d900 */
[----:B------:R-:W-:Y:S05]  /*9370*/  BRA `(.L_x_21873) ;  /* 0x000002a000007947 */ /* 0x000fea0003800000 */
.L_x_21885:
        /* <DEDUP_REMOVED lines=14> */
.L_x_21899:
[----:B------:R-:W-:Y:S05]  /*9460*/  BSYNC B0 ;  /* 0x0000000000007941 */ /* 0x000fea0003800000 */
.L_x_21898:
[----:B------:R-:W0:Y:S01]  /*9470*/  F2I.S64.TRUNC R30, R30 ;  /* 0x0000001e001e7311 */ /* 0x000e22000020d900 */
[----:B------:R-:W-:Y:S05]  /*9480*/  BRA `(.L_x_21873) ;  /* 0x0000019000007947 */ /* 0x000fea0003800000 */
.L_x_21872:
        /* <DEDUP_REMOVED lines=21> */
.L_x_21897:
[----:B------:R0:W5:Y:S01]  /*95e0*/  LDG.E.64 R30, [R2.64] ;  /* 0x00000024021e7981 */ /* 0x000162000c1e1b00 */
[----:B------:R-:W-:Y:S05]  /*95f0*/  BRA `(.L_x_21873) ;  /* 0x0000002000007947 */ /* 0x000fea0003800000 */
.L_x_21896:
[----:B------:R0:W5:Y:S01]  /*9600*/  LDG.E R30, [R2.64] ;  /* 0x00000024021e7981 */ /* 0x000162000c1e1900 */
[----:B------:R-:W-:-:S03]  /*9610*/  IMAD.MOV.U32 R31, RZ, RZ, RZ ;  /* 0x000000ffff1f7224 */ /* 0x000fc600078e00ff */
.L_x_21873:
        /* <DEDUP_REMOVED lines=17> */
.L_x_21903:
[----:B------:R0:W5:Y:S01]  /*9730*/  LDG.E.U8 R28, [R2.64] ;  /* 0x00000024021c7981 */ /* 0x000162000c1e1100 */
[----:B------:R-:W-:Y:S01]  /*9740*/  IMAD.MOV.U32 R29, RZ, RZ, RZ ;  /* 0x000000ffff1d7224 */ /* 0x000fe200078e00ff */
[----:B------:R-:W-:Y:S05]  /*9750*/  BRA `(.L_x_21905) ;  /* 0x00000d5000007947 */ /* 0x000fea0003800000 */
.L_x_21902:
        /* <DEDUP_REMOVED lines=8> */
.L_x_21907:
[----:B------:R-:W2:Y:S02]  /*97e0*/  LDG.E R28, [R2.64] ;  /* 0x00000024021c7981 */ /* 0x000ea4000c1e1900 */
[----:B--2---:R-:W-:Y:S01]  /*97f0*/  SHF.R.S32.HI R29, RZ, 0x1f, R28 ;  /* 0x0000001fff1d7819 */ /* 0x004fe2000001141c */
[----:B------:R-:W-:Y:S05]  /*9800*/  BRA `(.L_x_21905) ;  /* 0x00000ca000007947 */ /* 0x000fea0003800000 */
.L_x_21906:
[----:B------:R-:W2:Y:S02]  /*9810*/  LDG.E.S16 R28, [R2.64] ;  /* 0x00000024021c7981 */ /* 0x000ea4000c1e1700 */
[----:B--2---:R-:W-:Y:S01]  /*9820*/  SHF.R.S32.HI R29, RZ, 0x1f, R28 ;  /* 0x0000001fff1d7819 */ /* 0x004fe2000001141c */
[----:B------:R-:W-:Y:S05]  /*9830*/  BRA `(.L_x_21905) ;  /* 0x00000c7000007947 */ /* 0x000fea0003800000 */
.L_x_21901:
        /* <DEDUP_REMOVED lines=9> */
.L_x_21909:
[----:B------:R-:W2:Y:S02]  /*98d0*/  LDG.E.U16 R2, [R2.64] ;  /* 0x0000002402027981 */ /* 0x000ea4000c1e1500 */
[----:B--2---:R-:W-:-:S06]  /*98e0*/  HADD2.F32 R28, -RZ, R2.H0_H0 ;  /* 0x20000002ff1c7230 */ /* 0x004fcc0000004100 */
[----:B------:R-:W0:Y:S01]  /*98f0*/  F2I.S64.TRUNC R28, R28 ;  /* 0x0000001c001c7311 */ /* 0x000e22000020d900 */
[----:B------:R-:W-:Y:S05]  /*9900*/  BRA `(.L_x_21905) ;  /* 0x00000ba000007947 */ /* 0x000fea0003800000 */
.L_x_21908:
        /* <DEDUP_REMOVED lines=9> */
.L_x_21911:
[----:B------:R-:W2:Y:S02]  /*99a0*/  LDG.E.U16 R2, [R2.64] ;  /* 0x0000002402027981 */ /* 0x000ea4000c1e1500 */
[----:B--2---:R-:W-:-:S06]  /*99b0*/  HADD2.F32 R28, -RZ, R2.H0_H0 ;  /* 0x20000002ff1c7230 */ /* 0x004fcc0000004100 */
[----:B------:R-:W0:Y:S01]  /*99c0*/  F2I.S64.TRUNC R28, R28 ;  /* 0x0000001c001c7311 */ /* 0x000e22000020d900 */
[----:B------:R-:W-:Y:S05]  /*99d0*/  BRA `(.L_x_21905) ;  /* 0x00000ad000007947 */ /* 0x000fea0003800000 */
.L_x_21910:
[----:B------:R-:W2:Y:S02]  /*99e0*/  LDG.E.64 R2, [R2.64] ;  /* 0x0000002402027981 */ /* 0x000ea4000c1e1b00 */
[----:B--2---:R0:W2:Y:S01]  /*99f0*/  F2I.S64.F64.TRUNC R28, R2 ;  /* 0x00000002001c7311 */ /* 0x0040a2000030d900 */
[----:B------:R-:W-:Y:S05]  /*9a00*/  BRA `(.L_x_21905) ;  /* 0x00000aa000007947 */ /* 0x000fea0003800000 */
.L_x_21900:
        /* <DEDUP_REMOVED lines=13> */
.L_x_21914:
[----:B------:R-:W2:Y:S02]  /*9ae0*/  LDG.E.64 R2, [R2.64] ;  /* 0x0000002402027981 */ /* 0x000ea4000c1e1b00 */
[----:B--2---:R0:W2:Y:S01]  /*9af0*/  F2I.S64.F64.TRUNC R28, R2 ;  /* 0x00000002001c7311 */ /* 0x0040a2000030d900 */
[----:B------:R-:W-:Y:S05]  /*9b00*/  BRA `(.L_x_21905) ;  /* 0x000009a000007947 */ /* 0x000fea0003800000 */
.L_x_21913:
        /* <DEDUP_REMOVED lines=27> */
.L_x_21916:
        /* <DEDUP_REMOVED lines=14> */
.L_x_21915:
[----:B------:R-:W2:Y:S02]  /*9da0*/  LDG.E.U16 R28, [R2.64] ;  /* 0x00000024021c7981 */ /* 0x000ea4000c1e1500 */
[----:B--2---:R-:W-:-:S06]  /*9db0*/  PRMT R28, RZ, 0x5410, R28 ;  /* 0x00005410ff1c7816 */ /* 0x004fcc000000001c */
[----:B------:R-:W0:Y:S01]  /*9dc0*/  F2I.S64.TRUNC R28, R28 ;  /* 0x0000001c001c7311 */ /* 0x000e22000020d900 */
[----:B------:R-:W-:Y:S05]  /*9dd0*/  BRA `(.L_x_21905) ;  /* 0x000006d000007947 */ /* 0x000fea0003800000 */
.L_x_21912:
        /* <DEDUP_REMOVED lines=11> */
.L_x_21919:
        /* <DEDUP_REMOVED lines=21> */
.L_x_21923:
[----:B------:R-:W-:Y:S05]  /*9fe0*/  BSYNC B1 ;  /* 0x0000000000017941 */ /* 0x000fea0003800000 */
.L_x_21922:
[----:B------:R-:W-:Y:S01]  /*9ff0*/  IMAD.SHL.U32 R2, R2, 0x100000, RZ ;  /* 0x0010000002027824 */ /* 0x000fe200078e00ff */
[----:B------:R-:W-:-:S04]  /*a000*/  LEA R3, R0, 0x3b800000, 0x17 ;  /* 0x3b80000000037811 */ /* 0x000fc800078eb8ff */
[----:B------:R-:W-:Y:S02]  /*a010*/  LOP3.LUT R28, R3, R2, R28, 0xfe, !PT ;  /* 0x00000002031c7212 */ /* 0x000fe400078efe1c */
.L_x_21921:
[----:B------:R-:W-:Y:S05]  /*a020*/  BSYNC B0 ;  /* 0x0000000000007941 */ /* 0x000fea0003800000 */
.L_x_21920:
[----:B------:R-:W0:Y:S01]  /*a030*/  F2I.S64.TRUNC R28, R28 ;  /* 0x0000001c001c7311 */ /* 0x000e22000020d900 */
[----:B------:R-:W-:Y:S05]  /*a040*/  BRA `(.L_x_21905) ;  /* 0x0000046000007947 */ /* 0x000fea0003800000 */
.L_x_21918:
        /* <DEDUP_REMOVED lines=21> */
.L_x_21927:
[----:B------:R-:W-:Y:S05]  /*a1a0*/  BSYNC B1 ;  /* 0x0000000000017941 */ /* 0x000fea0003800000 */
.L_x_21926:
[----:B------:R-:W-:Y:S01]  /*a1b0*/  IMAD.SHL.U32 R2, R2, 0x200000, RZ ;  /* 0x0020000002027824 */ /* 0x000fe200078e00ff */
[----:B------:R-:W-:-:S04]  /*a1c0*/  LEA R3, R0, 0x37800000, 0x17 ;  /* 0x3780000000037811 */ /* 0x000fc800078eb8ff */
[----:B------:R-:W-:Y:S02]  /*a1d0*/  LOP3.LUT R28, R3, R2, R28, 0xfe, !PT ;  /* 0x00000002031c7212 */ /* 0x000fe400078efe1c */
.L_x_21925:
[----:B------:R-:W-:Y:S05]  /*a1e0*/  BSYNC B0 ;  /* 0x0000000000007941 */ /* 0x000fea0003800000 */
.L_x_21924:
[----:B------:R-:W0:Y:S01]  /*a1f0*/  F2I.S64.TRUNC R28, R28 ;  /* 0x0000001c001c7311 */ /* 0x000e22000020d900 */
[----:B------:R-:W-:Y:S05]  /*a200*/  BRA `(.L_x_21905) ;  /* 0x000002a000007947 */ /* 0x000fea0003800000 */
.L_x_21917:
        /* <DEDUP_REMOVED lines=14> */
.L_x_21931:
[----:B------:R-:W-:Y:S05]  /*a2f0*/  BSYNC B0 ;  /* 0x0000000000007941 */ /* 0x000fea0003800000 */
.L_x_21930:
[----:B------:R-:W0:Y:S01]  /*a300*/  F2I.S64.TRUNC R28, R28 ;  /* 0x0000001c001c7311 */ /* 0x000e22000020d900 */
[----:B------:R-:W-:Y:S05]  /*a310*/  BRA `(.L_x_21905) ;  /* 0x0000019000007947 */ /* 0x000fea0003800000 */
.L_x_21904:
        /* <DEDUP_REMOVED lines=21> */
.L_x_21929:
[----:B------:R0:W5:Y:S01]  /*a470*/  LDG.E.64 R28, [R2.64] ;  /* 0x00000024021c7981 */ /* 0x000162000c1e1b00 */
[----:B------:R-:W-:Y:S05]  /*a480*/  BRA `(.L_x_21905) ;  /* 0x0000002000007947 */ /* 0x000fea0003800000 */
.L_x_21928:
[----:B------:R0:W5:Y:S01]  /*a490*/  LDG.E R28, [R2.64] ;  /* 0x00000024021c7981 */ /* 0x000162000c1e1900 */
[----:B------:R-:W-:-:S03]  /*a4a0*/  IMAD.MOV.U32 R29, RZ, RZ, RZ ;  /* 0x000000ffff1d7224 */ /* 0x000fc600078e00ff */
.L_x_21905:
        /* <DEDUP_REMOVED lines=17> */
.L_x_21935:
[----:B------:R0:W5:Y:S01]  /*a5c0*/  LDG.E.U8 R22, [R2.64] ;  /* 0x0000002402167981 */ /* 0x000162000c1e1100 */
[----:B------:R-:W-:Y:S01]  /*a5d0*/  IMAD.MOV.U32 R23, RZ, RZ, RZ ;  /* 0x000000ffff177224 */ /* 0x000fe200078e00ff */
[----:B------:R-:W-:Y:S05]  /*a5e0*/  BRA `(.L_x_21937) ;  /* 0x00000d5000007947 */ /* 0x000fea0003800000 */
.L_x_21934:
        /* <DEDUP_REMOVED lines=8> */
.L_x_21939:
[----:B------:R-:W3:Y:S02]  /*a670*/  LDG.E R22, [R2.64] ;  /* 0x0000002402167981 */ /* 0x000ee4000c1e1900 */
[----:B---3--:R-:W-:Y:S01]  /*a680*/  SHF.R.S32.HI R23, RZ, 0x1f, R22 ;  /* 0x0000001fff177819 */ /* 0x008fe20000011416 */
[----:B------:R-:W-:Y:S05]  /*a690*/  BRA `(.L_x_21937) ;  /* 0x00000ca000007947 */ /* 0x000fea0003800000 */
.L_x_21938:
[----:B------:R-:W3:Y:S02]  /*a6a0*/  LDG.E.S16 R22, [R2.64] ;  /* 0x0000002402167981 */ /* 0x000ee4000c1e1700 */
[----:B---3--:R-:W-:Y:S01]  /*a6b0*/  SHF.R.S32.HI R23, RZ, 0x1f, R22 ;  /* 0x0000001fff177819 */ /* 0x008fe20000011416 */
[----:B------:R-:W-:Y:S05]  /*a6c0*/  BRA `(.L_x_21937) ;  /* 0x00000c7000007947 */ /* 0x000fea0003800000 */
.L_x_21933:
        /* <DEDUP_REMOVED lines=9> */
.L_x_21941:
[----:B------:R-:W3:Y:S02]  /*a760*/  LDG.E.U16 R2, [R2.64] ;  /* 0x0000002402027981 */ /* 0x000ee4000c1e1500 */
[----:B---3--:R-:W-:-:S06]  /*a770*/  HADD2.F32 R22, -RZ, R2.H0_H0 ;  /* 0x20000002ff167230 */ /* 0x008fcc0000004100 */
[----:B------:R-:W0:Y:S01]  /*a780*/  F2I.S64.TRUNC R22, R22 ;  /* 0x0000001600167311 */ /* 0x000e22000020d900 */
[----:B------:R-:W-:Y:S05]  /*a790*/  BRA `(.L_x_21937) ;  /* 0x00000ba000007947 */ /* 0x000fea0003800000 */
.L_x_21940:
        /* <DEDUP_REMOVED lines=9> */
.L_x_21943:
[----:B------:R-:W3:Y:S02]  /*a830*/  LDG.E.U16 R2, [R2.64] ;  /* 0x0000002402027981 */ /* 0x000ee4000c1e1500 */
[----:B---3--:R-:W-:-:S06]  /*a840*/  HADD2.F32 R22, -RZ, R2.H0_H0 ;  /* 0x20000002ff167230 */ /* 0x008fcc0000004100 */
[----:B------:R-:W0:Y:S01]  /*a850*/  F2I.S64.TRUNC R22, R22 ;  /* 0x0000001600167311 */ /* 0x000e22000020d900 */
[----:B------:R-:W-:Y:S05]  /*a860*/  BRA `(.L_x_21937) ;  /* 0x00000ad000007947 */ /* 0x000fea0003800000 */
.L_x_21942:
[----:B------:R-:W3:Y:S02]  /*a870*/  LDG.E.64 R2, [R2.64] ;  /* 0x0000002402027981 */ /* 0x000ee4000c1e1b00 */
[----:B---3--:R0:W3:Y:S01]  /*a880*/  F2I.S64.F64.TRUNC R22, R2 ;  /* 0x0000000200167311 */ /* 0x0080e2000030d900 */
[----:B------:R-:W-:Y:S05]  /*a890*/  BRA `(.L_x_21937) ;  /* 0x00000aa000007947 */ /* 0x000fea0003800000 */
.L_x_21932:
        /* <DEDUP_REMOVED lines=13> */
.L_x_21946:
[----:B------:R-:W3:Y:S02]  /*a970*/  LDG.E.64 R2, [R2.64] ;  /* 0x0000002402027981 */ /* 0x000ee4000c1e1b00 */
[----:B---3--:R0:W3:Y:S01]  /*a980*/  F2I.S64.F64.TRUNC R22, R2 ;  /* 0x0000000200167311 */ /* 0x0080e2000030d900 */
[----:B------:R-:W-:Y:S05]  /*a990*/  BRA `(.L_x_21937) ;  /* 0x000009a000007947 */ /* 0x000fea0003800000 */
.L_x_21945:
        /* <DEDUP_REMOVED lines=27> */
.L_x_21948:
        /* <DEDUP_REMOVED lines=14> */
.L_x_21947:
[----:B------:R-:W3:Y:S02]  /*ac30*/  LDG.E.U16 R22, [R2.64] ;  /* 0x0000002402167981 */ /* 0x000ee4000c1e1500 */
[----:B---3--:R-:W-:-:S06]  /*ac40*/  PRMT R22, RZ, 0x5410, R22 ;  /* 0x00005410ff167816 */ /* 0x008fcc0000000016 */
[----:B------:R-:W0:Y:S01]  /*ac50*/  F2I.S64.TRUNC R22, R22 ;  /* 0x0000001600167311 */ /* 0x000e22000020d900 */
[----:B------:R-:W-:Y:S05]  /*ac60*/  BRA `(.L_x_21937) ;  /* 0x000006d000007947 */ /* 0x000fea0003800000 */
.L_x_21944:
        /* <DEDUP_REMOVED lines=11> */
.L_x_21951:
        /* <DEDUP_REMOVED lines=21> */
.L_x_21955:
[----:B------:R-:W-:Y:S05]  /*ae70*/  BSYNC B1 ;  /* 0x0000000000017941 */ /* 0x000fea0003800000 */
.L_x_21954:
[----:B------:R-:W-:Y:S01]  /*ae80*/  IMAD.SHL.U32 R2, R2, 0x100000, RZ ;  /* 0x0010000002027824 */ /* 0x000fe200078e00ff */
[----:B------:R-:W-:-:S04]  /*ae90*/  LEA R3, R0, 0x3b800000, 0x17 ;  /* 0x3b80000000037811 */ /* 0x000fc800078eb8ff */
[----:B------:R-:W-:Y:S02]  /*aea0*/  LOP3.LUT R22, R3, R2, R22, 0xfe, !PT ;  /* 0x0000000203167212 */ /* 0x000fe400078efe16 */
.L_x_21953:
[----:B------:R-:W-:Y:S05]  /*aeb0*/  BSYNC B0 ;  /* 0x0000000000007941 */ /* 0x000fea0003800000 */
.L_x_21952:
[----:B------:R-:W0:Y:S01]  /*aec0*/  F2I.S64.TRUNC R22, R22 ;  /* 0x0000001600167311 */ /* 0x000e22000020d900 */
[----:B------:R-:W-:Y:S05]  /*aed0*/  BRA `(.L_x_21937) ;  /* 0x0000046000007947 */ /* 0x000fea0003800000 */
.L_x_21950:
        /* <DEDUP_REMOVED lines=21> */
.L_x_21959:
[----:B------:R-:W-:Y:S05]  /*b030*/  BSYNC B1 ;  /* 0x0000000000017941 */ /* 0x000fea0003800000 */
.L_x_21958:
[----:B------:R-:W-:Y:S01]  /*b040*/  IMAD.SHL.U32 R2, R2, 0x200000, RZ ;  /* 0x0020000002027824 */ /* 0x000fe200078e00ff */
[----:B------:R-:W-:-:S04]  /*b050*/  LEA R3, R0, 0x37800000, 0x17 ;  /* 0x3780000000037811 */ /* 0x000fc800078eb8ff */
[----:B------:R-:W-:Y:S02]  /*b060*/  LOP3.LUT R22, R3, R2, R22, 0xfe, !PT ;  /* 0x0000000203167212 */ /* 0x000fe400078efe16 */
.L_x_21957:
[----:B------:R-:W-:Y:S05]  /*b070*/  BSYNC B0 ;  /* 0x0000000000007941 */ /* 0x000fea0003800000 */
.L_x_21956:
[----:B------:R-:W0:Y:S01]  /*b080*/  F2I.S64.TRUNC R22, R22 ;  /* 0x0000001600167311 */ /* 0x000e22000020d900 */
[----:B------:R-:W-:Y:S05]  /*b090*/  BRA `(.L_x_21937) ;  /* 0x000002a000007947 */ /* 0x000fea0003800000 */
.L_x_21949:
        /* <DEDUP_REMOVED lines=14> */
.L_x_21963:
[----:B------:R-:W-:Y:S05]  /*b180*/  BSYNC B0 ;  /* 0x0000000000007941 */ /* 0x000fea0003800000 */
.L_x_21962:
[----:B------:R-:W0:Y:S01]  /*b190*/  F2I.S64.TRUNC R22, R22 ;  /* 0x0000001600167311 */ /* 0x000e22000020d900 */
[----:B------:R-:W-:Y:S05]  /*b1a0*/  BRA `(.L_x_21937) ;  /* 0x0000019000007947 */ /* 0x000fea0003800000 */
.L_x_21936:
        /* <DEDUP_REMOVED lines=21> */
.L_x_21961:
[----:B------:R0:W5:Y:S01]  /*b300*/  LDG.E.64 R22, [R2.64] ;  /* 0x0000002402167981 */ /* 0x000162000c1e1b00 */
[----:B------:R-:W-:Y:S05]  /*b310*/  BRA `(.L_x_21937) ;  /* 0x0000002000007947 */ /* 0x000fea0003800000 */
.L_x_21960:
[----:B------:R0:W5:Y:S01]  /*b320*/  LDG.E R22, [R2.64] ;  /* 0x0000002402167981 */ /* 0x000162000c1e1900 */
[----:B------:R-:W-:-:S03]  /*b330*/  IMAD.MOV.U32 R23, RZ, RZ, RZ ;  /* 0x000000ffff177224 */ /* 0x000fc600078e00ff */
.L_x_21937:
        /* <DEDUP_REMOVED lines=17> */
.L_x_21967:
[----:B------:R0:W5:Y:S01]  /*b450*/  LDG.E.U8 R24, [R2.64] ;  /* 0x0000002402187981 */ /* 0x000162000c1e1100 */
[----:B------:R-:W-:Y:S01]  /*b460*/  IMAD.MOV.U32 R25, RZ, RZ, RZ ;  /* 0x000000ffff197224 */ /* 0x000fe200078e00ff */
[----:B------:R-:W-:Y:S05]  /*b470*/  BRA `(.L_x_21969) ;  /* 0x00000d5000007947 */ /* 0x000fea0003800000 */
.L_x_21966:
        /* <DEDUP_REMOVED lines=8> */
.L_x_21971:
[----:B------:R-:W4:Y:S02]  /*b500*/  LDG.E R24, [R2.64] ;  /* 0x0000002402187981 */ /* 0x000f24000c1e1900 */
[----:B----4-:R-:W-:Y:S01]  /*b510*/  SHF.R.S32.HI R25, RZ, 0x1f, R24 ;  /* 0x0000001fff197819 */ /* 0x010fe20000011418 */
[----:B------:R-:W-:Y:S05]  /*b520*/  BRA `(.L_x_21969) ;  /* 0x00000ca000007947 */ /* 0x000fea0003800000 */
.L_x_21970:
[----:B------:R-:W4:Y:S02]  /*b530*/  LDG.E.S16 R24, [R2.64] ;  /* 0x0000002402187981 */ /* 0x000f24000c1e1700 */
[----:B----4-:R-:W-:Y:S01]  /*b540*/  SHF.R.S32.HI R25, RZ, 0x1f, R24 ;  /* 0x0000001fff197819 */ /* 0x010fe20000011418 */
[----:B------:R-:W-:Y:S05]  /*b550*/  BRA `(.L_x_21969) ;  /* 0x00000c7000007947 */ /* 0x000fea0003800000 */
.L_x_21965:
        /* <DEDUP_REMOVED lines=9> */
.L_x_21973:
[----:B------:R-:W4:Y:S02]  /*b5f0*/  LDG.E.U16 R2, [R2.64] ;  /* 0x0000002402027981 */ /* 0x000f24000c1e1500 */
[----:B----4-:R-:W-:-:S06]  /*b600*/  HADD2.F32 R24, -RZ, R2.H0_H0 ;  /* 0x20000002ff187230 */ /* 0x010fcc0000004100 */
[----:B------:R-:W0:Y:S01]  /*b610*/  F2I.S64.TRUNC R24, R24 ;  /* 0x0000001800187311 */ /* 0x000e22000020d900 */
[----:B------:R-:W-:Y:S05]  /*b620*/  BRA `(.L_x_21969) ;  /* 0x00000ba000007947 */ /* 0x000fea0003800000 */
.L_x_21972:
        /* <DEDUP_REMOVED lines=9> */
.L_x_21975:
[----:B------:R-:W4:Y:S02]  /*b6c0*/  LDG.E.U16 R2, [R2.64] ;  /* 0x0000002402027981 */ /* 0x000f24000c1e1500 */
[----:B----4-:R-:W-:-:S06]  /*b6d0*/  HADD2.F32 R24, -RZ, R2.H0_H0 ;  /* 0x20000002ff187230 */ /* 0x010fcc0000004100 */
[----:B------:R-:W0:Y:S01]  /*b6e0*/  F2I.S64.TRUNC R24, R24 ;  /* 0x0000001800187311 */ /* 0x000e22000020d900 */
[----:B------:R-:W-:Y:S05]  /*b6f0*/  BRA `(.L_x_21969) ;  /* 0x00000ad000007947 */ /* 0x000fea0003800000 */
.L_x_21974:
[----:B------:R-:W4:Y:S02]  /*b700*/  LDG.E.64 R2, [R2.64] ;  /* 0x0000002402027981 */ /* 0x000f24000c1e1b00 */
[----:B----4-:R0:W4:Y:S01]  /*b710*/  F2I.S64.F64.TRUNC R24, R2 ;  /* 0x0000000200187311 */ /* 0x010122000030d900 */
[----:B------:R-:W-:Y:S05]  /*b720*/  BRA `(.L_x_21969) ;  /* 0x00000aa000007947 */ /* 0x000fea0003800000 */
.L_x_21964:
        /* <DEDUP_REMOVED lines=13> */
.L_x_21978:
[----:B------:R-:W4:Y:S02]  /*b800*/  LDG.E.64 R2, [R2.64] ;  /* 0x0000002402027981 */ /* 0x000f24000c1e1b00 */
[----:B----4-:R0:W4:Y:S01]  /*b810*/  F2I.S64.F64.TRUNC R24, R2 ;  /* 0x0000000200187311 */ /* 0x010122000030d900 */
[----:B------:R-:W-:Y:S05]  /*b820*/  BRA `(.L_x_21969) ;  /* 0x000009a000007947 */ /* 0x000fea0003800000 */
.L_x_21977:
        /* <DEDUP_REMOVED lines=27> */
.L_x_21980:
        /* <DEDUP_REMOVED lines=14> */
.L_x_21979:
[----:B------:R-:W4:Y:S02]  /*bac0*/  LDG.E.U16 R24, [R2.64] ;  /* 0x0000002402187981 */ /* 0x000f24000c1e1500 */
[----:B----4-:R-:W-:-:S06]  /*bad0*/  PRMT R24, RZ, 0x5410, R24 ;  /* 0x00005410ff187816 */ /* 0x010fcc0000000018 */
[----:B------:R-:W0:Y:S01]  /*bae0*/  F2I.S64.TRUNC R24, R24 ;  /* 0x0000001800187311 */ /* 0x000e22000020d900 */
[----:B------:R-:W-:Y:S05]  /*baf0*/  BRA `(.L_x_21969) ;  /* 0x000006d000007947 */ /* 0x000fea0003800000 */
.L_x_21976:
        /* <DEDUP_REMOVED lines=11> */
.L_x_21983:
        /* <DEDUP_REMOVED lines=21> */
.L_x_21987:
[----:B------:R-:W-:Y:S05]  /*bd00*/  BSYNC B1 ;  /* 0x0000000000017941 */ /* 0x000fea0003800000 */
.L_x_21986:
[----:B------:R-:W-:Y:S01]  /*bd10*/  IMAD.SHL.U32 R2, R2, 0x100000, RZ ;  /* 0x0010000002027824 */ /* 0x000fe200078e00ff */
[----:B------:R-:W-:-:S04]  /*bd20*/  LEA R3, R0, 0x3b800000, 0x17 ;  /* 0x3b80000000037811 */ /* 0x000fc800078eb8ff */
[----:B------:R-:W-:Y:S02]  /*bd30*/  LOP3.LUT R24, R3, R2, R24, 0xfe, !PT ;  /* 0x0000000203187212 */ /* 0x000fe400078efe18 */
.L_x_21985:
[----:B------:R-:W-:Y:S05]  /*bd40*/  BSYNC B0 ;  /* 0x0000000000007941 */ /* 0x000fea0003800000 */
.L_x_21984:
[----:B------:R-:W0:Y:S01]  /*bd50*/  F2I.S64.TRUNC R24, R24 ;  /* 0x0000001800187311 */ /* 0x000e22000020d900 */
[----:B------:R-:W-:Y:S05]  /*bd60*/  BRA `(.L_x_21969) ;  /* 0x0000046000007947 */ /* 0x000fea0003800000 */
.L_x_21982:
        /* <DEDUP_REMOVED lines=21> */
.L_x_21991:
[----:B------:R-:W-:Y:S05]  /*bec0*/  BSYNC B1 ;  /* 0x0000000000017941 */ /* 0x000fea0003800000 */
.L_x_21990:
[----:B------:R-:W-:Y:S01]  /*bed0*/  IMAD.SHL.U32 R2, R2, 0x200000, RZ ;  /* 0x0020000002027824 */ /* 0x000fe200078e00ff */
[----:B------:R-:W-:-:S04]  /*bee0*/  LEA R3, R0, 0x37800000, 0x17 ;  /* 0x3780000000037811 */ /* 0x000fc800078eb8ff */
[----:B------:R-:W-:Y:S02]  /*bef0*/  LOP3.LUT R24, R3, R2, R24, 0xfe, !PT ;  /* 0x0000000203187212 */ /* 0x000fe400078efe18 */
.L_x_21989:
[----:B------:R-:W-:Y:S05]  /*bf00*/  BSYNC B0 ;  /* 0x0000000000007941 */ /* 0x000fea0003800000 */
.L_x_21988:
[----:B------:R-:W0:Y:S01]  /*bf10*/  F2I.S64.TRUNC R24, R24 ;  /* 0x0000001800187311 */ /* 0x000e22000020d900 */
[----:B------:R-:W-:Y:S05]  /*bf20*/  BRA `(.L_x_21969) ;  /* 0x000002a000007947 */ /* 0x000fea0003800000 */
.L_x_21981:
        /* <DEDUP_REMOVED lines=14> */
.L_x_21995:
[----:B------:R-:W-:Y:S05]  /*c010*/  BSYNC B0 ;  /* 0x0000000000007941 */ /* 0x000fea0003800000 */
.L_x_21994:
[----:B------:R-:W0:Y:S01]  /*c020*/  F2I.S64.TRUNC R24, R24 ;  /* 0x0000001800187311 */ /* 0x000e22000020d900 */
[----:B------:R-:W-:Y:S05]  /*c030*/  BRA `(.L_x_21969) ;  /* 0x0000019000007947 */ /* 0x000fea0003800000 */
.L_x_21968:
        /* <DEDUP_REMOVED lines=21> */
.L_x_21993:
[----:B------:R0:W5:Y:S01]  /*c190*/  LDG.E.64 R24, [R2.64] ;  /* 0x0000002402187981 */ /* 0x000162000c1e1b00 */
[----:B------:R-:W-:Y:S05]  /*c1a0*/  BRA `(.L_x_21969) ;  /* 0x0000002000007947 */ /* 0x000fea0003800000 */
.L_x_21992:
[----:B------:R0:W5:Y:S01]  /*c1b0*/  LDG.E R24, [R2.64] ;  /* 0x0000002402187981 */ /* 0x000162000c1e1900 */
[----:B------:R-:W-:-:S03]  /*c1c0*/  IMAD.MOV.U32 R25, RZ, RZ, RZ ;  /* 0x000000ffff197224 */ /* 0x000fc600078e00ff */
.L_x_21969:
        /* <DEDUP_REMOVED lines=17> */
.L_x_21999:
[----:B------:R0:W5:Y:S01]  /*c2e0*/  LDG.E.U8 R26, [R2.64] ;  /* 0x00000024021a7981 */ /* 0x000162000c1e1100 */
[----:B------:R-:W-:Y:S01]  /*c2f0*/  IMAD.MOV.U32 R27, RZ, RZ, RZ ;  /* 0x000000ffff1b7224 */ /* 0x000fe200078e00ff */
[----:B------:R-:W-:Y:S05]  /*c300*/  BRA `(.L_x_22001) ;  /* 0x00000d5000007947 */ /* 0x000fea0003800000 */
.L_x_21998:
        /* <DEDUP_REMOVED lines=8> */
.L_x_22003:
[----:B----4-:R-:W4:Y:S02]  /*c390*/  LDG.E R26, [R2.64] ;  /* 0x00000024021a7981 */ /* 0x010f24000c1e1900 */
[----:B----4-:R-:W-:Y:S01]  /*c3a0*/  SHF.R.S32.HI R27, RZ, 0x1f, R26 ;  /* 0x0000001fff1b7819 */ /* 0x010fe2000001141a */
[----:B------:R-:W-:Y:S05]  /*c3b0*/  BRA `(.L_x_22001) ;  /* 0x00000ca000007947 */ /* 0x000fea0003800000 */
.L_x_22002:
[----:B----4-:R-:W4:Y:S02]  /*c3c0*/  LDG.E.S16 R26, [R2.64] ;  /* 0x00000024021a7981 */ /* 0x010f24000c1e1700 */
[----:B----4-:R-:W-:Y:S01]  /*c3d0*/  SHF.R.S32.HI R27, RZ, 0x1f, R26 ;  /* 0x0000001fff1b7819 */ /* 0x010fe2000001141a */
[----:B------:R-:W-:Y:S05]  /*c3e0*/  BRA `(.L_x_22001) ;  /* 0x00000c7000007947 */ /* 0x000fea0003800000 */
.L_x_21997:
        /* <DEDUP_REMOVED lines=9> */
.L_x_22005:
[----:B----4-:R-:W4:Y:S02]  /*c480*/  LDG.E.U16 R2, [R2.64] ;  /* 0x0000002402027981 */ /* 0x010f24000c1e1500 */
[----:B----4-:R-:W-:-:S06]  /*c490*/  HADD2.F32 R26, -RZ, R2.H0_H0 ;  /* 0x20000002ff1a7230 */ /* 0x010fcc0000004100 */
[----:B------:R-:W0:Y:S01]  /*c4a0*/  F2I.S64.TRUNC R26, R26 ;  /* 0x0000001a001a7311 */ /* 0x000e22000020d900 */
[----:B------:R-:W-:Y:S05]  /*c4b0*/  BRA `(.L_x_22001) ;  /* 0x00000ba000007947 */ /* 0x000fea0003800000 */
.L_x_22004:
        /* <DEDUP_REMOVED lines=9> */
.L_x_22007:
[----:B----4-:R-:W4:Y:S02]  /*c550*/  LDG.E.U16 R2, [R2.64] ;  /* 0x0000002402027981 */ /* 0x010f24000c1e1500 */
[----:B----4-:R-:W-:-:S06]  /*c560*/  HADD2.F32 R26, -RZ, R2.H0_H0 ;  /* 0x20000002ff1a7230 */ /* 0x010fcc0000004100 */
[----:B------:R-:W0:Y:S01]  /*c570*/  F2I.S64.TRUNC R26, R26 ;  /* 0x0000001a001a7311 */ /* 0x000e22000020d900 */
[----:B------:R-:W-:Y:S05]  /*c580*/  BRA `(.L_x_22001) ;  /* 0x00000ad000007947 */ /* 0x000fea0003800000 */
.L_x_22006:
[----:B----4-:R-:W4:Y:S02]  /*c590*/  LDG.E.64 R2, [R2.64] ;  /* 0x0000002402027981 */ /* 0x010f24000c1e1b00 */
[----:B----4-:R0:W4:Y:S01]  /*c5a0*/  F2I.S64.F64.TRUNC R26, R2 ;  /* 0x00000002001a7311 */ /* 0x010122000030d900 */
[----:B------:R-:W-:Y:S05]  /*c5b0*/  BRA `(.L_x_22001) ;  /* 0x00000aa000007947 */ /* 0x000fea0003800000 */
.L_x_21996:
        /* <DEDUP_REMOVED lines=13> */
.L_x_22010:
[----:B----4-:R-:W4:Y:S02]  /*c690*/  LDG.E.64 R2, [R2.64] ;  /* 0x0000002402027981 */ /* 0x010f24000c1e1b00 */
[----:B----4-:R0:W4:Y:S01]  /*c6a0*/  F2I.S64.F64.TRUNC R26, R2 ;  /* 0x00000002001a7311 */ /* 0x010122000030d900 */
[----:B------:R-:W-:Y:S05]  /*c6b0*/  BRA `(.L_x_22001) ;  /* 0x000009a000007947 */ /* 0x000fea0003800000 */
.L_x_22009:
        /* <DEDUP_REMOVED lines=27> */
.L_x_22012:
        /* <DEDUP_REMOVED lines=14> */
.L_x_22011:
[----:B----4-:R-:W4:Y:S02]  /*c950*/  LDG.E.U16 R26, [R2.64] ;  /* 0x00000024021a7981 */ /* 0x010f24000c1e1500 */
[----:B----4-:R-:W-:-:S06]  /*c960*/  PRMT R26, RZ, 0x5410, R26 ;  /* 0x00005410ff1a7816 */ /* 0x010fcc000000001a */
[----:B------:R-:W0:Y:S01]  /*c970*/  F2I.S64.TRUNC R26, R26 ;  /* 0x0000001a001a7311 */ /* 0x000e22000020d900 */
[----:B------:R-:W-:Y:S05]  /*c980*/  BRA `(.L_x_22001) ;  /* 0x000006d000007947 */ /* 0x000fea0003800000 */
.L_x_22008:
        /* <DEDUP_REMOVED lines=11> */
.L_x_22015:
        /* <DEDUP_REMOVED lines=21> */
.L_x_22019:
[----:B------:R-:W-:Y:S05]  /*cb90*/  BSYNC B1 ;  /* 0x0000000000017941 */ /* 0x000fea0003800000 */
.L_x_22018:
[----:B------:R-:W-:Y:S01]  /*cba0*/  IMAD.SHL.U32 R2, R2, 0x100000, RZ ;  /* 0x0010000002027824 */ /* 0x000fe200078e00ff */
[----:B------:R-:W-:-:S04]  /*cbb0*/  LEA R3, R0, 0x3b800000, 0x17 ;  /* 0x3b80000000037811 */ /* 0x000fc800078eb8ff */
[----:B------:R-:W-:Y:S02]  /*cbc0*/  LOP3.LUT R26, R3, R2, R26, 0xfe, !PT ;  /* 0x00000002031a7212 */ /* 0x000fe400078efe1a */
.L_x_22017:
[----:B------:R-:W-:Y:S05]  /*cbd0*/  BSYNC B0 ;  /* 0x0000000000007941 */ /* 0x000fea0003800000 */
.L_x_22016:
[----:B------:R-:W0:Y:S01]  /*cbe0*/  F2I.S64.TRUNC R26, R26 ;  /* 0x0000001a001a7311 */ /* 0x000e22000020d900 */
[----:B------:R-:W-:Y:S05]  /*cbf0*/  BRA `(.L_x_22001) ;  /* 0x0000046000007947 */ /* 0x000fea0003800000 */
.L_x_22014:
        /* <DEDUP_REMOVED lines=21> */
.L_x_22023:
[----:B------:R-:W-:Y:S05]  /*cd50*/  BSYNC B1 ;  /* 0x0000000000017941 */ /* 0x000fea0003800000 */
.L_x_22022:
[----:B------:R-:W-:Y:S01]  /*cd60*/  IMAD.SHL.U32 R2, R2, 0x200000, RZ ;  /* 0x0020000002027824 */ /* 0x000fe200078e00ff */
[----:B------:R-:W-:-:S04]  /*cd70*/  LEA R3, R0, 0x37800000, 0x17 ;  /* 0x3780000000037811 */ /* 0x000fc800078eb8ff */
[----:B------:R-:W-:Y:S02]  /*cd80*/  LOP3.LUT R26, R3, R2, R26, 0xfe, !PT ;  /* 0x00000002031a7212 */ /* 0x000fe400078efe1a */
.L_x_22021:
[----:B------:R-:W-:Y:S05]  /*cd90*/  BSYNC B0 ;  /* 0x0000000000007941 */ /* 0x000fea0003800000 */
.L_x_22020:
[----:B------:R-:W0:Y:S01]  /*cda0*/  F2I.S64.TRUNC R26, R26 ;  /* 0x0000001a001a7311 */ /* 0x000e22000020d900 */
[----:B------:R-:W-:Y:S05]  /*cdb0*/  BRA `(.L_x_22001) ;  /* 0x000002a000007947 */ /* 0x000fea0003800000 */
.L_x_22013:
        /* <DEDUP_REMOVED lines=14> */
.L_x_22027:
[----:B------:R-:W-:Y:S05]  /*cea0*/  BSYNC B0 ;  /* 0x0000000000007941 */ /* 0x000fea0003800000 */
.L_x_22026:
[----:B------:R-:W0:Y:S01]  /*ceb0*/  F2I.S64.TRUNC R26, R26 ;  /* 0x0000001a001a7311 */ /* 0x000e22000020d900 */
[----:B------:R-:W-:Y:S05]  /*cec0*/  BRA `(.L_x_22001) ;  /* 0x0000019000007947 */ /* 0x000fea0003800000 */
.L_x_22000:
        /* <DEDUP_REMOVED lines=21> */
.L_x_22025:
[----:B------:R0:W5:Y:S01]  /*d020*/  LDG.E.64 R26, [R2.64] ;  /* 0x00000024021a7981 */ /* 0x000162000c1e1b00 */
[----:B------:R-:W-:Y:S05]  /*d030*/  BRA `(.L_x_22001) ;  /* 0x0000002000007947 */ /* 0x000fea0003800000 */
.L_x_22024:
[----:B------:R0:W5:Y:S01]  /*d040*/  LDG.E R26, [R2.64] ;  /* 0x00000024021a7981 */ /* 0x000162000c1e1900 */
[----:B------:R-:W-:-:S03]  /*d050*/  IMAD.MOV.U32 R27, RZ, RZ, RZ ;  /* 0x000000ffff1b7224 */ /* 0x000fc600078e00ff */
.L_x_22001:
        /* <DEDUP_REMOVED lines=25> */
.L_x_22029:
[----:B------:R-:W-:Y:S05]  /*d1f0*/  BSYNC B7 ;  /* 0x0000000000077941 */ /* 0x000fea0003800000 */
.L_x_22028:
        /* <DEDUP_REMOVED lines=25> */
.L_x_22031:
[----:B------:R-:W-:Y:S05]  /*d390*/  BSYNC B7 ;  /* 0x0000000000077941 */ /* 0x000fea0003800000 */
.L_x_22030:
        /* <DEDUP_REMOVED lines=29> */
.L_x_22033:
[----:B------:R-:W-:Y:S05]  /*d570*/  BSYNC B7 ;  /* 0x0000000000077941 */ /* 0x000fea0003800000 */
.L_x_22032:
        /* <DEDUP_REMOVED lines=17> */
.L_x_22038:
        /* <DEDUP_REMOVED lines=12> */
.L_x_22036:
        /* <DEDUP_REMOVED lines=19> */
.L_x_22037:
[----:B------:R-:W-:Y:S05]  /*d880*/  BSYNC B1 ;  /* 0x0000000000017941 */ /* 0x000fea0003800000 */
.L_x_22035:
        /* <DEDUP_REMOVED lines=20> */
.L_x_22034:
        /* <DEDUP_REMOVED lines=18> */
.L_x_22043:
        /* <DEDUP_REMOVED lines=27> */
.L_x_22042:
[----:B------:R-:W-:Y:S05]  /*dca0*/  BSYNC B8 ;  /* 0x0000000000087941 */ /* 0x000fea0003800000 */
.L_x_22041:
[----:B------:R-:W-:-:S05]  /*dcb0*/  IADD3 R22, P0, R22, 0x8, RZ ;  /* 0x0000000816167810 */ /* 0x000fca0007f1e0ff */
[----:B------:R-:W-:Y:S01]  /*dcc0*/  IMAD.X R23, RZ, RZ, R23, P0 ;  /* 0x000000ffff177224 */ /* 0x000fe200000e0617 */
[----:B------:R-:W-:-:S04]  /*dcd0*/  ISETP.GE.U32.AND P0, PT, R22, R25, PT ;  /* 0x000000191600720c */ /* 0x000fc80003f06070 */
[----:B------:R-:W-:-:S13]  /*dce0*/  ISETP.GE.U32.AND.EX P0, PT, R23, R16, PT, P0 ;  /* 0x000000101700720c */ /* 0x000fda0003f06100 */
[----:B------:R-:W-:Y:S05]  /*dcf0*/  @!P0 BRA `(.L_x_22043) ;  /* 0xfffffdf000008947 */ /* 0x000fea000383ffff */
.L_x_22040:
[----:B------:R-:W-:Y:S05]  /*dd00*/  BSYNC B7 ;  /* 0x0000000000077941 */ /* 0x000fea0003800000 */
.L_x_22039:
        /* <DEDUP_REMOVED lines=14> */
.L_x_22047:
[----:B------:R0:W-:Y:S01]  /*ddf0*/  STG.E.U8 [R18.64], RZ ;  /* 0x000000ff12007986 */ /* 0x0001e2000c101124 */
[----:B------:R-:W-:Y:S05]  /*de00*/  BRA `(.L_x_22049) ;  /* 0x0000066000007947 */ /* 0x000fea0003800000 */
.L_x_22046:
        /* <DEDUP_REMOVED lines=8> */
.L_x_22051:
[----:B------:R0:W-:Y:S01]  /*de90*/  STG.E [R18.64], RZ ;  /* 0x000000ff12007986 */ /* 0x0001e2000c101924 */
[----:B------:R-:W-:Y:S05]  /*dea0*/  BRA `(.L_x_22049) ;  /* 0x000005c000007947 */ /* 0x000fea0003800000 */
.L_x_22050:
[----:B------:R0:W-:Y:S01]  /*deb0*/  STG.E.U16 [R18.64], RZ ;  /* 0x000000ff12007986 */ /* 0x0001e2000c101524 */
[----:B------:R-:W-:Y:S05]  /*dec0*/  BRA `(.L_x_22049) ;  /* 0x000005a000007947 */ /* 0x000fea0003800000 */
.L_x_22045:
        /* <DEDUP_REMOVED lines=8> */
.L_x_22053:
[----:B------:R0:W-:Y:S01]  /*df50*/  STG.E.U16 [R18.64], RZ ;  /* 0x000000ff12007986 */ /* 0x0001e2000c101524 */
[----:B------:R-:W-:Y:S05]  /*df60*/  BRA `(.L_x_22049) ;  /* 0x0000050000007947 */ /* 0x000fea0003800000 */
.L_x_22052:
        /* <DEDUP_REMOVED lines=8> */
.L_x_22055:
[----:B------:R0:W-:Y:S01]  /*dff0*/  STG.E [R18.64], RZ ;  /* 0x000000ff12007986 */ /* 0x0001e2000c101924 */
[----:B------:R-:W-:Y:S05]  /*e000*/  BRA `(.L_x_22049) ;  /* 0x0000046000007947 */ /* 0x000fea0003800000 */
.L_x_22054:
[----:B------:R0:W-:Y:S01]  /*e010*/  STG.E.64 [R18.64], RZ ;  /* 0x000000ff12007986 */ /* 0x0001e2000c101b24 */
[----:B------:R-:W-:Y:S05]  /*e020*/  BRA `(.L_x_22049) ;  /* 0x0000044000007947 */ /* 0x000fea0003800000 */
.L_x_22044:
        /* <DEDUP_REMOVED lines=10> */
.L_x_22058:
[----:B------:R0:W-:Y:S01]  /*e0d0*/  STG.E.128 [R18.64], RZ ;  /* 0x000000ff12007986 */ /* 0x0001e2000c101d24 */
[----:B------:R-:W-:Y:S05]  /*e0e0*/  BRA `(.L_x_22049) ;  /* 0x0000038000007947 */ /* 0x000fea0003800000 */
.L_x_22057:
        /* <DEDUP_REMOVED lines=8> */
.L_x_22060:
[----:B------:R0:W-:Y:S01]  /*e170*/  STG.E.U8 [R18.64], RZ ;  /* 0x000000ff12007986 */ /* 0x0001e2000c101124 */
[----:B------:R-:W-:Y:S05]  /*e180*/  BRA `(.L_x_22049) ;  /* 0x000002e000007947 */ /* 0x000fea0003800000 */
.L_x_22059:
[----:B------:R0:W-:Y:S01]  /*e190*/  STG.E.U16 [R18.64], RZ ;  /* 0x000000ff12007986 */ /* 0x0001e2000c101524 */
[----:B------:R-:W-:Y:S05]  /*e1a0*/  BRA `(.L_x_22049) ;  /* 0x000002c000007947 */ /* 0x000fea0003800000 */
.L_x_22056:
        /* <DEDUP_REMOVED lines=10> */
.L_x_22063:
[----:B------:R0:W-:Y:S01]  /*e250*/  STG.E.U8 [R18.64], RZ ;  /* 0x000000ff12007986 */ /* 0x0001e2000c101124 */
[----:B------:R-:W-:Y:S05]  /*e260*/  BRA `(.L_x_22049) ;  /* 0x0000020000007947 */ /* 0x000fea0003800000 */
.L_x_22062:
[----:B------:R0:W-:Y:S01]  /*e270*/  STG.E.U8 [R18.64], RZ ;  /* 0x000000ff12007986 */ /* 0x0001e2000c101124 */
[----:B------:R-:W-:Y:S05]  /*e280*/  BRA `(.L_x_22049) ;  /* 0x000001e000007947 */ /* 0x000fea0003800000 */
.L_x_22061:
[----:B------:R-:W-:-:S13]  /*e290*/  ISETP.NE.AND P0, PT, R0, 0x1c, PT ;  /* 0x0000001c0000780c */ /* 0x000fda0003f05270 */
[----:B------:R-:W-:Y:S05]  /*e2a0*/  @!P0 BRA `(.L_x_22064) ;  /* 0x000001b000008947 */ /* 0x000fea0003800000 */
[----:B------:R-:W-:-:S13]  /*e2b0*/  ISETP.NE.AND P0, PT, R0, 0x1d, PT ;  /* 0x0000001d0000780c */ /* 0x000fda0003f05270 */
[----:B------:R-:W-:Y:S05]  /*e2c0*/  @!P0 BRA `(.L_x_22065) ;  /* 0x0000017000008947 */ /* 0x000fea0003800000 */
[----:B------:R-:W-:-:S13]  /*e2d0*/  ISETP.NE.AND P0, PT, R0, 0x2c, PT ;  /* 0x0000002c0000780c */ /* 0x000fda0003f05270 */
[----:B------:R0:W-:Y:S01]  /*e2e0*/  @!P0 STG.E.U8 [R18.64], RZ ;  /* 0x000000ff12008986 */ /* 0x0001e2000c101124 */
[----:B------:R-:W-:Y:S05]  /*e2f0*/  @!P0 BRA `(.L_x_22049) ;  /* 0x0000017000008947 */ /* 0x000fea0003800000 */
.L_x_22048:
        /* <DEDUP_REMOVED lines=20> */
.L_x_22065:
[----:B------:R0:W-:Y:S01]  /*e440*/  STG.E.64 [R18.64], RZ ;  /* 0x000000ff12007986 */ /* 0x0001e2000c101b24 */
[----:B------:R-:W-:Y:S05]  /*e450*/  BRA `(.L_x_22049) ;  /* 0x0000001000007947 */ /* 0x000fea0003800000 */
.L_x_22064:
[----:B------:R0:W-:Y:S02]  /*e460*/  STG.E [R18.64], RZ ;  /* 0x000000ff12007986 */ /* 0x0001e4000c101924 */
.L_x_22049:
        /* <DEDUP_REMOVED lines=335> */
.L_x_22066:
        /* <DEDUP_REMOVED lines=19> */
.L_x_22070:
[----:B------:R0:W5:Y:S01]  /*fa90*/  LDG.E.U8 R30, [R2.64] ;  /* 0x00000024021e7981 */ /* 0x000162000c1e1100 */
[----:B------:R-:W-:Y:S01]  /*faa0*/  IMAD.MOV.U32 R31, RZ, RZ, RZ ;  /* 0x000000ffff1f7224 */ /* 0x000fe200078e00ff */
[----:B------:R-:W-:Y:S05]  /*fab0*/  BRA `(.L_x_22072) ;  /* 0x00000d5000007947 */ /* 0x000fea0003800000 */
.L_x_22069:
        /* <DEDUP_REMOVED lines=8> */
.L_x_22074:
[----:B------:R-:W2:Y:S02]  /*fb40*/  LDG.E R30, [R2.64] ;  /* 0x00000024021e7981 */ /* 0x000ea4000c1e1900 */
[----:B--2---:R-:W-:Y:S01]  /*fb50*/  SHF.R.S32.HI R31, RZ, 0x1f, R30 ;  /* 0x0000001fff1f7819 */ /* 0x004fe2000001141e */
[----:B------:R-:W-:Y:S05]  /*fb60*/  BRA `(.L_x_22072) ;  /* 0x00000ca000007947 */ /* 0x000fea0003800000 */
.L_x_22073:
[----:B------:R-:W2:Y:S02]  /*fb70*/  LDG.E.S16 R30, [R2.64] ;  /* 0x00000024021e7981 */ /* 0x000ea4000c1e1700 */
[----:B--2---:R-:W-:Y:S01]  /*fb80*/  SHF.R.S32.HI R31, RZ, 0x1f, R30 ;  /* 0x0000001fff1f7819 */ /* 0x004fe2000001141e */
[----:B------:R-:W-:Y:S05]  /*fb90*/  BRA `(.L_x_22072) ;  /* 0x00000c7000007947 */ /* 0x000fea0003800000 */
.L_x_22068:
        /* <DEDUP_REMOVED lines=9> */
.L_x_22076:
[----:B------:R-:W2:Y:S02]  /*fc30*/  LDG.E.U16 R2, [R2.64] ;  /* 0x0000002402027981 */ /* 0x000ea4000c1e1500 */
[----:B--2---:R-:W-:-:S06]  /*fc40*/  HADD2.F32 R30, -RZ, R2.H0_H0 ;  /* 0x20000002ff1e7230 */ /* 0x004fcc0000004100 */
[----:B------:R-:W0:Y:S01]  /*fc50*/  F2I.S64.TRUNC R30, R30 ;  /* 0x0000001e001e7311 */ /* 0x000e22000020d900 */
[----:B------:R-:W-:Y:S05]  /*fc60*/  BRA `(.L_x_22072) ;  /* 0x00000ba000007947 */ /* 0x000fea0003800000 */
.L_x_22075:
        /* <DEDUP_REMOVED lines=9> */
.L_x_22078:
[----:B------:R-:W2:Y:S02]  /*fd00*/  LDG.E.U16 R2, [R2.64] ;  /* 0x0000002402027981 */ /* 0x000ea4000c1e1500 */
[----:B--2---:R-:W-:-:S06]  /*fd10*/  HADD2.F32 R30, -RZ, R2.H0_H0 ;  /* 0x20000002ff1e7230 */ /* 0x004fcc0000004100 */
[----:B------:R-:W0:Y:S01]  /*fd20*/  F2I.S64.TRUNC R30, R30 ;  /* 0x0000001e001e7311 */ /* 0x000e22000020d900 */
[----:B------:R-:W-:Y:S05]  /*fd30*/  BRA `(.L_x_22072) ;  /* 0x00000ad000007947 */ /* 0x000fea0003800000 */
.L_x_22077:
[----:B------:R-:W2:Y:S02]  /*fd40*/  LDG.E.64 R2, [R2.64] ;  /* 0x0000002402027981 */ /* 0x000ea4000c1e1b00 */
[----:B--2---:R0:W1:Y:S01]  /*fd50*/  F2I.S64.F64.TRUNC R30, R2 ;  /* 0x00000002001e7311 */ /* 0x004062000030d900 */
[----:B------:R-:W-:Y:S05]  /*fd60*/  BRA `(.L_x_22072) ;  /* 0x00000aa000007947 */ /* 0x000fea0003800000 */
.L_x_22067:
        /* <DEDUP_REMOVED lines=13> */
.L_x_22081:
[----:B------:R-:W2:Y:S02]  /*fe40*/  LDG.E.64 R2, [R2.64] ;  /* 0x0000002402027981 */ /* 0x000ea4000c1e1b00 */
[----:B--2---:R0:W1:Y:S01]  /*fe50*/  F2I.S64.F64.TRUNC R30, R2 ;  /* 0x00000002001e7311 */ /* 0x004062000030d900 */
[----:B------:R-:W-:Y:S05]  /*fe60*/  BRA `(.L_x_22072) ;  /* 0x000009a000007947 */ /* 0x000fea0003800000 */
.L_x_22080:
        /* <DEDUP_REMOVED lines=27> */
.L_x_22083:
        /* <DEDUP_REMOVED lines=14> */
.L_x_22082:
[----:B------:R-:W2:Y:S02]  /*10100*/  LDG.E.U16 R30, [R2.64] ;  /* 0x00000024021e7981 */ /* 0x000ea4000c1e1500 */
[----:B--2---:R-:W-:-:S06]  /*10110*/  PRMT R30, RZ, 0x5410, R30 ;  /* 0x00005410ff1e7816 */ /* 0x004fcc000000001e */
[----:B------:R-:W0:Y:S01]  /*10120*/  F2I.S64.TRUNC R30, R30 ;  /* 0x0000001e001e7311 */ /* 0x000e22000020d900 */
[----:B------:R-:W-:Y:S05]  /*10130*/  BRA `(.L_x_22072) ;  /* 0x000006d000007947 */ /* 0x000fea0003800000 */
.L_x_22079:
        /* <DEDUP_REMOVED lines=11> */
.L_x_22086:
        /* <DEDUP_REMOVED lines=21> */
.L_x_22090:
[----:B------:R-:W-:Y:S05]  /*10340*/  BSYNC B1 ;  /* 0x0000000000017941 */ /* 0x000fea0003800000 */
.L_x_22089:
[----:B------:R-:W-:Y:S01]  /*10350*/  IMAD.SHL.U32 R2, R2, 0x100000, RZ ;  /* 0x0010000002027824 */ /* 0x000fe200078e00ff */
[----:B------:R-:W-:-:S04]  /*10360*/  LEA R3, R0, 0x3b800000, 0x17 ;  /* 0x3b80000000037811 */ /* 0x000fc800078eb8ff */
[----:B------:R-:W-:Y:S02]  /*10370*/  LOP3.LUT R30, R3, R2, R30, 0xfe, !PT ;  /* 0x00000002031e7212 */ /* 0x000fe400078efe1e */
.L_x_22088:
[----:B------:R-:W-:Y:S05]  /*10380*/  BSYNC B0 ;  /* 0x0000000000007941 */ /* 0x000fea0003800000 */
.L_x_22087:
[----:B------:R-:W0:Y:S01]  /*10390*/  F2I.S64.TRUNC R30, R30 ;  /* 0x0000001e001e7311 */ /* 0x000e22000020d900 */
[----:B------:R-:W-:Y:S05]  /*103a0*/  BRA `(.L_x_22072) ;  /* 0x0000046000007947 */ /* 0x000fea0003800000 */
.L_x_22085:
        /* <DEDUP_REMOVED lines=21> */
.L_x_22094:
[----:B------:R-:W-:Y:S05]  /*10500*/  BSYNC B1 ;  /* 0x0000000000017941 */ /* 0x000fea0003800000 */
.L_x_22093:
[----:B------:R-:W-:Y:S01]  /*10510*/  IMAD.SHL.U32 R2, R2, 0x200000, RZ ;  /* 0x0020000002027824 */ /* 0x000fe200078e00ff */
[----:B------:R-:W-:-:S04]  /*10520*/  LEA R3, R0, 0x37800000, 0x17 ;  /* 0x3780000000037811 */ /* 0x000fc800078eb8ff */
[----:B------:R-:W-:Y:S02]  /*10530*/  LOP3.LUT R30, R3, R2, R30, 0xfe, !PT ;  /* 0x00000002031e7212 */ /* 0x000fe400078efe1e */
.L_x_22092:
[----:B------:R-:W-:Y:S05]  /*10540*/  BSYNC B0 ;  /* 0x0000000000007941 */ /* 0x000fea0003800000 */
.L_x_22091:
[----:B------:R-:W0:Y:S01]  /*10550*/  F2I.S64.TRUNC R30, R30 ;  /* 0x0000001e001e7311 */ /* 0x000e22000020d900 */
[----:B------:R-:W-:Y:S05]  /*10560*/  BRA `(.L_x_22072) ;  /* 0x000002a000007947 */ /* 0x000fea0003800000 */
.L_x_22084:
        /* <DEDUP_REMOVED lines=14> */
.L_x_22098:
[----:B------:R-:W-:Y:S05]  /*10650*/  BSYNC B0 ;  /* 0x0000000000007941 */ /* 0x000fea0003800000 */
.L_x_22097:
[----:B------:R-:W0:Y:S01]  /*10660*/  F2I.S64.TRUNC R30, R30 ;  /* 0x0000001e001e7311 */ /* 0x000e22000020d900 */
[----:B------:R-:W-:Y:S05]  /*10670*/  BRA `(.L_x_22072) ;  /* 0x0000019000007947 */ /* 0x000fea0003800000 */
.L_x_22071:
        /* <DEDUP_REMOVED lines=21> */
.L_x_22096:
[----:B------:R0:W5:Y:S01]  /*107d0*/  LDG.E.64 R30, [R2.64] ;  /* 0x00000024021e7981 */ /* 0x000162000c1e1b00 */
[----:B------:R-:W-:Y:S05]  /*107e0*/  BRA `(.L_x_22072) ;  /* 0x0000002000007947 */ /* 0x000fea0003800000 */
.L_x_22095:
[----:B------:R0:W5:Y:S01]  /*107f0*/  LDG.E R30, [R2.64] ;  /* 0x00000024021e7981 */ /* 0x000162000c1e1900 */
[----:B------:R-:W-:-:S03]  /*10800*/  IMAD.MOV.U32 R31, RZ, RZ, RZ ;  /* 0x000000ffff1f7224 */ /* 0x000fc600078e00ff */
.L_x_22072:
        /* <DEDUP_REMOVED lines=17> */
.L_x_22102:
[----:B------:R0:W5:Y:S01]  /*10920*/  LDG.E.U8 R28, [R2.64] ;  /* 0x00000024021c7981 */ /* 0x000162000c1e1100 */
[----:B------:R-:W-:Y:S01]  /*10930*/  IMAD.MOV.U32 R29, RZ, RZ, RZ ;  /* 0x000000ffff1d7224 */ /* 0x000fe200078e00ff */
[----:B------:R-:W-:Y:S05]  /*10940*/  BRA `(.L_x_22104) ;  /* 0x00000d5000007947 */ /* 0x000fea0003800000 */
.L_x_22101:
        /* <DEDUP_REMOVED lines=8> */
.L_x_22106:
[----:B------:R-:W2:Y:S02]  /*109d0*/  LDG.E R28, [R2.64] ;  /* 0x00000024021c7981 */ /* 0x000ea4000c1e1900 */
[----:B--2---:R-:W-:Y:S01]  /*109e0*/  SHF.R.S32.HI R29, RZ, 0x1f, R28 ;  /* 0x0000001fff1d7819 */ /* 0x004fe2000001141c */
[----:B------:R-:W-:Y:S05]  /*109f0*/  BRA `(.L_x_22104) ;  /* 0x00000ca000007947 */ /* 0x000fea0003800000 */
.L_x_22105:
[----:B------:R-:W2:Y:S02]  /*10a00*/  LDG.E.S16 R28, [R2.64] ;  /* 0x00000024021c7981 */ /* 0x000ea4000c1e1700 */
[----:B--2---:R-:W-:Y:S01]  /*10a10*/  SHF.R.S32.HI R29, RZ, 0x1f, R28 ;  /* 0x0000001fff1d7819 */ /* 0x004fe2000001141c */
[----:B------:R-:W-:Y:S05]  /*10a20*/  BRA `(.L_x_22104) ;  /* 0x00000c7000007947 */ /* 0x000fea0003800000 */
.L_x_22100:
        /* <DEDUP_REMOVED lines=9> */
.L_x_22108:
[----:B------:R-:W2:Y:S02]  /*10ac0*/  LDG.E.U16 R2, [R2.64] ;  /* 0x0000002402027981 */ /* 0x000ea4000c1e1500 */
[----:B--2---:R-:W-:-:S06]  /*10ad0*/  HADD2.F32 R28, -RZ, R2.H0_H0 ;  /* 0x20000002ff1c7230 */ /* 0x004fcc0000004100 */
[----:B------:R-:W0:Y:S01]  /*10ae0*/  F2I.S64.TRUNC R28, R28 ;  /* 0x0000001c001c7311 */ /* 0x000e22000020d900 */
[----:B------:R-:W-:Y:S05]  /*10af0*/  BRA `(.L_x_22104) ;  /* 0x00000ba000007947 */ /* 0x000fea0003800000 */
.L_x_22107:
        /* <DEDUP_REMOVED lines=9> */
.L_x_22110:
[----:B------:R-:W2:Y:S02]  /*10b90*/  LDG.E.U16 R2, [R2.64] ;  /* 0x0000002402027981 */ /* 0x000ea4000c1e1500 */
[----:B--2---:R-:W-:-:S06]  /*10ba0*/  HADD2.F32 R28, -RZ, R2.H0_H0 ;  /* 0x20000002ff1c7230 */ /* 0x004fcc0000004100 */
[----:B------:R-:W0:Y:S01]  /*10bb0*/  F2I.S64.TRUNC R28, R28 ;  /* 0x0000001c001c7311 */ /* 0x000e22000020d900 */
[----:B------:R-:W-:Y:S05]  /*10bc0*/  BRA `(.L_x_22104) ;  /* 0x00000ad000007947 */ /* 0x000fea0003800000 */
.L_x_22109:
[----:B------:R-:W2:Y:S02]  /*10bd0*/  LDG.E.64 R2, [R2.64] ;  /* 0x0000002402027981 */ /* 0x000ea4000c1e1b00 */
[----:B--2---:R0:W2:Y:S01]  /*10be0*/  F2I.S64.F64.TRUNC R28, R2 ;  /* 0x00000002001c7311 */ /* 0x0040a2000030d900 */
[----:B------:R-:W-:Y:S05]  /*10bf0*/  BRA `(.L_x_22104) ;  /* 0x00000aa000007947 */ /* 0x000fea0003800000 */
.L_x_22099:
        /* <DEDUP_REMOVED lines=13> */
.L_x_22113:
[----:B------:R-:W2:Y:S02]  /*10cd0*/  LDG.E.64 R2, [R2.64] ;  /* 0x0000002402027981 */ /* 0x000ea4000c1e1b00 */
[----:B--2---:R0:W2:Y:S01]  /*10ce0*/  F2I.S64.F64.TRUNC R28, R2 ;  /* 0x00000002001c7311 */ /* 0x0040a2000030d900 */
[----:B------:R-:W-:Y:S05]  /*10cf0*/  BRA `(.L_x_22104) ;  /* 0x000009a000007947 */ /* 0x000fea0003800000 */
.L_x_22112:
        /* <DEDUP_REMOVED lines=27> */
.L_x_22115:
        /* <DEDUP_REMOVED lines=14> */
.L_x_22114:
[----:B------:R-:W2:Y:S02]  /*10f90*/  LDG.E.U16 R28, [R2.64] ;  /* 0x00000024021c7981 */ /* 0x000ea4000c1e1500 */
[----:B--2---:R-:W-:-:S06]  /*10fa0*/  PRMT R28, RZ, 0x5410, R28 ;  /* 0x00005410ff1c7816 */ /* 0x004fcc000000001c */
[----:B------:R-:W0:Y:S01]  /*10fb0*/  F2I.S64.TRUNC R28, R28 ;  /* 0x0000001c001c7311 */ /* 0x000e22000020d900 */
[----:B------:R-:W-:Y:S05]  /*10fc0*/  BRA `(.L_x_22104) ;  /* 0x000006d000007947 */ /* 0x000fea0003800000 */
.L_x_22111:
        /* <DEDUP_REMOVED lines=11> */
.L_x_22118:
        /* <DEDUP_REMOVED lines=21> */
.L_x_22122:
[----:B------:R-:W-:Y:S05]  /*111d0*/  BSYNC B1 ;  /* 0x0000000000017941 */ /* 0x000fea0003800000 */
.L_x_22121:
[----:B------:R-:W-:Y:S01]  /*111e0*/  IMAD.SHL.U32 R2, R2, 0x100000, RZ ;  /* 0x0010000002027824 */ /* 0x000fe200078e00ff */
[----:B------:R-:W-:-:S04]  /*111f0*/  LEA R3, R0, 0x3b800000, 0x17 ;  /* 0x3b80000000037811 */ /* 0x000fc800078eb8ff */
[----:B------:R-:W-:Y:S02]  /*11200*/  LOP3.LUT R28, R3, R2, R28, 0xfe, !PT ;  /* 0x00000002031c7212 */ /* 0x000fe400078efe1c */
.L_x_22120:
[----:B------:R-:W-:Y:S05]  /*11210*/  BSYNC B0 ;  /* 0x0000000000007941 */ /* 0x000fea0003800000 */
.L_x_22119:
[----:B------:R-:W0:Y:S01]  /*11220*/  F2I.S64.TRUNC R28, R28 ;  /* 0x0000001c001c7311 */ /* 0x000e22000020d900 */
[----:B------:R-:W-:Y:S05]  /*11230*/  BRA `(.L_x_22104) ;  /* 0x0000046000007947 */ /* 0x000fea0003800000 */
.L_x_22117:
        /* <DEDUP_REMOVED lines=21> */
.L_x_22126:
[----:B------:R-:W-:Y:S05]  /*11390*/  BSYNC B1 ;  /* 0x0000000000017941 */ /* 0x000fea0003800000 */
.L_x_22125:
[----:B------:R-:W-:Y:S01]  /*113a0*/  IMAD.SHL.U32 R2, R2, 0x200000, RZ ;  /* 0x0020000002027824 */ /* 0x000fe200078e00ff */
[----:B------:R-:W-:-:S04]  /*113b0*/  LEA R3, R0, 0x37800000, 0x17 ;  /* 0x3780000000037811 */ /* 0x000fc800078eb8ff */
[----:B------:R-:W-:Y:S02]  /*113c0*/  LOP3.LUT R28, R3, R2, R28, 0xfe, !PT ;  /* 0x00000002031c7212 */ /* 0x000fe400078efe1c */
.L_x_22124:
[----:B------:R-:W-:Y:S05]  /*113d0*/  BSYNC B0 ;  /* 0x0000000000007941 */ /* 0x000fea0003800000 */
.L_x_22123:
[----:B------:R-:W0:Y:S01]  /*113e0*/  F2I.S64.TRUNC R28, R28 ;  /* 0x0000001c001c7311 */ /* 0x000e22000020d900 */
[----:B------:R-:W-:Y:S05]  /*113f0*/  BRA `(.L_x_22104) ;  /* 0x000002a000007947 */ /* 0x000fea0003800000 */
.L_x_22116:
        /* <DEDUP_REMOVED lines=14> */
.L_x_22130:
[----:B------:R-:W-:Y:S05]  /*114e0*/  BSYNC B0 ;  /* 0x0000000000007941 */ /* 0x000fea0003800000 */
.L_x_22129:
[----:B------:R-:W0:Y:S01]  /*114f0*/  F2I.S64.TRUNC R28, R28 ;  /* 0x0000001c001c7311 */ /* 0x000e22000020d900 */
[----:B------:R-:W-:Y:S05]  /*11500*/  BRA `(.L_x_22104) ;  /* 0x0000019000007947 */ /* 0x000fea0003800000 */
.L_x_22103:
        /* <DEDUP_REMOVED lines=21> */
.L_x_22128:
[----:B------:R0:W5:Y:S01]  /*11660*/  LDG.E.64 R28, [R2.64] ;  /* 0x00000024021c7981 */ /* 0x000162000c1e1b00 */
[----:B------:R-:W-:Y:S05]  /*11670*/  BRA `(.L_x_22104) ;  /* 0x0000002000007947 */ /* 0x000fea0003800000 */
.L_x_22127:
[----:B------:R0:W5:Y:S01]  /*11680*/  LDG.E R28, [R2.64] ;  /* 0x00000024021c7981 */ /* 0x000162000c1e1900 */
[----:B------:R-:W-:-:S03]  /*11690*/  IMAD.MOV.U32 R29, RZ, RZ, RZ ;  /* 0x000000ffff1d7224 */ /* 0x000fc600078e00ff */
.L_x_22104:
        /* <DEDUP_REMOVED lines=17> */
.L_x_22134:
[----:B------:R0:W5:Y:S01]  /*117b0*/  LDG.E.U8 R22, [R2.64] ;  /* 0x0000002402167981 */ /* 0x000162000c1e1100 */
[----:B------:R-:W-:Y:S01]  /*117c0*/  IMAD.MOV.U32 R23, RZ, RZ, RZ ;  /* 0x000000ffff177224 */ /* 0x000fe200078e00ff */
[----:B------:R-:W-:Y:S05]  /*117d0*/  BRA `(.L_x_22136) ;  /* 0x00000d5000007947 */ /* 0x000fea0003800000 */
.L_x_22133:
        /* <DEDUP_REMOVED lines=8> */
.L_x_22138:
[----:B------:R-:W3:Y:S02]  /*11860*/  LDG.E R22, [R2.64] ;  /* 0x0000002402167981 */ /* 0x000ee4000c1e1900 */
[----:B---3--:R-:W-:Y:S01]  /*11870*/  SHF.R.S32.HI R23, RZ, 0x1f, R22 ;  /* 0x0000001fff177819 */ /* 0x008fe20000011416 */
[----:B------:R-:W-:Y:S05]  /*11880*/  BRA `(.L_x_22136) ;  /* 0x00000ca000007947 */ /* 0x000fea0003800000 */
.L_x_22137:
[----:B------:R-:W3:Y:S02]  /*11890*/  LDG.E.S16 R22, [R2.64] ;  /* 0x0000002402167981 */ /* 0x000ee4000c1e1700 */
[----:B---3--:R-:W-:Y:S01]  /*118a0*/  SHF.R.S32.HI R23, RZ, 0x1f, R22 ;  /* 0x0000001fff177819 */ /* 0x008fe20000011416 */
[----:B------:R-:W-:Y:S05]  /*118b0*/  BRA `(.L_x_22136) ;  /* 0x00000c7000007947 */ /* 0x000fea0003800000 */
.L_x_22132:
        /* <DEDUP_REMOVED lines=9> */
.L_x_22140:
[----:B------:R-:W3:Y:S02]  /*11950*/  LDG.E.U16 R2, [R2.64] ;  /* 0x0000002402027981 */ /* 0x000ee4000c1e1500 */
[----:B---3--:R-:W-:-:S06]  /*11960*/  HADD2.F32 R22, -RZ, R2.H0_H0 ;  /* 0x20000002ff167230 */ /* 0x008fcc0000004100 */
[----:B------:R-:W0:Y:S01]  /*11970*/  F2I.S64.TRUNC R22, R22 ;  /* 0x0000001600167311 */ /* 0x000e22000020d900 */
[----:B------:R-:W-:Y:S05]  /*11980*/  BRA `(.L_x_22136) ;  /* 0x00000ba000007947 */ /* 0x000fea0003800000 */
.L_x_22139:
        /* <DEDUP_REMOVED lines=9> */
.L_x_22142:
[----:B------:R-:W3:Y:S02]  /*11a20*/  LDG.E.U16 R2, [R2.64] ;  /* 0x0000002402027981 */ /* 0x000ee4000c1e1500 */
[----:B---3--:R-:W-:-:S06]  /*11a30*/  HADD2.F32 R22, -RZ, R2.H0_H0 ;  /* 0x20000002ff167230 */ /* 0x008fcc0000004100 */
[----:B------:R-:W0:Y:S01]  /*11a40*/  F2I.S64.TRUNC R22, R22 ;  /* 0x0000001600167311 */ /* 0x000e22000020d900 */
[----:B------:R-:W-:Y:S05]  /*11a50*/  BRA `(.L_x_22136) ;  /* 0x00000ad000007947 */ /* 0x000fea0003800000 */
.L_x_22141:
[----:B------:R-:W3:Y:S02]  /*11a60*/  LDG.E.64 R2, [R2.64] ;  /* 0x0000002402027981 */ /* 0x000ee4000c1e1b00 */
[----:B---3--:R0:W3:Y:S01]  /*11a70*/  F2I.S64.F64.TRUNC R22, R2 ;  /* 0x0000000200167311 */ /* 0x0080e2000030d900 */
[----:B------:R-:W-:Y:S05]  /*11a80*/  BRA `(.L_x_22136) ;  /* 0x00000aa000007947 */ /* 0x000fea0003800000 */
.L_x_22131:
        /* <DEDUP_REMOVED lines=13> */
.L_x_22145:
[----:B------:R-:W3:Y:S02]  /*11b60*/  LDG.E.64 R2, [R2.64] ;  /* 0x0000002402027981 */ /* 0x000ee4000c1e1b00 */
[----:B---3--:R0:W3:Y:S01]  /*11b70*/  F2I.S64.F64.TRUNC R22, R2 ;  /* 0x0000000200167311 */ /* 0x0080e2000030d900 */
[----:B------:R-:W-:Y:S05]  /*11b80*/  BRA `(.L_x_22136) ;  /* 0x000009a000007947 */ /* 0x000fea0003800000 */
.L_x_22144:
        /* <DEDUP_REMOVED lines=27> */
.L_x_22147:
        /* <DEDUP_REMOVED lines=14> */
.L_x_22146:
[----:B------:R-:W3:Y:S02]  /*11e20*/  LDG.E.U16 R22, [R2.64] ;  /* 0x0000002402167981 */ /* 0x000ee4000c1e1500 */
[----:B---3--:R-:W-:-:S06]  /*11e30*/  PRMT R22, RZ, 0x5410, R22 ;  /* 0x00005410ff167816 */ /* 0x008fcc0000000016 */
[----:B------:R-:W0:Y:S01]  /*11e40*/  F2I.S64.TRUNC R22, R22 ;  /* 0x0000001600167311 */ /* 0x000e22000020d900 */
[----:B------:R-:W-:Y:S05]  /*11e50*/  BRA `(.L_x_22136) ;  /* 0x000006d000007947 */ /* 0x000fea0003800000 */
.L_x_22143:
        /* <DEDUP_REMOVED lines=11> */
.L_x_22150:
        /* <DEDUP_REMOVED lines=21> */
.L_x_22154:
[----:B------:R-:W-:Y:S05]  /*12060*/  BSYNC B1 ;  /* 0x0000000000017941 */ /* 0x000fea0003800000 */
.L_x_22153:
[----:B------:R-:W-:Y:S01]  /*12070*/  IMAD.SHL.U32 R2, R2, 0x100000, RZ ;  /* 0x0010000002027824 */ /* 0x000fe200078e00ff */
[----:B------:R-:W-:-:S04]  /*12080*/  LEA R3, R0, 0x3b800000, 0x17 ;  /* 0x3b80000000037811 */ /* 0x000fc800078eb8ff */
[----:B------:R-:W-:Y:S02]  /*12090*/  LOP3.LUT R22, R3, R2, R22, 0xfe, !PT ;  /* 0x0000000203167212 */ /* 0x000fe400078efe16 */
.L_x_22152:
[----:B------:R-:W-:Y:S05]  /*120a0*/  BSYNC B0 ;  /* 0x0000000000007941 */ /* 0x000fea0003800000 */
.L_x_22151:
[----:B------:R-:W0:Y:S01]  /*120b0*/  F2I.S64.TRUNC R22, R22 ;  /* 0x0000001600167311 */ /* 0x000e22000020d900 */
[----:B------:R-:W-:Y:S05]  /*120c0*/  BRA `(.L_x_22136) ;  /* 0x0000046000007947 */ /* 0x000fea0003800000 */
.L_x_22149:
        /* <DEDUP_REMOVED lines=21> */
.L_x_22158:
[----:B------:R-:W-:Y:S05]  /*12220*/  BSYNC B1 ;  /* 0x0000000000017941 */ /* 0x000fea0003800000 */
.L_x_22157:
[----:B------:R-:W-:Y:S01]  /*12230*/  IMAD.SHL.U32 R2, R2, 0x200000, RZ ;  /* 0x0020000002027824 */ /* 0x000fe200078e00ff */
[----:B------:R-:W-:-:S04]  /*12240*/  LEA R3, R0, 0x37800000, 0x17 ;  /* 0x3780000000037811 */ /* 0x000fc800078eb8ff */
[----:B------:R-:W-:Y:S02]  /*12250*/  LOP3.LUT R22, R3, R2, R22, 0xfe, !PT ;  /* 0x0000000203167212 */ /* 0x000fe400078efe16 */
.L_x_22156:
[----:B------:R-:W-:Y:S05]  /*12260*/  BSYNC B0 ;  /* 0x0000000000007941 */ /* 0x000fea0003800000 */
.L_x_22155:
[----:B------:R-:W0:Y:S01]  /*12270*/  F2I.S64.TRUNC R22, R22 ;  /* 0x0000001600167311 */ /* 0x000e22000020d900 */
[----:B------:R-:W-:Y:S05]  /*12280*/  BRA `(.L_x_22136) ;  /* 0x000002a000007947 */ /* 0x000fea0003800000 */
.L_x_22148:
        /* <DEDUP_REMOVED lines=14> */
.L_x_22162:
[----:B------:R-:W-:Y:S05]  /*12370*/  BSYNC B0 ;  /* 0x0000000000007941 */ /* 0x000fea0003800000 */
.L_x_22161:
[----:B------:R-:W0:Y:S01]  /*12380*/  F2I.S64.TRUNC R22, R22 ;  /* 0x0000001600167311 */ /* 0x000e22000020d900 */
[----:B------:R-:W-:Y:S05]  /*12390*/  BRA `(.L_x_22136) ;  /* 0x0000019000007947 */ /* 0x000fea0003800000 */
.L_x_22135:
        /* <DEDUP_REMOVED lines=21> */
.L_x_22160:
[----:B------:R0:W5:Y:S01]  /*124f0*/  LDG.E.64 R22, [R2.64] ;  /* 0x0000002402167981 */ /* 0x000162000c1e1b00 */
[----:B------:R-:W-:Y:S05]  /*12500*/  BRA `(.L_x_22136) ;  /* 0x0000002000007947 */ /* 0x000fea0003800000 */
.L_x_22159:
[----:B------:R0:W5:Y:S01]  /*12510*/  LDG.E R22, [R2.64] ;  /* 0x0000002402167981 */ /* 0x000162000c1e1900 */
[----:B------:R-:W-:-:S03]  /*12520*/  IMAD.MOV.U32 R23, RZ, RZ, RZ ;  /* 0x000000ffff177224 */ /* 0x000fc600078e00ff */
.L_x_22136:
        /* <DEDUP_REMOVED lines=17> */
.L_x_22166:
[----:B------:R0:W5:Y:S01]  /*12640*/  LDG.E.U8 R24, [R2.64] ;  /* 0x0000002402187981 */ /* 0x000162000c1e1100 */
[----:B------:R-:W-:Y:S01]  /*12650*/  IMAD.MOV.U32 R25, RZ, RZ, RZ ;  /* 0x000000ffff197224 */ /* 0x000fe200078e00ff */
[----:B------:R-:W-:Y:S05]  /*12660*/  BRA `(.L_x_22168) ;  /* 0x00000d5000007947 */ /* 0x000fea0003800000 */
.L_x_22165:
        /* <DEDUP_REMOVED lines=8> */
.L_x_22170:
[----:B------:R-:W4:Y:S02]  /*126f0*/  LDG.E R24, [R2.64] ;  /* 0x0000002402187981 */ /* 0x000f24000c1e1900 */
[----:B----4-:R-:W-:Y:S01]  /*12700*/  SHF.R.S32.HI R25, RZ, 0x1f, R24 ;  /* 0x0000001fff197819 */ /* 0x010fe20000011418 */
[----:B------:R-:W-:Y:S05]  /*12710*/  BRA `(.L_x_22168) ;  /* 0x00000ca000007947 */ /* 0x000fea0003800000 */
.L_x_22169:
[----:B------:R-:W4:Y:S02]  /*12720*/  LDG.E.S16 R24, [R2.64] ;  /* 0x0000002402187981 */ /* 0x000f24000c1e1700 */
[----:B----4-:R-:W-:Y:S01]  /*12730*/  SHF.R.S32.HI R25, RZ, 0x1f, R24 ;  /* 0x0000001fff197819 */ /* 0x010fe20000011418 */
[----:B------:R-:W-:Y:S05]  /*12740*/  BRA `(.L_x_22168) ;  /* 0x00000c7000007947 */ /* 0x000fea0003800000 */
.L_x_22164:
        /* <DEDUP_REMOVED lines=9> */
.L_x_22172:
[----:B------:R-:W4:Y:S02]  /*127e0*/  LDG.E.U16 R2, [R2.64] ;  /* 0x0000002402027981 */ /* 0x000f24000c1e1500 */
[----:B----4-:R-:W-:-:S06]  /*127f0*/  HADD2.F32 R24, -RZ, R2.H0_H0 ;  /* 0x20000002ff187230 */ /* 0x010fcc0000004100 */
[----:B------:R-:W0:Y:S01]  /*12800*/  F2I.S64.TRUNC R24, R24 ;  /* 0x0000001800187311 */ /* 0x000e22000020d900 */
[----:B------:R-:W-:Y:S05]  /*12810*/  BRA `(.L_x_22168) ;  /* 0x00000ba000007947 */ /* 0x000fea0003800000 */
.L_x_22171:
        /* <DEDUP_REMOVED lines=9> */
.L_x_22174:
[----:B------:R-:W4:Y:S02]  /*128b0*/  LDG.E.U16 R2, [R2.64] ;  /* 0x0000002402027981 */ /* 0x000f24000c1e1500 */
[----:B----4-:R-:W-:-:S06]  /*128c0*/  HADD2.F32 R24, -RZ, R2.H0_H0 ;  /* 0x20000002ff187230 */ /* 0x010fcc0000004100 */
[----:B------:R-:W0:Y:S01]  /*128d0*/  F2I.S64.TRUNC R24, R24 ;  /* 0x0000001800187311 */ /* 0x000e22000020d900 */
[----:B------:R-:W-:Y:S05]  /*128e0*/  BRA `(.L_x_22168) ;  /* 0x00000ad000007947 */ /* 0x000fea0003800000 */
.L_x_22173:
[----:B------:R-:W4:Y:S02]  /*128f0*/  LDG.E.64 R2, [R2.64] ;  /* 0x0000002402027981 */ /* 0x000f24000c1e1b00 */
[----:B----4-:R0:W4:Y:S01]  /*12900*/  F2I.S64.F64.TRUNC R24, R2 ;  /* 0x0000000200187311 */ /* 0x010122000030d900 */
[----:B------:R-:W-:Y:S05]  /*12910*/  BRA `(.L_x_22168) ;  /* 0x00000aa000007947 */ /* 0x000fea0003800000 */
.L_x_22163:
        /* <DEDUP_REMOVED lines=13> */
.L_x_22177:
[----:B------:R-:W4:Y:S02]  /*129f0*/  LDG.E.64 R2, [R2.64] ;  /* 0x0000002402027981 */ /* 0x000f24000c1e1b00 */
[----:B----4-:R0:W4:Y:S01]  /*12a00*/  F2I.S64.F64.TRUNC R24, R2 ;  /* 0x0000000200187311 */ /* 0x010122000030d900 */
[----:B------:R-:W-:Y:S05]  /*12a10*/  BRA `(.L_x_22168) ;  /* 0x000009a000007947 */ /* 0x000fea0003800000 */
.L_x_22176:
        /* <DEDUP_REMOVED lines=27> */
.L_x_22179:
        /* <DEDUP_REMOVED lines=14> */
.L_x_22178:
[----:B------:R-:W4:Y:S02]  /*12cb0*/  LDG.E.U16 R24, [R2.64] ;  /* 0x0000002402187981 */ /* 0x000f24000c1e1500 */
[----:B----4-:R-:W-:-:S06]  /*12cc0*/  PRMT R24, RZ, 0x5410, R24 ;  /* 0x00005410ff187816 */ /* 0x010fcc0000000018 */
[----:B------:R-:W0:Y:S01]  /*12cd0*/  F2I.S64.TRUNC R24, R24 ;  /* 0x0000001800187311 */ /* 0x000e22000020d900 */
[----:B------:R-:W-:Y:S05]  /*12ce0*/  BRA `(.L_x_22168) ;  /* 0x000006d000007947 */ /* 0x000fea0003800000 */
.L_x_22175:
        /* <DEDUP_REMOVED lines=11> */
.L_x_22182:
        /* <DEDUP_REMOVED lines=21> */
.L_x_22186:
[----:B------:R-:W-:Y:S05]  /*12ef0*/  BSYNC B1 ;  /* 0x0000000000017941 */ /* 0x000fea0003800000 */
.L_x_22185:
[----:B------:R-:W-:Y:S01]  /*12f00*/  IMAD.SHL.U32 R2, R2, 0x100000, RZ ;  /* 0x0010000002027824 */ /* 0x000fe200078e00ff */
[----:B------:R-:W-:-:S04]  /*12f10*/  LEA R3, R0, 0x3b800000, 0x17 ;  /* 0x3b80000000037811 */ /* 0x000fc800078eb8ff */
[----:B------:R-:W-:Y:S02]  /*12f20*/  LOP3.LUT R24, R3, R2, R24, 0xfe, !PT ;  /* 0x0000000203187212 */ /* 0x000fe400078efe18 */
.L_x_22184:
[----:B------:R-:W-:Y:S05]  /*12f30*/  BSYNC B0 ;  /* 0x0000000000007941 */ /* 0x000fea0003800000 */
.L_x_22183:
[----:B------:R-:W0:Y:S01]  /*12f40*/  F2I.S64.TRUNC R24, R24 ;  /* 0x0000001800187311 */ /* 0x000e22000020d900 */
[----:B------:R-:W-:Y:S05]  /*12f50*/  BRA `(.L_x_22168) ;  /* 0x0000046000007947 */ /* 0x000fea0003800000 */
.L_x_22181:
        /* <DEDUP_REMOVED lines=21> */
.L_x_22190:
[----:B------:R-:W-:Y:S05]  /*130b0*/  BSYNC B1 ;  /* 0x0000000000017941 */ /* 0x000fea0003800000 */
.L_x_22189:
[----:B------:R-:W-:Y:S01]  /*130c0*/  IMAD.SHL.U32 R2, R2, 0x200000, RZ ;  /* 0x0020000002027824 */ /* 0x000fe200078e00ff */
[----:B------:R-:W-:-:S04]  /*130d0*/  LEA R3, R0, 0x37800000, 0x17 ;  /* 0x3780000000037811 */ /* 0x000fc800078eb8ff */
[----:B------:R-:W-:Y:S02]  /*130e0*/  LOP3.LUT R24, R3, R2, R24, 0xfe, !PT ;  /* 0x0000000203187212 */ /* 0x000fe400078efe18 */
.L_x_22188:
[----:B------:R-:W-:Y:S05]  /*130f0*/  BSYNC B0 ;  /* 0x0000000000007941 */ /* 0x000fea0003800000 */
.L_x_22187:
[----:B------:R-:W0:Y:S01]  /*13100*/  F2I.S64.TRUNC R24, R24 ;  /* 0x0000001800187311 */ /* 0x000e22000020d900 */
[----:B------:R-:W-:Y:S05]  /*13110*/  BRA `(.L_x_22168) ;  /* 0x000002a000007947 */ /* 0x000fea0003800000 */
.L_x_22180:
        /* <DEDUP_REMOVED lines=14> */
.L_x_22194:
[----:B------:R-:W-:Y:S05]  /*13200*/  BSYNC B0 ;  /* 0x0000000000007941 */ /* 0x000fea0003800000 */
.L_x_22193:
[----:B------:R-:W0:Y:S01]  /*13210*/  F2I.S64.TRUNC R24, R24 ;  /* 0x0000001800187311 */ /* 0x000e22000020d900 */
[----:B------:R-:W-:Y:S05]  /*13220*/  BRA `(.L_x_22168) ;  /* 0x0000019000007947 */ /* 0x000fea0003800000 */
.L_x_22167:
        /* <DEDUP_REMOVED lines=21> */
.L_x_22192:
[----:B------:R0:W5:Y:S01]  /*13380*/  LDG.E.64 R24, [R2.64] ;  /* 0x0000002402187981 */ /* 0x000162000c1e1b00 */
[----:B------:R-:W-:Y:S05]  /*13390*/  BRA `(.L_x_22168) ;  /* 0x0000002000007947 */ /* 0x000fea0003800000 */
.L_x_22191:
[----:B------:R0:W5:Y:S01]  /*133a0*/  LDG.E R24, [R2.64] ;  /* 0x0000002402187981 */ /* 0x000162000c1e1900 */
[----:B------:R-:W-:-:S03]  /*133b0*/  IMAD.MOV.U32 R25, RZ, RZ, RZ ;  /* 0x000000ffff197224 */ /* 0x000fc600078e00ff */
.L_x_22168:
        /* <DEDUP_REMOVED lines=17> */
.L_x_22198:
[----:B------:R0:W5:Y:S01]  /*134d0*/  LDG.E.U8 R26, [R2.64] ;  /* 0x00000024021a7981 */ /* 0x000162000c1e1100 */
[----:B------:R-:W-:Y:S01]  /*134e0*/  IMAD.MOV.U32 R27, RZ, RZ, RZ ;  /* 0x000000ffff1b7224 */ /* 0x000fe200078e00ff */
[----:B------:R-:W-:Y:S05]  /*134f0*/  BRA `(.L_x_22200) ;  /* 0x00000d5000007947 */ /* 0x000fea0003800000 */
.L_x_22197:
        /* <DEDUP_REMOVED lines=8> */
.L_x_22202:
[----:B----4-:R-:W4:Y:S02]  /*13580*/  LDG.E R26, [R2.64] ;  /* 0x00000024021a7981 */ /* 0x010f24000c1e1900 */
[----:B----4-:R-:W-:Y:S01]  /*13590*/  SHF.R.S32.HI R27, RZ, 0x1f, R26 ;  /* 0x0000001fff1b7819 */ /* 0x010fe2000001141a */
[----:B------:R-:W-:Y:S05]  /*135a0*/  BRA `(.L_x_22200) ;  /* 0x00000ca000007947 */ /* 0x000fea0003800000 */
.L_x_22201:
[----:B----4-:R-:W4:Y:S02]  /*135b0*/  LDG.E.S16 R26, [R2.64] ;  /* 0x00000024021a7981 */ /* 0x010f24000c1e1700 */
[----:B----4-:R-:W-:Y:S01]  /*135c0*/  SHF.R.S32.HI R27, RZ, 0x1f, R26 ;  /* 0x0000001fff1b7819 */ /* 0x010fe2000001141a */
[----:B------:R-:W-:Y:S05]  /*135d0*/  BRA `(.L_x_22200) ;  /* 0x00000c7000007947 */ /* 0x000fea0003800000 */
.L_x_22196:
        /* <DEDUP_REMOVED lines=9> */
.L_x_22204:
[----:B----4-:R-:W4:Y:S02]  /*13670*/  LDG.E.U16 R2, [R2.64] ;  /* 0x0000002402027981 */ /* 0x010f24000c1e1500 */
[----:B----4-:R-:W-:-:S06]  /*13680*/  HADD2.F32 R26, -RZ, R2.H0_H0 ;  /* 0x20000002ff1a7230 */ /* 0x010fcc0000004100 */
[----:B------:R-:W0:Y:S01]  /*13690*/  F2I.S64.TRUNC R26, R26 ;  /* 0x0000001a001a7311 */ /* 0x000e22000020d900 */
[----:B------:R-:W-:Y:S05]  /*136a0*/  BRA `(.L_x_22200) ;  /* 0x00000ba000007947 */ /* 0x000fea0003800000 */
.L_x_22203:
        /* <DEDUP_REMOVED lines=9> */
.L_x_22206:
[----:B----4-:R-:W4:Y:S02]  /*13740*/  LDG.E.U16 R2, [R2.64] ;  /* 0x0000002402027981 */ /* 0x010f24000c1e1500 */
[----:B----4-:R-:W-:-:S06]  /*13750*/  HADD2.F32 R26, -RZ, R2.H0_H0 ;  /* 0x20000002ff1a7230 */ /* 0x010fcc0000004100 */
[----:B------:R-:W0:Y:S01]  /*13760*/  F2I.S64.TRUNC R26, R26 ;  /* 0x0000001a001a7311 */ /* 0x000e22000020d900 */
[----:B------:R-:W-:Y:S05]  /*13770*/  BRA `(.L_x_22200) ;  /* 0x00000ad000007947 */ /* 0x000fea0003800000 */
.L_x_22205:
[----:B----4-:R-:W4:Y:S02]  /*13780*/  LDG.E.64 R2, [R2.64] ;  /* 0x0000002402027981 */ /* 0x010f24000c1e1b00 */
[----:B----4-:R0:W4:Y:S01]  /*13790*/  F2I.S64.F64.TRUNC R26, R2 ;  /* 0x00000002001a7311 */ /* 0x010122000030d900 */
[----:B------:R-:W-:Y:S05]  /*137a0*/  BRA `(.L_x_22200) ;  /* 0x00000aa000007947 */ /* 0x000fea0003800000 */
.L_x_22195:
        /* <DEDUP_REMOVED lines=13> */
.L_x_22209:
[----:B----4-:R-:W4:Y:S02]  /*13880*/  LDG.E.64 R2, [R2.64] ;  /* 0x0000002402027981 */ /* 0x010f24000c1e1b00 */
[----:B----4-:R0:W4:Y:S01]  /*13890*/  F2I.S64.F64.TRUNC R26, R2 ;  /* 0x00000002001a7311 */ /* 0x010122000030d900 */
[----:B------:R-:W-:Y:S05]  /*138a0*/  BRA `(.L_x_22200) ;  /* 0x000009a000007947 */ /* 0x000fea0003800000 */
.L_x_22208:
        /* <DEDUP_REMOVED lines=27> */
.L_x_22211:
        /* <DEDUP_REMOVED lines=14> */
.L_x_22210:
[----:B----4-:R-:W4:Y:S02]  /*13b40*/  LDG.E.U16 R26, [R2.64] ;  /* 0x00000024021a7981 */ /* 0x010f24000c1e1500 */
[----:B----4-:R-:W-:-:S06]  /*13b50*/  PRMT R26, RZ, 0x5410, R26 ;  /* 0x00005410ff1a7816 */ /* 0x010fcc000000001a */
[----:B------:R-:W0:Y:S01]  /*13b60*/  F2I.S64.TRUNC R26, R26 ;  /* 0x0000001a001a7311 */ /* 0x000e22000020d900 */
[----:B------:R-:W-:Y:S05]  /*13b70*/  BRA `(.L_x_22200) ;  /* 0x000006d000007947 */ /* 0x000fea0003800000 */
.L_x_22207:
        /* <DEDUP_REMOVED lines=11> */
.L_x_22214:
        /* <DEDUP_REMOVED lines=21> */
.L_x_22218:
[----:B------:R-:W-:Y:S05]  /*13d80*/  BSYNC B1 ;  /* 0x0000000000017941 */ /* 0x000fea0003800000 */
.L_x_22217:
[----:B------:R-:W-:Y:S01]  /*13d90*/  IMAD.SHL.U32 R2, R2, 0x100000, RZ ;  /* 0x0010000002027824 */ /* 0x000fe200078e00ff */
[----:B------:R-:W-:-:S04]  /*13da0*/  LEA R3, R0, 0x3b800000, 0x17 ;  /* 0x3b80000000037811 */ /* 0x000fc800078eb8ff */
[----:B------:R-:W-:Y:S02]  /*13db0*/  LOP3.LUT R26, R3, R2, R26, 0xfe, !PT ;  /* 0x00000002031a7212 */ /* 0x000fe400078efe1a */
.L_x_22216:
[----:B------:R-:W-:Y:S05]  /*13dc0*/  BSYNC B0 ;  /* 0x0000000000007941 */ /* 0x000fea0003800000 */
.L_x_22215:
[----:B------:R-:W0:Y:S01]  /*13dd0*/  F2I.S64.TRUNC R26, R26 ;  /* 0x0000001a001a7311 */ /* 0x000e22000020d900 */
[----:B------:R-:W-:Y:S05]  /*13de0*/  BRA `(.L_x_22200) ;  /* 0x0000046000007947 */ /* 0x000fea0003800000 */
.L_x_22213:
        /* <DEDUP_REMOVED lines=21> */
.L_x_22222:
[----:B------:R-:W-:Y:S05]  /*13f40*/  BSYNC B1 ;  /* 0x0000000000017941 */ /* 0x000fea0003800000 */
.L_x_22221:
[----:B------:R-:W-:Y:S01]  /*13f50*/  IMAD.SHL.U32 R2, R2, 0x200000, RZ ;  /* 0x0020000002027824 */ /* 0x000fe200078e00ff */
[----:B------:R-:W-:-:S04]  /*13f60*/  LEA R3, R0, 0x37800000, 0x17 ;  /* 0x3780000000037811 */ /* 0x000fc800078eb8ff */
[----:B------:R-:W-:Y:S02]  /*13f70*/  LOP3.LUT R26, R3, R2, R26, 0xfe, !PT ;  /* 0x00000002031a7212 */ /* 0x000fe400078efe1a */
.L_x_22220:
[----:B------:R-:W-:Y:S05]  /*13f80*/  BSYNC B0 ;  /* 0x0000000000007941 */ /* 0x000fea0003800000 */
.L_x_22219:
[----:B------:R-:W0:Y:S01]  /*13f90*/  F2I.S64.TRUNC R26, R26 ;  /* 0x0000001a001a7311 */ /* 0x000e22000020d900 */
[----:B------:R-:W-:Y:S05]  /*13fa0*/  BRA `(.L_x_22200) ;  /* 0x000002a000007947 */ /* 0x000fea0003800000 */
.L_x_22212:
        /* <DEDUP_REMOVED lines=14> */
.L_x_22226:
[----:B------:R-:W-:Y:S05]  /*14090*/  BSYNC B0 ;  /* 0x0000000000007941 */ /* 0x000fea0003800000 */
.L_x_22225:
[----:B------:R-:W0:Y:S01]  /*140a0*/  F2I.S64.TRUNC R26, R26 ;  /* 0x0000001a001a7311 */ /* 0x000e22000020d900 */
[----:B------:R-:W-:Y:S05]  /*140b0*/  BRA `(.L_x_22200) ;  /* 0x0000019000007947 */ /* 0x000fea0003800000 */
.L_x_22199:
        /* <DEDUP_REMOVED lines=21> */
.L_x_22224:
[----:B------:R0:W5:Y:S01]  /*14210*/  LDG.E.64 R26, [R2.64] ;  /* 0x00000024021a7981 */ /* 0x000162000c1e1b00 */
[----:B------:R-:W-:Y:S05]  /*14220*/  BRA `(.L_x_22200) ;  /* 0x0000002000007947 */ /* 0x000fea0003800000 */
.L_x_22223:
[----:B------:R0:W5:Y:S01]  /*14230*/  LDG.E R26, [R2.64] ;  /* 0x00000024021a7981 */ /* 0x000162000c1e1900 */
[----:B------:R-:W-:-:S03]  /*14240*/  IMAD.MOV.U32 R27, RZ, RZ, RZ ;  /* 0x000000ffff1b7224 */ /* 0x000fc600078e00ff */
.L_x_22200:
        /* <DEDUP_REMOVED lines=25> */
.L_x_22228:
[----:B------:R-:W-:Y:S05]  /*143e0*/  BSYNC B7 ;  /* 0x0000000000077941 */ /* 0x000fea0003800000 */
.L_x_22227:
        /* <DEDUP_REMOVED lines=25> */
.L_x_22230:
[----:B------:R-:W-:Y:S05]  /*14580*/  BSYNC B7 ;  /* 0x0000000000077941 */ /* 0x000fea0003800000 */
.L_x_22229:
        /* <DEDUP_REMOVED lines=29> */
.L_x_22232:
[----:B------:R-:W-:Y:S05]  /*14760*/  BSYNC B7 ;  /* 0x0000000000077941 */ /* 0x000fea0003800000 */
.L_x_22231:
        /* <DEDUP_REMOVED lines=17> */
.L_x_22237:
        /* <DEDUP_REMOVED lines=12> */
.L_x_22235:
        /* <DEDUP_REMOVED lines=19> */
.L_x_22236:
[----:B------:R-:W-:Y:S05]  /*14a70*/  BSYNC B1 ;  /* 0x0000000000017941 */ /* 0x000fea0003800000 */
.L_x_22234:
        /* <DEDUP_REMOVED lines=20> */
.L_x_22233:
        /* <DEDUP_REMOVED lines=18> */
.L_x_22242:
        /* <DEDUP_REMOVED lines=27> */
.L_x_22241:
[----:B------:R-:W-:Y:S05]  /*14e90*/  BSYNC B8 ;  /* 0x0000000000087941 */ /* 0x000fea0003800000 */
.L_x_22240:
[----:B------:R-:W-:-:S05]  /*14ea0*/  IADD3 R22, P0, R22, 0x8, RZ ;  /* 0x0000000816167810 */ /* 0x000fca0007f1e0ff */
[----:B------:R-:W-:Y:S01]  /*14eb0*/  IMAD.X R23, RZ, RZ, R23, P0 ;  /* 0x000000ffff177224 */ /* 0x000fe200000e0617 */
[----:B------:R-:W-:-:S04]  /*14ec0*/  ISETP.GE.U32.AND P0, PT, R22, R25, PT ;  /* 0x000000191600720c */ /* 0x000fc80003f06070 */
[----:B------:R-:W-:-:S13]  /*14ed0*/  ISETP.GE.U32.AND.EX P0, PT, R23, R16, PT, P0 ;  /* 0x000000101700720c */ /* 0x000fda0003f06100 */
[----:B------:R-:W-:Y:S05]  /*14ee0*/  @!P0 BRA `(.L_x_22242) ;  /* 0xfffffdf000008947 */ /* 0x000fea000383ffff */
.L_x_22239:
[----:B------:R-:W-:Y:S05]  /*14ef0*/  BSYNC B7 ;  /* 0x0000000000077941 */ /* 0x000fea0003800000 */
.L_x_22238:
        /* <DEDUP_REMOVED lines=14> */
.L_x_22246:
[----:B------:R0:W-:Y:S01]  /*14fe0*/  STG.E.U8 [R18.64], RZ ;  /* 0x000000ff12007986 */ /* 0x0001e2000c101124 */
[----:B------:R-:W-:Y:S05]  /*14ff0*/  BRA `(.L_x_22248) ;  /* 0x0000066000007947 */ /* 0x000fea0003800000 */
.L_x_22245:
        /* <DEDUP_REMOVED lines=8> */
.L_x_22250:
[----:B------:R0:W-:Y:S01]  /*15080*/  STG.E [R18.64], RZ ;  /* 0x000000ff12007986 */ /* 0x0001e2000c101924 */
[----:B------:R-:W-:Y:S05]  /*15090*/  BRA `(.L_x_22248) ;  /* 0x000005c000007947 */ /* 0x000fea0003800000 */
.L_x_22249:
[----:B------:R0:W-:Y:S01]  /*150a0*/  STG.E.U16 [R18.64], RZ ;  /* 0x000000ff12007986 */ /* 0x0001e2000c101524 */
[----:B------:R-:W-:Y:S05]  /*150b0*/  BRA `(.L_x_22248) ;  /* 0x000005a000007947 */ /* 0x000fea0003800000 */
.L_x_22244:
        /* <DEDUP_REMOVED lines=8> */
.L_x_22252:
[----:B------:R0:W-:Y:S01]  /*15140*/  STG.E.U16 [R18.64], RZ ;  /* 0x000000ff12007986 */ /* 0x0001e2000c101524 */
[----:B------:R-:W-:Y:S05]  /*15150*/  BRA `(.L_x_22248) ;  /* 0x0000050000007947 */ /* 0x000fea0003800000 */
.L_x_22251:
        /* <DEDUP_REMOVED lines=8> */
.L_x_22254:
[----:B------:R0:W-:Y:S01]  /*151e0*/  STG.E [R18.64], RZ ;  /* 0x000000ff12007986 */ /* 0x0001e2000c101924 */
[----:B------:R-:W-:Y:S05]  /*151f0*/  BRA `(.L_x_22248) ;  /* 0x0000046000007947 */ /* 0x000fea0003800000 */
.L_x_22253:
[----:B------:R0:W-:Y:S01]  /*15200*/  STG.E.64 [R18.64], RZ ;  /* 0x000000ff12007986 */ /* 0x0001e2000c101b24 */
[----:B------:R-:W-:Y:S05]  /*15210*/  BRA `(.L_x_22248) ;  /* 0x0000044000007947 */ /* 0x000fea0003800000 */
.L_x_22243:
        /* <DEDUP_REMOVED lines=10> */
.L_x_22257:
[----:B------:R0:W-:Y:S01]  /*152c0*/  STG.E.128 [R18.64], RZ ;  /* 0x000000ff12007986 */ /* 0x0001e2000c101d24 */
[----:B------:R-:W-:Y:S05]  /*152d0*/  BRA `(.L_x_22248) ;  /* 0x0000038000007947 */ /* 0x000fea0003800000 */
.L_x_22256:
        /* <DEDUP_REMOVED lines=8> */
.L_x_22259:
[----:B------:R0:W-:Y:S01]  /*15360*/  STG.E.U8 [R18.64], RZ ;  /* 0x000000ff12007986 */ /* 0x0001e2000c101124 */
[----:B------:R-:W-:Y:S05]  /*15370*/  BRA `(.L_x_22248) ;  /* 0x000002e000007947 */ /* 0x000fea0003800000 */
.L_x_22258:
[----:B------:R0:W-:Y:S01]  /*15380*/  STG.E.U16 [R18.64], RZ ;  /* 0x000000ff12007986 */ /* 0x0001e2000c101524 */
[----:B------:R-:W-:Y:S05]  /*15390*/  BRA `(.L_x_22248) ;  /* 0x000002c000007947 */ /* 0x000fea0003800000 */
.L_x_22255:
        /* <DEDUP_REMOVED lines=10> */
.L_x_22262:
[----:B------:R0:W-:Y:S01]  /*15440*/  STG.E.U8 [R18.64], RZ ;  /* 0x000000ff12007986 */ /* 0x0001e2000c101124 */
[----:B------:R-:W-:Y:S05]  /*15450*/  BRA `(.L_x_22248) ;  /* 0x0000020000007947 */ /* 0x000fea0003800000 */
.L_x_22261:
[----:B------:R0:W-:Y:S01]  /*15460*/  STG.E.U8 [R18.64], RZ ;  /* 0x000000ff12007986 */ /* 0x0001e2000c101124 */
[----:B------:R-:W-:Y:S05]  /*15470*/  BRA `(.L_x_22248) ;  /* 0x000001e000007947 */ /* 0x000fea0003800000 */
.L_x_22260:
[----:B------:R-:W-:-:S13]  /*15480*/  ISETP.NE.AND P0, PT, R0, 0x1c, PT ;  /* 0x0000001c0000780c */ /* 0x000fda0003f05270 */
[----:B------:R-:W-:Y:S05]  /*15490*/  @!P0 BRA `(.L_x_22263) ;  /* 0x000001b000008947 */ /* 0x000fea0003800000 */
[----:B------:R-:W-:-:S13]  /*154a0*/  ISETP.NE.AND P0, PT, R0, 0x1d, PT ;  /* 0x0000001d0000780c */ /* 0x000fda0003f05270 */
[----:B------:R-:W-:Y:S05]  /*154b0*/  @!P0 BRA `(.L_x_22264) ;  /* 0x0000017000008947 */ /* 0x000fea0003800000 */
[----:B------:R-:W-:-:S13]  /*154c0*/  ISETP.NE.AND P0, PT, R0, 0x2c, PT ;  /* 0x0000002c0000780c */ /* 0x000fda0003f05270 */
[----:B------:R0:W-:Y:S01]  /*154d0*/  @!P0 STG.E.U8 [R18.64], RZ ;  /* 0x000000ff12008986 */ /* 0x0001e2000c101124 */
[----:B------:R-:W-:Y:S05]  /*154e0*/  @!P0 BRA `(.L_x_22248) ;  /* 0x0000017000008947 */ /* 0x000fea0003800000 */
.L_x_22247:
        /* <DEDUP_REMOVED lines=20> */
.L_x_22264:
[----:B------:R0:W-:Y:S01]  /*15630*/  STG.E.64 [R18.64], RZ ;  /* 0x000000ff12007986 */ /* 0x0001e2000c101b24 */
[----:B------:R-:W-:Y:S05]  /*15640*/  BRA `(.L_x_22248) ;  /* 0x0000001000007947 */ /* 0x000fea0003800000 */
.L_x_22263:
[----:B------:R0:W-:Y:S02]  /*15650*/  STG.E [R18.64], RZ ;  /* 0x000000ff12007986 */ /* 0x0001e4000c101924 */
.L_x_22248:
[----:B------:R-:W-:Y:S02]  /*15660*/  IADD3 R17, R17, 0x80, RZ ;  /* 0x0000008011117810 */ /* 0x000fe40007ffe0ff */
.L_x_21866:
[----:B------:R-:W-:Y:S05]  /*15670*/  BSYNC B6 ;  /* 0x0000000000067941 */ /* 0x000fea0003800000 */
.L_x_21865:
        /* <DEDUP_REMOVED lines=334> */
.L_x_22265:
        /* <DEDUP_REMOVED lines=19> */
.L_x_22269:
[----:B------:R0:W5:Y:S01]  /*16c90*/  LDG.E.U8 R26, [R2.64] ;  /* 0x00000024021a7981 */ /* 0x000162000c1e1100 */
[----:B------:R-:W-:Y:S01]  /*16ca0*/  IMAD.MOV.U32 R27, RZ, RZ, RZ ;  /* 0x000000ffff1b7224 */ /* 0x000fe200078e00ff */
[----:B------:R-:W-:Y:S05]  /*16cb0*/  BRA `(.L_x_22271) ;  /* 0x00000d5000007947 */ /* 0x000fea0003800000 */
.L_x_22268:
        /* <DEDUP_REMOVED lines=8> */
.L_x_22273:
[----:B------:R-:W2:Y:S02]  /*16d40*/  LDG.E R26, [R2.64] ;  /* 0x00000024021a7981 */ /* 0x000ea4000c1e1900 */
[----:B--2---:R-:W-:Y:S01]  /*16d50*/  SHF.R.S32.HI R27, RZ, 0x1f, R26 ;  /* 0x0000001fff1b7819 */ /* 0x004fe2000001141a */
[----:B------:R-:W-:Y:S05]  /*16d60*/  BRA `(.L_x_22271) ;  /* 0x00000ca000007947 */ /* 0x000fea0003800000 */
.L_x_22272:
[----:B------:R-:W2:Y:S02]  /*16d70*/  LDG.E.S16 R26, [R2.64] ;  /* 0x00000024021a7981 */ /* 0x000ea4000c1e1700 */
[----:B--2---:R-:W-:Y:S01]  /*16d80*/  SHF.R.S32.HI R27, RZ, 0x1f, R26 ;  /* 0x0000001fff1b7819 */ /* 0x004fe2000001141a */
[----:B------:R-:W-:Y:S05]  /*16d90*/  BRA `(.L_x_22271) ;  /* 0x00000c7000007947 */ /* 0x000fea0003800000 */
.L_x_22267:
        /* <DEDUP_REMOVED lines=9> */
.L_x_22275:
[----:B------:R-:W2:Y:S02]  /*16e30*/  LDG.E.U16 R2, [R2.64] ;  /* 0x0000002402027981 */ /* 0x000ea4000c1e1500 */
[----:B--2---:R-:W-:-:S06]  /*16e40*/  HADD2.F32 R26, -RZ, R2.H0_H0 ;  /* 0x20000002ff1a7230 */ /* 0x004fcc0000004100 */
[----:B------:R-:W0:Y:S01]  /*16e50*/  F2I.S64.TRUNC R26, R26 ;  /* 0x0000001a001a7311 */ /* 0x000e22000020d900 */
[----:B------:R-:W-:Y:S05]  /*16e60*/  BRA `(.L_x_22271) ;  /* 0x00000ba000007947 */ /* 0x000fea0003800000 */
.L_x_22274:
        /* <DEDUP_REMOVED lines=9> */
.L_x_22277:
[----:B------:R-:W2:Y:S02]  /*16f00*/  LDG.E.U16 R2, [R2.64] ;  /* 0x0000002402027981 */ /* 0x000ea4000c1e1500 */
[----:B--2---:R-:W-:-:S06]  /*16f10*/  HADD2.F32 R26, -RZ, R2.H0_H0 ;  /* 0x20000002ff1a7230 */ /* 0x004fcc0000004100 */
[----:B------:R-:W0:Y:S01]  /*16f20*/  F2I.S64.TRUNC R26, R26 ;  /* 0x0000001a001a7311 */ /* 0x000e22000020d900 */
[----:B------:R-:W-:Y:S05]  /*16f30*/  BRA `(.L_x_22271) ;  /* 0x00000ad000007947 */ /* 0x000fea0003800000 */
.L_x_22276:
[----:B------:R-:W2:Y:S02]  /*16f40*/  LDG.E.64 R2, [R2.64] ;  /* 0x0000002402027981 */ /* 0x000ea4000c1e1b00 */
[----:B--2---:R0:W1:Y:S01]  /*16f50*/  F2I.S64.F64.TRUNC R26, R2 ;  /* 0x00000002001a7311 */ /* 0x004062000030d900 */
[----:B------:R-:W-:Y:S05]  /*16f60*/  BRA `(.L_x_22271) ;  /* 0x00000aa000007947 */ /* 0x000fea0003800000 */
.L_x_22266:
        /* <DEDUP_REMOVED lines=13> */
.L_x_22280:
[----:B------:R-:W2:Y:S02]  /*17040*/  LDG.E.64 R2, [R2.64] ;  /* 0x0000002402027981 */ /* 0x000ea4000c1e1b00 */
[----:B--2---:R0:W1:Y:S01]  /*17050*/  F2I.S64.F64.TRUNC R26, R2 ;  /* 0x00000002001a7311 */ /* 0x004062000030d900 */
[----:B------:R-:W-:Y:S05]  /*17060*/  BRA `(.L_x_22271) ;  /* 0x000009a000007947 */ /* 0x000fea0003800000 */
.L_x_22279:
        /* <DEDUP_REMOVED lines=27> */
.L_x_22282:
        /* <DEDUP_REMOVED lines=14> */
.L_x_22281:
[----:B------:R-:W2:Y:S02]  /*17300*/  LDG.E.U16 R26, [R2.64] ;  /* 0x00000024021a7981 */ /* 0x000ea4000c1e1500 */
[----:B--2---:R-:W-:-:S06]  /*17310*/  PRMT R26, RZ, 0x5410, R26 ;  /* 0x00005410ff1a7816 */ /* 0x004fcc000000001a */
[----:B------:R-:W0:Y:S01]  /*17320*/  F2I.S64.TRUNC R26, R26 ;  /* 0x0000001a001a7311 */ /* 0x000e22000020d900 */
[----:B------:R-:W-:Y:S05]  /*17330*/  BRA `(.L_x_22271) ;  /* 0x000006d000007947 */ /* 0x000fea0003800000 */
.L_x_22278:
        /* <DEDUP_REMOVED lines=11> */
.L_x_22285:
        /* <DEDUP_REMOVED lines=21> */
.L_x_22289:
[----:B------:R-:W-:Y:S05]  /*17540*/  BSYNC B1 ;  /* 0x0000000000017941 */ /* 0x000fea0003800000 */
.L_x_22288:
[----:B------:R-:W-:Y:S01]  /*17550*/  IMAD.SHL.U32 R2, R2, 0x100000, RZ ;  /* 0x0010000002027824 */ /* 0x000fe200078e00ff */
[----:B------:R-:W-:-:S04]  /*17560*/  LEA R3, R0, 0x3b800000, 0x17 ;  /* 0x3b80000000037811 */ /* 0x000fc800078eb8ff */
[----:B------:R-:W-:Y:S02]  /*17570*/  LOP3.LUT R26, R3, R2, R26, 0xfe, !PT ;  /* 0x00000002031a7212 */ /* 0x000fe400078efe1a */
.L_x_22287:
[----:B------:R-:W-:Y:S05]  /*17580*/  BSYNC B0 ;  /* 0x0000000000007941 */ /* 0x000fea0003800000 */
.L_x_22286:
[----:B------:R-:W0:Y:S01]  /*17590*/  F2I.S64.TRUNC R26, R26 ;  /* 0x0000001a001a7311 */ /* 0x000e22000020d900 */
[----:B------:R-:W-:Y:S05]  /*175a0*/  BRA `(.L_x_22271) ;  /* 0x0000046000007947 */ /* 0x000fea0003800000 */
.L_x_22284:
        /* <DEDUP_REMOVED lines=21> */
.L_x_22293:
[----:B------:R-:W-:Y:S05]  /*17700*/  BSYNC B1 ;  /* 0x0000000000017941 */ /* 0x000fea0003800000 */
.L_x_22292:
[----:B------:R-:W-:Y:S01]  /*17710*/  IMAD.SHL.U32 R2, R2, 0x200000, RZ ;  /* 0x0020000002027824 */ /* 0x000fe200078e00ff */
[----:B------:R-:W-:-:S04]  /*17720*/  LEA R3, R0, 0x37800000, 0x17 ;  /* 0x3780000000037811 */ /* 0x000fc800078eb8ff */
[----:B------:R-:W-:Y:S02]  /*17730*/  LOP3.LUT R26, R3, R2, R26, 0xfe, !PT ;  /* 0x00000002031a7212 */ /* 0x000fe400078efe1a */
.L_x_22291:
[----:B------:R-:W-:Y:S05]  /*17740*/  BSYNC B0 ;  /* 0x0000000000007941 */ /* 0x000fea0003800000 */
.L_x_22290:
[----:B------:R-:W0:Y:S01]  /*17750*/  F2I.S64.TRUNC R26, R26 ;  /* 0x0000001a001a7311 */ /* 0x000e22000020d900 */
[----:B------:R-:W-:Y:S05]  /*17760*/  BRA `(.L_x_22271) ;  /* 0x000002a000007947 */ /* 0x000fea0003800000 */
.L_x_22283:
        /* <DEDUP_REMOVED lines=14> */
.L_x_22297:
[----:B------:R-:W-:Y:S05]  /*17850*/  BSYNC B0 ;  /* 0x0000000000007941 */ /* 0x000fea0003800000 */
.L_x_22296:
[----:B------:R-:W0:Y:S01]  /*17860*/  F2I.S64.TRUNC R26, R26 ;  /* 0x0000001a001a7311 */ /* 0x000e22000020d900 */
[----:B------:R-:W-:Y:S05]  /*17870*/  BRA `(.L_x_22271) ;  /* 0x0000019000007947 */ /* 0x000fea0003800000 */
.L_x_22270:
        /* <DEDUP_REMOVED lines=21> */
.L_x_22295:
[----:B------:R0:W5:Y:S01]  /*179d0*/  LDG.E.64 R26, [R2.64] ;  /* 0x00000024021a7981 */ /* 0x000162000c1e1b00 */
[----:B------:R-:W-:Y:S05]  /*179e0*/  BRA `(.L_x_22271) ;  /* 0x0000002000007947 */ /* 0x000fea0003800000 */
.L_x_22294:
[----:B------:R0:W5:Y:S01]  /*179f0*/  LDG.E R26, [R2.64] ;  /* 0x00000024021a7981 */ /* 0x000162000c1e1900 */
[----:B------:R-:W-:-:S03]  /*17a00*/  IMAD.MOV.U32 R27, RZ, RZ, RZ ;  /* 0x000000ffff1b7224 */ /* 0x000fc600078e00ff */
.L_x_22271:
        /* <DEDUP_REMOVED lines=17> */
.L_x_22301:
[----:B------:R0:W5:Y:S01]  /*17b20*/  LDG.E.U8 R28, [R2.64] ;  /* 0x00000024021c7981 */ /* 0x000162000c1e1100 */
[----:B------:R-:W-:Y:S01]  /*17b30*/  IMAD.MOV.U32 R29, RZ, RZ, RZ ;  /* 0x000000ffff1d7224 */ /* 0x000fe200078e00ff */
[----:B------:R-:W-:Y:S05]  /*17b40*/  BRA `(.L_x_22303) ;  /* 0x00000d5000007947 */ /* 0x000fea0003800000 */
.L_x_22300:
        /* <DEDUP_REMOVED lines=8> */
.L_x_22305:
[----:B------:R-:W2:Y:S02]  /*17bd0*/  LDG.E R28, [R2.64] ;  /* 0x00000024021c7981 */ /* 0x000ea4000c1e1900 */
[----:B--2---:R-:W-:Y:S01]  /*17be0*/  SHF.R.S32.HI R29, RZ, 0x1f, R28 ;  /* 0x0000001fff1d7819 */ /* 0x004fe2000001141c */
[----:B------:R-:W-:Y:S05]  /*17bf0*/  BRA `(.L_x_22303) ;  /* 0x00000ca000007947 */ /* 0x000fea0003800000 */
.L_x_22304:
[----:B------:R-:W2:Y:S02]  /*17c00*/  LDG.E.S16 R28, [R2.64] ;  /* 0x00000024021c7981 */ /* 0x000ea4000c1e1700 */
[----:B--2---:R-:W-:Y:S01]  /*17c10*/  SHF.R.S32.HI R29, RZ, 0x1f, R28 ;  /* 0x0000001fff1d7819 */ /* 0x004fe2000001141c */
[----:B------:R-:W-:Y:S05]  /*17c20*/  BRA `(.L_x_22303) ;  /* 0x00000c7000007947 */ /* 0x000fea0003800000 */
.L_x_22299:
        /* <DEDUP_REMOVED lines=9> */
.L_x_22307:
[----:B------:R-:W2:Y:S02]  /*17cc0*/  LDG.E.U16 R2, [R2.64] ;  /* 0x0000002402027981 */ /* 0x000ea4000c1e1500 */
[----:B--2---:R-:W-:-:S06]  /*17cd0*/  HADD2.F32 R28, -RZ, R2.H0_H0 ;  /* 0x20000002ff1c7230 */ /* 0x004fcc0000004100 */
[----:B------:R-:W0:Y:S01]  /*17ce0*/  F2I.S64.TRUNC R28, R28 ;  /* 0x0000001c001c7311 */ /* 0x000e22000020d900 */
[----:B------:R-:W-:Y:S05]  /*17cf0*/  BRA `(.L_x_22303) ;  /* 0x00000ba000007947 */ /* 0x000fea0003800000 */
.L_x_22306:
        /* <DEDUP_REMOVED lines=9> */
.L_x_22309:
[----:B------:R-:W2:Y:S02]  /*17d90*/  LDG.E.U16 R2, [R2.64] ;  /* 0x0000002402027981 */ /* 0x000ea4000c1e1500 */
[----:B--2---:R-:W-:-:S06]  /*17da0*/  HADD2.F32 R28, -RZ, R2.H0_H0 ;  /* 0x20000002ff1c7230 */ /* 0x004fcc0000004100 */
[----:B------:R-:W0:Y:S01]  /*17db0*/  F2I.S64.TRUNC R28, R28 ;  /* 0x0000001c001c7311 */ /* 0x000e22000020d900 */
[----:B------:R-:W-:Y:S05]  /*17dc0*/  BRA `(.L_x_22303) ;  /* 0x00000ad000007947 */ /* 0x000fea0003800000 */
.L_x_22308:
[----:B------:R-:W2:Y:S02]  /*17dd0*/  LDG.E.64 R2, [R2.64] ;  /* 0x0000002402027981 */ /* 0x000ea4000c1e1b00 */
[----:B--2---:R0:W2:Y:S01]  /*17de0*/  F2I.S64.F64.TRUNC R28, R2 ;  /* 0x00000002001c7311 */ /* 0x0040a2000030d900 */
[----:B------:R-:W-:Y:S05]  /*17df0*/  BRA `(.L_x_22303) ;  /* 0x00000aa000007947 */ /* 0x000fea0003800000 */
.L_x_22298:
        /* <DEDUP_REMOVED lines=13> */
.L_x_22312:
[----:B------:R-:W2:Y:S02]  /*17ed0*/  LDG.E.64 R2, [R2.64] ;  /* 0x0000002402027981 */ /* 0x000ea4000c1e1b00 */
[----:B--2---:R0:W2:Y:S01]  /*17ee0*/  F2I.S64.F64.TRUNC R28, R2 ;  /* 0x00000002001c7311 */ /* 0x0040a2000030d900 */
[----:B------:R-:W-:Y:S05]  /*17ef0*/  BRA `(.L_x_22303) ;  /* 0x000009a000007947 */ /* 0x000fea0003800000 */
.L_x_22311:
        /* <DEDUP_REMOVED lines=27> */
.L_x_22314:
        /* <DEDUP_REMOVED lines=14> */
.L_x_22313:
[----:B------:R-:W2:Y:S02]  /*18190*/  LDG.E.U16 R28, [R2.64] ;  /* 0x00000024021c7981 */ /* 0x000ea4000c1e1500 */
[----:B--2---:R-:W-:-:S06]  /*181a0*/  PRMT R28, RZ, 0x5410, R28 ;  /* 0x00005410ff1c7816 */ /* 0x004fcc000000001c */
[----:B------:R-:W0:Y:S01]  /*181b0*/  F2I.S64.TRUNC R28, R28 ;  /* 0x0000001c001c7311 */ /* 0x000e22000020d900 */
[----:B------:R-:W-:Y:S05]  /*181c0*/  BRA `(.L_x_22303) ;  /* 0x000006d000007947 */ /* 0x000fea0003800000 */
.L_x_22310:
        /* <DEDUP_REMOVED lines=11> */
.L_x_22317:
        /* <DEDUP_REMOVED lines=21> */
.L_x_22321:
[----:B------:R-:W-:Y:S05]  /*183d0*/  BSYNC B1 ;  /* 0x0000000000017941 */ /* 0x000fea0003800000 */
.L_x_22320:
[----:B------:R-:W-:Y:S01]  /*183e0*/  IMAD.SHL.U32 R2, R2, 0x100000, RZ ;  /* 0x0010000002027824 */ /* 0x000fe200078e00ff */
[----:B------:R-:W-:-:S04]  /*183f0*/  LEA R3, R0, 0x3b800000, 0x17 ;  /* 0x3b80000000037811 */ /* 0x000fc800078eb8ff */
[----:B------:R-:W-:Y:S02]  /*18400*/  LOP3.LUT R28, R3, R2, R28, 0xfe, !PT ;  /* 0x00000002031c7212 */ /* 0x000fe400078efe1c */
.L_x_22319:
[----:B------:R-:W-:Y:S05]  /*18410*/  BSYNC B0 ;  /* 0x0000000000007941 */ /* 0x000fea0003800000 */
.L_x_22318:
[----:B------:R-:W0:Y:S01]  /*18420*/  F2I.S64.TRUNC R28, R28 ;  /* 0x0000001c001c7311 */ /* 0x000e22000020d900 */
[----:B------:R-:W-:Y:S05]  /*18430*/  BRA `(.L_x_22303) ;  /* 0x0000046000007947 */ /* 0x000fea0003800000 */
.L_x_22316:
        /* <DEDUP_REMOVED lines=21> */
.L_x_22325:
[----:B------:R-:W-:Y:S05]  /*18590*/  BSYNC B1 ;  /* 0x0000000000017941 */ /* 0x000fea0003800000 */
.L_x_22324:
[----:B------:R-:W-:Y:S01]  /*185a0*/  IMAD.SHL.U32 R2, R2, 0x200000, RZ ;  /* 0x0020000002027824 */ /* 0x000fe200078e00ff */
[----:B------:R-:W-:-:S04]  /*185b0*/  LEA R3, R0, 0x37800000, 0x17 ;  /* 0x3780000000037811 */ /* 0x000fc800078eb8ff */
[----:B------:R-:W-:Y:S02]  /*185c0*/  LOP3.LUT R28, R3, R2, R28, 0xfe, !PT ;  /* 0x00000002031c7212 */ /* 0x000fe400078efe1c */
.L_x_22323:
[----:B------:R-:W-:Y:S05]  /*185d0*/  BSYNC B0 ;  /* 0x0000000000007941 */ /* 0x000fea0003800000 */
.L_x_22322:
[----:B------:R-:W0:Y:S01]  /*185e0*/  F2I.S64.TRUNC R28, R28 ;  /* 0x0000001c001c7311 */ /* 0x000e22000020d900 */
[----:B------:R-:W-:Y:S05]  /*185f0*/  BRA `(.L_x_22303) ;  /* 0x000002a000007947 */ /* 0x000fea0003800000 */
.L_x_22315:
        /* <DEDUP_REMOVED lines=14> */
.L_x_22329:
[----:B------:R-:W-:Y:S05]  /*186e0*/  BSYNC B0 ;  /* 0x0000000000007941 */ /* 0x000fea0003800000 */
.L_x_22328:
[----:B------:R-:W0:Y:S01]  /*186f0*/  F2I.S64.TRUNC R28, R28 ;  /* 0x0000001c001c7311 */ /* 0x000e22000020d900 */
[----:B------:R-:W-:Y:S05]  /*18700*/  BRA `(.L_x_22303) ;  /* 0x0000019000007947 */ /* 0x000fea0003800000 */
.L_x_22302:
        /* <DEDUP_REMOVED lines=21> */
.L_x_22327:
[----:B------:R0:W5:Y:S01]  /*18860*/  LDG.E.64 R28, [R2.64] ;  /* 0x00000024021c7981 */ /* 0x000162000c1e1b00 */
[----:B------:R-:W-:Y:S05]  /*18870*/  BRA `(.L_x_22303) ;  /* 0x0000002000007947 */ /* 0x000fea0003800000 */
.L_x_22326:
[----:B------:R0:W5:Y:S01]  /*18880*/  LDG.E R28, [R2.64] ;  /* 0x00000024021c7981 */ /* 0x000162000c1e1900 */
[----:B------:R-:W-:-:S03]  /*18890*/  IMAD.MOV.U32 R29, RZ, RZ, RZ ;  /* 0x000000ffff1d7224 */ /* 0x000fc600078e00ff */
.L_x_22303:
        /* <DEDUP_REMOVED lines=17> */
.L_x_22333:
[----:B------:R0:W5:Y:S01]  /*189b0*/  LDG.E.U8 R18, [R2.64] ;  /* 0x0000002402127981 */ /* 0x000162000c1e1100 */
[----:B------:R-:W-:Y:S01]  /*189c0*/  IMAD.MOV.U32 R19, RZ, RZ, RZ ;  /* 0x000000ffff137224 */ /* 0x000fe200078e00ff */
[----:B------:R-:W-:Y:S05]  /*189d0*/  BRA `(.L_x_22335) ;  /* 0x00000d5000007947 */ /* 0x000fea0003800000 */
.L_x_22332:
        /* <DEDUP_REMOVED lines=8> */
.L_x_22337:
[----:B------:R-:W3:Y:S02]  /*18a60*/  LDG.E R18, [R2.64] ;  /* 0x0000002402127981 */ /* 0x000ee4000c1e1900 */
[----:B---3--:R-:W-:Y:S01]  /*18a70*/  SHF.R.S32.HI R19, RZ, 0x1f, R18 ;  /* 0x0000001fff137819 */ /* 0x008fe20000011412 */
[----:B------:R-:W-:Y:S05]  /*18a80*/  BRA `(.L_x_22335) ;  /* 0x00000ca000007947 */ /* 0x000fea0003800000 */
.L_x_22336:
[----:B------:R-:W3:Y:S02]  /*18a90*/  LDG.E.S16 R18, [R2.64] ;  /* 0x0000002402127981 */ /* 0x000ee4000c1e1700 */
[----:B---3--:R-:W-:Y:S01]  /*18aa0*/  SHF.R.S32.HI R19, RZ, 0x1f, R18 ;  /* 0x0000001fff137819 */ /* 0x008fe20000011412 */
[----:B------:R-:W-:Y:S05]  /*18ab0*/  BRA `(.L_x_22335) ;  /* 0x00000c7000007947 */ /* 0x000fea0003800000 */
.L_x_22331:
        /* <DEDUP_REMOVED lines=9> */
.L_x_22339:
[----:B------:R-:W3:Y:S02]  /*18b50*/  LDG.E.U16 R2, [R2.64] ;  /* 0x0000002402027981 */ /* 0x000ee4000c1e1500 */
[----:B---3--:R-:W-:-:S06]  /*18b60*/  HADD2.F32 R18, -RZ, R2.H0_H0 ;  /* 0x20000002ff127230 */ /* 0x008fcc0000004100 */
[----:B------:R-:W0:Y:S01]  /*18b70*/  F2I.S64.TRUNC R18, R18 ;  /* 0x0000001200127311 */ /* 0x000e22000020d900 */
[----:B------:R-:W-:Y:S05]  /*18b80*/  BRA `(.L_x_22335) ;  /* 0x00000ba000007947 */ /* 0x000fea0003800000 */
.L_x_22338:
        /* <DEDUP_REMOVED lines=9> */
.L_x_22341:
[----:B------:R-:W3:Y:S02]  /*18c20*/  LDG.E.U16 R2, [R2.64] ;  /* 0x0000002402027981 */ /* 0x000ee4000c1e1500 */
[----:B---3--:R-:W-:-:S06]  /*18c30*/  HADD2.F32 R18, -RZ, R2.H0_H0 ;  /* 0x20000002ff127230 */ /* 0x008fcc0000004100 */
[----:B------:R-:W0:Y:S01]  /*18c40*/  F2I.S64.TRUNC R18, R18 ;  /* 0x0000001200127311 */ /* 0x000e22000020d900 */
[----:B------:R-:W-:Y:S05]  /*18c50*/  BRA `(.L_x_22335) ;  /* 0x00000ad000007947 */ /* 0x000fea0003800000 */
.L_x_22340:
[----:B------:R-:W3:Y:S02]  /*18c60*/  LDG.E.64 R2, [R2.64] ;  /* 0x0000002402027981 */ /* 0x000ee4000c1e1b00 */
[----:B---3--:R0:W3:Y:S01]  /*18c70*/  F2I.S64.F64.TRUNC R18, R2 ;  /* 0x0000000200127311 */ /* 0x0080e2000030d900 */
[----:B------:R-:W-:Y:S05]  /*18c80*/  BRA `(.L_x_22335) ;  /* 0x00000aa000007947 */ /* 0x000fea0003800000 */
.L_x_22330:
        /* <DEDUP_REMOVED lines=13> */
.L_x_22344:
[----:B------:R-:W3:Y:S02]  /*18d60*/  LDG.E.64 R2, [R2.64] ;  /* 0x0000002402027981 */ /* 0x000ee4000c1e1b00 */
[----:B---3--:R0:W3:Y:S01]  /*18d70*/  F2I.S64.F64.TRUNC R18, R2 ;  /* 0x0000000200127311 */ /* 0x0080e2000030d900 */
[----:B------:R-:W-:Y:S05]  /*18d80*/  BRA `(.L_x_22335) ;  /* 0x000009a000007947 */ /* 0x000fea0003800000 */
.L_x_22343:
        /* <DEDUP_REMOVED lines=27> */
.L_x_22346:
        /* <DEDUP_REMOVED lines=14> */
.L_x_22345:
[----:B------:R-:W3:Y:S02]  /*19020*/  LDG.E.U16 R18, [R2.64] ;  /* 0x0000002402127981 */ /* 0x000ee4000c1e1500 */
[----:B---3--:R-:W-:-:S06]  /*19030*/  PRMT R18, RZ, 0x5410, R18 ;  /* 0x00005410ff127816 */ /* 0x008fcc0000000012 */
[----:B------:R-:W0:Y:S01]  /*19040*/  F2I.S64.TRUNC R18, R18 ;  /* 0x0000001200127311 */ /* 0x000e22000020d900 */
[----:B------:R-:W-:Y:S05]  /*19050*/  BRA `(.L_x_22335) ;  /* 0x000006d000007947 */ /* 0x000fea0003800000 */
.L_x_22342:
        /* <DEDUP_REMOVED lines=11> */
.L_x_22349:
        /* <DEDUP_REMOVED lines=21> */
.L_x_22353:
[----:B------:R-:W-:Y:S05]  /*19260*/  BSYNC B1 ;  /* 0x0000000000017941 */ /* 0x000fea0003800000 */
.L_x_22352:
[----:B------:R-:W-:Y:S01]  /*19270*/  IMAD.SHL.U32 R2, R2, 0x100000, RZ ;  /* 0x0010000002027824 */ /* 0x000fe200078e00ff */
[----:B------:R-:W-:-:S04]  /*19280*/  LEA R3, R0, 0x3b800000, 0x17 ;  /* 0x3b80000000037811 */ /* 0x000fc800078eb8ff */
[----:B------:R-:W-:Y:S02]  /*19290*/  LOP3.LUT R18, R3, R2, R18, 0xfe, !PT ;  /* 0x0000000203127212 */ /* 0x000fe400078efe12 */
.L_x_22351:
[----:B------:R-:W-:Y:S05]  /*192a0*/  BSYNC B0 ;  /* 0x0000000000007941 */ /* 0x000fea0003800000 */
.L_x_22350:
[----:B------:R-:W0:Y:S01]  /*192b0*/  F2I.S64.TRUNC R18, R18 ;  /* 0x0000001200127311 */ /* 0x000e22000020d900 */
[----:B------:R-:W-:Y:S05]  /*192c0*/  BRA `(.L_x_22335) ;  /* 0x0000046000007947 */ /* 0x000fea0003800000 */
.L_x_22348:
        /* <DEDUP_REMOVED lines=21> */
.L_x_22357:
[----:B------:R-:W-:Y:S05]  /*19420*/  BSYNC B1 ;  /* 0x0000000000017941 */ /* 0x000fea0003800000 */
.L_x_22356:
[----:B------:R-:W-:Y:S01]  /*19430*/  IMAD.SHL.U32 R2, R2, 0x200000, RZ ;  /* 0x0020000002027824 */ /* 0x000fe200078e00ff */
[----:B------:R-:W-:-:S04]  /*19440*/  LEA R3, R0, 0x37800000, 0x17 ;  /* 0x3780000000037811 */ /* 0x000fc800078eb8ff */
[----:B------:R-:W-:Y:S02]  /*19450*/  LOP3.LUT R18, R3, R2, R18, 0xfe, !PT ;  /* 0x0000000203127212 */ /* 0x000fe400078efe12 */
.L_x_22355:
[----:B------:R-:W-:Y:S05]  /*19460*/  BSYNC B0 ;  /* 0x0000000000007941 */ /* 0x000fea0003800000 */
.L_x_22354:
[----:B------:R-:W0:Y:S01]  /*19470*/  F2I.S64.TRUNC R18, R18 ;  /* 0x0000001200127311 */ /* 0x000e22000020d900 */
[----:B------:R-:W-:Y:S05]  /*19480*/  BRA `(.L_x_22335) ;  /* 0x000002a000007947 */ /* 0x000fea0003800000 */
.L_x_22347:
        /* <DEDUP_REMOVED lines=14> */
.L_x_22361:
[----:B------:R-:W-:Y:S05]  /*19570*/  BSYNC B0 ;  /* 0x0000000000007941 */ /* 0x000fea0003800000 */
.L_x_22360:
[----:B------:R-:W0:Y:S01]  /*19580*/  F2I.S64.TRUNC R18, R18 ;  /* 0x0000001200127311 */ /* 0x000e22000020d900 */
[----:B------:R-:W-:Y:S05]  /*19590*/  BRA `(.L_x_22335) ;  /* 0x0000019000007947 */ /* 0x000fea0003800000 */
.L_x_22334:
        /* <DEDUP_REMOVED lines=21> */
.L_x_22359:
[----:B------:R0:W5:Y:S01]  /*196f0*/  LDG.E.64 R18, [R2.64] ;  /* 0x0000002402127981 */ /* 0x000162000c1e1b00 */
[----:B------:R-:W-:Y:S05]  /*19700*/  BRA `(.L_x_22335) ;  /* 0x0000002000007947 */ /* 0x000fea0003800000 */
.L_x_22358:
[----:B------:R0:W5:Y:S01]  /*19710*/  LDG.E R18, [R2.64] ;  /* 0x0000002402127981 */ /* 0x000162000c1e1900 */
[----:B------:R-:W-:-:S03]  /*19720*/  IMAD.MOV.U32 R19, RZ, RZ, RZ ;  /* 0x000000ffff137224 */ /* 0x000fc600078e00ff */
.L_x_22335:
        /* <DEDUP_REMOVED lines=17> */
.L_x_22365:
[----:B------:R0:W5:Y:S01]  /*19840*/  LDG.E.U8 R22, [R2.64] ;  /* 0x0000002402167981 */ /* 0x000162000c1e1100 */
[----:B------:R-:W-:Y:S01]  /*19850*/  IMAD.MOV.U32 R23, RZ, RZ, RZ ;  /* 0x000000ffff177224 */ /* 0x000fe200078e00ff */
[----:B------:R-:W-:Y:S05]  /*19860*/  BRA `(.L_x_22367) ;  /* 0x00000d5000007947 */ /* 0x000fea0003800000 */
.L_x_22364:
        /* <DEDUP_REMOVED lines=8> */
.L_x_22369:
[----:B------:R-:W4:Y:S02]  /*198f0*/  LDG.E R22, [R2.64] ;  /* 0x0000002402167981 */ /* 0x000f24000c1e1900 */
[----:B----4-:R-:W-:Y:S01]  /*19900*/  SHF.R.S32.HI R23, RZ, 0x1f, R22 ;  /* 0x0000001fff177819 */ /* 0x010fe20000011416 */
[----:B------:R-:W-:Y:S05]  /*19910*/  BRA `(.L_x_22367) ;  /* 0x00000ca000007947 */ /* 0x000fea0003800000 */
.L_x_22368:
[----:B------:R-:W4:Y:S02]  /*19920*/  LDG.E.S16 R22, [R2.64] ;  /* 0x0000002402167981 */ /* 0x000f24000c1e1700 */
[----:B----4-:R-:W-:Y:S01]  /*19930*/  SHF.R.S32.HI R23, RZ, 0x1f, R22 ;  /* 0x0000001fff177819 */ /* 0x010fe20000011416 */
[----:B------:R-:W-:Y:S05]  /*19940*/  BRA `(.L_x_22367) ;  /* 0x00000c7000007947 */ /* 0x000fea0003800000 */
.L_x_22363:
        /* <DEDUP_REMOVED lines=9> */
.L_x_22371:
[----:B------:R-:W4:Y:S02]  /*199e0*/  LDG.E.U16 R2, [R2.64] ;  /* 0x0000002402027981 */ /* 0x000f24000c1e1500 */
[----:B----4-:R-:W-:-:S06]  /*199f0*/  HADD2.F32 R22, -RZ, R2.H0_H0 ;  /* 0x20000002ff167230 */ /* 0x010fcc0000004100 */
[----:B------:R-:W0:Y:S01]  /*19a00*/  F2I.S64.TRUNC R22, R22 ;  /* 0x0000001600167311 */ /* 0x000e22000020d900 */
[----:B------:R-:W-:Y:S05]  /*19a10*/  BRA `(.L_x_22367) ;  /* 0x00000ba000007947 */ /* 0x000fea0003800000 */
.L_x_22370:
        /* <DEDUP_REMOVED lines=9> */
.L_x_22373:
[----:B------:R-:W4:Y:S02]  /*19ab0*/  LDG.E.U16 R2, [R2.64] ;  /* 0x0000002402027981 */ /* 0x000f24000c1e1500 */
[----:B----4-:R-:W-:-:S06]  /*19ac0*/  HADD2.F32 R22, -RZ, R2.H0_H0 ;  /* 0x20000002ff167230 */ /* 0x010fcc0000004100 */
[----:B------:R-:W0:Y:S01]  /*19ad0*/  F2I.S64.TRUNC R22, R22 ;  /* 0x0000001600167311 */ /* 0x000e22000020d900 */
[----:B------:R-:W-:Y:S05]  /*19ae0*/  BRA `(.L_x_22367) ;  /* 0x00000ad000007947 */ /* 0x000fea0003800000 */
.L_x_22372:
[----:B------:R-:W4:Y:S02]  /*19af0*/  LDG.E.64 R2, [R2.64] ;  /* 0x0000002402027981 */ /* 0x000f24000c1e1b00 */
[----:B----4-:R0:W4:Y:S01]  /*19b00*/  F2I.S64.F64.TRUNC R22, R2 ;  /* 0x0000000200167311 */ /* 0x010122000030d900 */
[----:B------:R-:W-:Y:S05]  /*19b10*/  BRA `(.L_x_22367) ;  /* 0x00000aa000007947 */ /* 0x000fea0003800000 */
.L_x_22362:
        /* <DEDUP_REMOVED lines=13> */
.L_x_22376:
[----:B------:R-:W4:Y:S02]  /*19bf0*/  LDG.E.64 R2, [R2.64] ;  /* 0x0000002402027981 */ /* 0x000f24000c1e1b00 */
[----:B----4-:R0:W4:Y:S01]  /*19c00*/  F2I.S64.F64.TRUNC R22, R2 ;  /* 0x0000000200167311 */ /* 0x010122000030d900 */
[----:B------:R-:W-:Y:S05]  /*19c10*/  BRA `(.L_x_22367) ;  /* 0x000009a000007947 */ /* 0x000fea0003800000 */
.L_x_22375:
        /* <DEDUP_REMOVED lines=27> */
.L_x_22378:
        /* <DEDUP_REMOVED lines=14> */
.L_x_22377:
[----:B------:R-:W4:Y:S02]  /*19eb0*/  LDG.E.U16 R22, [R2.64] ;  /* 0x0000002402167981 */ /* 0x000f24000c1e1500 */
[----:B----4-:R-:W-:-:S06]  /*19ec0*/  PRMT R22, RZ, 0x5410, R22 ;  /* 0x00005410ff167816 */ /* 0x010fcc0000000016 */
[----:B------:R-:W0:Y:S01]  /*19ed0*/  F2I.S64.TRUNC R22, R22 ;  /* 0x0000001600167311 */ /* 0x000e22000020d900 */
[----:B------:R-:W-:Y:S05]  /*19ee0*/  BRA `(.L_x_22367) ;  /* 0x000006d000007947 */ /* 0x000fea0003800000 */
.L_x_22374:
        /* <DEDUP_REMOVED lines=11> */
.L_x_22381:
        /* <DEDUP_REMOVED lines=21> */
.L_x_22385:
[----:B------:R-:W-:Y:S05]  /*1a0f0*/  BSYNC B1 ;  /* 0x0000000000017941 */ /* 0x000fea0003800000 */
.L_x_22384:
[----:B------:R-:W-:Y:S01]  /*1a100*/  IMAD.SHL.U32 R2, R2, 0x100000, RZ ;  /* 0x0010000002027824 */ /* 0x000fe200078e00ff */
[----:B------:R-:W-:-:S04]  /*1a110*/  LEA R3, R0, 0x3b800000, 0x17 ;  /* 0x3b80000000037811 */ /* 0x000fc800078eb8ff */
[----:B------:R-:W-:Y:S02]  /*1a120*/  LOP3.LUT R22, R3, R2, R22, 0xfe, !PT ;  /* 0x0000000203167212 */ /* 0x000fe400078efe16 */
.L_x_22383:
[----:B------:R-:W-:Y:S05]  /*1a130*/  BSYNC B0 ;  /* 0x0000000000007941 */ /* 0x000fea0003800000 */
.L_x_22382:
[----:B------:R-:W0:Y:S01]  /*1a140*/  F2I.S64.TRUNC R22, R22 ;  /* 0x0000001600167311 */ /* 0x000e22000020d900 */
[----:B------:R-:W-:Y:S05]  /*1a150*/  BRA `(.L_x_22367) ;  /* 0x0000046000007947 */ /* 0x000fea0003800000 */
.L_x_22380:
        /* <DEDUP_REMOVED lines=21> */
.L_x_22389:
[----:B------:R-:W-:Y:S05]  /*1a2b0*/  BSYNC B1 ;  /* 0x0000000000017941 */ /* 0x000fea0003800000 */
.L_x_22388:
[----:B------:R-:W-:Y:S01]  /*1a2c0*/  IMAD.SHL.U32 R2, R2, 0x200000, RZ ;  /* 0x0020000002027824 */ /* 0x000fe200078e00ff */
[----:B------:R-:W-:-:S04]  /*1a2d0*/  LEA R3, R0, 0x37800000, 0x17 ;  /* 0x3780000000037811 */ /* 0x000fc800078eb8ff */
[----:B------:R-:W-:Y:S02]  /*1a2e0*/  LOP3.LUT R22, R3, R2, R22, 0xfe, !PT ;  /* 0x0000000203167212 */ /* 0x000fe400078efe16 */
.L_x_22387:
[----:B------:R-:W-:Y:S05]  /*1a2f0*/  BSYNC B0 ;  /* 0x0000000000007941 */ /* 0x000fea0003800000 */
.L_x_22386:
[----:B------:R-:W0:Y:S01]  /*1a300*/  F2I.S64.TRUNC R22, R22 ;  /* 0x0000001600167311 */ /* 0x000e22000020d900 */
[----:B------:R-:W-:Y:S05]  /*1a310*/  BRA `(.L_x_22367) ;  /* 0x000002a000007947 */ /* 0x000fea0003800000 */
.L_x_22379:
        /* <DEDUP_REMOVED lines=14> */
.L_x_22393:
[----:B------:R-:W-:Y:S05]  /*1a400*/  BSYNC B0 ;  /* 0x0000000000007941 */ /* 0x000fea0003800000 */
.L_x_22392:
[----:B------:R-:W0:Y:S01]  /*1a410*/  F2I.S64.TRUNC R22, R22 ;  /* 0x0000001600167311 */ /* 0x000e22000020d900 */
[----:B------:R-:W-:Y:S05]  /*1a420*/  BRA `(.L_x_22367) ;  /* 0x0000019000007947 */ /* 0x000fea0003800000 */
.L_x_22366:
        /* <DEDUP_REMOVED lines=21> */
.L_x_22391:
[----:B------:R0:W5:Y:S01]  /*1a580*/  LDG.E.64 R22, [R2.64] ;  /* 0x0000002402167981 */ /* 0x000162000c1e1b00 */
[----:B------:R-:W-:Y:S05]  /*1a590*/  BRA `(.L_x_22367) ;  /* 0x0000002000007947 */ /* 0x000fea0003800000 */
.L_x_22390:
[----:B------:R0:W5:Y:S01]  /*1a5a0*/  LDG.E R22, [R2.64] ;  /* 0x0000002402167981 */ /* 0x000162000c1e1900 */
[----:B------:R-:W-:-:S03]  /*1a5b0*/  IMAD.MOV.U32 R23, RZ, RZ, RZ ;  /* 0x000000ffff177224 */ /* 0x000fc600078e00ff */
.L_x_22367:
        /* <DEDUP_REMOVED lines=17> */
.L_x_22397:
[----:B------:R0:W5:Y:S01]  /*1a6d0*/  LDG.E.U8 R24, [R2.64] ;  /* 0x0000002402187981 */ /* 0x000162000c1e1100 */
[----:B------:R-:W-:Y:S01]  /*1a6e0*/  IMAD.MOV.U32 R25, RZ, RZ, RZ ;  /* 0x000000ffff197224 */ /* 0x000fe200078e00ff */
[----:B------:R-:W-:Y:S05]  /*1a6f0*/  BRA `(.L_x_22399) ;  /* 0x00000d5000007947 */ /* 0x000fea0003800000 */
.L_x_22396:
        /* <DEDUP_REMOVED lines=8> */
.L_x_22401:
[----:B----4-:R-:W4:Y:S02]  /*1a780*/  LDG.E R24, [R2.64] ;  /* 0x0000002402187981 */ /* 0x010f24000c1e1900 */
[----:B----4-:R-:W-:Y:S01]  /*1a790*/  SHF.R.S32.HI R25, RZ, 0x1f, R24 ;  /* 0x0000001fff197819 */ /* 0x010fe20000011418 */
[----:B------:R-:W-:Y:S05]  /*1a7a0*/  BRA `(.L_x_22399) ;  /* 0x00000ca000007947 */ /* 0x000fea0003800000 */
.L_x_22400:
[----:B----4-:R-:W4:Y:S02]  /*1a7b0*/  LDG.E.S16 R24, [R2.64] ;  /* 0x0000002402187981 */ /* 0x010f24000c1e1700 */
[----:B----4-:R-:W-:Y:S01]  /*1a7c0*/  SHF.R.S32.HI R25, RZ, 0x1f, R24 ;  /* 0x0000001fff197819 */ /* 0x010fe20000011418 */
[----:B------:R-:W-:Y:S05]  /*1a7d0*/  BRA `(.L_x_22399) ;  /* 0x00000c7000007947 */ /* 0x000fea0003800000 */
.L_x_22395:
        /* <DEDUP_REMOVED lines=9> */
.L_x_22403:
[----:B----4-:R-:W4:Y:S02]  /*1a870*/  LDG.E.U16 R2, [R2.64] ;  /* 0x0000002402027981 */ /* 0x010f24000c1e1500 */
[----:B----4-:R-:W-:-:S06]  /*1a880*/  HADD2.F32 R24, -RZ, R2.H0_H0 ;  /* 0x20000002ff187230 */ /* 0x010fcc0000004100 */
[----:B------:R-:W0:Y:S01]  /*1a890*/  F2I.S64.TRUNC R24, R24 ;  /* 0x0000001800187311 */ /* 0x000e22000020d900 */
[----:B------:R-:W-:Y:S05]  /*1a8a0*/  BRA `(.L_x_22399) ;  /* 0x00000ba000007947 */ /* 0x000fea0003800000 */
.L_x_22402:
        /* <DEDUP_REMOVED lines=9> */
.L_x_22405:
[----:B----4-:R-:W4:Y:S02]  /*1a940*/  LDG.E.U16 R2, [R2.64] ;  /* 0x0000002402027981 */ /* 0x010f24000c1e1500 */
[----:B----4-:R-:W-:-:S06]  /*1a950*/  HADD2.F32 R24, -RZ, R2.H0_H0 ;  /* 0x20000002ff187230 */ /* 0x010fcc0000004100 */
[----:B------:R-:W0:Y:S01]  /*1a960*/  F2I.S64.TRUNC R24, R24 ;  /* 0x0000001800187311 */ /* 0x000e22000020d900 */
[----:B------:R-:W-:Y:S05]  /*1a970*/  BRA `(.L_x_22399) ;  /* 0x00000ad000007947 */ /* 0x000fea0003800000 */
.L_x_22404:
[----:B----4-:R-:W4:Y:S02]  /*1a980*/  LDG.E.64 R2, [R2.64] ;  /* 0x0000002402027981 */ /* 0x010f24000c1e1b00 */
[----:B----4-:R0:W4:Y:S01]  /*1a990*/  F2I.S64.F64.TRUNC R24, R2 ;  /* 0x0000000200187311 */ /* 0x010122000030d900 */
[----:B------:R-:W-:Y:S05]  /*1a9a0*/  BRA `(.L_x_22399) ;  /* 0x00000aa000007947 */ /* 0x000fea0003800000 */
.L_x_22394:
        /* <DEDUP_REMOVED lines=13> */
.L_x_22408:
[----:B----4-:R-:W4:Y:S02]  /*1aa80*/  LDG.E.64 R2, [R2.64] ;  /* 0x0000002402027981 */ /* 0x010f24000c1e1b00 */
[----:B----4-:R0:W4:Y:S01]  /*1aa90*/  F2I.S64.F64.TRUNC R24, R2 ;  /* 0x0000000200187311 */ /* 0x010122000030d900 */
[----:B------:R-:W-:Y:S05]  /*1aaa0*/  BRA `(.L_x_22399) ;  /* 0x000009a000007947 */ /* 0x000fea0003800000 */
.L_x_22407:
        /* <DEDUP_REMOVED lines=27> */
.L_x_22410:
        /* <DEDUP_REMOVED lines=14> */
.L_x_22409:
[----:B----4-:R-:W4:Y:S02]  /*1ad40*/  LDG.E.U16 R24, [R2.64] ;  /* 0x0000002402187981 */ /* 0x010f24000c1e1500 */
[----:B----4-:R-:W-:-:S06]  /*1ad50*/  PRMT R24, RZ, 0x5410, R24 ;  /* 0x00005410ff187816 */ /* 0x010fcc0000000018 */
[----:B------:R-:W0:Y:S01]  /*1ad60*/  F2I.S64.TRUNC R24, R24 ;  /* 0x0000001800187311 */ /* 0x000e22000020d900 */
[----:B------:R-:W-:Y:S05]  /*1ad70*/  BRA `(.L_x_22399) ;  /* 0x000006d000007947 */ /* 0x000fea0003800000 */
.L_x_22406:
        /* <DEDUP_REMOVED lines=11> */
.L_x_22413:
        /* <DEDUP_REMOVED lines=21> */
.L_x_22417:
[----:B------:R-:W-:Y:S05]  /*1af80*/  BSYNC B1 ;  /* 0x0000000000017941 */ /* 0x000fea0003800000 */
.L_x_22416:
[----:B------:R-:W-:Y:S01]  /*1af90*/  IMAD.SHL.U32 R2, R2, 0x100000, RZ ;  /* 0x0010000002027824 */ /* 0x000fe200078e00ff */
[----:B------:R-:W-:-:S04]  /*1afa0*/  LEA R3, R0, 0x3b800000, 0x17 ;  /* 0x3b80000000037811 */ /* 0x000fc800078eb8ff */
[----:B------:R-:W-:Y:S02]  /*1afb0*/  LOP3.LUT R24, R3, R2, R24, 0xfe, !PT ;  /* 0x0000000203187212 */ /* 0x000fe400078efe18 */
.L_x_22415:
[----:B------:R-:W-:Y:S05]  /*1afc0*/  BSYNC B0 ;  /* 0x0000000000007941 */ /* 0x000fea0003800000 */
.L_x_22414:
[----:B------:R-:W0:Y:S01]  /*1afd0*/  F2I.S64.TRUNC R24, R24 ;  /* 0x0000001800187311 */ /* 0x000e22000020d900 */
[----:B------:R-:W-:Y:S05]  /*1afe0*/  BRA `(.L_x_22399) ;  /* 0x0000046000007947 */ /* 0x000fea0003800000 */
.L_x_22412:
        /* <DEDUP_REMOVED lines=21> */
.L_x_22421:
[----:B------:R-:W-:Y:S05]  /*1b140*/  BSYNC B1 ;  /* 0x0000000000017941 */ /* 0x000fea0003800000 */
.L_x_22420:
[----:B------:R-:W-:Y:S01]  /*1b150*/  IMAD.SHL.U32 R2, R2, 0x200000, RZ ;  /* 0x0020000002027824 */ /* 0x000fe200078e00ff */
[----:B------:R-:W-:-:S04]  /*1b160*/  LEA R3, R0, 0x37800000, 0x17 ;  /* 0x3780000000037811 */ /* 0x000fc800078eb8ff */
[----:B------:R-:W-:Y:S02]  /*1b170*/  LOP3.LUT R24, R3, R2, R24, 0xfe, !PT ;  /* 0x0000000203187212 */ /* 0x000fe400078efe18 */
.L_x_22419:
[----:B------:R-:W-:Y:S05]  /*1b180*/  BSYNC B0 ;  /* 0x0000000000007941 */ /* 0x000fea0003800000 */
.L_x_22418:
[----:B------:R-:W0:Y:S01]  /*1b190*/  F2I.S64.TRUNC R24, R24 ;  /* 0x0000001800187311 */ /* 0x000e22000020d900 */
[----:B------:R-:W-:Y:S05]  /*1b1a0*/  BRA `(.L_x_22399) ;  /* 0x000002a000007947 */ /* 0x000fea0003800000 */
.L_x_22411:
        /* <DEDUP_REMOVED lines=14> */
.L_x_22425:
[----:B------:R-:W-:Y:S05]  /*1b290*/  BSYNC B0 ;  /* 0x0000000000007941 */ /* 0x000fea0003800000 */
.L_x_22424:
[----:B------:R-:W0:Y:S01]  /*1b2a0*/  F2I.S64.TRUNC R24, R24 ;  /* 0x0000001800187311 */ /* 0x000e22000020d900 */
[----:B------:R-:W-:Y:S05]  /*1b2b0*/  BRA `(.L_x_22399) ;  /* 0x0000019000007947 */ /* 0x000fea0003800000 */
.L_x_22398:
        /* <DEDUP_REMOVED lines=21> */
.L_x_22423:
[----:B------:R0:W5:Y:S01]  /*1b410*/  LDG.E.64 R24, [R2.64] ;  /* 0x0000002402187981 */ /* 0x000162000c1e1b00 */
[----:B------:R-:W-:Y:S05]  /*1b420*/  BRA `(.L_x_22399) ;  /* 0x0000002000007947 */ /* 0x000fea0003800000 */
.L_x_22422:
[----:B------:R0:W5:Y:S01]  /*1b430*/  LDG.E R24, [R2.64] ;  /* 0x0000002402187981 */ /* 0x000162000c1e1900 */
[----:B------:R-:W-:-:S03]  /*1b440*/  IMAD.MOV.U32 R25, RZ, RZ, RZ ;  /* 0x000000ffff197224 */ /* 0x000fc600078e00ff */
.L_x_22399:
        /* <DEDUP_REMOVED lines=25> */
.L_x_22427:
[----:B------:R-:W-:Y:S05]  /*1b5e0*/  BSYNC B6 ;  /* 0x0000000000067941 */ /* 0x000fea0003800000 */
.L_x_22426:
        /* <DEDUP_REMOVED lines=25> */
.L_x_22429:
[----:B------:R-:W-:Y:S05]  /*1b780*/  BSYNC B6 ;  /* 0x0000000000067941 */ /* 0x000fea0003800000 */
.L_x_22428:
        /* <DEDUP_REMOVED lines=29> */
.L_x_22431:
[----:B------:R-:W-:Y:S05]  /*1b960*/  BSYNC B6 ;  /* 0x0000000000067941 */ /* 0x000fea0003800000 */
.L_x_22430:
        /* <DEDUP_REMOVED lines=17> */
.L_x_22436:
        /* <DEDUP_REMOVED lines=12> */
.L_x_22434:
        /* <DEDUP_REMOVED lines=19> */
.L_x_22435:
[----:B------:R-:W-:Y:S05]  /*1bc70*/  BSYNC B1 ;  /* 0x0000000000017941 */ /* 0x000fea0003800000 */
.L_x_22433:
        /* <DEDUP_REMOVED lines=20> */
.L_x_22432:
        /* <DEDUP_REMOVED lines=18> */
.L_x_22441:
        /* <DEDUP_REMOVED lines=27> */
.L_x_22440:
[----:B------:R-:W-:Y:S05]  /*1c090*/  BSYNC B7 ;  /* 0x0000000000077941 */ /* 0x000fea0003800000 */
.L_x_22439:
[----:B------:R-:W-:-:S05]  /*1c0a0*/  IADD3 R18, P0, R18, 0x8, RZ ;  /* 0x0000000812127810 */ /* 0x000fca0007f1e0ff */
[----:B------:R-:W-:Y:S01]  /*1c0b0*/  IMAD.X R19, RZ, RZ, R19, P0 ;  /* 0x000000ffff137224 */ /* 0x000fe200000e0613 */
[----:B------:R-:W-:-:S04]  /*1c0c0*/  ISETP.GE.U32.AND P0, PT, R18, R23, PT ;  /* 0x000000171200720c */ /* 0x000fc80003f06070 */
[----:B------:R-:W-:-:S13]  /*1c0d0*/  ISETP.GE.U32.AND.EX P0, PT, R19, R22, PT, P0 ;  /* 0x000000161300720c */ /* 0x000fda0003f06100 */
[----:B------:R-:W-:Y:S05]  /*1c0e0*/  @!P0 BRA `(.L_x_22441) ;  /* 0xfffffdf000008947 */ /* 0x000fea000383ffff */
.L_x_22438:
[----:B------:R-:W-:Y:S05]  /*1c0f0*/  BSYNC B6 ;  /* 0x0000000000067941 */ /* 0x000fea0003800000 */
.L_x_22437:
        /* <DEDUP_REMOVED lines=14> */
.L_x_22445:
[----:B------:R-:W-:Y:S01]  /*1c1e0*/  STG.E.U8 [R16.64], RZ ;  /* 0x000000ff10007986 */ /* 0x000fe2000c101124 */
[----:B------:R-:W-:Y:S05]  /*1c1f0*/  EXIT ;  /* 0x000000000000794d */ /* 0x000fea0003800000 */
.L_x_22444:
        /* <DEDUP_REMOVED lines=8> */
.L_x_22448:
[----:B------:R-:W-:Y:S01]  /*1c280*/  STG.E [R16.64], RZ ;  /* 0x000000ff10007986 */ /* 0x000fe2000c101924 */
[----:B------:R-:W-:Y:S05]  /*1c290*/  EXIT ;  /* 0x000000000000794d */ /* 0x000fea0003800000 */
.L_x_22447:
[----:B------:R-:W-:Y:S01]  /*1c2a0*/  STG.E.U16 [R16.64], RZ ;  /* 0x000000ff10007986 */ /* 0x000fe2000c101524 */
[----:B------:R-:W-:Y:S05]  /*1c2b0*/  EXIT ;  /* 0x000000000000794d */ /* 0x000fea0003800000 */
.L_x_22443:
        /* <DEDUP_REMOVED lines=8> */
.L_x_22450:
[----:B------:R-:W-:Y:S01]  /*1c340*/  STG.E.U16 [R16.64], RZ ;  /* 0x000000ff10007986 */ /* 0x000fe2000c101524 */
[----:B------:R-:W-:Y:S05]  /*1c350*/  EXIT ;  /* 0x000000000000794d */ /* 0x000fea0003800000 */
.L_x_22449:
        /* <DEDUP_REMOVED lines=8> */
.L_x_22452:
[----:B------:R-:W-:Y:S01]  /*1c3e0*/  STG.E [R16.64], RZ ;  /* 0x000000ff10007986 */ /* 0x000fe2000c101924 */
[----:B------:R-:W-:Y:S05]  /*1c3f0*/  EXIT ;  /* 0x000000000000794d */ /* 0x000fea0003800000 */
.L_x_22451:
[----:B------:R-:W-:Y:S01]  /*1c400*/  STG.E.64 [R16.64], RZ ;  /* 0x000000ff10007986 */ /* 0x000fe2000c101b24 */
[----:B------:R-:W-:Y:S05]  /*1c410*/  EXIT ;  /* 0x000000000000794d */ /* 0x000fea0003800000 */
.L_x_22442:
        /* <DEDUP_REMOVED lines=10> */
.L_x_22455:
[----:B------:R-:W-:Y:S01]  /*1c4c0*/  STG.E.128 [R16.64], RZ ;  /* 0x000000ff10007986 */ /* 0x000fe2000c101d24 */
[----:B------:R-:W-:Y:S05]  /*1c4d0*/  EXIT ;  /* 0x000000000000794d */ /* 0x000fea0003800000 */
.L_x_22454:
        /* <DEDUP_REMOVED lines=8> */
.L_x_22457:
[----:B------:R-:W-:Y:S01]  /*1c560*/  STG.E.U8 [R16.64], RZ ;  /* 0x000000ff10007986 */ /* 0x000fe2000c101124 */
[----:B------:R-:W-:Y:S05]  /*1c570*/  EXIT ;  /* 0x000000000000794d */ /* 0x000fea0003800000 */
.L_x_22456:
[----:B------:R-:W-:Y:S01]  /*1c580*/  STG.E.U16 [R16.64], RZ ;  /* 0x000000ff10007986 */ /* 0x000fe2000c101524 */
[----:B------:R-:W-:Y:S05]  /*1c590*/  EXIT ;  /* 0x000000000000794d */ /* 0x000fea0003800000 */
.L_x_22453:
        /* <DEDUP_REMOVED lines=10> */
.L_x_22460:
[----:B------:R-:W-:Y:S01]  /*1c640*/  STG.E.U8 [R16.64], RZ ;  /* 0x000000ff10007986 */ /* 0x000fe2000c101124 */
[----:B------:R-:W-:Y:S05]  /*1c650*/  EXIT ;  /* 0x000000000000794d */ /* 0x000fea0003800000 */
.L_x_22459:
[----:B------:R-:W-:Y:S01]  /*1c660*/  STG.E.U8 [R16.64], RZ ;  /* 0x000000ff10007986 */ /* 0x000fe2000c101124 */
[----:B------:R-:W-:Y:S05]  /*1c670*/  EXIT ;  /* 0x000000000000794d */ /* 0x000fea0003800000 */
.L_x_22458:
[----:B------:R-:W-:-:S13]  /*1c680*/  ISETP.NE.AND P0, PT, R0, 0x1c, PT ;  /* 0x0000001c0000780c */ /* 0x000fda0003f05270 */
[----:B------:R-:W-:Y:S05]  /*1c690*/  @!P0 BRA `(.L_x_22461) ;  /* 0x000001b000008947 */ /* 0x000fea0003800000 */
[----:B------:R-:W-:-:S13]  /*1c6a0*/  ISETP.NE.AND P0, PT, R0, 0x1d, PT ;  /* 0x0000001d0000780c */ /* 0x000fda0003f05270 */
[----:B------:R-:W-:Y:S05]  /*1c6b0*/  @!P0 BRA `(.L_x_22462) ;  /* 0x0000017000008947 */ /* 0x000fea0003800000 */
[----:B------:R-:W-:-:S13]  /*1c6c0*/  ISETP.NE.AND P0, PT, R0, 0x2c, PT ;  /* 0x0000002c0000780c */ /* 0x000fda0003f05270 */
[----:B------:R0:W-:Y:S01]  /*1c6d0*/  @!P0 STG.E.U8 [R16.64], RZ ;  /* 0x000000ff10008986 */ /* 0x0001e2000c101124 */
[----:B------:R-:W-:Y:S05]  /*1c6e0*/  @!P0 EXIT ;  /* 0x000000000000894d */ /* 0x000fea0003800000 */
.L_x_22446:
        /* <DEDUP_REMOVED lines=20> */
.L_x_22462:
[----:B------:R-:W-:Y:S01]  /*1c830*/  STG.E.64 [R16.64], RZ ;  /* 0x000000ff10007986 */ /* 0x000fe2000c101b24 */
[----:B------:R-:W-:Y:S05]  /*1c840*/  EXIT ;  /* 0x000000000000794d */ /* 0x000fea0003800000 */
.L_x_22461:
[----:B------:R-:W-:Y:S01]  /*1c850*/  STG.E [R16.64], RZ ;  /* 0x000000ff10007986 */ /* 0x000fe2000c101924 */
[----:B------:R-:W-:Y:S05]  /*1c860*/  EXIT ;  /* 0x000000000000794d */ /* 0x000fea0003800000 */
        .weak           $__internal_52_$__cuda_sm20_div_s64
        .type           $__internal_52_$__cuda_sm20_div_s64,@function
        .size           $__internal_52_$__cuda_sm20_div_s64,(.L_x_27328 - $__internal_52_$__cuda_sm20_div_s64)
$__internal_52_$__cuda_sm20_div_s64:
        /* <DEDUP_REMOVED lines=83> */
[----:B------:R-:W-:Y:S05]  /*1cda0*/  RET.REL.NODEC R2 `(_ZN2at6native18elementwise_kernelILi128ELi4EZNS0_15gpu_kernel_implIZZZNS0_67_GLOBAL__N__bb565c37_34_ValidateCompressedIndicesKernel_cu_33a4b88b42_validate_compressed_sparse_indices_kernelILNS3_8CDimNameE0ENS3_18CUDAKernelLauncherENS3_14EmptyVecKernelENS3_8DummyVecELm8EEEvRKNS_6TensorESB_lllENKUlvE1_clEvENKUlvE0_clEvEUllllllE_EEvRNS_18TensorIteratorBaseERKT_EUliE_EEviT1_) ;  /* 0xfffe325002007950 */ /* 0x000fea0003c3ffff */
.L_x_22463:
        /* <DEDUP_REMOVED lines=13> */
.L_x_27328:


//--------------------- .text._ZN2at6native27unrolled_elementwise_kernelIZZZNS0_67_GLOBAL__N__bb565c37_34_ValidateCompressedIndicesKernel_cu_33a4b88b42_validate_compressed_sparse_indices_kernelILNS2_8CDimNameE0ENS2_18CUDAKernelLauncherENS2_14EmptyVecKernelENS2_8DummyVecELm8EEEvRKNS_6TensorESA_lllENKUlvE1_clEvENKUlvE0_clEvEUllllllE_St5arrayIPcLm6EELi4E23TrivialOffsetCalculatorILi5EjESH_ILi1EjENS0_6memory12LoadWithCastILi5EEENSK_13StoreWithCastILi1EEEEEviT_T0_T2_T3_T4_T5_ --------------------------
	.section	.text._ZN2at6native27unrolled_elementwise_kernelIZZZNS0_67_GLOBAL__N__bb565c37_34_ValidateCompressedIndicesKernel_cu_33a4b88b42_validate_compressed_sparse_indices_kernelILNS2_8CDimNameE0ENS2_18CUDAKernelLauncherENS2_14EmptyVecKernelENS2_8DummyVecELm8EEEvRKNS_6TensorESA_lllENKUlvE1_clEvENKUlvE0_clEvEUllllllE_St5arrayIPcLm6EELi4E23TrivialOffsetCalculatorILi5EjESH_ILi1EjENS0_6memory12LoadWithCastILi5EEENSK_13StoreWithCastILi1EEEEEviT_T0_T2_T3_T4_T5_,"ax",@progbits
	.sectioninfo	@"SHI_REGISTERS=64"
	.align	128
        .global         _ZN2at6native27unrolled_elementwise_kernelIZZZNS0_67_GLOBAL__N__bb565c37_34_ValidateCompressedIndicesKernel_cu_33a4b88b42_validate_compressed_sparse_indices_kernelILNS2_8CDimNameE0ENS2_18CUDAKernelLauncherENS2_14EmptyVecKernelENS2_8DummyVecELm8EEEvRKNS_6TensorESA_lllENKUlvE1_clEvENKUlvE0_clEvEUllllllE_St5arrayIPcLm6EELi4E23TrivialOffsetCalculatorILi5EjESH_ILi1EjENS0_6memory12LoadWithCastILi5EEENSK_13StoreWithCastILi1EEEEEviT_T0_T2_T3_T4_T5_
        .type           _ZN2at6native27unrolled_elementwise_kernelIZZZNS0_67_GLOBAL__N__bb565c37_34_ValidateCompressedIndicesKernel_cu_33a4b88b42_validate_compressed_sparse_indices_kernelILNS2_8CDimNameE0ENS2_18CUDAKernelLauncherENS2_14EmptyVecKernelENS2_8DummyVecELm8EEEvRKNS_6TensorESA_lllENKUlvE1_clEvENKUlvE0_clEvEUllllllE_St5arrayIPcLm6EELi4E23TrivialOffsetCalculatorILi5EjESH_ILi1EjENS0_6memory12LoadWithCastILi5EEENSK_13StoreWithCastILi1EEEEEviT_T0_T2_T3_T4_T5_,@function
        .size           _ZN2at6native27unrolled_elementwise_kernelIZZZNS0_67_GLOBAL__N__bb565c37_34_ValidateCompressedIndicesKernel_cu_33a4b88b42_validate_compressed_sparse_indices_kernelILNS2_8CDimNameE0ENS2_18CUDAKernelLauncherENS2_14EmptyVecKernelENS2_8DummyVecELm8EEEvRKNS_6TensorESA_lllENKUlvE1_clEvENKUlvE0_clEvEUllllllE_St5arrayIPcLm6EELi4E23TrivialOffsetCalculatorILi5EjESH_ILi1EjENS0_6memory12LoadWithCastILi5EEENSK_13StoreWithCastILi1EEEEEviT_T0_T2_T3_T4_T5_,(.L_x_27329 - _ZN2at6native27unrolled_elementwise_kernelIZZZNS0_67_GLOBAL__N__bb565c37_34_ValidateCompressedIndicesKernel_cu_33a4b88b42_validate_compressed_sparse_indices_kernelILNS2_8CDimNameE0ENS2_18CUDAKernelLauncherENS2_14EmptyVecKernelENS2_8DummyVecELm8EEEvRKNS_6TensorESA_lllENKUlvE1_clEvENKUlvE0_clEvEUllllllE_St5arrayIPcLm6EELi4E23TrivialOffsetCalculatorILi5EjESH_ILi1EjENS0_6memory12LoadWithCastILi5EEENSK_13StoreWithCastILi1EEEEEviT_T0_T2_T3_T4_T5_)
        .other          _ZN2at6native27unrolled_elementwise_kernelIZZZNS0_67_GLOBAL__N__bb565c37_34_ValidateCompressedIndicesKernel_cu_33a4b88b42_validate_compressed_sparse_indices_kernelILNS2_8CDimNameE0ENS2_18CUDAKernelLauncherENS2_14EmptyVecKernelENS2_8DummyVecELm8EEEvRKNS_6TensorESA_lllENKUlvE1_clEvENKUlvE0_clEvEUllllllE_St5arrayIPcLm6EELi4E23TrivialOffsetCalculatorILi5EjESH_ILi1EjENS0_6memory12LoadWithCastILi5EEENSK_13StoreWithCastILi1EEEEEviT_T0_T2_T3_T4_T5_,@"STO_CUDA_ENTRY STV_DEFAULT"
_ZN2at6native27unrolled_elementwise_kernelIZZZNS0_67_GLOBAL__N__bb565c37_34_ValidateCompressedIndicesKernel_cu_33a4b88b42_validate_compressed_sparse_indices_kernelILNS2_8CDimNameE0ENS2_18CUDAKernelLauncherENS2_14EmptyVecKernelENS2_8DummyVecELm8EEEvRKNS_6TensorESA_lllENKUlvE1_clEvENKUlvE0_clEvEUllllllE_St5arrayIPcLm6EELi4E23TrivialOffsetCalculatorILi5EjESH_ILi1EjENS0_6memory12LoadWithCastILi5EEENSK_13StoreWithCastILi1EEEEEviT_T0_T2_T3_T4_T5_:
.text._ZN2at6native27unrolled_elementwise_kernelIZZZNS0_67_GLOBAL__N__bb565c37_34_ValidateCompressedIndicesKernel_cu_33a4b88b42_validate_compressed_sparse_indices_kernelILNS2_8CDimNameE0ENS2_18CUDAKernelLauncherENS2_14EmptyVecKernelENS2_8DummyVecELm8EEEvRKNS_6TensorESA_lllENKUlvE1_clEvENKUlvE0_clEvEUllllllE_St5arrayIPcLm6EELi4E23TrivialOffsetCalculatorILi5EjESH_ILi1EjENS0_6memory12LoadWithCastILi5EEENSK_13StoreWithCastILi1EEEEEviT_T0_T2_T3_T4_T5_:
        /* <DEDUP_REMOVED lines=104> */
.L_x_22469:
[----:B------:R0:W5:Y:S01]  /*0680*/  LDG.E.U8 R52, [R2.64] ;  /* 0x0000002402347981 */ /* 0x000162000c1e1100 */
[----:B------:R-:W-:Y:S01]  /*0690*/  IMAD.MOV.U32 R53, RZ, RZ, RZ ;  /* 0x000000ffff357224 */ /* 0x000fe200078e00ff */
[----:B------:R-:W-:Y:S05]  /*06a0*/  BRA `(.L_x_22471) ;  /* 0x00000d5000007947 */ /* 0x000fea0003800000 */
.L_x_22468:
        /* <DEDUP_REMOVED lines=8> */
.L_x_22473:
[----:B------:R-:W2:Y:S02]  /*0730*/  LDG.E R52, [R2.64] ;  /* 0x0000002402347981 */ /* 0x000ea4000c1e1900 */
[----:B--2---:R-:W-:Y:S01]  /*0740*/  SHF.R.S32.HI R53, RZ, 0x1f, R52 ;  /* 0x0000001fff357819 */ /* 0x004fe20000011434 */
[----:B------:R-:W-:Y:S05]  /*0750*/  BRA `(.L_x_22471) ;  /* 0x00000ca000007947 */ /* 0x000fea0003800000 */
.L_x_22472:
[----:B------:R-:W2:Y:S02]  /*0760*/  LDG.E.S16 R52, [R2.64] ;  /* 0x0000002402347981 */ /* 0x000ea4000c1e1700 */
[----:B--2---:R-:W-:Y:S01]  /*0770*/  SHF.R.S32.HI R53, RZ, 0x1f, R52 ;  /* 0x0000001fff357819 */ /* 0x004fe20000011434 */
[----:B------:R-:W-:Y:S05]  /*0780*/  BRA `(.L_x_22471) ;  /* 0x00000c7000007947 */ /* 0x000fea0003800000 */
.L_x_22467:
        /* <DEDUP_REMOVED lines=9> */
.L_x_22475:
[----:B------:R-:W2:Y:S02]  /*0820*/  LDG.E.U16 R2, [R2.64] ;  /* 0x0000002402027981 */ /* 0x000ea4000c1e1500 */
[----:B--2---:R-:W-:-:S06]  /*0830*/  HADD2.F32 R52, -RZ, R2.H0_H0 ;  /* 0x20000002ff347230 */ /* 0x004fcc0000004100 */
[----:B------:R-:W0:Y:S01]  /*0840*/  F2I.S64.TRUNC R52, R52 ;  /* 0x0000003400347311 */ /* 0x000e22000020d900 */
[----:B------:R-:W-:Y:S05]  /*0850*/  BRA `(.L_x_22471) ;  /* 0x00000ba000007947 */ /* 0x000fea0003800000 */
.L_x_22474:
        /* <DEDUP_REMOVED lines=9> */
.L_x_22477:
[----:B------:R-:W2:Y:S02]  /*08f0*/  LDG.E.U16 R2, [R2.64] ;  /* 0x0000002402027981 */ /* 0x000ea4000c1e1500 */
[----:B--2---:R-:W-:-:S06]  /*0900*/  HADD2.F32 R52, -RZ, R2.H0_H0 ;  /* 0x20000002ff347230 */ /* 0x004fcc0000004100 */
[----:B------:R-:W0:Y:S01]  /*0910*/  F2I.S64.TRUNC R52, R52 ;  /* 0x0000003400347311 */ /* 0x000e22000020d900 */
[----:B------:R-:W-:Y:S05]  /*0920*/  BRA `(.L_x_22471) ;  /* 0x00000ad000007947 */ /* 0x000fea0003800000 */
.L_x_22476:
[----:B------:R-:W2:Y:S02]  /*0930*/  LDG.E.64 R2, [R2.64] ;  /* 0x0000002402027981 */ /* 0x000ea4000c1e1b00 */
[----:B--2---:R0:W1:Y:S01]  /*0940*/  F2I.S64.F64.TRUNC R52, R2 ;  /* 0x0000000200347311 */ /* 0x004062000030d900 */
[----:B------:R-:W-:Y:S05]  /*0950*/  BRA `(.L_x_22471) ;  /* 0x00000aa000007947 */ /* 0x000fea0003800000 */
.L_x_22466:
        /* <DEDUP_REMOVED lines=13> */
.L_x_22480:
[----:B------:R-:W2:Y:S02]  /*0a30*/  LDG.E.64 R2, [R2.64] ;  /* 0x0000002402027981 */ /* 0x000ea4000c1e1b00 */
[----:B--2---:R0:W1:Y:S01]  /*0a40*/  F2I.S64.F64.TRUNC R52, R2 ;  /* 0x0000000200347311 */ /* 0x004062000030d900 */
[----:B------:R-:W-:Y:S05]  /*0a50*/  BRA `(.L_x_22471) ;  /* 0x000009a000007947 */ /* 0x000fea0003800000 */
.L_x_22479:
        /* <DEDUP_REMOVED lines=27> */
.L_x_22482:
        /* <DEDUP_REMOVED lines=14> */
.L_x_22481:
[----:B------:R-:W2:Y:S02]  /*0cf0*/  LDG.E.U16 R52, [R2.64] ;  /* 0x0000002402347981 */ /* 0x000ea4000c1e1500 */
[----:B--2---:R-:W-:-:S06]  /*0d00*/  PRMT R52, RZ, 0x5410, R52 ;  /* 0x00005410ff347816 */ /* 0x004fcc0000000034 */
[----:B------:R-:W0:Y:S01]  /*0d10*/  F2I.S64.TRUNC R52, R52 ;  /* 0x0000003400347311 */ /* 0x000e22000020d900 */
[----:B------:R-:W-:Y:S05]  /*0d20*/  BRA `(.L_x_22471) ;  /* 0x000006d000007947 */ /* 0x000fea0003800000 */
.L_x_22478:
        /* <DEDUP_REMOVED lines=11> */
.L_x_22485:
        /* <DEDUP_REMOVED lines=21> */
.L_x_22489:
[----:B------:R-:W-:Y:S05]  /*0f30*/  BSYNC B1 ;  /* 0x0000000000017941 */ /* 0x000fea0003800000 */
.L_x_22488:
[----:B------:R-:W-:Y:S01]  /*0f40*/  IMAD.SHL.U32 R2, R2, 0x100000, RZ ;  /* 0x0010000002027824 */ /* 0x000fe200078e00ff */
[----:B------:R-:W-:-:S04]  /*0f50*/  LEA R3, R0, 0x3b800000, 0x17 ;  /* 0x3b80000000037811 */ /* 0x000fc800078eb8ff */
[----:B------:R-:W-:Y:S02]  /*0f60*/  LOP3.LUT R52, R3, R2, R52, 0xfe, !PT ;  /* 0x0000000203347212 */ /* 0x000fe400078efe34 */
.L_x_22487:
[----:B------:R-:W-:Y:S05]  /*0f70*/  BSYNC B0 ;  /* 0x0000000000007941 */ /* 0x000fea0003800000 */
.L_x_22486:
[----:B------:R-:W0:Y:S01]  /*0f80*/  F2I.S64.TRUNC R52, R52 ;  /* 0x0000003400347311 */ /* 0x000e22000020d900 */
[----:B------:R-:W-:Y:S05]  /*0f90*/  BRA `(.L_x_22471) ;  /* 0x0000046000007947 */ /* 0x000fea0003800000 */
.L_x_22484:
        /* <DEDUP_REMOVED lines=21> */
.L_x_22493:
[----:B------:R-:W-:Y:S05]  /*10f0*/  BSYNC B1 ;  /* 0x0000000000017941 */ /* 0x000fea0003800000 */
.L_x_22492:
[----:B------:R-:W-:Y:S01]  /*1100*/  IMAD.SHL.U32 R2, R2, 0x200000, RZ ;  /* 0x0020000002027824 */ /* 0x000fe200078e00ff */
[----:B------:R-:W-:-:S04]  /*1110*/  LEA R3, R0, 0x37800000, 0x17 ;  /* 0x3780000000037811 */ /* 0x000fc800078eb8ff */
[----:B------:R-:W-:Y:S02]  /*1120*/  LOP3.LUT R52, R3, R2, R52, 0xfe, !PT ;  /* 0x0000000203347212 */ /* 0x000fe400078efe34 */
.L_x_22491:
[----:B------:R-:W-:Y:S05]  /*1130*/  BSYNC B0 ;  /* 0x0000000000007941 */ /* 0x000fea0003800000 */
.L_x_22490:
[----:B------:R-:W0:Y:S01]  /*1140*/  F2I.S64.TRUNC R52, R52 ;  /* 0x0000003400347311 */ /* 0x000e22000020d900 */
[----:B------:R-:W-:Y:S05]  /*1150*/  BRA `(.L_x_22471) ;  /* 0x000002a000007947 */ /* 0x000fea0003800000 */
.L_x_22483:
        /* <DEDUP_REMOVED lines=14> */
.L_x_22497:
[----:B------:R-:W-:Y:S05]  /*1240*/  BSYNC B0 ;  /* 0x0000000000007941 */ /* 0x000fea0003800000 */
.L_x_22496:
[----:B------:R-:W0:Y:S01]  /*1250*/  F2I.S64.TRUNC R52, R52 ;  /* 0x0000003400347311 */ /* 0x000e22000020d900 */
[----:B------:R-:W-:Y:S05]  /*1260*/  BRA `(.L_x_22471) ;  /* 0x0000019000007947 */ /* 0x000fea0003800000 */
.L_x_22470:
        /* <DEDUP_REMOVED lines=21> */
.L_x_22495:
[----:B------:R0:W5:Y:S01]  /*13c0*/  LDG.E.64 R52, [R2.64] ;  /* 0x0000002402347981 */ /* 0x000162000c1e1b00 */
[----:B------:R-:W-:Y:S05]  /*13d0*/  BRA `(.L_x_22471) ;  /* 0x0000002000007947 */ /* 0x000fea0003800000 */
.L_x_22494:
[----:B------:R0:W5:Y:S01]  /*13e0*/  LDG.E R52, [R2.64] ;  /* 0x0000002402347981 */ /* 0x000162000c1e1900 */
[----:B------:R-:W-:-:S03]  /*13f0*/  IMAD.MOV.U32 R53, RZ, RZ, RZ ;  /* 0x000000ffff357224 */ /* 0x000fc600078e00ff */
.L_x_22471:
        /* <DEDUP_REMOVED lines=17> */
.L_x_22501:
[----:B------:R0:W5:Y:S01]  /*1510*/  LDG.E.U8 R50, [R2.64] ;  /* 0x0000002402327981 */ /* 0x000162000c1e1100 */
[----:B------:R-:W-:Y:S01]  /*1520*/  IMAD.MOV.U32 R51, RZ, RZ, RZ ;  /* 0x000000ffff337224 */ /* 0x000fe200078e00ff */
[----:B------:R-:W-:Y:S05]  /*1530*/  BRA `(.L_x_22503) ;  /* 0x00000d5000007947 */ /* 0x000fea0003800000 */
.L_x_22500:
        /* <DEDUP_REMOVED lines=8> */
.L_x_22505:
[----:B------:R-:W2:Y:S02]  /*15c0*/  LDG.E R50, [R2.64] ;  /* 0x0000002402327981 */ /* 0x000ea4000c1e1900 */
[----:B--2---:R-:W-:Y:S01]  /*15d0*/  SHF.R.S32.HI R51, RZ, 0x1f, R50 ;  /* 0x0000001fff337819 */ /* 0x004fe20000011432 */
[----:B------:R-:W-:Y:S05]  /*15e0*/  BRA `(.L_x_22503) ;  /* 0x00000ca000007947 */ /* 0x000fea0003800000 */
.L_x_22504:
[----:B------:R-:W2:Y:S02]  /*15f0*/  LDG.E.S16 R50, [R2.64] ;  /* 0x0000002402327981 */ /* 0x000ea4000c1e1700 */
[----:B--2---:R-:W-:Y:S01]  /*1600*/  SHF.R.S32.HI R51, RZ, 0x1f, R50 ;  /* 0x0000001fff337819 */ /* 0x004fe20000011432 */
[----:B------:R-:W-:Y:S05]  /*1610*/  BRA `(.L_x_22503) ;  /* 0x00000c7000007947 */ /* 0x000fea0003800000 */
.L_x_22499:
        /* <DEDUP_REMOVED lines=9> */
.L_x_22507:
[----:B------:R-:W2:Y:S02]  /*16b0*/  LDG.E.U16 R2, [R2.64] ;  /* 0x0000002402027981 */ /* 0x000ea4000c1e1500 */
[----:B--2---:R-:W-:-:S06]  /*16c0*/  HADD2.F32 R50, -RZ, R2.H0_H0 ;  /* 0x20000002ff327230 */ /* 0x004fcc0000004100 */
[----:B------:R-:W0:Y:S01]  /*16d0*/  F2I.S64.TRUNC R50, R50 ;  /* 0x0000003200327311 */ /* 0x000e22000020d900 */
[----:B------:R-:W-:Y:S05]  /*16e0*/  BRA `(.L_x_22503) ;  /* 0x00000ba000007947 */ /* 0x000fea0003800000 */
.L_x_22506:
        /* <DEDUP_REMOVED lines=9> */
.L_x_22509:
[----:B------:R-:W2:Y:S02]  /*1780*/  LDG.E.U16 R2, [R2.64] ;  /* 0x0000002402027981 */ /* 0x000ea4000c1e1500 */
[----:B--2---:R-:W-:-:S06]  /*1790*/  HADD2.F32 R50, -RZ, R2.H0_H0 ;  /* 0x20000002ff327230 */ /* 0x004fcc0000004100 */
[----:B------:R-:W0:Y:S01]  /*17a0*/  F2I.S64.TRUNC R50, R50 ;  /* 0x0000003200327311 */ /* 0x000e22000020d900 */
[----:B------:R-:W-:Y:S05]  /*17b0*/  BRA `(.L_x_22503) ;  /* 0x00000ad000007947 */ /* 0x000fea0003800000 */
.L_x_22508:
[----:B------:R-:W2:Y:S02]  /*17c0*/  LDG.E.64 R2, [R2.64] ;  /* 0x0000002402027981 */ /* 0x000ea4000c1e1b00 */
[----:B--2---:R0:W2:Y:S01]  /*17d0*/  F2I.S64.F64.TRUNC R50, R2 ;  /* 0x0000000200327311 */ /* 0x0040a2000030d900 */
[----:B------:R-:W-:Y:S05]  /*17e0*/  BRA `(.L_x_22503) ;  /* 0x00000aa000007947 */ /* 0x000fea0003800000 */
.L_x_22498:
        /* <DEDUP_REMOVED lines=13> */
.L_x_22512:
[----:B------:R-:W2:Y:S02]  /*18c0*/  LDG.E.64 R2, [R2.64] ;  /* 0x0000002402027981 */ /* 0x000ea4000c1e1b00 */
[----:B--2---:R0:W2:Y:S01]  /*18d0*/  F2I.S64.F64.TRUNC R50, R2 ;  /* 0x0000000200327311 */ /* 0x0040a2000030d900 */
[----:B------:R-:W-:Y:S05]  /*18e0*/  BRA `(.L_x_22503) ;  /* 0x000009a000007947 */ /* 0x000fea0003800000 */
.L_x_22511:
        /* <DEDUP_REMOVED lines=27> */
.L_x_22514:
        /* <DEDUP_REMOVED lines=14> */
.L_x_22513:
[----:B------:R-:W2:Y:S02]  /*1b80*/  LDG.E.U16 R50, [R2.64] ;  /* 0x0000002402327981 */ /* 0x000ea4000c1e1500 */
[----:B--2---:R-:W-:-:S06]  /*1b90*/  PRMT R50, RZ, 0x5410, R50 ;  /* 0x00005410ff327816 */ /* 0x004fcc0000000032 */
[----:B------:R-:W0:Y:S01]  /*1ba0*/  F2I.S64.TRUNC R50, R50 ;  /* 0x0000003200327311 */ /* 0x000e22000020d900 */
[----:B------:R-:W-:Y:S05]  /*1bb0*/  BRA `(.L_x_22503) ;  /* 0x000006d000007947 */ /* 0x000fea0003800000 */
.L_x_22510:
        /* <DEDUP_REMOVED lines=11> */
.L_x_22517:
        /* <DEDUP_REMOVED lines=21> */
.L_x_22521:
[----:B------:R-:W-:Y:S05]  /*1dc0*/  BSYNC B1 ;  /* 0x0000000000017941 */ /* 0x000fea0003800000 */
.L_x_22520:
[----:B------:R-:W-:Y:S01]  /*1dd0*/  IMAD.SHL.U32 R2, R2, 0x100000, RZ ;  /* 0x0010000002027824 */ /* 0x000fe200078e00ff */
[----:B------:R-:W-:-:S04]  /*1de0*/  LEA R3, R0, 0x3b800000, 0x17 ;  /* 0x3b80000000037811 */ /* 0x000fc800078eb8ff */
[----:B------:R-:W-:Y:S02]  /*1df0*/  LOP3.LUT R50, R3, R2, R50, 0xfe, !PT ;  /* 0x0000000203327212 */ /* 0x000fe400078efe32 */
.L_x_22519:
[----:B------:R-:W-:Y:S05]  /*1e00*/  BSYNC B0 ;  /* 0x0000000000007941 */ /* 0x000fea0003800000 */
.L_x_22518:
[----:B------:R-:W0:Y:S01]  /*1e10*/  F2I.S64.TRUNC R50, R50 ;  /* 0x0000003200327311 */ /* 0x000e22000020d900 */
[----:B------:R-:W-:Y:S05]  /*1e20*/  BRA `(.L_x_22503) ;  /* 0x0000046000007947 */ /* 0x000fea0003800000 */
.L_x_22516:
        /* <DEDUP_REMOVED lines=21> */
.L_x_22525:
[----:B------:R-:W-:Y:S05]  /*1f80*/  BSYNC B1 ;  /* 0x0000000000017941 */ /* 0x000fea0003800000 */
.L_x_22524:
[----:B------:R-:W-:Y:S01]  /*1f90*/  IMAD.SHL.U32 R2, R2, 0x200000, RZ ;  /* 0x0020000002027824 */ /* 0x000fe200078e00ff */
[----:B------:R-:W-:-:S04]  /*1fa0*/  LEA R3, R0, 0x37800000, 0x17 ;  /* 0x3780000000037811 */ /* 0x000fc800078eb8ff */
[----:B------:R-:W-:Y:S02]  /*1fb0*/  LOP3.LUT R50, R3, R2, R50, 0xfe, !PT ;  /* 0x0000000203327212 */ /* 0x000fe400078efe32 */
.L_x_22523:
[----:B------:R-:W-:Y:S05]  /*1fc0*/  BSYNC B0 ;  /* 0x0000000000007941 */ /* 0x000fea0003800000 */
.L_x_22522:
[----:B------:R-:W0:Y:S01]  /*1fd0*/  F2I.S64.TRUNC R50, R50 ;  /* 0x0000003200327311 */ /* 0x000e22000020d900 */
[----:B------:R-:W-:Y:S05]  /*1fe0*/  BRA `(.L_x_22503) ;  /* 0x000002a000007947 */ /* 0x000fea0003800000 */
.L_x_22515:
        /* <DEDUP_REMOVED lines=14> */
.L_x_22529:
[----:B------:R-:W-:Y:S05]  /*20d0*/  BSYNC B0 ;  /* 0x0000000000007941 */ /* 0x000fea0003800000 */
.L_x_22528:
[----:B------:R-:W0:Y:S01]  /*20e0*/  F2I.S64.TRUNC R50, R50 ;  /* 0x0000003200327311 */ /* 0x000e22000020d900 */
[----:B------:R-:W-:Y:S05]  /*20f0*/  BRA `(.L_x_22503) ;  /* 0x0000019000007947 */ /* 0x000fea0003800000 */
.L_x_22502:
        /* <DEDUP_REMOVED lines=21> */
.L_x_22527:
[----:B------:R0:W5:Y:S01]  /*2250*/  LDG.E.64 R50, [R2.64] ;  /* 0x0000002402327981 */ /* 0x000162000c1e1b00 */
[----:B------:R-:W-:Y:S05]  /*2260*/  BRA `(.L_x_22503) ;  /* 0x0000002000007947 */ /* 0x000fea0003800000 */
.L_x_22526:
[----:B------:R0:W5:Y:S01]  /*2270*/  LDG.E R50, [R2.64] ;  /* 0x0000002402327981 */ /* 0x000162000c1e1900 */
[----:B------:R-:W-:-:S03]  /*2280*/  IMAD.MOV.U32 R51, RZ, RZ, RZ ;  /* 0x000000ffff337224 */ /* 0x000fc600078e00ff */
.L_x_22503:
        /* <DEDUP_REMOVED lines=17> */
.L_x_22533:
[----:B------:R0:W5:Y:S01]  /*23a0*/  LDG.E.U8 R26, [R2.64] ;  /* 0x00000024021a7981 */ /* 0x000162000c1e1100 */
[----:B------:R-:W-:Y:S01]  /*23b0*/  IMAD.MOV.U32 R27, RZ, RZ, RZ ;  /* 0x000000ffff1b7224 */ /* 0x000fe200078e00ff */
[----:B------:R-:W-:Y:S05]  /*23c0*/  BRA `(.L_x_22535) ;  /* 0x00000d5000007947 */ /* 0x000fea0003800000 */
.L_x_22532:
        /* <DEDUP_REMOVED lines=8> */
.L_x_22537:
[----:B------:R-:W3:Y:S02]  /*2450*/  LDG.E R26, [R2.64] ;  /* 0x00000024021a7981 */ /* 0x000ee4000c1e1900 */
[----:B---3--:R-:W-:Y:S01]  /*2460*/  SHF.R.S32.HI R27, RZ, 0x1f, R26 ;  /* 0x0000001fff1b7819 */ /* 0x008fe2000001141a */
[----:B------:R-:W-:Y:S05]  /*2470*/  BRA `(.L_x_22535) ;  /* 0x00000ca000007947 */ /* 0x000fea0003800000 */
.L_x_22536:
[----:B------:R-:W3:Y:S02]  /*2480*/  LDG.E.S16 R26, [R2.64] ;  /* 0x00000024021a7981 */ /* 0x000ee4000c1e1700 */
[----:B---3--:R-:W-:Y:S01]  /*2490*/  SHF.R.S32.HI R27, RZ, 0x1f, R26 ;  /* 0x0000001fff1b7819 */ /* 0x008fe2000001141a */
[----:B------:R-:W-:Y:S05]  /*24a0*/  BRA `(.L_x_22535) ;  /* 0x00000c7000007947 */ /* 0x000fea0003800000 */
.L_x_22531:
        /* <DEDUP_REMOVED lines=9> */
.L_x_22539:
[----:B------:R-:W3:Y:S02]  /*2540*/  LDG.E.U16 R2, [R2.64] ;  /* 0x0000002402027981 */ /* 0x000ee4000c1e1500 */
[----:B---3--:R-:W-:-:S06]  /*2550*/  HADD2.F32 R26, -RZ, R2.H0_H0 ;  /* 0x20000002ff1a7230 */ /* 0x008fcc0000004100 */
[----:B------:R-:W0:Y:S01]  /*2560*/  F2I.S64.TRUNC R26, R26 ;  /* 0x0000001a001a7311 */ /* 0x000e22000020d900 */
[----:B------:R-:W-:Y:S05]  /*2570*/  BRA `(.L_x_22535) ;  /* 0x00000ba000007947 */ /* 0x000fea0003800000 */
.L_x_22538:
        /* <DEDUP_REMOVED lines=9> */
.L_x_22541:
[----:B------:R-:W3:Y:S02]  /*2610*/  LDG.E.U16 R2, [R2.64] ;  /* 0x0000002402027981 */ /* 0x000ee4000c1e1500 */
[----:B---3--:R-:W-:-:S06]  /*2620*/  HADD2.F32 R26, -RZ, R2.H0_H0 ;  /* 0x20000002ff1a7230 */ /* 0x008fcc0000004100 */
[----:B------:R-:W0:Y:S01]  /*2630*/  F2I.S64.TRUNC R26, R26 ;  /* 0x0000001a001a7311 */ /* 0x000e22000020d900 */
[----:B------:R-:W-:Y:S05]  /*2640*/  BRA `(.L_x_22535) ;  /* 0x00000ad000007947 */ /* 0x000fea0003800000 */
.L_x_22540:
[----:B------:R-:W3:Y:S02]  /*2650*/  LDG.E.64 R2, [R2.64] ;  /* 0x0000002402027981 */ /* 0x000ee4000c1e1b00 */
[----:B---3--:R0:W3:Y:S01]  /*2660*/  F2I.S64.F64.TRUNC R26, R2 ;  /* 0x00000002001a7311 */ /* 0x0080e2000030d900 */
[----:B------:R-:W-:Y:S05]  /*2670*/  BRA `(.L_x_22535) ;  /* 0x00000aa000007947 */ /* 0x000fea0003800000 */
.L_x_22530:
        /* <DEDUP_REMOVED lines=13> */
.L_x_22544:
[----:B------:R-:W3:Y:S02]  /*2750*/  LDG.E.64 R2, [R2.64] ;  /* 0x0000002402027981 */ /* 0x000ee4000c1e1b00 */
[----:B---3--:R0:W3:Y:S01]  /*2760*/  F2I.S64.F64.TRUNC R26, R2 ;  /* 0x00000002001a7311 */ /* 0x0080e2000030d900 */
[----:B------:R-:W-:Y:S05]  /*2770*/  BRA `(.L_x_22535) ;  /* 0x000009a000007947 */ /* 0x000fea0003800000 */
.L_x_22543:
        /* <DEDUP_REMOVED lines=27> */
.L_x_22546:
        /* <DEDUP_REMOVED lines=14> */
.L_x_22545:
[----:B------:R-:W3:Y:S02]  /*2a10*/  LDG.E.U16 R26, [R2.64] ;  /* 0x00000024021a7981 */ /* 0x000ee4000c1e1500 */
[----:B---3--:R-:W-:-:S06]  /*2a20*/  PRMT R26, RZ, 0x5410, R26 ;  /* 0x00005410ff1a7816 */ /* 0x008fcc000000001a */
[----:B------:R-:W0:Y:S01]  /*2a30*/  F2I.S64.TRUNC R26, R26 ;  /* 0x0000001a001a7311 */ /* 0x000e22000020d900 */
[----:B------:R-:W-:Y:S05]  /*2a40*/  BRA `(.L_x_22535) ;  /* 0x000006d000007947 */ /* 0x000fea0003800000 */
.L_x_22542:
        /* <DEDUP_REMOVED lines=11> */
.L_x_22549:
        /* <DEDUP_REMOVED lines=21> */
.L_x_22553:
[----:B------:R-:W-:Y:S05]  /*2c50*/  BSYNC B1 ;  /* 0x0000000000017941 */ /* 0x000fea0003800000 */
.L_x_22552:
[----:B------:R-:W-:Y:S01]  /*2c60*/  IMAD.SHL.U32 R2, R2, 0x100000, RZ ;  /* 0x0010000002027824 */ /* 0x000fe200078e00ff */
[----:B------:R-:W-:-:S04]  /*2c70*/  LEA R3, R0, 0x3b800000, 0x17 ;  /* 0x3b80000000037811 */ /* 0x000fc800078eb8ff */
[----:B------:R-:W-:Y:S02]  /*2c80*/  LOP3.LUT R26, R3, R2, R26, 0xfe, !PT ;  /* 0x00000002031a7212 */ /* 0x000fe400078efe1a */
.L_x_22551:
[----:B------:R-:W-:Y:S05]  /*2c90*/  BSYNC B0 ;  /* 0x0000000000007941 */ /* 0x000fea0003800000 */
.L_x_22550:
[----:B------:R-:W0:Y:S01]  /*2ca0*/  F2I.S64.TRUNC R26, R26 ;  /* 0x0000001a001a7311 */ /* 0x000e22000020d900 */
[----:B------:R-:W-:Y:S05]  /*2cb0*/  BRA `(.L_x_22535) ;  /* 0x0000046000007947 */ /* 0x000fea0003800000 */
.L_x_22548:
        /* <DEDUP_REMOVED lines=21> */
.L_x_22557:
[----:B------:R-:W-:Y:S05]  /*2e10*/  BSYNC B1 ;  /* 0x0000000000017941 */ /* 0x000fea0003800000 */
.L_x_22556:
[----:B------:R-:W-:Y:S01]  /*2e20*/  IMAD.SHL.U32 R2, R2, 0x200000, RZ ;  /* 0x0020000002027824 */ /* 0x000fe200078e00ff */
[----:B------:R-:W-:-:S04]  /*2e30*/  LEA R3, R0, 0x37800000, 0x17 ;  /* 0x3780000000037811 */ /* 0x000fc800078eb8ff */
[----:B------:R-:W-:Y:S02]  /*2e40*/  LOP3.LUT R26, R3, R2, R26, 0xfe, !PT ;  /* 0x00000002031a7212 */ /* 0x000fe400078efe1a */
.L_x_22555:
[----:B------:R-:W-:Y:S05]  /*2e50*/  BSYNC B0 ;  /* 0x0000000000007941 */ /* 0x000fea0003800000 */
.L_x_22554:
[----:B------:R-:W0:Y:S01]  /*2e60*/  F2I.S64.TRUNC R26, R26 ;  /* 0x0000001a001a7311 */ /* 0x000e22000020d900 */
[----:B------:R-:W-:Y:S05]  /*2e70*/  BRA `(.L_x_22535) ;  /* 0x000002a000007947 */ /* 0x000fea0003800000 */
.L_x_22547:
        /* <DEDUP_REMOVED lines=14> */
.L_x_22561:
[----:B------:R-:W-:Y:S05]  /*2f60*/  BSYNC B0 ;  /* 0x0000000000007941 */ /* 0x000fea0003800000 */
.L_x_22560:
[----:B------:R-:W0:Y:S01]  /*2f70*/  F2I.S64.TRUNC R26, R26 ;  /* 0x0000001a001a7311 */ /* 0x000e22000020d900 */
[----:B------:R-:W-:Y:S05]  /*2f80*/  BRA `(.L_x_22535) ;  /* 0x0000019000007947 */ /* 0x000fea0003800000 */
.L_x_22534:
        /* <DEDUP_REMOVED lines=21> */
.L_x_22559:
[----:B------:R0:W5:Y:S01]  /*30e0*/  LDG.E.64 R26, [R2.64] ;  /* 0x00000024021a7981 */ /* 0x000162000c1e1b00 */
[----:B------:R-:W-:Y:S05]  /*30f0*/  BRA `(.L_x_22535) ;  /* 0x0000002000007947 */ /* 0x000fea0003800000 */
.L_x_22558:
[----:B------:R0:W5:Y:S01]  /*3100*/  LDG.E R26, [R2.64] ;  /* 0x00000024021a7981 */ /* 0x000162000c1e1900 */
[----:B------:R-:W-:-:S03]  /*3110*/  IMAD.MOV.U32 R27, RZ, RZ, RZ ;  /* 0x000000ffff1b7224 */ /* 0x000fc600078e00ff */
.L_x_22535:
        /* <DEDUP_REMOVED lines=17> */
.L_x_22565:
[----:B------:R0:W5:Y:S01]  /*3230*/  LDG.E.U8 R24, [R2.64] ;  /* 0x0000002402187981 */ /* 0x000162000c1e1100 */
[----:B------:R-:W-:Y:S01]  /*3240*/  IMAD.MOV.U32 R25, RZ, RZ, RZ ;  /* 0x000000ffff197224 */ /* 0x000fe200078e00ff */
[----:B------:R-:W-:Y:S05]  /*3250*/  BRA `(.L_x_22567) ;  /* 0x00000d5000007947 */ /* 0x000fea0003800000 */
.L_x_22564:
        /* <DEDUP_REMOVED lines=8> */
.L_x_22569:
[----:B------:R-:W4:Y:S02]  /*32e0*/  LDG.E R24, [R2.64] ;  /* 0x0000002402187981 */ /* 0x000f24000c1e1900 */
[----:B----4-:R-:W-:Y:S01]  /*32f0*/  SHF.R.S32.HI R25, RZ, 0x1f, R24 ;  /* 0x0000001fff197819 */ /* 0x010fe20000011418 */
[----:B------:R-:W-:Y:S05]  /*3300*/  BRA `(.L_x_22567) ;  /* 0x00000ca000007947 */ /* 0x000fea0003800000 */
.L_x_22568:
[----:B------:R-:W4:Y:S02]  /*3310*/  LDG.E.S16 R24, [R2.64] ;  /* 0x0000002402187981 */ /* 0x000f24000c1e1700 */
[----:B----4-:R-:W-:Y:S01]  /*3320*/  SHF.R.S32.HI R25, RZ, 0x1f, R24 ;  /* 0x0000001fff197819 */ /* 0x010fe20000011418 */
[----:B------:R-:W-:Y:S05]  /*3330*/  BRA `(.L_x_22567) ;  /* 0x00000c7000007947 */ /* 0x000fea0003800000 */
.L_x_22563:
        /* <DEDUP_REMOVED lines=9> */
.L_x_22571:
[----:B------:R-:W4:Y:S02]  /*33d0*/  LDG.E.U16 R2, [R2.64] ;  /* 0x0000002402027981 */ /* 0x000f24000c1e1500 */
[----:B----4-:R-:W-:-:S06]  /*33e0*/  HADD2.F32 R24, -RZ, R2.H0_H0 ;  /* 0x20000002ff187230 */ /* 0x010fcc0000004100 */
[----:B------:R-:W0:Y:S01]  /*33f0*/  F2I.S64.TRUNC R24, R24 ;  /* 0x0000001800187311 */ /* 0x000e22000020d900 */
[----:B------:R-:W-:Y:S05]  /*3400*/  BRA `(.L_x_22567) ;  /* 0x00000ba000007947 */ /* 0x000fea0003800000 */
.L_x_22570:
        /* <DEDUP_REMOVED lines=9> */
.L_x_22573:
[----:B------:R-:W4:Y:S02]  /*34a0*/  LDG.E.U16 R2, [R2.64] ;  /* 0x0000002402027981 */ /* 0x000f24000c1e1500 */
[----:B----4-:R-:W-:-:S06]  /*34b0*/  HADD2.F32 R24, -RZ, R2.H0_H0 ;  /* 0x20000002ff187230 */ /* 0x010fcc0000004100 */
[----:B------:R-:W0:Y:S01]  /*34c0*/  F2I.S64.TRUNC R24, R24 ;  /* 0x0000001800187311 */ /* 0x000e22000020d900 */
[----:B------:R-:W-:Y:S05]  /*34d0*/  BRA `(.L_x_22567) ;  /* 0x00000ad000007947 */ /* 0x000fea0003800000 */
.L_x_22572:
[----:B------:R-:W4:Y:S02]  /*34e0*/  LDG.E.64 R2, [R2.64] ;  /* 0x0000002402027981 */ /* 0x000f24000c1e1b00 */
[----:B----4-:R0:W4:Y:S01]  /*34f0*/  F2I.S64.F64.TRUNC R24, R2 ;  /* 0x0000000200187311 */ /* 0x010122000030d900 */
[----:B------:R-:W-:Y:S05]  /*3500*/  BRA `(.L_x_22567) ;  /* 0x00000aa000007947 */ /* 0x000fea0003800000 */
.L_x_22562:
        /* <DEDUP_REMOVED lines=13> */
.L_x_22576:
[----:B------:R-:W4:Y:S02]  /*35e0*/  LDG.E.64 R2, [R2.64] ;  /* 0x0000002402027981 */ /* 0x000f24000c1e1b00 */
[----:B----4-:R0:W4:Y:S01]  /*35f0*/  F2I.S64.F64.TRUNC R24, R2 ;  /* 0x0000000200187311 */ /* 0x010122000030d900 */
[----:B------:R-:W-:Y:S05]  /*3600*/  BRA `(.L_x_22567) ;  /* 0x000009a000007947 */ /* 0x000fea0003800000 */
.L_x_22575:
        /* <DEDUP_REMOVED lines=27> */
.L_x_22578:
        /* <DEDUP_REMOVED lines=14> */
.L_x_22577:
[----:B------:R-:W4:Y:S02]  /*38a0*/  LDG.E.U16 R24, [R2.64] ;  /* 0x0000002402187981 */ /* 0x000f24000c1e1500 */
[----:B----4-:R-:W-:-:S06]  /*38b0*/  PRMT R24, RZ, 0x5410, R24 ;  /* 0x00005410ff187816 */ /* 0x010fcc0000000018 */
[----:B------:R-:W0:Y:S01]  /*38c0*/  F2I.S64.TRUNC R24, R24 ;  /* 0x0000001800187311 */ /* 0x000e22000020d900 */
[----:B------:R-:W-:Y:S05]  /*38d0*/  BRA `(.L_x_22567) ;  /* 0x000006d000007947 */ /* 0x000fea0003800000 */
.L_x_22574:
        /* <DEDUP_REMOVED lines=11> */
.L_x_22581:
        /* <DEDUP_REMOVED lines=21> */
.L_x_22585:
[----:B------:R-:W-:Y:S05]  /*3ae0*/  BSYNC B1 ;  /* 0x0000000000017941 */ /* 0x000fea0003800000 */
.L_x_22584:
[----:B------:R-:W-:Y:S01]  /*3af0*/  IMAD.SHL.U32 R2, R2, 0x100000, RZ ;  /* 0x0010000002027824 */ /* 0x000fe200078e00ff */
[----:B------:R-:W-:-:S04]  /*3b00*/  LEA R3, R0, 0x3b800000, 0x17 ;  /* 0x3b80000000037811 */ /* 0x000fc800078eb8ff */
[----:B------:R-:W-:Y:S02]  /*3b10*/  LOP3.LUT R24, R3, R2, R24, 0xfe, !PT ;  /* 0x0000000203187212 */ /* 0x000fe400078efe18 */
.L_x_22583:
[----:B------:R-:W-:Y:S05]  /*3b20*/  BSYNC B0 ;  /* 0x0000000000007941 */ /* 0x000fea0003800000 */
.L_x_22582:
[----:B------:R-:W0:Y:S01]  /*3b30*/  F2I.S64.TRUNC R24, R24 ;  /* 0x0000001800187311 */ /* 0x000e22000020d900 */
[----:B------:R-:W-:Y:S05]  /*3b40*/  BRA `(.L_x_22567) ;  /* 0x0000046000007947 */ /* 0x000fea0003800000 */
.L_x_22580:
        /* <DEDUP_REMOVED lines=21> */
.L_x_22589:
[----:B------:R-:W-:Y:S05]  /*3ca0*/  BSYNC B1 ;  /* 0x0000000000017941 */ /* 0x000fea0003800000 */
.L_x_22588:
[----:B------:R-:W-:Y:S01]  /*3cb0*/  IMAD.SHL.U32 R2, R2, 0x200000, RZ ;  /* 0x0020000002027824 */ /* 0x000fe200078e00ff */
[----:B------:R-:W-:-:S04]  /*3cc0*/  LEA R3, R0, 0x37800000, 0x17 ;  /* 0x3780000000037811 */ /* 0x000fc800078eb8ff */
[----:B------:R-:W-:Y:S02]  /*3cd0*/  LOP3.LUT R24, R3, R2, R24, 0xfe, !PT ;  /* 0x0000000203187212 */ /* 0x000fe400078efe18 */
.L_x_22587:
[----:B------:R-:W-:Y:S05]  /*3ce0*/  BSYNC B0 ;  /* 0x0000000000007941 */ /* 0x000fea0003800000 */
.L_x_22586:
[----:B------:R-:W0:Y:S01]  /*3cf0*/  F2I.S64.TRUNC R24, R24 ;  /* 0x0000001800187311 */ /* 0x000e22000020d900 */
[----:B------:R-:W-:Y:S05]  /*3d00*/  BRA `(.L_x_22567) ;  /* 0x000002a000007947 */ /* 0x000fea0003800000 */
.L_x_22579:
        /* <DEDUP_REMOVED lines=14> */
.L_x_22593:
[----:B------:R-:W-:Y:S05]  /*3df0*/  BSYNC B0 ;  /* 0x0000000000007941 */ /* 0x000fea0003800000 */
.L_x_22592:
[----:B------:R-:W0:Y:S01]  /*3e00*/  F2I.S64.TRUNC R24, R24 ;  /* 0x0000001800187311 */ /* 0x000e22000020d900 */
[----:B------:R-:W-:Y:S05]  /*3e10*/  BRA `(.L_x_22567) ;  /* 0x0000019000007947 */ /* 0x000fea0003800000 */
.L_x_22566:
        /* <DEDUP_REMOVED lines=21> */
.L_x_22591:
[----:B------:R0:W5:Y:S01]  /*3f70*/  LDG.E.64 R24, [R2.64] ;  /* 0x0000002402187981 */ /* 0x000162000c1e1b00 */
[----:B------:R-:W-:Y:S05]  /*3f80*/  BRA `(.L_x_22567) ;  /* 0x0000002000007947 */ /* 0x000fea0003800000 */
.L_x_22590:
[----:B------:R0:W5:Y:S01]  /*3f90*/  LDG.E R24, [R2.64] ;  /* 0x0000002402187981 */ /* 0x000162000c1e1900 */
[----:B------:R-:W-:-:S03]  /*3fa0*/  IMAD.MOV.U32 R25, RZ, RZ, RZ ;  /* 0x000000ffff197224 */ /* 0x000fc600078e00ff */
.L_x_22567:
        /* <DEDUP_REMOVED lines=17> */
.L_x_22597:
[----:B------:R0:W5:Y:S01]  /*40c0*/  LDG.E.U8 R44, [R2.64] ;  /* 0x00000024022c7981 */ /* 0x000162000c1e1100 */
[----:B------:R-:W-:Y:S01]  /*40d0*/  IMAD.MOV.U32 R45, RZ, RZ, RZ ;  /* 0x000000ffff2d7224 */ /* 0x000fe200078e00ff */
[----:B------:R-:W-:Y:S05]  /*40e0*/  BRA `(.L_x_22599) ;  /* 0x00000d5000007947 */ /* 0x000fea0003800000 */
.L_x_22596:
        /* <DEDUP_REMOVED lines=8> */
.L_x_22601:
[----:B----4-:R-:W4:Y:S02]  /*4170*/  LDG.E R44, [R2.64] ;  /* 0x00000024022c7981 */ /* 0x010f24000c1e1900 */
[----:B----4-:R-:W-:Y:S01]  /*4180*/  SHF.R.S32.HI R45, RZ, 0x1f, R44 ;  /* 0x0000001fff2d7819 */ /* 0x010fe2000001142c */
[----:B------:R-:W-:Y:S05]  /*4190*/  BRA `(.L_x_22599) ;  /* 0x00000ca000007947 */ /* 0x000fea0003800000 */
.L_x_22600:
[----:B----4-:R-:W4:Y:S02]  /*41a0*/  LDG.E.S16 R44, [R2.64] ;  /* 0x00000024022c7981 */ /* 0x010f24000c1e1700 */
[----:B----4-:R-:W-:Y:S01]  /*41b0*/  SHF.R.S32.HI R45, RZ, 0x1f, R44 ;  /* 0x0000001fff2d7819 */ /* 0x010fe2000001142c */
[----:B------:R-:W-:Y:S05]  /*41c0*/  BRA `(.L_x_22599) ;  /* 0x00000c7000007947 */ /* 0x000fea0003800000 */
.L_x_22595:
        /* <DEDUP_REMOVED lines=9> */
.L_x_22603:
[----:B----4-:R-:W4:Y:S02]  /*4260*/  LDG.E.U16 R2, [R2.64] ;  /* 0x0000002402027981 */ /* 0x010f24000c1e1500 */
[----:B----4-:R-:W-:-:S06]  /*4270*/  HADD2.F32 R44, -RZ, R2.H0_H0 ;  /* 0x20000002ff2c7230 */ /* 0x010fcc0000004100 */
[----:B------:R-:W0:Y:S01]  /*4280*/  F2I.S64.TRUNC R44, R44 ;  /* 0x0000002c002c7311 */ /* 0x000e22000020d900 */
[----:B------:R-:W-:Y:S05]  /*4290*/  BRA `(.L_x_22599) ;  /* 0x00000ba000007947 */ /* 0x000fea0003800000 */
.L_x_22602:
        /* <DEDUP_REMOVED lines=9> */
.L_x_22605:
[----:B----4-:R-:W4:Y:S02]  /*4330*/  LDG.E.U16 R2, [R2.64] ;  /* 0x0000002402027981 */ /* 0x010f24000c1e1500 */
[----:B----4-:R-:W-:-:S06]  /*4340*/  HADD2.F32 R44, -RZ, R2.H0_H0 ;  /* 0x20000002ff2c7230 */ /* 0x010fcc0000004100 */
[----:B------:R-:W0:Y:S01]  /*4350*/  F2I.S64.TRUNC R44, R44 ;  /* 0x0000002c002c7311 */ /* 0x000e22000020d900 */
[----:B------:R-:W-:Y:S05]  /*4360*/  BRA `(.L_x_22599) ;  /* 0x00000ad000007947 */ /* 0x000fea0003800000 */
.L_x_22604:
[----:B----4-:R-:W4:Y:S02]  /*4370*/  LDG.E.64 R2, [R2.64] ;  /* 0x0000002402027981 */ /* 0x010f24000c1e1b00 */
[----:B----4-:R0:W4:Y:S01]  /*4380*/  F2I.S64.F64.TRUNC R44, R2 ;  /* 0x00000002002c7311 */ /* 0x010122000030d900 */
[----:B------:R-:W-:Y:S05]  /*4390*/  BRA `(.L_x_22599) ;  /* 0x00000aa000007947 */ /* 0x000fea0003800000 */
.L_x_22594:
        /* <DEDUP_REMOVED lines=13> */
.L_x_22608:
[----:B----4-:R-:W4:Y:S02]  /*4470*/  LDG.E.64 R2, [R2.64] ;  /* 0x0000002402027981 */ /* 0x010f24000c1e1b00 */
[----:B----4-:R0:W4:Y:S01]  /*4480*/  F2I.S64.F64.TRUNC R44, R2 ;  /* 0x00000002002c7311 */ /* 0x010122000030d900 */
[----:B------:R-:W-:Y:S05]  /*4490*/  BRA `(.L_x_22599) ;  /* 0x000009a000007947 */ /* 0x000fea0003800000 */
.L_x_22607:
        /* <DEDUP_REMOVED lines=27> */
.L_x_22610:
        /* <DEDUP_REMOVED lines=14> */
.L_x_22609:
[----:B----4-:R-:W4:Y:S02]  /*4730*/  LDG.E.U16 R44, [R2.64] ;  /* 0x00000024022c7981 */ /* 0x010f24000c1e1500 */
[----:B----4-:R-:W-:-:S06]  /*4740*/  PRMT R44, RZ, 0x5410, R44 ;  /* 0x00005410ff2c7816 */ /* 0x010fcc000000002c */
[----:B------:R-:W0:Y:S01]  /*4750*/  F2I.S64.TRUNC R44, R44 ;  /* 0x0000002c002c7311 */ /* 0x000e22000020d900 */
[----:B------:R-:W-:Y:S05]  /*4760*/  BRA `(.L_x_22599) ;  /* 0x000006d000007947 */ /* 0x000fea0003800000 */
.L_x_22606:
        /* <DEDUP_REMOVED lines=11> */
.L_x_22613:
        /* <DEDUP_REMOVED lines=21> */
.L_x_22617:
[----:B------:R-:W-:Y:S05]  /*4970*/  BSYNC B1 ;  /* 0x0000000000017941 */ /* 0x000fea0003800000 */
.L_x_22616:
[----:B------:R-:W-:Y:S01]  /*4980*/  IMAD.SHL.U32 R2, R2, 0x100000, RZ ;  /* 0x0010000002027824 */ /* 0x000fe200078e00ff */
[----:B------:R-:W-:-:S04]  /*4990*/  LEA R3, R0, 0x3b800000, 0x17 ;  /* 0x3b80000000037811 */ /* 0x000fc800078eb8ff */
[----:B------:R-:W-:Y:S02]  /*49a0*/  LOP3.LUT R44, R3, R2, R44, 0xfe, !PT ;  /* 0x00000002032c7212 */ /* 0x000fe400078efe2c */
.L_x_22615:
[----:B------:R-:W-:Y:S05]  /*49b0*/  BSYNC B0 ;  /* 0x0000000000007941 */ /* 0x000fea0003800000 */
.L_x_22614:
[----:B------:R-:W0:Y:S01]  /*49c0*/  F2I.S64.TRUNC R44, R44 ;  /* 0x0000002c002c7311 */ /* 0x000e22000020d900 */
[----:B------:R-:W-:Y:S05]  /*49d0*/  BRA `(.L_x_22599) ;  /* 0x0000046000007947 */ /* 0x000fea0003800000 */
.L_x_22612:
        /* <DEDUP_REMOVED lines=21> */
.L_x_22621:
[----:B------:R-:W-:Y:S05]  /*4b30*/  BSYNC B1 ;  /* 0x0000000000017941 */ /* 0x000fea0003800000 */
.L_x_22620:
[----:B------:R-:W-:Y:S01]  /*4b40*/  IMAD.SHL.U32 R2, R2, 0x200000, RZ ;  /* 0x0020000002027824 */ /* 0x000fe200078e00ff */
[----:B------:R-:W-:-:S04]  /*4b50*/  LEA R3, R0, 0x37800000, 0x17 ;  /* 0x3780000000037811 */ /* 0x000fc800078eb8ff */
[----:B------:R-:W-:Y:S02]  /*4b60*/  LOP3.LUT R44, R3, R2, R44, 0xfe, !PT ;  /* 0x00000002032c7212 */ /* 0x000fe400078efe2c */
.L_x_22619:
[----:B------:R-:W-:Y:S05]  /*4b70*/  BSYNC B0 ;  /* 0x0000000000007941 */ /* 0x000fea0003800000 */
.L_x_22618:
[----:B------:R-:W0:Y:S01]  /*4b80*/  F2I.S64.TRUNC R44, R44 ;  /* 0x0000002c002c7311 */ /* 0x000e22000020d900 */
[----:B------:R-:W-:Y:S05]  /*4b90*/  BRA `(.L_x_22599) ;  /* 0x000002a000007947 */ /* 0x000fea0003800000 */
.L_x_22611:
        /* <DEDUP_REMOVED lines=14> */
.L_x_22625:
[----:B------:R-:W-:Y:S05]  /*4c80*/  BSYNC B0 ;  /* 0x0000000000007941 */ /* 0x000fea0003800000 */
.L_x_22624:
[----:B------:R-:W0:Y:S01]  /*4c90*/  F2I.S64.TRUNC R44, R44 ;  /* 0x0000002c002c7311 */ /* 0x000e22000020d900 */
[----:B------:R-:W-:Y:S05]  /*4ca0*/  BRA `(.L_x_22599) ;  /* 0x0000019000007947 */ /* 0x000fea0003800000 */
.L_x_22598:
        /* <DEDUP_REMOVED lines=21> */
.L_x_22623:
[----:B------:R0:W5:Y:S01]  /*4e00*/  LDG.E.64 R44, [R2.64] ;  /* 0x00000024022c7981 */ /* 0x000162000c1e1b00 */
[----:B------:R-:W-:Y:S05]  /*4e10*/  BRA `(.L_x_22599) ;  /* 0x0000002000007947 */ /* 0x000fea0003800000 */
.L_x_22622:
[----:B------:R0:W5:Y:S01]  /*4e20*/  LDG.E R44, [R2.64] ;  /* 0x00000024022c7981 */ /* 0x000162000c1e1900 */
[----:B------:R-:W-:-:S03]  /*4e30*/  IMAD.MOV.U32 R45, RZ, RZ, RZ ;  /* 0x000000ffff2d7224 */ /* 0x000fc600078e00ff */
.L_x_22599:
[----:B0-----:R-:W0:Y:S02]  /*4e40*/  S2R R2, SR_TID.X ;  /* 0x0000000000027919 */ /* 0x001e240000002100 */
[----:B0-----:R-:W-:Y:S02]  /*4e50*/  IADD3 R2, R2, 0x80, RZ ;  /* 0x0000008002027810 */ /* 0x001fe40007ffe0ff */
.L_x_22465:
[----:B-1234-:R-:W-:Y:S05]  /*4e60*/  BSYNC B6 ;  /* 0x0000000000067941 */ /* 0x01efea0003800000 */
.L_x_22464:
        /* <DEDUP_REMOVED lines=26> */
.L_x_22631:
[----:B------:R0:W5:Y:S01]  /*5010*/  LDG.E.U8 R56, [R4.64] ;  /* 0x0000002404387981 */ /* 0x000162000c1e1100 */
[----:B------:R-:W-:Y:S01]  /*5020*/  IMAD.MOV.U32 R57, RZ, RZ, RZ ;  /* 0x000000ffff397224 */ /* 0x000fe200078e00ff */
[----:B------:R-:W-:Y:S05]  /*5030*/  BRA `(.L_x_22633) ;  /* 0x00000d5000007947 */ /* 0x000fea0003800000 */
.L_x_22630:
        /* <DEDUP_REMOVED lines=8> */
.L_x_22635:
[----:B------:R-:W2:Y:S02]  /*50c0*/  LDG.E R56, [R4.64] ;  /* 0x0000002404387981 */ /* 0x000ea4000c1e1900 */
[----:B--2---:R-:W-:Y:S01]  /*50d0*/  SHF.R.S32.HI R57, RZ, 0x1f, R56 ;  /* 0x0000001fff397819 */ /* 0x004fe20000011438 */
[----:B------:R-:W-:Y:S05]  /*50e0*/  BRA `(.L_x_22633) ;  /* 0x00000ca000007947 */ /* 0x000fea0003800000 */
.L_x_22634:
[----:B------:R-:W2:Y:S02]  /*50f0*/  LDG.E.S16 R56, [R4.64] ;  /* 0x0000002404387981 */ /* 0x000ea4000c1e1700 */
[----:B--2---:R-:W-:Y:S01]  /*5100*/  SHF.R.S32.HI R57, RZ, 0x1f, R56 ;  /* 0x0000001fff397819 */ /* 0x004fe20000011438 */
[----:B------:R-:W-:Y:S05]  /*5110*/  BRA `(.L_x_22633) ;  /* 0x00000c7000007947 */ /* 0x000fea0003800000 */
.L_x_22629:
        /* <DEDUP_REMOVED lines=9> */
.L_x_22637:
[----:B------:R-:W2:Y:S02]  /*51b0*/  LDG.E.U16 R4, [R4.64] ;  /* 0x0000002404047981 */ /* 0x000ea4000c1e1500 */
[----:B--2---:R-:W-:-:S06]  /*51c0*/  HADD2.F32 R56, -RZ, R4.H0_H0 ;  /* 0x20000004ff387230 */ /* 0x004fcc0000004100 */
[----:B------:R-:W0:Y:S01]  /*51d0*/  F2I.S64.TRUNC R56, R56 ;  /* 0x0000003800387311 */ /* 0x000e22000020d900 */
[----:B------:R-:W-:Y:S05]  /*51e0*/  BRA `(.L_x_22633) ;  /* 0x00000ba000007947 */ /* 0x000fea0003800000 */
.L_x_22636:
        /* <DEDUP_REMOVED lines=9> */
.L_x_22639:
[----:B------:R-:W2:Y:S02]  /*5280*/  LDG.E.U16 R4, [R4.64] ;  /* 0x0000002404047981 */ /* 0x000ea4000c1e1500 */
[----:B--2---:R-:W-:-:S06]  /*5290*/  HADD2.F32 R56, -RZ, R4.H0_H0 ;  /* 0x20000004ff387230 */ /* 0x004fcc0000004100 */
[----:B------:R-:W0:Y:S01]  /*52a0*/  F2I.S64.TRUNC R56, R56 ;  /* 0x0000003800387311 */ /* 0x000e22000020d900 */
[----:B------:R-:W-:Y:S05]  /*52b0*/  BRA `(.L_x_22633) ;  /* 0x00000ad000007947 */ /* 0x000fea0003800000 */
.L_x_22638:
[----:B------:R-:W2:Y:S02]  /*52c0*/  LDG.E.64 R4, [R4.64] ;  /* 0x0000002404047981 */ /* 0x000ea4000c1e1b00 */
[----:B--2---:R0:W1:Y:S01]  /*52d0*/  F2I.S64.F64.TRUNC R56, R4 ;  /* 0x0000000400387311 */ /* 0x004062000030d900 */
[----:B------:R-:W-:Y:S05]  /*52e0*/  BRA `(.L_x_22633) ;  /* 0x00000aa000007947 */ /* 0x000fea0003800000 */
.L_x_22628:
        /* <DEDUP_REMOVED lines=13> */
.L_x_22642:
[----:B------:R-:W2:Y:S02]  /*53c0*/  LDG.E.64 R4, [R4.64] ;  /* 0x0000002404047981 */ /* 0x000ea4000c1e1b00 */
[----:B--2---:R0:W1:Y:S01]  /*53d0*/  F2I.S64.F64.TRUNC R56, R4 ;  /* 0x0000000400387311 */ /* 0x004062000030d900 */
[----:B------:R-:W-:Y:S05]  /*53e0*/  BRA `(.L_x_22633) ;  /* 0x000009a000007947 */ /* 0x000fea0003800000 */
.L_x_22641:
        /* <DEDUP_REMOVED lines=27> */
.L_x_22644:
        /* <DEDUP_REMOVED lines=14> */
.L_x_22643:
[----:B------:R-:W2:Y:S02]  /*5680*/  LDG.E.U16 R56, [R4.64] ;  /* 0x0000002404387981 */ /* 0x000ea4000c1e1500 */
[----:B--2---:R-:W-:-:S06]  /*5690*/  PRMT R56, RZ, 0x5410, R56 ;  /* 0x00005410ff387816 */ /* 0x004fcc0000000038 */
[----:B------:R-:W0:Y:S01]  /*56a0*/  F2I.S64.TRUNC R56, R56 ;  /* 0x0000003800387311 */ /* 0x000e22000020d900 */
[----:B------:R-:W-:Y:S05]  /*56b0*/  BRA `(.L_x_22633) ;  /* 0x000006d000007947 */ /* 0x000fea0003800000 */
.L_x_22640:
        /* <DEDUP_REMOVED lines=11> */
.L_x_22647:
        /* <DEDUP_REMOVED lines=21> */
.L_x_22651:
[----:B------:R-:W-:Y:S05]  /*58c0*/  BSYNC B1 ;  /* 0x0000000000017941 */ /* 0x000fea0003800000 */
.L_x_22650:
[----:B------:R-:W-:Y:S01]  /*58d0*/  IMAD.SHL.U32 R3, R3, 0x100000, RZ ;  /* 0x0010000003037824 */ /* 0x000fe200078e00ff */
[----:B------:R-:W-:-:S04]  /*58e0*/  LEA R5, R0, 0x3b800000, 0x17 ;  /* 0x3b80000000057811 */ /* 0x000fc800078eb8ff */
[----:B------:R-:W-:Y:S02]  /*58f0*/  LOP3.LUT R56, R5, R3, R56, 0xfe, !PT ;  /* 0x0000000305387212 */ /* 0x000fe400078efe38 */
.L_x_22649:
[----:B------:R-:W-:Y:S05]  /*5900*/  BSYNC B0 ;  /* 0x0000000000007941 */ /* 0x000fea0003800000 */
.L_x_22648:
[----:B------:R-:W0:Y:S01]  /*5910*/  F2I.S64.TRUNC R56, R56 ;  /* 0x0000003800387311 */ /* 0x000e22000020d900 */
[----:B------:R-:W-:Y:S05]  /*5920*/  BRA `(.L_x_22633) ;  /* 0x0000046000007947 */ /* 0x000fea0003800000 */
.L_x_22646:
        /* <DEDUP_REMOVED lines=21> */
.L_x_22655:
[----:B------:R-:W-:Y:S05]  /*5a80*/  BSYNC B1 ;  /* 0x0000000000017941 */ /* 0x000fea0003800000 */
.L_x_22654:
[----:B------:R-:W-:Y:S01]  /*5a90*/  IMAD.SHL.U32 R3, R3, 0x200000, RZ ;  /* 0x0020000003037824 */ /* 0x000fe200078e00ff */
[----:B------:R-:W-:-:S04]  /*5aa0*/  LEA R5, R0, 0x37800000, 0x17 ;  /* 0x3780000000057811 */ /* 0x000fc800078eb8ff */
[----:B------:R-:W-:Y:S02]  /*5ab0*/  LOP3.LUT R56, R5, R3, R56, 0xfe, !PT ;  /* 0x0000000305387212 */ /* 0x000fe400078efe38 */
.L_x_22653:
[----:B------:R-:W-:Y:S05]  /*5ac0*/  BSYNC B0 ;  /* 0x0000000000007941 */ /* 0x000fea0003800000 */
.L_x_22652:
[----:B------:R-:W0:Y:S01]  /*5ad0*/  F2I.S64.TRUNC R56, R56 ;  /* 0x0000003800387311 */ /* 0x000e22000020d900 */
[----:B------:R-:W-:Y:S05]  /*5ae0*/  BRA `(.L_x_22633) ;  /* 0x000002a000007947 */ /* 0x000fea0003800000 */
.L_x_22645:
        /* <DEDUP_REMOVED lines=14> */
.L_x_22659:
[----:B------:R-:W-:Y:S05]  /*5bd0*/  BSYNC B0 ;  /* 0x0000000000007941 */ /* 0x000fea0003800000 */
.L_x_22658:
[----:B------:R-:W0:Y:S01]  /*5be0*/  F2I.S64.TRUNC R56, R56 ;  /* 0x0000003800387311 */ /* 0x000e22000020d900 */
[----:B------:R-:W-:Y:S05]  /*5bf0*/  BRA `(.L_x_22633) ;  /* 0x0000019000007947 */ /* 0x000fea0003800000 */
.L_x_22632:
        /* <DEDUP_REMOVED lines=21> */
.L_x_22657:
[----:B------:R0:W5:Y:S01]  /*5d50*/  LDG.E.64 R56, [R4.64] ;  /* 0x0000002404387981 */ /* 0x000162000c1e1b00 */
[----:B------:R-:W-:Y:S05]  /*5d60*/  BRA `(.L_x_22633) ;  /* 0x0000002000007947 */ /* 0x000fea0003800000 */
.L_x_22656:
[----:B------:R0:W5:Y:S01]  /*5d70*/  LDG.E R56, [R4.64] ;  /* 0x0000002404387981 */ /* 0x000162000c1e1900 */
[----:B------:R-:W-:-:S03]  /*5d80*/  IMAD.MOV.U32 R57, RZ, RZ, RZ ;  /* 0x000000ffff397224 */ /* 0x000fc600078e00ff */
.L_x_22633:
        /* <DEDUP_REMOVED lines=17> */
.L_x_22663:
[----:B------:R0:W5:Y:S01]  /*5ea0*/  LDG.E.U8 R54, [R4.64] ;  /* 0x0000002404367981 */ /* 0x000162000c1e1100 */
[----:B------:R-:W-:Y:S01]  /*5eb0*/  IMAD.MOV.U32 R55, RZ, RZ, RZ ;  /* 0x000000ffff377224 */ /* 0x000fe200078e00ff */
[----:B------:R-:W-:Y:S05]  /*5ec0*/  BRA `(.L_x_22665) ;  /* 0x00000d5000007947 */ /* 0x000fea0003800000 */
.L_x_22662:
        /* <DEDUP_REMOVED lines=8> */
.L_x_22667:
[----:B------:R-:W2:Y:S02]  /*5f50*/  LDG.E R54, [R4.64] ;  /* 0x0000002404367981 */ /* 0x000ea4000c1e1900 */
[----:B--2---:R-:W-:Y:S01]  /*5f60*/  SHF.R.S32.HI R55, RZ, 0x1f, R54 ;  /* 0x0000001fff377819 */ /* 0x004fe20000011436 */
[----:B------:R-:W-:Y:S05]  /*5f70*/  BRA `(.L_x_22665) ;  /* 0x00000ca000007947 */ /* 0x000fea0003800000 */
.L_x_22666:
[----:B------:R-:W2:Y:S02]  /*5f80*/  LDG.E.S16 R54, [R4.64] ;  /* 0x0000002404367981 */ /* 0x000ea4000c1e1700 */
[----:B--2---:R-:W-:Y:S01]  /*5f90*/  SHF.R.S32.HI R55, RZ, 0x1f, R54 ;  /* 0x0000001fff377819 */ /* 0x004fe20000011436 */
[----:B------:R-:W-:Y:S05]  /*5fa0*/  BRA `(.L_x_22665) ;  /* 0x00000c7000007947 */ /* 0x000fea0003800000 */
.L_x_22661:
        /* <DEDUP_REMOVED lines=9> */
.L_x_22669:
[----:B------:R-:W2:Y:S02]  /*6040*/  LDG.E.U16 R4, [R4.64] ;  /* 0x0000002404047981 */ /* 0x000ea4000c1e1500 */
[----:B--2---:R-:W-:-:S06]  /*6050*/  HADD2.F32 R54, -RZ, R4.H0_H0 ;  /* 0x20000004ff367230 */ /* 0x004fcc0000004100 */
[----:B------:R-:W0:Y:S01]  /*6060*/  F2I.S64.TRUNC R54, R54 ;  /* 0x0000003600367311 */ /* 0x000e22000020d900 */
[----:B------:R-:W-:Y:S05]  /*6070*/  BRA `(.L_x_22665) ;  /* 0x00000ba000007947 */ /* 0x000fea0003800000 */
.L_x_22668:
        /* <DEDUP_REMOVED lines=9> */
.L_x_22671:
[----:B------:R-:W2:Y:S02]  /*6110*/  LDG.E.U16 R4, [R4.64] ;  /* 0x0000002404047981 */ /* 0x000ea4000c1e1500 */
[----:B--2---:R-:W-:-:S06]  /*6120*/  HADD2.F32 R54, -RZ, R4.H0_H0 ;  /* 0x20000004ff367230 */ /* 0x004fcc0000004100 */
[----:B------:R-:W0:Y:S01]  /*6130*/  F2I.S64.TRUNC R54, R54 ;  /* 0x0000003600367311 */ /* 0x000e22000020d900 */
[----:B------:R-:W-:Y:S05]  /*6140*/  BRA `(.L_x_22665) ;  /* 0x00000ad000007947 */ /* 0x000fea0003800000 */
.L_x_22670:
[----:B------:R-:W2:Y:S02]  /*6150*/  LDG.E.64 R4, [R4.64] ;  /* 0x0000002404047981 */ /* 0x000ea4000c1e1b00 */
[----:B--2---:R0:W2:Y:S01]  /*6160*/  F2I.S64.F64.TRUNC R54, R4 ;  /* 0x0000000400367311 */ /* 0x0040a2000030d900 */
[----:B------:R-:W-:Y:S05]  /*6170*/  BRA `(.L_x_22665) ;  /* 0x00000aa000007947 */ /* 0x000fea0003800000 */
.L_x_22660:
        /* <DEDUP_REMOVED lines=13> */
.L_x_22674:
[----:B------:R-:W2:Y:S02]  /*6250*/  LDG.E.64 R4, [R4.64] ;  /* 0x0000002404047981 */ /* 0x000ea4000c1e1b00 */
[----:B--2---:R0:W2:Y:S01]  /*6260*/  F2I.S64.F64.TRUNC R54, R4 ;  /* 0x0000000400367311 */ /* 0x0040a2000030d900 */
[----:B------:R-:W-:Y:S05]  /*6270*/  BRA `(.L_x_22665) ;  /* 0x000009a000007947 */ /* 0x000fea0003800000 */
.L_x_22673:
        /* <DEDUP_REMOVED lines=27> */
.L_x_22676:
        /* <DEDUP_REMOVED lines=14> */
.L_x_22675:
[----:B------:R-:W2:Y:S02]  /*6510*/  LDG.E.U16 R54, [R4.64] ;  /* 0x0000002404367981 */ /* 0x000ea4000c1e1500 */
[----:B--2---:R-:W-:-:S06]  /*6520*/  PRMT R54, RZ, 0x5410, R54 ;  /* 0x00005410ff367816 */ /* 0x004fcc0000000036 */
[----:B------:R-:W0:Y:S01]  /*6530*/  F2I.S64.TRUNC R54, R54 ;  /* 0x0000003600367311 */ /* 0x000e22000020d900 */
[----:B------:R-:W-:Y:S05]  /*6540*/  BRA `(.L_x_22665) ;  /* 0x000006d000007947 */ /* 0x000fea0003800000 */
.L_x_22672:
        /* <DEDUP_REMOVED lines=11> */
.L_x_22679:
        /* <DEDUP_REMOVED lines=21> */
.L_x_22683:
[----:B------:R-:W-:Y:S05]  /*6750*/  BSYNC B1 ;  /* 0x0000000000017941 */ /* 0x000fea0003800000 */
.L_x_22682:
[----:B------:R-:W-:Y:S01]  /*6760*/  IMAD.SHL.U32 R3, R3, 0x100000, RZ ;  /* 0x0010000003037824 */ /* 0x000fe200078e00ff */
[----:B------:R-:W-:-:S04]  /*6770*/  LEA R5, R0, 0x3b800000, 0x17 ;  /* 0x3b80000000057811 */ /* 0x000fc800078eb8ff */
[----:B------:R-:W-:Y:S02]  /*6780*/  LOP3.LUT R54, R5, R3, R54, 0xfe, !PT ;  /* 0x0000000305367212 */ /* 0x000fe400078efe36 */
.L_x_22681:
[----:B------:R-:W-:Y:S05]  /*6790*/  BSYNC B0 ;  /* 0x0000000000007941 */ /* 0x000fea0003800000 */
.L_x_22680:
[----:B------:R-:W0:Y:S01]  /*67a0*/  F2I.S64.TRUNC R54, R54 ;  /* 0x0000003600367311 */ /* 0x000e22000020d900 */
[----:B------:R-:W-:Y:S05]  /*67b0*/  BRA `(.L_x_22665) ;  /* 0x0000046000007947 */ /* 0x000fea0003800000 */
.L_x_22678:
        /* <DEDUP_REMOVED lines=21> */
.L_x_22687:
[----:B------:R-:W-:Y:S05]  /*6910*/  BSYNC B1 ;  /* 0x0000000000017941 */ /* 0x000fea0003800000 */
.L_x_22686:
[----:B------:R-:W-:Y:S01]  /*6920*/  IMAD.SHL.U32 R3, R3, 0x200000, RZ ;  /* 0x0020000003037824 */ /* 0x000fe200078e00ff */
[----:B------:R-:W-:-:S04]  /*6930*/  LEA R5, R0, 0x37800000, 0x17 ;  /* 0x3780000000057811 */ /* 0x000fc800078eb8ff */
[----:B------:R-:W-:Y:S02]  /*6940*/  LOP3.LUT R54, R5, R3, R54, 0xfe, !PT ;  /* 0x0000000305367212 */ /* 0x000fe400078efe36 */
.L_x_22685:
[----:B------:R-:W-:Y:S05]  /*6950*/  BSYNC B0 ;  /* 0x0000000000007941 */ /* 0x000fea0003800000 */
.L_x_22684:
[----:B------:R-:W0:Y:S01]  /*6960*/  F2I.S64.TRUNC R54, R54 ;  /* 0x0000003600367311 */ /* 0x000e22000020d900 */
[----:B------:R-:W-:Y:S05]  /*6970*/  BRA `(.L_x_22665) ;  /* 0x000002a000007947 */ /* 0x000fea0003800000 */
.L_x_22677:
        /* <DEDUP_REMOVED lines=14> */
.L_x_22691:
[----:B------:R-:W-:Y:S05]  /*6a60*/  BSYNC B0 ;  /* 0x0000000000007941 */ /* 0x000fea0003800000 */
.L_x_22690:
[----:B------:R-:W0:Y:S01]  /*6a70*/  F2I.S64.TRUNC R54, R54 ;  /* 0x0000003600367311 */ /* 0x000e22000020d900 */
[----:B------:R-:W-:Y:S05]  /*6a80*/  BRA `(.L_x_22665) ;  /* 0x0000019000007947 */ /* 0x000fea0003800000 */
.L_x_22664:
        /* <DEDUP_REMOVED lines=21> */
.L_x_22689:
[----:B------:R0:W5:Y:S01]  /*6be0*/  LDG.E.64 R54, [R4.64] ;  /* 0x0000002404367981 */ /* 0x000162000c1e1b00 */
[----:B------:R-:W-:Y:S05]  /*6bf0*/  BRA `(.L_x_22665) ;  /* 0x0000002000007947 */ /* 0x000fea0003800000 */
.L_x_22688:
[----:B------:R0:W5:Y:S01]  /*6c00*/  LDG.E R54, [R4.64] ;  /* 0x0000002404367981 */ /* 0x000162000c1e1900 */
[----:B------:R-:W-:-:S03]  /*6c10*/  IMAD.MOV.U32 R55, RZ, RZ, RZ ;  /* 0x000000ffff377224 */ /* 0x000fc600078e00ff */
.L_x_22665:
        /* <DEDUP_REMOVED lines=17> */
.L_x_22695:
[----:B------:R0:W5:Y:S01]  /*6d30*/  LDG.E.U8 R22, [R4.64] ;  /* 0x0000002404167981 */ /* 0x000162000c1e1100 */
[----:B------:R-:W-:Y:S01]  /*6d40*/  IMAD.MOV.U32 R23, RZ, RZ, RZ ;  /* 0x000000ffff177224 */ /* 0x000fe200078e00ff */
[----:B------:R-:W-:Y:S05]  /*6d50*/  BRA `(.L_x_22697) ;  /* 0x00000d5000007947 */ /* 0x000fea0003800000 */
.L_x_22694:
        /* <DEDUP_REMOVED lines=8> */
.L_x_22699:
[----:B------:R-:W3:Y:S02]  /*6de0*/  LDG.E R22, [R4.64] ;  /* 0x0000002404167981 */ /* 0x000ee4000c1e1900 */
[----:B---3--:R-:W-:Y:S01]  /*6df0*/  SHF.R.S32.HI R23, RZ, 0x1f, R22 ;  /* 0x0000001fff177819 */ /* 0x008fe20000011416 */
[----:B------:R-:W-:Y:S05]  /*6e00*/  BRA `(.L_x_22697) ;  /* 0x00000ca000007947 */ /* 0x000fea0003800000 */
.L_x_22698:
[----:B------:R-:W3:Y:S02]  /*6e10*/  LDG.E.S16 R22, [R4.64] ;  /* 0x0000002404167981 */ /* 0x000ee4000c1e1700 */
[----:B---3--:R-:W-:Y:S01]  /*6e20*/  SHF.R.S32.HI R23, RZ, 0x1f, R22 ;  /* 0x0000001fff177819 */ /* 0x008fe20000011416 */
[----:B------:R-:W-:Y:S05]  /*6e30*/  BRA `(.L_x_22697) ;  /* 0x00000c7000007947 */ /* 0x000fea0003800000 */
.L_x_22693:
        /* <DEDUP_REMOVED lines=9> */
.L_x_22701:
[----:B------:R-:W3:Y:S02]  /*6ed0*/  LDG.E.U16 R4, [R4.64] ;  /* 0x0000002404047981 */ /* 0x000ee4000c1e1500 */
[----:B---3--:R-:W-:-:S06]  /*6ee0*/  HADD2.F32 R22, -RZ, R4.H0_H0 ;  /* 0x20000004ff167230 */ /* 0x008fcc0000004100 */
[----:B------:R-:W0:Y:S01]  /*6ef0*/  F2I.S64.TRUNC R22, R22 ;  /* 0x0000001600167311 */ /* 0x000e22000020d900 */
[----:B------:R-:W-:Y:S05]  /*6f00*/  BRA `(.L_x_22697) ;  /* 0x00000ba000007947 */ /* 0x000fea0003800000 */
.L_x_22700:
        /* <DEDUP_REMOVED lines=9> */
.L_x_22703:
[----:B------:R-:W3:Y:S02]  /*6fa0*/  LDG.E.U16 R4, [R4.64] ;  /* 0x0000002404047981 */ /* 0x000ee4000c1e1500 */
[----:B---3--:R-:W-:-:S06]  /*6fb0*/  HADD2.F32 R22, -RZ, R4.H0_H0 ;  /* 0x20000004ff167230 */ /* 0x008fcc0000004100 */
[----:B------:R-:W0:Y:S01]  /*6fc0*/  F2I.S64.TRUNC R22, R22 ;  /* 0x0000001600167311 */ /* 0x000e22000020d900 */
[----:B------:R-:W-:Y:S05]  /*6fd0*/  BRA `(.L_x_22697) ;  /* 0x00000ad000007947 */ /* 0x000fea0003800000 */
.L_x_22702:
[----:B------:R-:W3:Y:S02]  /*6fe0*/  LDG.E.64 R4, [R4.64] ;  /* 0x0000002404047981 */ /* 0x000ee4000c1e1b00 */
[----:B---3--:R0:W3:Y:S01]  /*6ff0*/  F2I.S64.F64.TRUNC R22, R4 ;  /* 0x0000000400167311 */ /* 0x0080e2000030d900 */
[----:B------:R-:W-:Y:S05]  /*7000*/  BRA `(.L_x_22697) ;  /* 0x00000aa000007947 */ /* 0x000fea0003800000 */
.L_x_22692:
        /* <DEDUP_REMOVED lines=13> */
.L_x_22706:
[----:B------:R-:W3:Y:S02]  /*70e0*/  LDG.E.64 R4, [R4.64] ;  /* 0x0000002404047981 */ /* 0x000ee4000c1e1b00 */
[----:B---3--:R0:W3:Y:S01]  /*70f0*/  F2I.S64.F64.TRUNC R22, R4 ;  /* 0x0000000400167311 */ /* 0x0080e2000030d900 */
[----:B------:R-:W-:Y:S05]  /*7100*/  BRA `(.L_x_22697) ;  /* 0x000009a000007947 */ /* 0x000fea0003800000 */
.L_x_22705:
        /* <DEDUP_REMOVED lines=27> */
.L_x_22708:
        /* <DEDUP_REMOVED lines=14> */
.L_x_22707:
[----:B------:R-:W3:Y:S02]  /*73a0*/  LDG.E.U16 R22, [R4.64] ;  /* 0x0000002404167981 */ /* 0x000ee4000c1e1500 */
[----:B---3--:R-:W-:-:S06]  /*73b0*/  PRMT R22, RZ, 0x5410, R22 ;  /* 0x00005410ff167816 */ /* 0x008fcc0000000016 */
[----:B------:R-:W0:Y:S01]  /*73c0*/  F2I.S64.TRUNC R22, R22 ;  /* 0x0000001600167311 */ /* 0x000e22000020d900 */
[----:B------:R-:W-:Y:S05]  /*73d0*/  BRA `(.L_x_22697) ;  /* 0x000006d000007947 */ /* 0x000fea0003800000 */
.L_x_22704:
        /* <DEDUP_REMOVED lines=11> */
.L_x_22711:
        /* <DEDUP_REMOVED lines=21> */
.L_x_22715:
[----:B------:R-:W-:Y:S05]  /*75e0*/  BSYNC B1 ;  /* 0x0000000000017941 */ /* 0x000fea0003800000 */
.L_x_22714:
[----:B------:R-:W-:Y:S01]  /*75f0*/  IMAD.SHL.U32 R3, R3, 0x100000, RZ ;  /* 0x0010000003037824 */ /* 0x000fe200078e00ff */
[----:B------:R-:W-:-:S04]  /*7600*/  LEA R5, R0, 0x3b800000, 0x17 ;  /* 0x3b80000000057811 */ /* 0x000fc800078eb8ff */
[----:B------:R-:W-:Y:S02]  /*7610*/  LOP3.LUT R22, R5, R3, R22, 0xfe, !PT ;  /* 0x0000000305167212 */ /* 0x000fe400078efe16 */
.L_x_22713:
[----:B------:R-:W-:Y:S05]  /*7620*/  BSYNC B0 ;  /* 0x0000000000007941 */ /* 0x000fea0003800000 */
.L_x_22712:
[----:B------:R-:W0:Y:S01]  /*7630*/  F2I.S64.TRUNC R22, R22 ;  /* 0x0000001600167311 */ /* 0x000e22000020d900 */
[----:B------:R-:W-:Y:S05]  /*7640*/  BRA `(.L_x_22697) ;  /* 0x0000046000007947 */ /* 0x000fea0003800000 */
.L_x_22710:
        /* <DEDUP_REMOVED lines=21> */
.L_x_22719:
[----:B------:R-:W-:Y:S05]  /*77a0*/  BSYNC B1 ;  /* 0x0000000000017941 */ /* 0x000fea0003800000 */
.L_x_22718:
[----:B------:R-:W-:Y:S01]  /*77b0*/  IMAD.SHL.U32 R3, R3, 0x200000, RZ ;  /* 0x0020000003037824 */ /* 0x000fe200078e00ff */
[----:B------:R-:W-:-:S04]  /*77c0*/  LEA R5, R0, 0x37800000, 0x17 ;  /* 0x3780000000057811 */ /* 0x000fc800078eb8ff */
[----:B------:R-:W-:Y:S02]  /*77d0*/  LOP3.LUT R22, R5, R3, R22, 0xfe, !PT ;  /* 0x0000000305167212 */ /* 0x000fe400078efe16 */
.L_x_22717:
[----:B------:R-:W-:Y:S05]  /*77e0*/  BSYNC B0 ;  /* 0x0000000000007941 */ /* 0x000fea0003800000 */
.L_x_22716:
[----:B------:R-:W0:Y:S01]  /*77f0*/  F2I.S64.TRUNC R22, R22 ;  /* 0x0000001600167311 */ /* 0x000e22000020d900 */
[----:B------:R-:W-:Y:S05]  /*7800*/  BRA `(.L_x_22697) ;  /* 0x000002a000007947 */ /* 0x000fea0003800000 */
.L_x_22709:
        /* <DEDUP_REMOVED lines=14> */
.L_x_22723:
[----:B------:R-:W-:Y:S05]  /*78f0*/  BSYNC B0 ;  /* 0x0000000000007941 */ /* 0x000fea0003800000 */
.L_x_22722:
[----:B------:R-:W0:Y:S01]  /*7900*/  F2I.S64.TRUNC R22, R22 ;  /* 0x0000001600167311 */ /* 0x000e22000020d900 */
[----:B------:R-:W-:Y:S05]  /*7910*/  BRA `(.L_x_22697) ;  /* 0x0000019000007947 */ /* 0x000fea0003800000 */
.L_x_22696:
        /* <DEDUP_REMOVED lines=21> */
.L_x_22721:
[----:B------:R0:W5:Y:S01]  /*7a70*/  LDG.E.64 R22, [R4.64] ;  /* 0x0000002404167981 */ /* 0x000162000c1e1b00 */
[----:B------:R-:W-:Y:S05]  /*7a80*/  BRA `(.L_x_22697) ;  /* 0x0000002000007947 */ /* 0x000fea0003800000 */
.L_x_22720:
[----:B------:R0:W5:Y:S01]  /*7a90*/  LDG.E R22, [R4.64] ;  /* 0x0000002404167981 */ /* 0x000162000c1e1900 */
[----:B------:R-:W-:-:S03]  /*7aa0*/  IMAD.MOV.U32 R23, RZ, RZ, RZ ;  /* 0x000000ffff177224 */ /* 0x000fc600078e00ff */
.L_x_22697:
        /* <DEDUP_REMOVED lines=17> */
.L_x_22727:
[----:B------:R0:W5:Y:S01]  /*7bc0*/  LDG.E.U8 R18, [R4.64] ;  /* 0x0000002404127981 */ /* 0x000162000c1e1100 */
[----:B------:R-:W-:Y:S01]  /*7bd0*/  IMAD.MOV.U32 R19, RZ, RZ, RZ ;  /* 0x000000ffff137224 */ /* 0x000fe200078e00ff */
[----:B------:R-:W-:Y:S05]  /*7be0*/  BRA `(.L_x_22729) ;  /* 0x00000d5000007947 */ /* 0x000fea0003800000 */
.L_x_22726:
        /* <DEDUP_REMOVED lines=8> */
.L_x_22731:
[----:B------:R-:W4:Y:S02]  /*7c70*/  LDG.E R18, [R4.64] ;  /* 0x0000002404127981 */ /* 0x000f24000c1e1900 */
[----:B----4-:R-:W-:Y:S01]  /*7c80*/  SHF.R.S32.HI R19, RZ, 0x1f, R18 ;  /* 0x0000001fff137819 */ /* 0x010fe20000011412 */
[----:B------:R-:W-:Y:S05]  /*7c90*/  BRA `(.L_x_22729) ;  /* 0x00000ca000007947 */ /* 0x000fea0003800000 */
.L_x_22730:
[----:B------:R-:W4:Y:S02]  /*7ca0*/  LDG.E.S16 R18, [R4.64] ;  /* 0x0000002404127981 */ /* 0x000f24000c1e1700 */
[----:B----4-:R-:W-:Y:S01]  /*7cb0*/  SHF.R.S32.HI R19, RZ, 0x1f, R18 ;  /* 0x0000001fff137819 */ /* 0x010fe20000011412 */
[----:B------:R-:W-:Y:S05]  /*7cc0*/  BRA `(.L_x_22729) ;  /* 0x00000c7000007947 */ /* 0x000fea0003800000 */
.L_x_22725:
        /* <DEDUP_REMOVED lines=9> */
.L_x_22733:
[----:B------:R-:W4:Y:S02]  /*7d60*/  LDG.E.U16 R4, [R4.64] ;  /* 0x0000002404047981 */ /* 0x000f24000c1e1500 */
[----:B----4-:R-:W-:-:S06]  /*7d70*/  HADD2.F32 R18, -RZ, R4.H0_H0 ;  /* 0x20000004ff127230 */ /* 0x010fcc0000004100 */
[----:B------:R-:W0:Y:S01]  /*7d80*/  F2I.S64.TRUNC R18, R18 ;  /* 0x0000001200127311 */ /* 0x000e22000020d900 */
[----:B------:R-:W-:Y:S05]  /*7d90*/  BRA `(.L_x_22729) ;  /* 0x00000ba000007947 */ /* 0x000fea0003800000 */
.L_x_22732:
        /* <DEDUP_REMOVED lines=9> */
.L_x_22735:
[----:B------:R-:W4:Y:S02]  /*7e30*/  LDG.E.U16 R4, [R4.64] ;  /* 0x0000002404047981 */ /* 0x000f24000c1e1500 */
[----:B----4-:R-:W-:-:S06]  /*7e40*/  HADD2.F32 R18, -RZ, R4.H0_H0 ;  /* 0x20000004ff127230 */ /* 0x010fcc0000004100 */
[----:B------:R-:W0:Y:S01]  /*7e50*/  F2I.S64.TRUNC R18, R18 ;  /* 0x0000001200127311 */ /* 0x000e22000020d900 */
[----:B------:R-:W-:Y:S05]  /*7e60*/  BRA `(.L_x_22729) ;  /* 0x00000ad000007947 */ /* 0x000fea0003800000 */
.L_x_22734:
[----:B------:R-:W4:Y:S02]  /*7e70*/  LDG.E.64 R4, [R4.64] ;  /* 0x0000002404047981 */ /* 0x000f24000c1e1b00 */
[----:B----4-:R0:W4:Y:S01]  /*7e80*/  F2I.S64.F64.TRUNC R18, R4 ;  /* 0x0000000400127311 */ /* 0x010122000030d900 */
[----:B------:R-:W-:Y:S05]  /*7e90*/  BRA `(.L_x_22729) ;  /* 0x00000aa000007947 */ /* 0x000fea0003800000 */
.L_x_22724:
        /* <DEDUP_REMOVED lines=13> */
.L_x_22738:
[----:B------:R-:W4:Y:S02]  /*7f70*/  LDG.E.64 R4, [R4.64] ;  /* 0x0000002404047981 */ /* 0x000f24000c1e1b00 */
[----:B----4-:R0:W4:Y:S01]  /*7f80*/  F2I.S64.F64.TRUNC R18, R4 ;  /* 0x0000000400127311 */ /* 0x010122000030d900 */
[----:B------:R-:W-:Y:S05]  /*7f90*/  BRA `(.L_x_22729) ;  /* 0x000009a000007947 */ /* 0x000fea0003800000 */
.L_x_22737:
        /* <DEDUP_REMOVED lines=27> */
.L_x_22740:
        /* <DEDUP_REMOVED lines=14> */
.L_x_22739:
[----:B------:R-:W4:Y:S02]  /*8230*/  LDG.E.U16 R18, [R4.64] ;  /* 0x0000002404127981 */ /* 0x000f24000c1e1500 */
[----:B----4-:R-:W-:-:S06]  /*8240*/  PRMT R18, RZ, 0x5410, R18 ;  /* 0x00005410ff127816 */ /* 0x010fcc0000000012 */
[----:B------:R-:W0:Y:S01]  /*8250*/  F2I.S64.TRUNC R18, R18 ;  /* 0x0000001200127311 */ /* 0x000e22000020d900 */
[----:B------:R-:W-:Y:S05]  /*8260*/  BRA `(.L_x_22729) ;  /* 0x000006d000007947 */ /* 0x000fea0003800000 */
.L_x_22736:
        /* <DEDUP_REMOVED lines=11> */
.L_x_22743:
        /* <DEDUP_REMOVED lines=21> */
.L_x_22747:
[----:B------:R-:W-:Y:S05]  /*8470*/  BSYNC B1 ;  /* 0x0000000000017941 */ /* 0x000fea0003800000 */
.L_x_22746:
[----:B------:R-:W-:Y:S01]  /*8480*/  IMAD.SHL.U32 R3, R3, 0x100000, RZ ;  /* 0x0010000003037824 */ /* 0x000fe200078e00ff */
[----:B------:R-:W-:-:S04]  /*8490*/  LEA R5, R0, 0x3b800000, 0x17 ;  /* 0x3b80000000057811 */ /* 0x000fc800078eb8ff */
[----:B------:R-:W-:Y:S02]  /*84a0*/  LOP3.LUT R18, R5, R3, R18, 0xfe, !PT ;  /* 0x0000000305127212 */ /* 0x000fe400078efe12 */
.L_x_22745:
[----:B------:R-:W-:Y:S05]  /*84b0*/  BSYNC B0 ;  /* 0x0000000000007941 */ /* 0x000fea0003800000 */
.L_x_22744:
[----:B------:R-:W0:Y:S01]  /*84c0*/  F2I.S64.TRUNC R18, R18 ;  /* 0x0000001200127311 */ /* 0x000e22000020d900 */
[----:B------:R-:W-:Y:S05]  /*84d0*/  BRA `(.L_x_22729) ;  /* 0x0000046000007947 */ /* 0x000fea0003800000 */
.L_x_22742:
        /* <DEDUP_REMOVED lines=21> */
.L_x_22751:
[----:B------:R-:W-:Y:S05]  /*8630*/  BSYNC B1 ;  /* 0x0000000000017941 */ /* 0x000fea0003800000 */
.L_x_22750:
[----:B------:R-:W-:Y:S01]  /*8640*/  IMAD.SHL.U32 R3, R3, 0x200000, RZ ;  /* 0x0020000003037824 */ /* 0x000fe200078e00ff */
[----:B------:R-:W-:-:S04]  /*8650*/  LEA R5, R0, 0x37800000, 0x17 ;  /* 0x3780000000057811 */ /* 0x000fc800078eb8ff */
[----:B------:R-:W-:Y:S02]  /*8660*/  LOP3.LUT R18, R5, R3, R18, 0xfe, !PT ;  /* 0x0000000305127212 */ /* 0x000fe400078efe12 */
.L_x_22749:
[----:B------:R-:W-:Y:S05]  /*8670*/  BSYNC B0 ;  /* 0x0000000000007941 */ /* 0x000fea0003800000 */
.L_x_22748:
[----:B------:R-:W0:Y:S01]  /*8680*/  F2I.S64.TRUNC R18, R18 ;  /* 0x0000001200127311 */ /* 0x000e22000020d900 */
[----:B------:R-:W-:Y:S05]  /*8690*/  BRA `(.L_x_22729) ;  /* 0x000002a000007947 */ /* 0x000fea0003800000 */
.L_x_22741:
        /* <DEDUP_REMOVED lines=14> */
.L_x_22755:
[----:B------:R-:W-:Y:S05]  /*8780*/  BSYNC B0 ;  /* 0x0000000000007941 */ /* 0x000fea0003800000 */
.L_x_22754:
[----:B------:R-:W0:Y:S01]  /*8790*/  F2I.S64.TRUNC R18, R18 ;  /* 0x0000001200127311 */ /* 0x000e22000020d900 */
[----:B------:R-:W-:Y:S05]  /*87a0*/  BRA `(.L_x_22729) ;  /* 0x0000019000007947 */ /* 0x000fea0003800000 */
.L_x_22728:
        /* <DEDUP_REMOVED lines=21> */
.L_x_22753:
[----:B------:R0:W5:Y:S01]  /*8900*/  LDG.E.64 R18, [R4.64] ;  /* 0x0000002404127981 */ /* 0x000162000c1e1b00 */
[----:B------:R-:W-:Y:S05]  /*8910*/  BRA `(.L_x_22729) ;  /* 0x0000002000007947 */ /* 0x000fea0003800000 */
.L_x_22752:
[----:B------:R0:W5:Y:S01]  /*8920*/  LDG.E R18, [R4.64] ;  /* 0x0000002404127981 */ /* 0x000162000c1e1900 */
[----:B------:R-:W-:-:S03]  /*8930*/  IMAD.MOV.U32 R19, RZ, RZ, RZ ;  /* 0x000000ffff137224 */ /* 0x000fc600078e00ff */
.L_x_22729:
        /* <DEDUP_REMOVED lines=17> */
.L_x_22759:
[----:B------:R0:W5:Y:S01]  /*8a50*/  LDG.E.U8 R16, [R4.64] ;  /* 0x0000002404107981 */ /* 0x000162000c1e1100 */
[----:B------:R-:W-:Y:S01]  /*8a60*/  IMAD.MOV.U32 R17, RZ, RZ, RZ ;  /* 0x000000ffff117224 */ /* 0x000fe200078e00ff */
[----:B------:R-:W-:Y:S05]  /*8a70*/  BRA `(.L_x_22761) ;  /* 0x00000d5000007947 */ /* 0x000fea0003800000 */
.L_x_22758:
        /* <DEDUP_REMOVED lines=8> */
.L_x_22763:
[----:B----4-:R-:W4:Y:S02]  /*8b00*/  LDG.E R16, [R4.64] ;  /* 0x0000002404107981 */ /* 0x010f24000c1e1900 */
[----:B----4-:R-:W-:Y:S01]  /*8b10*/  SHF.R.S32.HI R17, RZ, 0x1f, R16 ;  /* 0x0000001fff117819 */ /* 0x010fe20000011410 */
[----:B------:R-:W-:Y:S05]  /*8b20*/  BRA `(.L_x_22761) ;  /* 0x00000ca000007947 */ /* 0x000fea0003800000 */
.L_x_22762:
[----:B----4-:R-:W4:Y:S02]  /*8b30*/  LDG.E.S16 R16, [R4.64] ;  /* 0x0000002404107981 */ /* 0x010f24000c1e1700 */
[----:B----4-:R-:W-:Y:S01]  /*8b40*/  SHF.R.S32.HI R17, RZ, 0x1f, R16 ;  /* 0x0000001fff117819 */ /* 0x010fe20000011410 */
[----:B------:R-:W-:Y:S05]  /*8b50*/  BRA `(.L_x_22761) ;  /* 0x00000c7000007947 */ /* 0x000fea0003800000 */
.L_x_22757:
        /* <DEDUP_REMOVED lines=9> */
.L_x_22765:
[----:B----4-:R-:W4:Y:S02]  /*8bf0*/  LDG.E.U16 R4, [R4.64] ;  /* 0x0000002404047981 */ /* 0x010f24000c1e1500 */
[----:B----4-:R-:W-:-:S06]  /*8c00*/  HADD2.F32 R16, -RZ, R4.H0_H0 ;  /* 0x20000004ff107230 */ /* 0x010fcc0000004100 */
[----:B------:R-:W0:Y:S01]  /*8c10*/  F2I.S64.TRUNC R16, R16 ;  /* 0x0000001000107311 */ /* 0x000e22000020d900 */
[----:B------:R-:W-:Y:S05]  /*8c20*/  BRA `(.L_x_22761) ;  /* 0x00000ba000007947 */ /* 0x000fea0003800000 */
.L_x_22764:
        /* <DEDUP_REMOVED lines=9> */
.L_x_22767:
[----:B----4-:R-:W4:Y:S02]  /*8cc0*/  LDG.E.U16 R4, [R4.64] ;  /* 0x0000002404047981 */ /* 0x010f24000c1e1500 */
[----:B----4-:R-:W-:-:S06]  /*8cd0*/  HADD2.F32 R16, -RZ, R4.H0_H0 ;  /* 0x20000004ff107230 */ /* 0x010fcc0000004100 */
[----:B------:R-:W0:Y:S01]  /*8ce0*/  F2I.S64.TRUNC R16, R16 ;  /* 0x0000001000107311 */ /* 0x000e22000020d900 */
[----:B------:R-:W-:Y:S05]  /*8cf0*/  BRA `(.L_x_22761) ;  /* 0x00000ad000007947 */ /* 0x000fea0003800000 */
.L_x_22766:
[----:B----4-:R-:W4:Y:S02]  /*8d00*/  LDG.E.64 R4, [R4.64] ;  /* 0x0000002404047981 */ /* 0x010f24000c1e1b00 */
[----:B----4-:R0:W4:Y:S01]  /*8d10*/  F2I.S64.F64.TRUNC R16, R4 ;  /* 0x0000000400107311 */ /* 0x010122000030d900 */
[----:B------:R-:W-:Y:S05]  /*8d20*/  BRA `(.L_x_22761) ;  /* 0x00000aa000007947 */ /* 0x000fea0003800000 */
.L_x_22756:
        /* <DEDUP_REMOVED lines=13> */
.L_x_22770:
[----:B----4-:R-:W4:Y:S02]  /*8e00*/  LDG.E.64 R4, [R4.64] ;  /* 0x0000002404047981 */ /* 0x010f24000c1e1b00 */
[----:B----4-:R0:W4:Y:S01]  /*8e10*/  F2I.S64.F64.TRUNC R16, R4 ;  /* 0x0000000400107311 */ /* 0x010122000030d900 */
[----:B------:R-:W-:Y:S05]  /*8e20*/  BRA `(.L_x_22761) ;  /* 0x000009a000007947 */ /* 0x000fea0003800000 */
.L_x_22769:
        /* <DEDUP_REMOVED lines=27> */
.L_x_22772:
        /* <DEDUP_REMOVED lines=14> */
.L_x_22771:
[----:B----4-:R-:W4:Y:S02]  /*90c0*/  LDG.E.U16 R16, [R4.64] ;  /* 0x0000002404107981 */ /* 0x010f24000c1e1500 */
[----:B----4-:R-:W-:-:S06]  /*90d0*/  PRMT R16, RZ, 0x5410, R16 ;  /* 0x00005410ff107816 */ /* 0x010fcc0000000010 */
[----:B------:R-:W0:Y:S01]  /*90e0*/  F2I.S64.TRUNC R16, R16 ;  /* 0x0000001000107311 */ /* 0x000e22000020d900 */
[----:B------:R-:W-:Y:S05]  /*90f0*/  BRA `(.L_x_22761) ;  /* 0x000006d000007947 */ /* 0x000fea0003800000 */
.L_x_22768:
        /* <DEDUP_REMOVED lines=11> */
.L_x_22775:
        /* <DEDUP_REMOVED lines=21> */
.L_x_22779:
[----:B------:R-:W-:Y:S05]  /*9300*/  BSYNC B1 ;  /* 0x0000000000017941 */ /* 0x000fea0003800000 */
.L_x_22778:
[----:B------:R-:W-:Y:S01]  /*9310*/  IMAD.SHL.U32 R3, R3, 0x100000, RZ ;  /* 0x0010000003037824 */ /* 0x000fe200078e00ff */
[----:B------:R-:W-:-:S04]  /*9320*/  LEA R5, R0, 0x3b800000, 0x17 ;  /* 0x3b80000000057811 */ /* 0x000fc800078eb8ff */
[----:B------:R-:W-:Y:S02]  /*9330*/  LOP3.LUT R16, R5, R3, R16, 0xfe, !PT ;  /* 0x0000000305107212 */ /* 0x000fe400078efe10 */
.L_x_22777:
[----:B------:R-:W-:Y:S05]  /*9340*/  BSYNC B0 ;  /* 0x0000000000007941 */ /* 0x000fea0003800000 */
.L_x_22776:
[----:B------:R-:W0:Y:S01]  /*9350*/  F2I.S64.TRUNC R16, R16 ;  /* 0x0000001000107311 */ /* 0x000e22000020d900 */
[----:B------:R-:W-:Y:S05]  /*9360*/  BRA `(.L_x_22761) ;  /* 0x0000046000007947 */ /* 0x000fea0003800000 */
.L_x_22774:
        /* <DEDUP_REMOVED lines=21> */
.L_x_22783:
[----:B------:R-:W-:Y:S05]  /*94c0*/  BSYNC B1 ;  /* 0x0000000000017941 */ /* 0x000fea0003800000 */
.L_x_22782:
[----:B------:R-:W-:Y:S01]  /*94d0*/  IMAD.SHL.U32 R3, R3, 0x200000, RZ ;  /* 0x0020000003037824 */ /* 0x000fe200078e00ff */
[----:B------:R-:W-:-:S04]  /*94e0*/  LEA R5, R0, 0x37800000, 0x17 ;  /* 0x3780000000057811 */ /* 0x000fc800078eb8ff */
[----:B------:R-:W-:Y:S02]  /*94f0*/  LOP3.LUT R16, R5, R3, R16, 0xfe, !PT ;  /* 0x0000000305107212 */ /* 0x000fe400078efe10 */
.L_x_22781:
[----:B------:R-:W-:Y:S05]  /*9500*/  BSYNC B0 ;  /* 0x0000000000007941 */ /* 0x000fea0003800000 */
.L_x_22780:
[----:B------:R-:W0:Y:S01]  /*9510*/  F2I.S64.TRUNC R16, R16 ;  /* 0x0000001000107311 */ /* 0x000e22000020d900 */
[----:B------:R-:W-:Y:S05]  /*9520*/  BRA `(.L_x_22761) ;  /* 0x000002a000007947 */ /* 0x000fea0003800000 */
.L_x_22773:
        /* <DEDUP_REMOVED lines=14> */
.L_x_22787:
[----:B------:R-:W-:Y:S05]  /*9610*/  BSYNC B0 ;  /* 0x0000000000007941 */ /* 0x000fea0003800000 */
.L_x_22786:
[----:B------:R-:W0:Y:S01]  /*9620*/  F2I.S64.TRUNC R16, R16 ;  /* 0x0000001000107311 */ /* 0x000e22000020d900 */
[----:B------:R-:W-:Y:S05]  /*9630*/  BRA `(.L_x_22761) ;  /* 0x0000019000007947 */ /* 0x000fea0003800000 */
.L_x_22760:
        /* <DEDUP_REMOVED lines=21> */
.L_x_22785:
[----:B------:R0:W5:Y:S01]  /*9790*/  LDG.E.64 R16, [R4.64] ;  /* 0x0000002404107981 */ /* 0x000162000c1e1b00 */
[----:B------:R-:W-:Y:S05]  /*97a0*/  BRA `(.L_x_22761) ;  /* 0x0000002000007947 */ /* 0x000fea0003800000 */
.L_x_22784:
[----:B------:R0:W5:Y:S01]  /*97b0*/  LDG.E R16, [R4.64] ;  /* 0x0000002404107981 */ /* 0x000162000c1e1900 */
[----:B------:R-:W-:-:S03]  /*97c0*/  IMAD.MOV.U32 R17, RZ, RZ, RZ ;  /* 0x000000ffff117224 */ /* 0x000fc600078e00ff */
.L_x_22761:
[----:B------:R-:W-:-:S04]  /*97d0*/  IADD3 R2, R2, 0x80, RZ ;  /* 0x0000008002027810 */ /* 0x000fc80007ffe0ff */
.L_x_22627:
[----:B------:R-:W-:Y:S05]  /*97e0*/  BSYNC B6 ;  /* 0x0000000000067941 */ /* 0x000fea0003800000 */
.L_x_22626:
        /* <DEDUP_REMOVED lines=26> */
.L_x_22793:
[----:B------:R0:W5:Y:S01]  /*9990*/  LDG.E.U8 R48, [R4.64] ;  /* 0x0000002404307981 */ /* 0x000162000c1e1100 */
[----:B------:R-:W-:Y:S01]  /*99a0*/  IMAD.MOV.U32 R49, RZ, RZ, RZ ;  /* 0x000000ffff317224 */ /* 0x000fe200078e00ff */
[----:B------:R-:W-:Y:S05]  /*99b0*/  BRA `(.L_x_22795) ;  /* 0x00000d5000007947 */ /* 0x000fea0003800000 */
.L_x_22792:
        /* <DEDUP_REMOVED lines=8> */
.L_x_22797:
[----:B----4-:R-:W4:Y:S02]  /*9a40*/  LDG.E R48, [R4.64] ;  /* 0x0000002404307981 */ /* 0x010f24000c1e1900 */
[----:B----4-:R-:W-:Y:S01]  /*9a50*/  SHF.R.S32.HI R49, RZ, 0x1f, R48 ;  /* 0x0000001fff317819 */ /* 0x010fe20000011430 */
[----:B------:R-:W-:Y:S05]  /*9a60*/  BRA `(.L_x_22795) ;  /* 0x00000ca000007947 */ /* 0x000fea0003800000 */
.L_x_22796:
[----:B----4-:R-:W4:Y:S02]  /*9a70*/  LDG.E.S16 R48, [R4.64] ;  /* 0x0000002404307981 */ /* 0x010f24000c1e1700 */
[----:B----4-:R-:W-:Y:S01]  /*9a80*/  SHF.R.S32.HI R49, RZ, 0x1f, R48 ;  /* 0x0000001fff317819 */ /* 0x010fe20000011430 */
[----:B------:R-:W-:Y:S05]  /*9a90*/  BRA `(.L_x_22795) ;  /* 0x00000c7000007947 */ /* 0x000fea0003800000 */
.L_x_22791:
        /* <DEDUP_REMOVED lines=9> */
.L_x_22799:
[----:B----4-:R-:W4:Y:S02]  /*9b30*/  LDG.E.U16 R4, [R4.64] ;  /* 0x0000002404047981 */ /* 0x010f24000c1e1500 */
[----:B----4-:R-:W-:-:S06]  /*9b40*/  HADD2.F32 R48, -RZ, R4.H0_H0 ;  /* 0x20000004ff307230 */ /* 0x010fcc0000004100 */
[----:B------:R-:W0:Y:S01]  /*9b50*/  F2I.S64.TRUNC R48, R48 ;  /* 0x0000003000307311 */ /* 0x000e22000020d900 */
[----:B------:R-:W-:Y:S05]  /*9b60*/  BRA `(.L_x_22795) ;  /* 0x00000ba000007947 */ /* 0x000fea0003800000 */
.L_x_22798:
        /* <DEDUP_REMOVED lines=9> */
.L_x_22801:
[----:B----4-:R-:W4:Y:S02]  /*9c00*/  LDG.E.U16 R4, [R4.64] ;  /* 0x0000002404047981 */ /* 0x010f24000c1e1500 */
[----:B----4-:R-:W-:-:S06]  /*9c10*/  HADD2.F32 R48, -RZ, R4.H0_H0 ;  /* 0x20000004ff307230 */ /* 0x010fcc0000004100 */
[----:B------:R-:W0:Y:S01]  /*9c20*/  F2I.S64.TRUNC R48, R48 ;  /* 0x0000003000307311 */ /* 0x000e22000020d900 */
[----:B------:R-:W-:Y:S05]  /*9c30*/  BRA `(.L_x_22795) ;  /* 0x00000ad000007947 */ /* 0x000fea0003800000 */
.L_x_22800:
[----:B----4-:R-:W4:Y:S02]  /*9c40*/  LDG.E.64 R4, [R4.64] ;  /* 0x0000002404047981 */ /* 0x010f24000c1e1b00 */
[----:B----4-:R0:W4:Y:S01]  /*9c50*/  F2I.S64.F64.TRUNC R48, R4 ;  /* 0x0000000400307311 */ /* 0x010122000030d900 */
[----:B------:R-:W-:Y:S05]  /*9c60*/  BRA `(.L_x_22795) ;  /* 0x00000aa000007947 */ /* 0x000fea0003800000 */
.L_x_22790:
        /* <DEDUP_REMOVED lines=13> */
.L_x_22804:
[----:B----4-:R-:W4:Y:S02]  /*9d40*/  LDG.E.64 R4, [R4.64] ;  /* 0x0000002404047981 */ /* 0x010f24000c1e1b00 */
[----:B----4-:R0:W4:Y:S01]  /*9d50*/  F2I.S64.F64.TRUNC R48, R4 ;  /* 0x0000000400307311 */ /* 0x010122000030d900 */
[----:B------:R-:W-:Y:S05]  /*9d60*/  BRA `(.L_x_22795) ;  /* 0x000009a000007947 */ /* 0x000fea0003800000 */
.L_x_22803:
        /* <DEDUP_REMOVED lines=27> */
.L_x_22806:
        /* <DEDUP_REMOVED lines=14> */
.L_x_22805:
[----:B----4-:R-:W4:Y:S02]  /*a000*/  LDG.E.U16 R48, [R4.64] ;  /* 0x0000002404307981 */ /* 0x010f24000c1e1500 */
[----:B----4-:R-:W-:-:S06]  /*a010*/  PRMT R48, RZ, 0x5410, R48 ;  /* 0x00005410ff307816 */ /* 0x010fcc0000000030 */
[----:B------:R-:W0:Y:S01]  /*a020*/  F2I.S64.TRUNC R48, R48 ;  /* 0x0000003000307311 */ /* 0x000e22000020d900 */
[----:B------:R-:W-:Y:S05]  /*a030*/  BRA `(.L_x_22795) ;  /* 0x000006d000007947 */ /* 0x000fea0003800000 */
.L_x_22802:
        /* <DEDUP_REMOVED lines=11> */
.L_x_22809:
        /* <DEDUP_REMOVED lines=21> */
.L_x_22813:
[----:B------:R-:W-:Y:S05]  /*a240*/  BSYNC B1 ;  /* 0x0000000000017941 */ /* 0x000fea0003800000 */
.L_x_22812:
[----:B------:R-:W-:Y:S01]  /*a250*/  IMAD.SHL.U32 R3, R3, 0x100000, RZ ;  /* 0x0010000003037824 */ /* 0x000fe200078e00ff */
[----:B------:R-:W-:-:S04]  /*a260*/  LEA R5, R0, 0x3b800000, 0x17 ;  /* 0x3b80000000057811 */ /* 0x000fc800078eb8ff */
[----:B------:R-:W-:Y:S02]  /*a270*/  LOP3.LUT R48, R5, R3, R48, 0xfe, !PT ;  /* 0x0000000305307212 */ /* 0x000fe400078efe30 */
.L_x_22811:
[----:B------:R-:W-:Y:S05]  /*a280*/  BSYNC B0 ;  /* 0x0000000000007941 */ /* 0x000fea0003800000 */
.L_x_22810:
[----:B------:R-:W0:Y:S01]  /*a290*/  F2I.S64.TRUNC R48, R48 ;  /* 0x0000003000307311 */ /* 0x000e22000020d900 */
[----:B------:R-:W-:Y:S05]  /*a2a0*/  BRA `(.L_x_22795) ;  /* 0x0000046000007947 */ /* 0x000fea0003800000 */
.L_x_22808:
        /* <DEDUP_REMOVED lines=21> */
.L_x_22817:
[----:B------:R-:W-:Y:S05]  /*a400*/  BSYNC B1 ;  /* 0x0000000000017941 */ /* 0x000fea0003800000 */
.L_x_22816:
[----:B------:R-:W-:Y:S01]  /*a410*/  IMAD.SHL.U32 R3, R3, 0x200000, RZ ;  /* 0x0020000003037824 */ /* 0x000fe200078e00ff */
[----:B------:R-:W-:-:S04]  /*a420*/  LEA R5, R0, 0x37800000, 0x17 ;  /* 0x3780000000057811 */ /* 0x000fc800078eb8ff */
[----:B------:R-:W-:Y:S02]  /*a430*/  LOP3.LUT R48, R5, R3, R48, 0xfe, !PT ;  /* 0x0000000305307212 */ /* 0x000fe400078efe30 */
.L_x_22815:
[----:B------:R-:W-:Y:S05]  /*a440*/  BSYNC B0 ;  /* 0x0000000000007941 */ /* 0x000fea0003800000 */
.L_x_22814:
[----:B------:R-:W0:Y:S01]  /*a450*/  F2I.S64.TRUNC R48, R48 ;  /* 0x0000003000307311 */ /* 0x000e22000020d900 */
[----:B------:R-:W-:Y:S05]  /*a460*/  BRA `(.L_x_22795) ;  /* 0x000002a000007947 */ /* 0x000fea0003800000 */
.L_x_22807:
        /* <DEDUP_REMOVED lines=14> */
.L_x_22821:
[----:B------:R-:W-:Y:S05]  /*a550*/  BSYNC B0 ;  /* 0x0000000000007941 */ /* 0x000fea0003800000 */
.L_x_22820:
[----:B------:R-:W0:Y:S01]  /*a560*/  F2I.S64.TRUNC R48, R48 ;  /* 0x0000003000307311 */ /* 0x000e22000020d900 */
[----:B------:R-:W-:Y:S05]  /*a570*/  BRA `(.L_x_22795) ;  /* 0x0000019000007947 */ /* 0x000fea0003800000 */
.L_x_22794:
        /* <DEDUP_REMOVED lines=21> */
.L_x_22819:
[----:B------:R0:W5:Y:S01]  /*a6d0*/  LDG.E.64 R48, [R4.64] ;  /* 0x0000002404307981 */ /* 0x000162000c1e1b00 */
[----:B------:R-:W-:Y:S05]  /*a6e0*/  BRA `(.L_x_22795) ;  /* 0x0000002000007947 */ /* 0x000fea0003800000 */
.L_x_22818:
[----:B------:R0:W5:Y:S01]  /*a6f0*/  LDG.E R48, [R4.64] ;  /* 0x0000002404307981 */ /* 0x000162000c1e1900 */
[----:B------:R-:W-:-:S03]  /*a700*/  IMAD.MOV.U32 R49, RZ, RZ, RZ ;  /* 0x000000ffff317224 */ /* 0x000fc600078e00ff */
.L_x_22795:
        /* <DEDUP_REMOVED lines=17> */
.L_x_22825:
[----:B------:R0:W5:Y:S01]  /*a820*/  LDG.E.U8 R46, [R4.64] ;  /* 0x00000024042e7981 */ /* 0x000162000c1e1100 */
[----:B------:R-:W-:Y:S01]  /*a830*/  IMAD.MOV.U32 R47, RZ, RZ, RZ ;  /* 0x000000ffff2f7224 */ /* 0x000fe200078e00ff */
[----:B------:R-:W-:Y:S05]  /*a840*/  BRA `(.L_x_22827) ;  /* 0x00000d5000007947 */ /* 0x000fea0003800000 */
.L_x_22824:
        /* <DEDUP_REMOVED lines=8> */
.L_x_22829:
[----:B----4-:R-:W4:Y:S02]  /*a8d0*/  LDG.E R46, [R4.64] ;  /* 0x00000024042e7981 */ /* 0x010f24000c1e1900 */
[----:B----4-:R-:W-:Y:S01]  /*a8e0*/  SHF.R.S32.HI R47, RZ, 0x1f, R46 ;  /* 0x0000001fff2f7819 */ /* 0x010fe2000001142e */
[----:B------:R-:W-:Y:S05]  /*a8f0*/  BRA `(.L_x_22827) ;  /* 0x00000ca000007947 */ /* 0x000fea0003800000 */
.L_x_22828:
[----:B----4-:R-:W4:Y:S02]  /*a900*/  LDG.E.S16 R46, [R4.64] ;  /* 0x00000024042e7981 */ /* 0x010f24000c1e1700 */
[----:B----4-:R-:W-:Y:S01]  /*a910*/  SHF.R.S32.HI R47, RZ, 0x1f, R46 ;  /* 0x0000001fff2f7819 */ /* 0x010fe2000001142e */
[----:B------:R-:W-:Y:S05]  /*a920*/  BRA `(.L_x_22827) ;  /* 0x00000c7000007947 */ /* 0x000fea0003800000 */
.L_x_22823:
        /* <DEDUP_REMOVED lines=9> */
.L_x_22831:
[----:B----4-:R-:W4:Y:S02]  /*a9c0*/  LDG.E.U16 R4, [R4.64] ;  /* 0x0000002404047981 */ /* 0x010f24000c1e1500 */
[----:B----4-:R-:W-:-:S06]  /*a9d0*/  HADD2.F32 R46, -RZ, R4.H0_H0 ;  /* 0x20000004ff2e7230 */ /* 0x010fcc0000004100 */
[----:B------:R-:W0:Y:S01]  /*a9e0*/  F2I.S64.TRUNC R46, R46 ;  /* 0x0000002e002e7311 */ /* 0x000e22000020d900 */
[----:B------:R-:W-:Y:S05]  /*a9f0*/  BRA `(.L_x_22827) ;  /* 0x00000ba000007947 */ /* 0x000fea0003800000 */
.L_x_22830:
        /* <DEDUP_REMOVED lines=9> */
.L_x_22833:
[----:B----4-:R-:W4:Y:S02]  /*aa90*/  LDG.E.U16 R4, [R4.64] ;  /* 0x0000002404047981 */ /* 0x010f24000c1e1500 */
[----:B----4-:R-:W-:-:S06]  /*aaa0*/  HADD2.F32 R46, -RZ, R4.H0_H0 ;  /* 0x20000004ff2e7230 */ /* 0x010fcc0000004100 */
[----:B------:R-:W0:Y:S01]  /*aab0*/  F2I.S64.TRUNC R46, R46 ;  /* 0x0000002e002e7311 */ /* 0x000e22000020d900 */
[----:B------:R-:W-:Y:S05]  /*aac0*/  BRA `(.L_x_22827) ;  /* 0x00000ad000007947 */ /* 0x000fea0003800000 */
.L_x_22832:
[----:B----4-:R-:W4:Y:S02]  /*aad0*/  LDG.E.64 R4, [R4.64] ;  /* 0x0000002404047981 */ /* 0x010f24000c1e1b00 */
[----:B----4-:R0:W4:Y:S01]  /*aae0*/  F2I.S64.F64.TRUNC R46, R4 ;  /* 0x00000004002e7311 */ /* 0x010122000030d900 */
[----:B------:R-:W-:Y:S05]  /*aaf0*/  BRA `(.L_x_22827) ;  /* 0x00000aa000007947 */ /* 0x000fea0003800000 */
.L_x_22822:
        /* <DEDUP_REMOVED lines=13> */
.L_x_22836:
[----:B----4-:R-:W4:Y:S02]  /*abd0*/  LDG.E.64 R4, [R4.64] ;  /* 0x0000002404047981 */ /* 0x010f24000c1e1b00 */
[----:B----4-:R0:W4:Y:S01]  /*abe0*/  F2I.S64.F64.TRUNC R46, R4 ;  /* 0x00000004002e7311 */ /* 0x010122000030d900 */
[----:B------:R-:W-:Y:S05]  /*abf0*/  BRA `(.L_x_22827) ;  /* 0x000009a000007947 */ /* 0x000fea0003800000 */
.L_x_22835:
        /* <DEDUP_REMOVED lines=27> */
.L_x_22838:
        /* <DEDUP_REMOVED lines=14> */
.L_x_22837:
[----:B----4-:R-:W4:Y:S02]  /*ae90*/  LDG.E.U16 R46, [R4.64] ;  /* 0x00000024042e7981 */ /* 0x010f24000c1e1500 */
[----:B----4-:R-:W-:-:S06]  /*aea0*/  PRMT R46, RZ, 0x5410, R46 ;  /* 0x00005410ff2e7816 */ /* 0x010fcc000000002e */
[----:B------:R-:W0:Y:S01]  /*aeb0*/  F2I.S64.TRUNC R46, R46 ;  /* 0x0000002e002e7311 */ /* 0x000e22000020d900 */
[----:B------:R-:W-:Y:S05]  /*aec0*/  BRA `(.L_x_22827) ;  /* 0x000006d000007947 */ /* 0x000fea0003800000 */
.L_x_22834:
        /* <DEDUP_REMOVED lines=11> */
.L_x_22841:
        /* <DEDUP_REMOVED lines=21> */
.L_x_22845:
[----:B------:R-:W-:Y:S05]  /*b0d0*/  BSYNC B1 ;  /* 0x0000000000017941 */ /* 0x000fea0003800000 */
.L_x_22844:
[----:B------:R-:W-:Y:S01]  /*b0e0*/  IMAD.SHL.U32 R3, R3, 0x100000, RZ ;  /* 0x0010000003037824 */ /* 0x000fe200078e00ff */
[----:B------:R-:W-:-:S04]  /*b0f0*/  LEA R5, R0, 0x3b800000, 0x17 ;  /* 0x3b80000000057811 */ /* 0x000fc800078eb8ff */
[----:B------:R-:W-:Y:S02]  /*b100*/  LOP3.LUT R46, R5, R3, R46, 0xfe, !PT ;  /* 0x00000003052e7212 */ /* 0x000fe400078efe2e */
.L_x_22843:
[----:B------:R-:W-:Y:S05]  /*b110*/  BSYNC B0 ;  /* 0x0000000000007941 */ /* 0x000fea0003800000 */
.L_x_22842:
[----:B------:R-:W0:Y:S01]  /*b120*/  F2I.S64.TRUNC R46, R46 ;  /* 0x0000002e002e7311 */ /* 0x000e22000020d900 */
[----:B------:R-:W-:Y:S05]  /*b130*/  BRA `(.L_x_22827) ;  /* 0x0000046000007947 */ /* 0x000fea0003800000 */
.L_x_22840:
        /* <DEDUP_REMOVED lines=21> */
.L_x_22849:
[----:B------:R-:W-:Y:S05]  /*b290*/  BSYNC B1 ;  /* 0x0000000000017941 */ /* 0x000fea0003800000 */
.L_x_22848:
[----:B------:R-:W-:Y:S01]  /*b2a0*/  IMAD.SHL.U32 R3, R3, 0x200000, RZ ;  /* 0x0020000003037824 */ /* 0x000fe200078e00ff */
[----:B------:R-:W-:-:S04]  /*b2b0*/  LEA R5, R0, 0x37800000, 0x17 ;  /* 0x3780000000057811 */ /* 0x000fc800078eb8ff */
[----:B------:R-:W-:Y:S02]  /*b2c0*/  LOP3.LUT R46, R5, R3, R46, 0xfe, !PT ;  /* 0x00000003052e7212 */ /* 0x000fe400078efe2e */
.L_x_22847:
[----:B------:R-:W-:Y:S05]  /*b2d0*/  BSYNC B0 ;  /* 0x0000000000007941 */ /* 0x000fea0003800000 */
.L_x_22846:
[----:B------:R-:W0:Y:S01]  /*b2e0*/  F2I.S64.TRUNC R46, R46 ;  /* 0x0000002e002e7311 */ /* 0x000e22000020d900 */
[----:B------:R-:W-:Y:S05]  /*b2f0*/  BRA `(.L_x_22827) ;  /* 0x000002a000007947 */ /* 0x000fea0003800000 */
.L_x_22839:
        /* <DEDUP_REMOVED lines=14> */
.L_x_22853:
[----:B------:R-:W-:Y:S05]  /*b3e0*/  BSYNC B0 ;  /* 0x0000000000007941 */ /* 0x000fea0003800000 */
.L_x_22852:
[----:B------:R-:W0:Y:S01]  /*b3f0*/  F2I.S64.TRUNC R46, R46 ;  /* 0x0000002e002e7311 */ /* 0x000e22000020d900 */
[----:B------:R-:W-:Y:S05]  /*b400*/  BRA `(.L_x_22827) ;  /* 0x0000019000007947 */ /* 0x000fea0003800000 */
.L_x_22826:
        /* <DEDUP_REMOVED lines=21> */
.L_x_22851:
[----:B------:R0:W5:Y:S01]  /*b560*/  LDG.E.64 R46, [R4.64] ;  /* 0x00000024042e7981 */ /* 0x000162000c1e1b00 */
[----:B------:R-:W-:Y:S05]  /*b570*/  BRA `(.L_x_22827) ;  /* 0x0000002000007947 */ /* 0x000fea0003800000 */
.L_x_22850:
[----:B------:R0:W5:Y:S01]  /*b580*/  LDG.E R46, [R4.64] ;  /* 0x00000024042e7981 */ /* 0x000162000c1e1900 */
[----:B------:R-:W-:-:S03]  /*b590*/  IMAD.MOV.U32 R47, RZ, RZ, RZ ;  /* 0x000000ffff2f7224 */ /* 0x000fc600078e00ff */
.L_x_22827:
        /* <DEDUP_REMOVED lines=17> */
.L_x_22857:
[----:B------:R0:W5:Y:S01]  /*b6b0*/  LDG.E.U8 R28, [R4.64] ;  /* 0x00000024041c7981 */ /* 0x000162000c1e1100 */
[----:B------:R-:W-:Y:S01]  /*b6c0*/  IMAD.MOV.U32 R29, RZ, RZ, RZ ;  /* 0x000000ffff1d7224 */ /* 0x000fe200078e00ff */
[----:B------:R-:W-:Y:S05]  /*b6d0*/  BRA `(.L_x_22859) ;  /* 0x00000d5000007947 */ /* 0x000fea0003800000 */
.L_x_22856:
        /* <DEDUP_REMOVED lines=8> */
.L_x_22861:
[----:B----4-:R-:W4:Y:S02]  /*b760*/  LDG.E R28, [R4.64] ;  /* 0x00000024041c7981 */ /* 0x010f24000c1e1900 */
[----:B----4-:R-:W-:Y:S01]  /*b770*/  SHF.R.S32.HI R29, RZ, 0x1f, R28 ;  /* 0x0000001fff1d7819 */ /* 0x010fe2000001141c */
[----:B------:R-:W-:Y:S05]  /*b780*/  BRA `(.L_x_22859) ;  /* 0x00000ca000007947 */ /* 0x000fea0003800000 */
.L_x_22860:
[----:B----4-:R-:W4:Y:S02]  /*b790*/  LDG.E.S16 R28, [R4.64] ;  /* 0x00000024041c7981 */ /* 0x010f24000c1e1700 */
[----:B----4-:R-:W-:Y:S01]  /*b7a0*/  SHF.R.S32.HI R29, RZ, 0x1f, R28 ;  /* 0x0000001fff1d7819 */ /* 0x010fe2000001141c */
[----:B------:R-:W-:Y:S05]  /*b7b0*/  BRA `(.L_x_22859) ;  /* 0x00000c7000007947 */ /* 0x000fea0003800000 */
.L_x_22855:
        /* <DEDUP_REMOVED lines=9> */
.L_x_22863:
[----:B----4-:R-:W4:Y:S02]  /*b850*/  LDG.E.U16 R4, [R4.64] ;  /* 0x0000002404047981 */ /* 0x010f24000c1e1500 */
[----:B----4-:R-:W-:-:S06]  /*b860*/  HADD2.F32 R28, -RZ, R4.H0_H0 ;  /* 0x20000004ff1c7230 */ /* 0x010fcc0000004100 */
[----:B------:R-:W0:Y:S01]  /*b870*/  F2I.S64.TRUNC R28, R28 ;  /* 0x0000001c001c7311 */ /* 0x000e22000020d900 */
[----:B------:R-:W-:Y:S05]  /*b880*/  BRA `(.L_x_22859) ;  /* 0x00000ba000007947 */ /* 0x000fea0003800000 */
.L_x_22862:
        /* <DEDUP_REMOVED lines=9> */
.L_x_22865:
[----:B----4-:R-:W4:Y:S02]  /*b920*/  LDG.E.U16 R4, [R4.64] ;  /* 0x0000002404047981 */ /* 0x010f24000c1e1500 */
[----:B----4-:R-:W-:-:S06]  /*b930*/  HADD2.F32 R28, -RZ, R4.H0_H0 ;  /* 0x20000004ff1c7230 */ /* 0x010fcc0000004100 */
[----:B------:R-:W0:Y:S01]  /*b940*/  F2I.S64.TRUNC R28, R28 ;  /* 0x0000001c001c7311 */ /* 0x000e22000020d900 */
[----:B------:R-:W-:Y:S05]  /*b950*/  BRA `(.L_x_22859) ;  /* 0x00000ad000007947 */ /* 0x000fea0003800000 */
.L_x_22864:
[----:B----4-:R-:W4:Y:S02]  /*b960*/  LDG.E.64 R4, [R4.64] ;  /* 0x0000002404047981 */ /* 0x010f24000c1e1b00 */
[----:B----4-:R0:W4:Y:S01]  /*b970*/  F2I.S64.F64.TRUNC R28, R4 ;  /* 0x00000004001c7311 */ /* 0x010122000030d900 */
[----:B------:R-:W-:Y:S05]  /*b980*/  BRA `(.L_x_22859) ;  /* 0x00000aa000007947 */ /* 0x000fea0003800000 */
.L_x_22854:
        /* <DEDUP_REMOVED lines=13> */
.L_x_22868:
[----:B----4-:R-:W4:Y:S02]  /*ba60*/  LDG.E.64 R4, [R4.64] ;  /* 0x0000002404047981 */ /* 0x010f24000c1e1b00 */
[----:B----4-:R0:W4:Y:S01]  /*ba70*/  F2I.S64.F64.TRUNC R28, R4 ;  /* 0x00000004001c7311 */ /* 0x010122000030d900 */
[----:B------:R-:W-:Y:S05]  /*ba80*/  BRA `(.L_x_22859) ;  /* 0x000009a000007947 */ /* 0x000fea0003800000 */
.L_x_22867:
        /* <DEDUP_REMOVED lines=27> */
.L_x_22870:
        /* <DEDUP_REMOVED lines=14> */
.L_x_22869:
[----:B----4-:R-:W4:Y:S02]  /*bd20*/  LDG.E.U16 R28, [R4.64] ;  /* 0x00000024041c7981 */ /* 0x010f24000c1e1500 */
[----:B----4-:R-:W-:-:S06]  /*bd30*/  PRMT R28, RZ, 0x5410, R28 ;  /* 0x00005410ff1c7816 */ /* 0x010fcc000000001c */
[----:B------:R-:W0:Y:S01]  /*bd40*/  F2I.S64.TRUNC R28, R28 ;  /* 0x0000001c001c7311 */ /* 0x000e22000020d900 */
[----:B------:R-:W-:Y:S05]  /*bd50*/  BRA `(.L_x_22859) ;  /* 0x000006d000007947 */ /* 0x000fea0003800000 */
.L_x_22866:
        /* <DEDUP_REMOVED lines=11> */
.L_x_22873:
        /* <DEDUP_REMOVED lines=21> */
.L_x_22877:
[----:B------:R-:W-:Y:S05]  /*bf60*/  BSYNC B1 ;  /* 0x0000000000017941 */ /* 0x000fea0003800000 */
.L_x_22876:
[----:B------:R-:W-:Y:S01]  /*bf70*/  IMAD.SHL.U32 R3, R3, 0x100000, RZ ;  /* 0x0010000003037824 */ /* 0x000fe200078e00ff */
[----:B------:R-:W-:-:S04]  /*bf80*/  LEA R5, R0, 0x3b800000, 0x17 ;  /* 0x3b80000000057811 */ /* 0x000fc800078eb8ff */
[----:B------:R-:W-:Y:S02]  /*bf90*/  LOP3.LUT R28, R5, R3, R28, 0xfe, !PT ;  /* 0x00000003051c7212 */ /* 0x000fe400078efe1c */
.L_x_22875:
[----:B------:R-:W-:Y:S05]  /*bfa0*/  BSYNC B0 ;  /* 0x0000000000007941 */ /* 0x000fea0003800000 */
.L_x_22874:
[----:B------:R-:W0:Y:S01]  /*bfb0*/  F2I.S64.TRUNC R28, R28 ;  /* 0x0000001c001c7311 */ /* 0x000e22000020d900 */
[----:B------:R-:W-:Y:S05]  /*bfc0*/  BRA `(.L_x_22859) ;  /* 0x0000046000007947 */ /* 0x000fea0003800000 */
.L_x_22872:
        /* <DEDUP_REMOVED lines=21> */
.L_x_22881:
[----:B------:R-:W-:Y:S05]  /*c120*/  BSYNC B1 ;  /* 0x0000000000017941 */ /* 0x000fea0003800000 */
.L_x_22880:
[----:B------:R-:W-:Y:S01]  /*c130*/  IMAD.SHL.U32 R3, R3, 0x200000, RZ ;  /* 0x0020000003037824 */ /* 0x000fe200078e00ff */
[----:B------:R-:W-:-:S04]  /*c140*/  LEA R5, R0, 0x37800000, 0x17 ;  /* 0x3780000000057811 */ /* 0x000fc800078eb8ff */
[----:B------:R-:W-:Y:S02]  /*c150*/  LOP3.LUT R28, R5, R3, R28, 0xfe, !PT ;  /* 0x00000003051c7212 */ /* 0x000fe400078efe1c */
.L_x_22879:
[----:B------:R-:W-:Y:S05]  /*c160*/  BSYNC B0 ;  /* 0x0000000000007941 */ /* 0x000fea0003800000 */
.L_x_22878:
[----:B------:R-:W0:Y:S01]  /*c170*/  F2I.S64.TRUNC R28, R28 ;  /* 0x0000001c001c7311 */ /* 0x000e22000020d900 */
[----:B------:R-:W-:Y:S05]  /*c180*/  BRA `(.L_x_22859) ;  /* 0x000002a000007947 */ /* 0x000fea0003800000 */
.L_x_22871:
        /* <DEDUP_REMOVED lines=14> */
.L_x_22885:
[----:B------:R-:W-:Y:S05]  /*c270*/  BSYNC B0 ;  /* 0x0000000000007941 */ /* 0x000fea0003800000 */
.L_x_22884:
[----:B------:R-:W0:Y:S01]  /*c280*/  F2I.S64.TRUNC R28, R28 ;  /* 0x0000001c001c7311 */ /* 0x000e22000020d900 */
[----:B------:R-:W-:Y:S05]  /*c290*/  BRA `(.L_x_22859) ;  /* 0x0000019000007947 */ /* 0x000fea0003800000 */
.L_x_22858:
        /* <DEDUP_REMOVED lines=21> */
.L_x_22883:
[----:B------:R0:W5:Y:S01]  /*c3f0*/  LDG.E.64 R28, [R4.64] ;  /* 0x00000024041c7981 */ /* 0x000162000c1e1b00 */
[----:B------:R-:W-:Y:S05]  /*c400*/  BRA `(.L_x_22859) ;  /* 0x0000002000007947 */ /* 0x000fea0003800000 */
.L_x_22882:
[----:B------:R0:W5:Y:S01]  /*c410*/  LDG.E R28, [R4.64] ;  /* 0x00000024041c7981 */ /* 0x000162000c1e1900 */
[----:B------:R-:W-:-:S03]  /*c420*/  IMAD.MOV.U32 R29, RZ, RZ, RZ ;  /* 0x000000ffff1d7224 */ /* 0x000fc600078e00ff */
.L_x_22859:
        /* <DEDUP_REMOVED lines=19> */
.L_x_22889:
[----:B------:R0:W5:Y:S01]  /*c560*/  LDG.E.U8 R30, [R4.64] ;  /* 0x00000024041e7981 */ /* 0x000162000c1e1100 */
[----:B------:R-:W-:Y:S01]  /*c570*/  IMAD.MOV.U32 R31, RZ, RZ, RZ ;  /* 0x000000ffff1f7224 */ /* 0x000fe200078e00ff */
[----:B------:R-:W-:Y:S05]  /*c580*/  BRA `(.L_x_22891) ;  /* 0x00000d5000007947 */ /* 0x000fea0003800000 */
.L_x_22888:
        /* <DEDUP_REMOVED lines=8> */
.L_x_22893:
[----:B------:R-:W4:Y:S02]  /*c610*/  LDG.E R30, [R4.64] ;  /* 0x00000024041e7981 */ /* 0x000f24000c1e1900 */
[----:B----4-:R-:W-:Y:S01]  /*c620*/  SHF.R.S32.HI R31, RZ, 0x1f, R30 ;  /* 0x0000001fff1f7819 */ /* 0x010fe2000001141e */
[----:B------:R-:W-:Y:S05]  /*c630*/  BRA `(.L_x_22891) ;  /* 0x00000ca000007947 */ /* 0x000fea0003800000 */
.L_x_22892:
[----:B------:R-:W4:Y:S02]  /*c640*/  LDG.E.S16 R30, [R4.64] ;  /* 0x00000024041e7981 */ /* 0x000f24000c1e1700 */
[----:B----4-:R-:W-:Y:S01]  /*c650*/  SHF.R.S32.HI R31, RZ, 0x1f, R30 ;  /* 0x0000001fff1f7819 */ /* 0x010fe2000001141e */
[----:B------:R-:W-:Y:S05]  /*c660*/  BRA `(.L_x_22891) ;  /* 0x00000c7000007947 */ /* 0x000fea0003800000 */
.L_x_22887:
        /* <DEDUP_REMOVED lines=9> */
.L_x_22895:
[----:B------:R-:W4:Y:S02]  /*c700*/  LDG.E.U16 R4, [R4.64] ;  /* 0x0000002404047981 */ /* 0x000f24000c1e1500 */
[----:B----4-:R-:W-:-:S06]  /*c710*/  HADD2.F32 R30, -RZ, R4.H0_H0 ;  /* 0x20000004ff1e7230 */ /* 0x010fcc0000004100 */
[----:B------:R-:W0:Y:S01]  /*c720*/  F2I.S64.TRUNC R30, R30 ;  /* 0x0000001e001e7311 */ /* 0x000e22000020d900 */
[----:B------:R-:W-:Y:S05]  /*c730*/  BRA `(.L_x_22891) ;  /* 0x00000ba000007947 */ /* 0x000fea0003800000 */
.L_x_22894:
        /* <DEDUP_REMOVED lines=9> */
.L_x_22897:
[----:B------:R-:W4:Y:S02]  /*c7d0*/  LDG.E.U16 R4, [R4.64] ;  /* 0x0000002404047981 */ /* 0x000f24000c1e1500 */
[----:B----4-:R-:W-:-:S06]  /*c7e0*/  HADD2.F32 R30, -RZ, R4.H0_H0 ;  /* 0x20000004ff1e7230 */ /* 0x010fcc0000004100 */
[----:B------:R-:W0:Y:S01]  /*c7f0*/  F2I.S64.TRUNC R30, R30 ;  /* 0x0000001e001e7311 */ /* 0x000e22000020d900 */
[----:B------:R-:W-:Y:S05]  /*c800*/  BRA `(.L_x_22891) ;  /* 0x00000ad000007947 */ /* 0x000fea0003800000 */
.L_x_22896:
[----:B------:R-:W4:Y:S02]  /*c810*/  LDG.E.64 R4, [R4.64] ;  /* 0x0000002404047981 */ /* 0x000f24000c1e1b00 */
[----:B----4-:R0:W4:Y:S01]  /*c820*/  F2I.S64.F64.TRUNC R30, R4 ;  /* 0x00000004001e7311 */ /* 0x010122000030d900 */
[----:B------:R-:W-:Y:S05]  /*c830*/  BRA `(.L_x_22891) ;  /* 0x00000aa000007947 */ /* 0x000fea0003800000 */
.L_x_22886:
        /* <DEDUP_REMOVED lines=13> */
.L_x_22900:
[----:B------:R-:W4:Y:S02]  /*c910*/  LDG.E.64 R4, [R4.64] ;  /* 0x0000002404047981 */ /* 0x000f24000c1e1b00 */
[----:B----4-:R0:W4:Y:S01]  /*c920*/  F2I.S64.F64.TRUNC R30, R4 ;  /* 0x00000004001e7311 */ /* 0x010122000030d900 */
[----:B------:R-:W-:Y:S05]  /*c930*/  BRA `(.L_x_22891) ;  /* 0x000009a000007947 */ /* 0x000fea0003800000 */
.L_x_22899:
        /* <DEDUP_REMOVED lines=27> */
.L_x_22902:
        /* <DEDUP_REMOVED lines=14> */
.L_x_22901:
[----:B------:R-:W4:Y:S02]  /*cbd0*/  LDG.E.U16 R30, [R4.64] ;  /* 0x00000024041e7981 */ /* 0x000f24000c1e1500 */
[----:B----4-:R-:W-:-:S06]  /*cbe0*/  PRMT R30, RZ, 0x5410, R30 ;  /* 0x00005410ff1e7816 */ /* 0x010fcc000000001e */
[----:B------:R-:W0:Y:S01]  /*cbf0*/  F2I.S64.TRUNC R30, R30 ;  /* 0x0000001e001e7311 */ /* 0x000e22000020d900 */
[----:B------:R-:W-:Y:S05]  /*cc00*/  BRA `(.L_x_22891) ;  /* 0x000006d000007947 */ /* 0x000fea0003800000 */
.L_x_22898:
        /* <DEDUP_REMOVED lines=11> */
.L_x_22905:
        /* <DEDUP_REMOVED lines=21> */
.L_x_22909:
[----:B------:R-:W-:Y:S05]  /*ce10*/  BSYNC B1 ;  /* 0x0000000000017941 */ /* 0x000fea0003800000 */
.L_x_22908:
[----:B------:R-:W-:Y:S01]  /*ce20*/  IMAD.SHL.U32 R3, R3, 0x100000, RZ ;  /* 0x0010000003037824 */ /* 0x000fe200078e00ff */
[----:B------:R-:W-:-:S04]  /*ce30*/  LEA R5, R0, 0x3b800000, 0x17 ;  /* 0x3b80000000057811 */ /* 0x000fc800078eb8ff */
[----:B------:R-:W-:Y:S02]  /*ce40*/  LOP3.LUT R30, R5, R3, R30, 0xfe, !PT ;  /* 0x00000003051e7212 */ /* 0x000fe400078efe1e */
.L_x_22907:
[----:B------:R-:W-:Y:S05]  /*ce50*/  BSYNC B0 ;  /* 0x0000000000007941 */ /* 0x000fea0003800000 */
.L_x_22906:
[----:B------:R-:W0:Y:S01]  /*ce60*/  F2I.S64.TRUNC R30, R30 ;  /* 0x0000001e001e7311 */ /* 0x000e22000020d900 */
[----:B------:R-:W-:Y:S05]  /*ce70*/  BRA `(.L_x_22891) ;  /* 0x0000046000007947 */ /* 0x000fea0003800000 */
.L_x_22904:
        /* <DEDUP_REMOVED lines=21> */
.L_x_22913:
[----:B------:R-:W-:Y:S05]  /*cfd0*/  BSYNC B1 ;  /* 0x0000000000017941 */ /* 0x000fea0003800000 */
.L_x_22912:
[----:B------:R-:W-:Y:S01]  /*cfe0*/  IMAD.SHL.U32 R3, R3, 0x200000, RZ ;  /* 0x0020000003037824 */ /* 0x000fe200078e00ff */
[----:B------:R-:W-:-:S04]  /*cff0*/  LEA R5, R0, 0x37800000, 0x17 ;  /* 0x3780000000057811 */ /* 0x000fc800078eb8ff */
[----:B------:R-:W-:Y:S02]  /*d000*/  LOP3.LUT R30, R5, R3, R30, 0xfe, !PT ;  /* 0x00000003051e7212 */ /* 0x000fe400078efe1e */
.L_x_22911:
[----:B------:R-:W-:Y:S05]  /*d010*/  BSYNC B0 ;  /* 0x0000000000007941 */ /* 0x000fea0003800000 */
.L_x_22910:
[----:B------:R-:W0:Y:S01]  /*d020*/  F2I.S64.TRUNC R30, R30 ;  /* 0x0000001e001e7311 */ /* 0x000e22000020d900 */
[----:B------:R-:W-:Y:S05]  /*d030*/  BRA `(.L_x_22891) ;  /* 0x000002a000007947 */ /* 0x000fea0003800000 */
.L_x_22903:
        /* <DEDUP_REMOVED lines=14> */
.L_x_22917:
[----:B------:R-:W-:Y:S05]  /*d120*/  BSYNC B0 ;  /* 0x0000000000007941 */ /* 0x000fea0003800000 */
.L_x_22916:
[----:B------:R-:W0:Y:S01]  /*d130*/  F2I.S64.TRUNC R30, R30 ;  /* 0x0000001e001e7311 */ /* 0x000e22000020d900 */
[----:B------:R-:W-:Y:S05]  /*d140*/  BRA `(.L_x_22891) ;  /* 0x0000019000007947 */ /* 0x000fea0003800000 */
.L_x_22890:
        /* <DEDUP_REMOVED lines=21> */
.L_x_22915:
[----:B------:R0:W5:Y:S01]  /*d2a0*/  LDG.E.64 R30, [R4.64] ;  /* 0x00000024041e7981 */ /* 0x000162000c1e1b00 */
[----:B------:R-:W-:Y:S05]  /*d2b0*/  BRA `(.L_x_22891) ;  /* 0x0000002000007947 */ /* 0x000fea0003800000 */
.L_x_22914:
[----:B------:R0:W5:Y:S01]  /*d2c0*/  LDG.E R30, [R4.64] ;  /* 0x00000024041e7981 */ /* 0x000162000c1e1900 */
[----:B------:R-:W-:-:S03]  /*d2d0*/  IMAD.MOV.U32 R31, RZ, RZ, RZ ;  /* 0x000000ffff1f7224 */ /* 0x000fc600078e00ff */
.L_x_22891:
        /* <DEDUP_REMOVED lines=19> */
.L_x_22921:
[----:B------:R0:W5:Y:S01]  /*d410*/  LDG.E.U8 R32, [R4.64] ;  /* 0x0000002404207981 */ /* 0x000162000c1e1100 */
[----:B------:R-:W-:Y:S01]  /*d420*/  IMAD.MOV.U32 R33, RZ, RZ, RZ ;  /* 0x000000ffff217224 */ /* 0x000fe200078e00ff */
[----:B------:R-:W-:Y:S05]  /*d430*/  BRA `(.L_x_22923) ;  /* 0x00000d5000007947 */ /* 0x000fea0003800000 */
.L_x_22920:
        /* <DEDUP_REMOVED lines=8> */
.L_x_22925:
[----:B------:R-:W4:Y:S02]  /*d4c0*/  LDG.E R32, [R4.64] ;  /* 0x0000002404207981 */ /* 0x000f24000c1e1900 */
[----:B----4-:R-:W-:Y:S01]  /*d4d0*/  SHF.R.S32.HI R33, RZ, 0x1f, R32 ;  /* 0x0000001fff217819 */ /* 0x010fe20000011420 */
[----:B------:R-:W-:Y:S05]  /*d4e0*/  BRA `(.L_x_22923) ;  /* 0x00000ca000007947 */ /* 0x000fea0003800000 */
.L_x_22924:
[----:B------:R-:W4:Y:S02]  /*d4f0*/  LDG.E.S16 R32, [R4.64] ;  /* 0x0000002404207981 */ /* 0x000f24000c1e1700 */
[----:B----4-:R-:W-:Y:S01]  /*d500*/  SHF.R.S32.HI R33, RZ, 0x1f, R32 ;  /* 0x0000001fff217819 */ /* 0x010fe20000011420 */
[----:B------:R-:W-:Y:S05]  /*d510*/  BRA `(.L_x_22923) ;  /* 0x00000c7000007947 */ /* 0x000fea0003800000 */
.L_x_22919:
        /* <DEDUP_REMOVED lines=9> */
.L_x_22927:
[----:B------:R-:W4:Y:S02]  /*d5b0*/  LDG.E.U16 R4, [R4.64] ;  /* 0x0000002404047981 */ /* 0x000f24000c1e1500 */
[----:B----4-:R-:W-:-:S06]  /*d5c0*/  HADD2.F32 R32, -RZ, R4.H0_H0 ;  /* 0x20000004ff207230 */ /* 0x010fcc0000004100 */
[----:B------:R-:W0:Y:S01]  /*d5d0*/  F2I.S64.TRUNC R32, R32 ;  /* 0x0000002000207311 */ /* 0x000e22000020d900 */
[----:B------:R-:W-:Y:S05]  /*d5e0*/  BRA `(.L_x_22923) ;  /* 0x00000ba000007947 */ /* 0x000fea0003800000 */
.L_x_22926:
        /* <DEDUP_REMOVED lines=9> */
.L_x_22929:
[----:B------:R-:W4:Y:S02]  /*d680*/  LDG.E.U16 R4, [R4.64] ;  /* 0x0000002404047981 */ /* 0x000f24000c1e1500 */
[----:B----4-:R-:W-:-:S06]  /*d690*/  HADD2.F32 R32, -RZ, R4.H0_H0 ;  /* 0x20000004ff207230 */ /* 0x010fcc0000004100 */
[----:B------:R-:W0:Y:S01]  /*d6a0*/  F2I.S64.TRUNC R32, R32 ;  /* 0x0000002000207311 */ /* 0x000e22000020d900 */
[----:B------:R-:W-:Y:S05]  /*d6b0*/  BRA `(.L_x_22923) ;  /* 0x00000ad000007947 */ /* 0x000fea0003800000 */
.L_x_22928:
[----:B------:R-:W4:Y:S02]  /*d6c0*/  LDG.E.64 R4, [R4.64] ;  /* 0x0000002404047981 */ /* 0x000f24000c1e1b00 */
[----:B----4-:R0:W4:Y:S01]  /*d6d0*/  F2I.S64.F64.TRUNC R32, R4 ;  /* 0x0000000400207311 */ /* 0x010122000030d900 */
[----:B------:R-:W-:Y:S05]  /*d6e0*/  BRA `(.L_x_22923) ;  /* 0x00000aa000007947 */ /* 0x000fea0003800000 */
.L_x_22918:
        /* <DEDUP_REMOVED lines=13> */
.L_x_22932:
[----:B------:R-:W4:Y:S02]  /*d7c0*/  LDG.E.64 R4, [R4.64] ;  /* 0x0000002404047981 */ /* 0x000f24000c1e1b00 */
[----:B----4-:R0:W4:Y:S01]  /*d7d0*/  F2I.S64.F64.TRUNC R32, R4 ;  /* 0x0000000400207311 */ /* 0x010122000030d900 */
[----:B------:R-:W-:Y:S05]  /*d7e0*/  BRA `(.L_x_22923) ;  /* 0x000009a000007947 */ /* 0x000fea0003800000 */
.L_x_22931:
        /* <DEDUP_REMOVED lines=27> */
.L_x_22934:
        /* <DEDUP_REMOVED lines=14> */
.L_x_22933:
[----:B------:R-:W4:Y:S02]  /*da80*/  LDG.E.U16 R32, [R4.64] ;  /* 0x0000002404207981 */ /* 0x000f24000c1e1500 */
[----:B----4-:R-:W-:-:S06]  /*da90*/  PRMT R32, RZ, 0x5410, R32 ;  /* 0x00005410ff207816 */ /* 0x010fcc0000000020 */
[----:B------:R-:W0:Y:S01]  /*daa0*/  F2I.S64.TRUNC R32, R32 ;  /* 0x0000002000207311 */ /* 0x000e22000020d900 */
[----:B------:R-:W-:Y:S05]  /*dab0*/  BRA `(.L_x_22923) ;  /* 0x000006d000007947 */ /* 0x000fea0003800000 */
.L_x_22930:
        /* <DEDUP_REMOVED lines=11> */
.L_x_22937:
        /* <DEDUP_REMOVED lines=21> */
.L_x_22941:
[----:B------:R-:W-:Y:S05]  /*dcc0*/  BSYNC B1 ;  /* 0x0000000000017941 */ /* 0x000fea0003800000 */
.L_x_22940:
[----:B------:R-:W-:Y:S01]  /*dcd0*/  IMAD.SHL.U32 R3, R3, 0x100000, RZ ;  /* 0x0010000003037824 */ /* 0x000fe200078e00ff */
[----:B------:R-:W-:-:S04]  /*dce0*/  LEA R5, R0, 0x3b800000, 0x17 ;  /* 0x3b80000000057811 */ /* 0x000fc800078eb8ff */
[----:B------:R-:W-:Y:S02]  /*dcf0*/  LOP3.LUT R32, R5, R3, R32, 0xfe, !PT ;  /* 0x0000000305207212 */ /* 0x000fe400078efe20 */
.L_x_22939:
[----:B------:R-:W-:Y:S05]  /*dd00*/  BSYNC B0 ;  /* 0x0000000000007941 */ /* 0x000fea0003800000 */
.L_x_22938:
[----:B------:R-:W0:Y:S01]  /*dd10*/  F2I.S64.TRUNC R32, R32 ;  /* 0x0000002000207311 */ /* 0x000e22000020d900 */
[----:B------:R-:W-:Y:S05]  /*dd20*/  BRA `(.L_x_22923) ;  /* 0x0000046000007947 */ /* 0x000fea0003800000 */
.L_x_22936:
        /* <DEDUP_REMOVED lines=21> */
.L_x_22945:
[----:B------:R-:W-:Y:S05]  /*de80*/  BSYNC B1 ;  /* 0x0000000000017941 */ /* 0x000fea0003800000 */
.L_x_22944:
[----:B------:R-:W-:Y:S01]  /*de90*/  IMAD.SHL.U32 R3, R3, 0x200000, RZ ;  /* 0x0020000003037824 */ /* 0x000fe200078e00ff */
[----:B------:R-:W-:-:S04]  /*dea0*/  LEA R5, R0, 0x37800000, 0x17 ;  /* 0x3780000000057811 */ /* 0x000fc800078eb8ff */
[----:B------:R-:W-:Y:S02]  /*deb0*/  LOP3.LUT R32, R5, R3, R32, 0xfe, !PT ;  /* 0x0000000305207212 */ /* 0x000fe400078efe20 */
.L_x_22943:
[----:B------:R-:W-:Y:S05]  /*dec0*/  BSYNC B0 ;  /* 0x0000000000007941 */ /* 0x000fea0003800000 */
.L_x_22942:
[----:B------:R-:W0:Y:S01]  /*ded0*/  F2I.S64.TRUNC R32, R32 ;  /* 0x0000002000207311 */ /* 0x000e22000020d900 */
[----:B------:R-:W-:Y:S05]  /*dee0*/  BRA `(.L_x_22923) ;  /* 0x000002a000007947 */ /* 0x000fea0003800000 */
.L_x_22935:
        /* <DEDUP_REMOVED lines=14> */
.L_x_22949:
[----:B------:R-:W-:Y:S05]  /*dfd0*/  BSYNC B0 ;  /* 0x0000000000007941 */ /* 0x000fea0003800000 */
.L_x_22948:
[----:B------:R-:W0:Y:S01]  /*dfe0*/  F2I.S64.TRUNC R32, R32 ;  /* 0x0000002000207311 */ /* 0x000e22000020d900 */
[----:B------:R-:W-:Y:S05]  /*dff0*/  BRA `(.L_x_22923) ;  /* 0x0000019000007947 */ /* 0x000fea0003800000 */
.L_x_22922:
        /* <DEDUP_REMOVED lines=21> */
.L_x_22947:
[----:B------:R0:W5:Y:S01]  /*e150*/  LDG.E.64 R32, [R4.64] ;  /* 0x0000002404207981 */ /* 0x000162000c1e1b00 */
[----:B------:R-:W-:Y:S05]  /*e160*/  BRA `(.L_x_22923) ;  /* 0x0000002000007947 */ /* 0x000fea0003800000 */
.L_x_22946:
[----:B------:R0:W5:Y:S01]  /*e170*/  LDG.E R32, [R4.64] ;  /* 0x0000002404207981 */ /* 0x000162000c1e1900 */
[----:B------:R-:W-:-:S03]  /*e180*/  IMAD.MOV.U32 R33, RZ, RZ, RZ ;  /* 0x000000ffff217224 */ /* 0x000fc600078e00ff */
.L_x_22923:
[----:B------:R-:W-:-:S04]  /*e190*/  IADD3 R2, R2, 0x80, RZ ;  /* 0x0000008002027810 */ /* 0x000fc80007ffe0ff */
.L_x_22789:
[----:B------:R-:W-:Y:S05]  /*e1a0*/  BSYNC B6 ;  /* 0x0000000000067941 */ /* 0x000fea0003800000 */
.L_x_22788:
        /* <DEDUP_REMOVED lines=27> */
.L_x_22955:
[----:B------:R0:W5:Y:S01]  /*e360*/  LDG.E.U8 R34, [R2.64] ;  /* 0x0000002402227981 */ /* 0x000162000c1e1100 */
[----:B------:R-:W-:Y:S01]  /*e370*/  IMAD.MOV.U32 R35, RZ, RZ, RZ ;  /* 0x000000ffff237224 */ /* 0x000fe200078e00ff */
[----:B------:R-:W-:Y:S05]  /*e380*/  BRA `(.L_x_22957) ;  /* 0x00000d5000007947 */ /* 0x000fea0003800000 */
.L_x_22954:
        /* <DEDUP_REMOVED lines=8> */
.L_x_22959:
[----:B------:R-:W4:Y:S02]  /*e410*/  LDG.E R34, [R2.64] ;  /* 0x0000002402227981 */ /* 0x000f24000c1e1900 */
[----:B----4-:R-:W-:Y:S01]  /*e420*/  SHF.R.S32.HI R35, RZ, 0x1f, R34 ;  /* 0x0000001fff237819 */ /* 0x010fe20000011422 */
[----:B------:R-:W-:Y:S05]  /*e430*/  BRA `(.L_x_22957) ;  /* 0x00000ca000007947 */ /* 0x000fea0003800000 */
.L_x_22958:
[----:B------:R-:W4:Y:S02]  /*e440*/  LDG.E.S16 R34, [R2.64] ;  /* 0x0000002402227981 */ /* 0x000f24000c1e1700 */
[----:B----4-:R-:W-:Y:S01]  /*e450*/  SHF.R.S32.HI R35, RZ, 0x1f, R34 ;  /* 0x0000001fff237819 */ /* 0x010fe20000011422 */
[----:B------:R-:W-:Y:S05]  /*e460*/  BRA `(.L_x_22957) ;  /* 0x00000c7000007947 */ /* 0x000fea0003800000 */
.L_x_22953:
        /* <DEDUP_REMOVED lines=9> */
.L_x_22961:
[----:B------:R-:W4:Y:S02]  /*e500*/  LDG.E.U16 R2, [R2.64] ;  /* 0x0000002402027981 */ /* 0x000f24000c1e1500 */
[----:B----4-:R-:W-:-:S06]  /*e510*/  HADD2.F32 R34, -RZ, R2.H0_H0 ;  /* 0x20000002ff227230 */ /* 0x010fcc0000004100 */
[----:B------:R-:W0:Y:S01]  /*e520*/  F2I.S64.TRUNC R34, R34 ;  /* 0x0000002200227311 */ /* 0x000e22000020d900 */
[----:B------:R-:W-:Y:S05]  /*e530*/  BRA `(.L_x_22957) ;  /* 0x00000ba000007947 */ /* 0x000fea0003800000 */
.L_x_22960:
        /* <DEDUP_REMOVED lines=9> */
.L_x_22963:
[----:B------:R-:W4:Y:S02]  /*e5d0*/  LDG.E.U16 R2, [R2.64] ;  /* 0x0000002402027981 */ /* 0x000f24000c1e1500 */
[----:B----4-:R-:W-:-:S06]  /*e5e0*/  HADD2.F32 R34, -RZ, R2.H0_H0 ;  /* 0x20000002ff227230 */ /* 0x010fcc0000004100 */
[----:B------:R-:W0:Y:S01]  /*e5f0*/  F2I.S64.TRUNC R34, R34 ;  /* 0x0000002200227311 */ /* 0x000e22000020d900 */
[----:B------:R-:W-:Y:S05]  /*e600*/  BRA `(.L_x_22957) ;  /* 0x00000ad000007947 */ /* 0x000fea0003800000 */
.L_x_22962:
[----:B------:R-:W4:Y:S02]  /*e610*/  LDG.E.64 R2, [R2.64] ;  /* 0x0000002402027981 */ /* 0x000f24000c1e1b00 */
[----:B----4-:R0:W4:Y:S01]  /*e620*/  F2I.S64.F64.TRUNC R34, R2 ;  /* 0x0000000200227311 */ /* 0x010122000030d900 */
[----:B------:R-:W-:Y:S05]  /*e630*/  BRA `(.L_x_22957) ;  /* 0x00000aa000007947 */ /* 0x000fea0003800000 */
.L_x_22952:
        /* <DEDUP_REMOVED lines=13> */
.L_x_22966:
[----:B------:R-:W4:Y:S02]  /*e710*/  LDG.E.64 R2, [R2.64] ;  /* 0x0000002402027981 */ /* 0x000f24000c1e1b00 */
[----:B----4-:R0:W4:Y:S01]  /*e720*/  F2I.S64.F64.TRUNC R34, R2 ;  /* 0x0000000200227311 */ /* 0x010122000030d900 */
[----:B------:R-:W-:Y:S05]  /*e730*/  BRA `(.L_x_22957) ;  /* 0x000009a000007947 */ /* 0x000fea0003800000 */
.L_x_22965:
        /* <DEDUP_REMOVED lines=27> */
.L_x_22968:
        /* <DEDUP_REMOVED lines=14> */
.L_x_22967:
[----:B------:R-:W4:Y:S02]  /*e9d0*/  LDG.E.U16 R34, [R2.64] ;  /* 0x0000002402227981 */ /* 0x000f24000c1e1500 */
[----:B----4-:R-:W-:-:S06]  /*e9e0*/  PRMT R34, RZ, 0x5410, R34 ;  /* 0x00005410ff227816 */ /* 0x010fcc0000000022 */
[----:B------:R-:W0:Y:S01]  /*e9f0*/  F2I.S64.TRUNC R34, R34 ;  /* 0x0000002200227311 */ /* 0x000e22000020d900 */
[----:B------:R-:W-:Y:S05]  /*ea00*/  BRA `(.L_x_22957) ;  /* 0x000006d000007947 */ /* 0x000fea0003800000 */
.L_x_22964:
        /* <DEDUP_REMOVED lines=11> */
.L_x_22971:
        /* <DEDUP_REMOVED lines=21> */
.L_x_22975:
[----:B------:R-:W-:Y:S05]  /*ec10*/  BSYNC B1 ;  /* 0x0000000000017941 */ /* 0x000fea0003800000 */
.L_x_22974:
[----:B------:R-:W-:Y:S01]  /*ec20*/  IMAD.SHL.U32 R2, R2, 0x100000, RZ ;  /* 0x0010000002027824 */ /* 0x000fe200078e00ff */
[----:B------:R-:W-:-:S04]  /*ec30*/  LEA R3, R0, 0x3b800000, 0x17 ;  /* 0x3b80000000037811 */ /* 0x000fc800078eb8ff */
[----:B------:R-:W-:Y:S02]  /*ec40*/  LOP3.LUT R34, R3, R2, R34, 0xfe, !PT ;  /* 0x0000000203227212 */ /* 0x000fe400078efe22 */
.L_x_22973:
[----:B------:R-:W-:Y:S05]  /*ec50*/  BSYNC B0 ;  /* 0x0000000000007941 */ /* 0x000fea0003800000 */
.L_x_22972:
[----:B------:R-:W0:Y:S01]  /*ec60*/  F2I.S64.TRUNC R34, R34 ;  /* 0x0000002200227311 */ /* 0x000e22000020d900 */
[----:B------:R-:W-:Y:S05]  /*ec70*/  BRA `(.L_x_22957) ;  /* 0x0000046000007947 */ /* 0x000fea0003800000 */
.L_x_22970:
        /* <DEDUP_REMOVED lines=21> */
.L_x_22979:
[----:B------:R-:W-:Y:S05]  /*edd0*/  BSYNC B1 ;  /* 0x0000000000017941 */ /* 0x000fea0003800000 */
.L_x_22978:
[----:B------:R-:W-:Y:S01]  /*ede0*/  IMAD.SHL.U32 R2, R2, 0x200000, RZ ;  /* 0x0020000002027824 */ /* 0x000fe200078e00ff */
[----:B------:R-:W-:-:S04]  /*edf0*/  LEA R3, R0, 0x37800000, 0x17 ;  /* 0x3780000000037811 */ /* 0x000fc800078eb8ff */
[----:B------:R-:W-:Y:S02]  /*ee00*/  LOP3.LUT R34, R3, R2, R34, 0xfe, !PT ;  /* 0x0000000203227212 */ /* 0x000fe400078efe22 */
.L_x_22977:
[----:B------:R-:W-:Y:S05]  /*ee10*/  BSYNC B0 ;  /* 0x0000000000007941 */ /* 0x000fea0003800000 */
.L_x_22976:
[----:B------:R-:W0:Y:S01]  /*ee20*/  F2I.S64.TRUNC R34, R34 ;  /* 0x0000002200227311 */ /* 0x000e22000020d900 */
[----:B------:R-:W-:Y:S05]  /*ee30*/  BRA `(.L_x_22957) ;  /* 0x000002a000007947 */ /* 0x000fea0003800000 */
.L_x_22969:
        /* <DEDUP_REMOVED lines=14> */
.L_x_22983:
[----:B------:R-:W-:Y:S05]  /*ef20*/  BSYNC B0 ;  /* 0x0000000000007941 */ /* 0x000fea0003800000 */
.L_x_22982:
[----:B------:R-:W0:Y:S01]  /*ef30*/  F2I.S64.TRUNC R34, R34 ;  /* 0x0000002200227311 */ /* 0x000e22000020d900 */
[----:B------:R-:W-:Y:S05]  /*ef40*/  BRA `(.L_x_22957) ;  /* 0x0000019000007947 */ /* 0x000fea0003800000 */
.L_x_22956:
        /* <DEDUP_REMOVED lines=21> */
.L_x_22981:
[----:B------:R0:W5:Y:S01]  /*f0a0*/  LDG.E.64 R34, [R2.64] ;  /* 0x0000002402227981 */ /* 0x000162000c1e1b00 */
[----:B------:R-:W-:Y:S05]  /*f0b0*/  BRA `(.L_x_22957) ;  /* 0x0000002000007947 */ /* 0x000fea0003800000 */
.L_x_22980:
[----:B------:R0:W5:Y:S01]  /*f0c0*/  LDG.E R34, [R2.64] ;  /* 0x0000002402227981 */ /* 0x000162000c1e1900 */
[----:B------:R-:W-:-:S03]  /*f0d0*/  IMAD.MOV.U32 R35, RZ, RZ, RZ ;  /* 0x000000ffff237224 */ /* 0x000fc600078e00ff */
.L_x_22957:
        /* <DEDUP_REMOVED lines=17> */
.L_x_22987:
[----:B------:R0:W5:Y:S01]  /*f1f0*/  LDG.E.U8 R36, [R2.64] ;  /* 0x0000002402247981 */ /* 0x000162000c1e1100 */
[----:B------:R-:W-:Y:S01]  /*f200*/  IMAD.MOV.U32 R37, RZ, RZ, RZ ;  /* 0x000000ffff257224 */ /* 0x000fe200078e00ff */
[----:B------:R-:W-:Y:S05]  /*f210*/  BRA `(.L_x_22989) ;  /* 0x00000d5000007947 */ /* 0x000fea0003800000 */
.L_x_22986:
        /* <DEDUP_REMOVED lines=8> */
.L_x_22991:
[----:B----4-:R-:W4:Y:S02]  /*f2a0*/  LDG.E R36, [R2.64] ;  /* 0x0000002402247981 */ /* 0x010f24000c1e1900 */
[----:B----4-:R-:W-:Y:S01]  /*f2b0*/  SHF.R.S32.HI R37, RZ, 0x1f, R36 ;  /* 0x0000001fff257819 */ /* 0x010fe20000011424 */
[----:B------:R-:W-:Y:S05]  /*f2c0*/  BRA `(.L_x_22989) ;  /* 0x00000ca000007947 */ /* 0x000fea0003800000 */
.L_x_22990:
[----:B----4-:R-:W4:Y:S02]  /*f2d0*/  LDG.E.S16 R36, [R2.64] ;  /* 0x0000002402247981 */ /* 0x010f24000c1e1700 */
[----:B----4-:R-:W-:Y:S01]  /*f2e0*/  SHF.R.S32.HI R37, RZ, 0x1f, R36 ;  /* 0x0000001fff257819 */ /* 0x010fe20000011424 */
[----:B------:R-:W-:Y:S05]  /*f2f0*/  BRA `(.L_x_22989) ;  /* 0x00000c7000007947 */ /* 0x000fea0003800000 */
.L_x_22985:
        /* <DEDUP_REMOVED lines=9> */
.L_x_22993:
[----:B----4-:R-:W4:Y:S02]  /*f390*/  LDG.E.U16 R2, [R2.64] ;  /* 0x0000002402027981 */ /* 0x010f24000c1e1500 */
[----:B----4-:R-:W-:-:S06]  /*f3a0*/  HADD2.F32 R36, -RZ, R2.H0_H0 ;  /* 0x20000002ff247230 */ /* 0x010fcc0000004100 */
[----:B------:R-:W0:Y:S01]  /*f3b0*/  F2I.S64.TRUNC R36, R36 ;  /* 0x0000002400247311 */ /* 0x000e22000020d900 */
[----:B------:R-:W-:Y:S05]  /*f3c0*/  BRA `(.L_x_22989) ;  /* 0x00000ba000007947 */ /* 0x000fea0003800000 */
.L_x_22992:
        /* <DEDUP_REMOVED lines=9> */
.L_x_22995:
[----:B----4-:R-:W4:Y:S02]  /*f460*/  LDG.E.U16 R2, [R2.64] ;  /* 0x0000002402027981 */ /* 0x010f24000c1e1500 */
[----:B----4-:R-:W-:-:S06]  /*f470*/  HADD2.F32 R36, -RZ, R2.H0_H0 ;  /* 0x20000002ff247230 */ /* 0x010fcc0000004100 */
[----:B------:R-:W0:Y:S01]  /*f480*/  F2I.S64.TRUNC R36, R36 ;  /* 0x0000002400247311 */ /* 0x000e22000020d900 */
[----:B------:R-:W-:Y:S05]  /*f490*/  BRA `(.L_x_22989) ;  /* 0x00000ad000007947 */ /* 0x000fea0003800000 */
.L_x_22994:
[----:B----4-:R-:W4:Y:S02]  /*f4a0*/  LDG.E.64 R2, [R2.64] ;  /* 0x0000002402027981 */ /* 0x010f24000c1e1b00 */
[----:B----4-:R0:W4:Y:S01]  /*f4b0*/  F2I.S64.F64.TRUNC R36, R2 ;  /* 0x0000000200247311 */ /* 0x010122000030d900 */
[----:B------:R-:W-:Y:S05]  /*f4c0*/  BRA `(.L_x_22989) ;  /* 0x00000aa000007947 */ /* 0x000fea0003800000 */
.L_x_22984:
        /* <DEDUP_REMOVED lines=13> */
.L_x_22998:
[----:B----4-:R-:W4:Y:S02]  /*f5a0*/  LDG.E.64 R2, [R2.64] ;  /* 0x0000002402027981 */ /* 0x010f24000c1e1b00 */
[----:B----4-:R0:W4:Y:S01]  /*f5b0*/  F2I.S64.F64.TRUNC R36, R2 ;  /* 0x0000000200247311 */ /* 0x010122000030d900 */
[----:B------:R-:W-:Y:S05]  /*f5c0*/  BRA `(.L_x_22989) ;  /* 0x000009a000007947 */ /* 0x000fea0003800000 */
.L_x_22997:
        /* <DEDUP_REMOVED lines=27> */
.L_x_23000:
        /* <DEDUP_REMOVED lines=14> */
.L_x_22999:
[----:B----4-:R-:W4:Y:S02]  /*f860*/  LDG.E.U16 R36, [R2.64] ;  /* 0x0000002402247981 */ /* 0x010f24000c1e1500 */
[----:B----4-:R-:W-:-:S06]  /*f870*/  PRMT R36, RZ, 0x5410, R36 ;  /* 0x00005410ff247816 */ /* 0x010fcc0000000024 */
[----:B------:R-:W0:Y:S01]  /*f880*/  F2I.S64.TRUNC R36, R36 ;  /* 0x0000002400247311 */ /* 0x000e22000020d900 */
[----:B------:R-:W-:Y:S05]  /*f890*/  BRA `(.L_x_22989) ;  /* 0x000006d000007947 */ /* 0x000fea0003800000 */
.L_x_22996:
        /* <DEDUP_REMOVED lines=11> */
.L_x_23003:
        /* <DEDUP_REMOVED lines=21> */
.L_x_23007:
[----:B------:R-:W-:Y:S05]  /*faa0*/  BSYNC B1 ;  /* 0x0000000000017941 */ /* 0x000fea0003800000 */
.L_x_23006:
[----:B------:R-:W-:Y:S01]  /*fab0*/  IMAD.SHL.U32 R2, R2, 0x100000, RZ ;  /* 0x0010000002027824 */ /* 0x000fe200078e00ff */
[----:B------:R-:W-:-:S04]  /*fac0*/  LEA R3, R0, 0x3b800000, 0x17 ;  /* 0x3b80000000037811 */ /* 0x000fc800078eb8ff */
[----:B------:R-:W-:Y:S02]  /*fad0*/  LOP3.LUT R36, R3, R2, R36, 0xfe, !PT ;  /* 0x0000000203247212 */ /* 0x000fe400078efe24 */
.L_x_23005:
[----:B------:R-:W-:Y:S05]  /*fae0*/  BSYNC B0 ;  /* 0x0000000000007941 */ /* 0x000fea0003800000 */
.L_x_23004:
[----:B------:R-:W0:Y:S01]  /*faf0*/  F2I.S64.TRUNC R36, R36 ;  /* 0x0000002400247311 */ /* 0x000e22000020d900 */
[----:B------:R-:W-:Y:S05]  /*fb00*/  BRA `(.L_x_22989) ;  /* 0x0000046000007947 */ /* 0x000fea0003800000 */
.L_x_23002:
        /* <DEDUP_REMOVED lines=21> */
.L_x_23011:
[----:B------:R-:W-:Y:S05]  /*fc60*/  BSYNC B1 ;  /* 0x0000000000017941 */ /* 0x000fea0003800000 */
.L_x_23010:
[----:B------:R-:W-:Y:S01]  /*fc70*/  IMAD.SHL.U32 R2, R2, 0x200000, RZ ;  /* 0x0020000002027824 */ /* 0x000fe200078e00ff */
[----:B------:R-:W-:-:S04]  /*fc80*/  LEA R3, R0, 0x37800000, 0x17 ;  /* 0x3780000000037811 */ /* 0x000fc800078eb8ff */
[----:B------:R-:W-:Y:S02]  /*fc90*/  LOP3.LUT R36, R3, R2, R36, 0xfe, !PT ;  /* 0x0000000203247212 */ /* 0x000fe400078efe24 */
.L_x_23009:
[----:B------:R-:W-:Y:S05]  /*fca0*/  BSYNC B0 ;  /* 0x0000000000007941 */ /* 0x000fea0003800000 */
.L_x_23008:
[----:B------:R-:W0:Y:S01]  /*fcb0*/  F2I.S64.TRUNC R36, R36 ;  /* 0x0000002400247311 */ /* 0x000e22000020d900 */
[----:B------:R-:W-:Y:S05]  /*fcc0*/  BRA `(.L_x_22989) ;  /* 0x000002a000007947 */ /* 0x000fea0003800000 */
.L_x_23001:
        /* <DEDUP_REMOVED lines=14> */
.L_x_23015:
[----:B------:R-:W-:Y:S05]  /*fdb0*/  BSYNC B0 ;  /* 0x0000000000007941 */ /* 0x000fea0003800000 */
.L_x_23014:
[----:B------:R-:W0:Y:S01]  /*fdc0*/  F2I.S64.TRUNC R36, R36 ;  /* 0x0000002400247311 */ /* 0x000e22000020d900 */
[----:B------:R-:W-:Y:S05]  /*fdd0*/  BRA `(.L_x_22989) ;  /* 0x0000019000007947 */ /* 0x000fea0003800000 */
.L_x_22988:
        /* <DEDUP_REMOVED lines=21> */
.L_x_23013:
[----:B------:R0:W5:Y:S01]  /*ff30*/  LDG.E.64 R36, [R2.64] ;  /* 0x0000002402247981 */ /* 0x000162000c1e1b00 */
[----:B------:R-:W-:Y:S05]  /*ff40*/  BRA `(.L_x_22989) ;  /* 0x0000002000007947 */ /* 0x000fea0003800000 */
.L_x_23012:
[----:B------:R0:W5:Y:S01]  /*ff50*/  LDG.E R36, [R2.64] ;  /* 0x0000002402247981 */ /* 0x000162000c1e1900 */
[----:B------:R-:W-:-:S03]  /*ff60*/  IMAD.MOV.U32 R37, RZ, RZ, RZ ;  /* 0x000000ffff257224 */ /* 0x000fc600078e00ff */
.L_x_22989:
        /* <DEDUP_REMOVED lines=17> */
.L_x_23019:
[----:B------:R0:W5:Y:S01]  /*10080*/  LDG.E.U8 R38, [R2.64] ;  /* 0x0000002402267981 */ /* 0x000162000c1e1100 */
[----:B------:R-:W-:Y:S01]  /*10090*/  IMAD.MOV.U32 R39, RZ, RZ, RZ ;  /* 0x000000ffff277224 */ /* 0x000fe200078e00ff */
[----:B------:R-:W-:Y:S05]  /*100a0*/  BRA `(.L_x_23021) ;  /* 0x00000d5000007947 */ /* 0x000fea0003800000 */
.L_x_23018:
        /* <DEDUP_REMOVED lines=8> */
.L_x_23023:
[----:B----4-:R-:W4:Y:S02]  /*10130*/  LDG.E R38, [R2.64] ;  /* 0x0000002402267981 */ /* 0x010f24000c1e1900 */
[----:B----4-:R-:W-:Y:S01]  /*10140*/  SHF.R.S32.HI R39, RZ, 0x1f, R38 ;  /* 0x0000001fff277819 */ /* 0x010fe20000011426 */
[----:B------:R-:W-:Y:S05]  /*10150*/  BRA `(.L_x_23021) ;  /* 0x00000ca000007947 */ /* 0x000fea0003800000 */
.L_x_23022:
[----:B----4-:R-:W4:Y:S02]  /*10160*/  LDG.E.S16 R38, [R2.64] ;  /* 0x0000002402267981 */ /* 0x010f24000c1e1700 */
[----:B----4-:R-:W-:Y:S01]  /*10170*/  SHF.R.S32.HI R39, RZ, 0x1f, R38 ;  /* 0x0000001fff277819 */ /* 0x010fe20000011426 */
[----:B------:R-:W-:Y:S05]  /*10180*/  BRA `(.L_x_23021) ;  /* 0x00000c7000007947 */ /* 0x000fea0003800000 */
.L_x_23017:
        /* <DEDUP_REMOVED lines=9> */
.L_x_23025:
[----:B----4-:R-:W4:Y:S02]  /*10220*/  LDG.E.U16 R2, [R2.64] ;  /* 0x0000002402027981 */ /* 0x010f24000c1e1500 */
[----:B----4-:R-:W-:-:S06]  /*10230*/  HADD2.F32 R38, -RZ, R2.H0_H0 ;  /* 0x20000002ff267230 */ /* 0x010fcc0000004100 */
[----:B------:R-:W0:Y:S01]  /*10240*/  F2I.S64.TRUNC R38, R38 ;  /* 0x0000002600267311 */ /* 0x000e22000020d900 */
[----:B------:R-:W-:Y:S05]  /*10250*/  BRA `(.L_x_23021) ;  /* 0x00000ba000007947 */ /* 0x000fea0003800000 */
.L_x_23024:
        /* <DEDUP_REMOVED lines=9> */
.L_x_23027:
[----:B----4-:R-:W4:Y:S02]  /*102f0*/  LDG.E.U16 R2, [R2.64] ;  /* 0x0000002402027981 */ /* 0x010f24000c1e1500 */
[----:B----4-:R-:W-:-:S06]  /*10300*/  HADD2.F32 R38, -RZ, R2.H0_H0 ;  /* 0x20000002ff267230 */ /* 0x010fcc0000004100 */
[----:B------:R-:W0:Y:S01]  /*10310*/  F2I.S64.TRUNC R38, R38 ;  /* 0x0000002600267311 */ /* 0x000e22000020d900 */
[----:B------:R-:W-:Y:S05]  /*10320*/  BRA `(.L_x_23021) ;  /* 0x00000ad000007947 */ /* 0x000fea0003800000 */
.L_x_23026:
[----:B----4-:R-:W4:Y:S02]  /*10330*/  LDG.E.64 R2, [R2.64] ;  /* 0x0000002402027981 */ /* 0x010f24000c1e1b00 */
[----:B----4-:R0:W4:Y:S01]  /*10340*/  F2I.S64.F64.TRUNC R38, R2 ;  /* 0x0000000200267311 */ /* 0x010122000030d900 */
[----:B------:R-:W-:Y:S05]  /*10350*/  BRA `(.L_x_23021) ;  /* 0x00000aa000007947 */ /* 0x000fea0003800000 */
.L_x_23016:
        /* <DEDUP_REMOVED lines=13> */
.L_x_23030:
[----:B----4-:R-:W4:Y:S02]  /*10430*/  LDG.E.64 R2, [R2.64] ;  /* 0x0000002402027981 */ /* 0x010f24000c1e1b00 */
[----:B----4-:R0:W4:Y:S01]  /*10440*/  F2I.S64.F64.TRUNC R38, R2 ;  /* 0x0000000200267311 */ /* 0x010122000030d900 */
[----:B------:R-:W-:Y:S05]  /*10450*/  BRA `(.L_x_23021) ;  /* 0x000009a000007947 */ /* 0x000fea0003800000 */
.L_x_23029:
        /* <DEDUP_REMOVED lines=27> */
.L_x_23032:
        /* <DEDUP_REMOVED lines=14> */
.L_x_23031:
[----:B----4-:R-:W4:Y:S02]  /*106f0*/  LDG.E.U16 R38, [R2.64] ;  /* 0x0000002402267981 */ /* 0x010f24000c1e1500 */
[----:B----4-:R-:W-:-:S06]  /*10700*/  PRMT R38, RZ, 0x5410, R38 ;  /* 0x00005410ff267816 */ /* 0x010fcc0000000026 */
[----:B------:R-:W0:Y:S01]  /*10710*/  F2I.S64.TRUNC R38, R38 ;  /* 0x0000002600267311 */ /* 0x000e22000020d900 */
[----:B------:R-:W-:Y:S05]  /*10720*/  BRA `(.L_x_23021) ;  /* 0x000006d000007947 */ /* 0x000fea0003800000 */
.L_x_23028:
        /* <DEDUP_REMOVED lines=11> */
.L_x_23035:
        /* <DEDUP_REMOVED lines=21> */
.L_x_23039:
[----:B------:R-:W-:Y:S05]  /*10930*/  BSYNC B1 ;  /* 0x0000000000017941 */ /* 0x000fea0003800000 */
.L_x_23038:
[----:B------:R-:W-:Y:S01]  /*10940*/  IMAD.SHL.U32 R2, R2, 0x100000, RZ ;  /* 0x0010000002027824 */ /* 0x000fe200078e00ff */
[----:B------:R-:W-:-:S04]  /*10950*/  LEA R3, R0, 0x3b800000, 0x17 ;  /* 0x3b80000000037811 */ /* 0x000fc800078eb8ff */
[----:B------:R-:W-:Y:S02]  /*10960*/  LOP3.LUT R38, R3, R2, R38, 0xfe, !PT ;  /* 0x0000000203267212 */ /* 0x000fe400078efe26 */
.L_x_23037:
[----:B------:R-:W-:Y:S05]  /*10970*/  BSYNC B0 ;  /* 0x0000000000007941 */ /* 0x000fea0003800000 */
.L_x_23036:
[----:B------:R-:W0:Y:S01]  /*10980*/  F2I.S64.TRUNC R38, R38 ;  /* 0x0000002600267311 */ /* 0x000e22000020d900 */
[----:B------:R-:W-:Y:S05]  /*10990*/  BRA `(.L_x_23021) ;  /* 0x0000046000007947 */ /* 0x000fea0003800000 */
.L_x_23034:
        /* <DEDUP_REMOVED lines=21> */
.L_x_23043:
[----:B------:R-:W-:Y:S05]  /*10af0*/  BSYNC B1 ;  /* 0x0000000000017941 */ /* 0x000fea0003800000 */
.L_x_23042:
[----:B------:R-:W-:Y:S01]  /*10b00*/  IMAD.SHL.U32 R2, R2, 0x200000, RZ ;  /* 0x0020000002027824 */ /* 0x000fe200078e00ff */
[----:B------:R-:W-:-:S04]  /*10b10*/  LEA R3, R0, 0x37800000, 0x17 ;  /* 0x3780000000037811 */ /* 0x000fc800078eb8ff */
[----:B------:R-:W-:Y:S02]  /*10b20*/  LOP3.LUT R38, R3, R2, R38, 0xfe, !PT ;  /* 0x0000000203267212 */ /* 0x000fe400078efe26 */
.L_x_23041:
[----:B------:R-:W-:Y:S05]  /*10b30*/  BSYNC B0 ;  /* 0x0000000000007941 */ /* 0x000fea0003800000 */
.L_x_23040:
[----:B------:R-:W0:Y:S01]  /*10b40*/  F2I.S64.TRUNC R38, R38 ;  /* 0x0000002600267311 */ /* 0x000e22000020d900 */
[----:B------:R-:W-:Y:S05]  /*10b50*/  BRA `(.L_x_23021) ;  /* 0x000002a000007947 */ /* 0x000fea0003800000 */
.L_x_23033:
        /* <DEDUP_REMOVED lines=14> */
.L_x_23047:
[----:B------:R-:W-:Y:S05]  /*10c40*/  BSYNC B0 ;  /* 0x0000000000007941 */ /* 0x000fea0003800000 */
.L_x_23046:
[----:B------:R-:W0:Y:S01]  /*10c50*/  F2I.S64.TRUNC R38, R38 ;  /* 0x0000002600267311 */ /* 0x000e22000020d900 */
[----:B------:R-:W-:Y:S05]  /*10c60*/  BRA `(.L_x_23021) ;  /* 0x0000019000007947 */ /* 0x000fea0003800000 */
.L_x_23020:
        /* <DEDUP_REMOVED lines=21> */
.L_x_23045:
[----:B------:R0:W5:Y:S01]  /*10dc0*/  LDG.E.64 R38, [R2.64] ;  /* 0x0000002402267981 */ /* 0x000162000c1e1b00 */
[----:B------:R-:W-:Y:S05]  /*10dd0*/  BRA `(.L_x_23021) ;  /* 0x0000002000007947 */ /* 0x000fea0003800000 */
.L_x_23044:
[----:B------:R0:W5:Y:S01]  /*10de0*/  LDG.E R38, [R2.64] ;  /* 0x0000002402267981 */ /* 0x000162000c1e1900 */
[----:B------:R-:W-:-:S03]  /*10df0*/  IMAD.MOV.U32 R39, RZ, RZ, RZ ;  /* 0x000000ffff277224 */ /* 0x000fc600078e00ff */
.L_x_23021:
        /* <DEDUP_REMOVED lines=18> */
.L_x_23051:
[----:B------:R0:W5:Y:S01]  /*10f20*/  LDG.E.U8 R40, [R2.64] ;  /* 0x0000002402287981 */ /* 0x000162000c1e1100 */
[----:B------:R-:W-:Y:S01]  /*10f30*/  IMAD.MOV.U32 R41, RZ, RZ, RZ ;  /* 0x000000ffff297224 */ /* 0x000fe200078e00ff */
[----:B------:R-:W-:Y:S05]  /*10f40*/  BRA `(.L_x_23053) ;  /* 0x00000d5000007947 */ /* 0x000fea0003800000 */
.L_x_23050:
        /* <DEDUP_REMOVED lines=8> */
.L_x_23055:
[----:B----4-:R-:W4:Y:S02]  /*10fd0*/  LDG.E R40, [R2.64] ;  /* 0x0000002402287981 */ /* 0x010f24000c1e1900 */
[----:B----4-:R-:W-:Y:S01]  /*10fe0*/  SHF.R.S32.HI R41, RZ, 0x1f, R40 ;  /* 0x0000001fff297819 */ /* 0x010fe20000011428 */
[----:B------:R-:W-:Y:S05]  /*10ff0*/  BRA `(.L_x_23053) ;  /* 0x00000ca000007947 */ /* 0x000fea0003800000 */
.L_x_23054:
[----:B----4-:R-:W4:Y:S02]  /*11000*/  LDG.E.S16 R40, [R2.64] ;  /* 0x0000002402287981 */ /* 0x010f24000c1e1700 */
[----:B----4-:R-:W-:Y:S01]  /*11010*/  SHF.R.S32.HI R41, RZ, 0x1f, R40 ;  /* 0x0000001fff297819 */ /* 0x010fe20000011428 */
[----:B------:R-:W-:Y:S05]  /*11020*/  BRA `(.L_x_23053) ;  /* 0x00000c7000007947 */ /* 0x000fea0003800000 */
.L_x_23049:
        /* <DEDUP_REMOVED lines=9> */
.L_x_23057:
[----:B----4-:R-:W4:Y:S02]  /*110c0*/  LDG.E.U16 R2, [R2.64] ;  /* 0x0000002402027981 */ /* 0x010f24000c1e1500 */
[----:B----4-:R-:W-:-:S06]  /*110d0*/  HADD2.F32 R40, -RZ, R2.H0_H0 ;  /* 0x20000002ff287230 */ /* 0x010fcc0000004100 */
[----:B------:R-:W0:Y:S01]  /*110e0*/  F2I.S64.TRUNC R40, R40 ;  /* 0x0000002800287311 */ /* 0x000e22000020d900 */
[----:B------:R-:W-:Y:S05]  /*110f0*/  BRA `(.L_x_23053) ;  /* 0x00000ba000007947 */ /* 0x000fea0003800000 */
.L_x_23056:
        /* <DEDUP_REMOVED lines=9> */
.L_x_23059:
[----:B----4-:R-:W4:Y:S02]  /*11190*/  LDG.E.U16 R2, [R2.64] ;  /* 0x0000002402027981 */ /* 0x010f24000c1e1500 */
[----:B----4-:R-:W-:-:S06]  /*111a0*/  HADD2.F32 R40, -RZ, R2.H0_H0 ;  /* 0x20000002ff287230 */ /* 0x010fcc0000004100 */
[----:B------:R-:W0:Y:S01]  /*111b0*/  F2I.S64.TRUNC R40, R40 ;  /* 0x0000002800287311 */ /* 0x000e22000020d900 */
[----:B------:R-:W-:Y:S05]  /*111c0*/  BRA `(.L_x_23053) ;  /* 0x00000ad000007947 */ /* 0x000fea0003800000 */
.L_x_23058:
[----:B----4-:R-:W4:Y:S02]  /*111d0*/  LDG.E.64 R2, [R2.64] ;  /* 0x0000002402027981 */ /* 0x010f24000c1e1b00 */
[----:B----4-:R0:W4:Y:S01]  /*111e0*/  F2I.S64.F64.TRUNC R40, R2 ;  /* 0x0000000200287311 */ /* 0x010122000030d900 */
[----:B------:R-:W-:Y:S05]  /*111f0*/  BRA `(.L_x_23053) ;  /* 0x00000aa000007947 */ /* 0x000fea0003800000 */
.L_x_23048:
        /* <DEDUP_REMOVED lines=13> */
.L_x_23062:
[----:B----4-:R-:W4:Y:S02]  /*112d0*/  LDG.E.64 R2, [R2.64] ;  /* 0x0000002402027981 */ /* 0x010f24000c1e1b00 */
[----:B----4-:R0:W4:Y:S01]  /*112e0*/  F2I.S64.F64.TRUNC R40, R2 ;  /* 0x0000000200287311 */ /* 0x010122000030d900 */
[----:B------:R-:W-:Y:S05]  /*112f0*/  BRA `(.L_x_23053) ;  /* 0x000009a000007947 */ /* 0x000fea0003800000 */
.L_x_23061:
        /* <DEDUP_REMOVED lines=27> */
.L_x_23064:
        /* <DEDUP_REMOVED lines=14> */
.L_x_23063:
[----:B----4-:R-:W4:Y:S02]  /*11590*/  LDG.E.U16 R40, [R2.64] ;  /* 0x0000002402287981 */ /* 0x010f24000c1e1500 */
[----:B----4-:R-:W-:-:S06]  /*115a0*/  PRMT R40, RZ, 0x5410, R40 ;  /* 0x00005410ff287816 */ /* 0x010fcc0000000028 */
[----:B------:R-:W0:Y:S01]  /*115b0*/  F2I.S64.TRUNC R40, R40 ;  /* 0x0000002800287311 */ /* 0x000e22000020d900 */
[----:B------:R-:W-:Y:S05]  /*115c0*/  BRA `(.L_x_23053) ;  /* 0x000006d000007947 */ /* 0x000fea0003800000 */
.L_x_23060:
        /* <DEDUP_REMOVED lines=11> */
.L_x_23067:
        /* <DEDUP_REMOVED lines=21> */
.L_x_23071:
[----:B------:R-:W-:Y:S05]  /*117d0*/  BSYNC B1 ;  /* 0x0000000000017941 */ /* 0x000fea0003800000 */
.L_x_23070:
[----:B------:R-:W-:Y:S01]  /*117e0*/  IMAD.SHL.U32 R2, R2, 0x100000, RZ ;  /* 0x0010000002027824 */ /* 0x000fe200078e00ff */
[----:B------:R-:W-:-:S04]  /*117f0*/  LEA R3, R0, 0x3b800000, 0x17 ;  /* 0x3b80000000037811 */ /* 0x000fc800078eb8ff */
[----:B------:R-:W-:Y:S02]  /*11800*/  LOP3.LUT R40, R3, R2, R40, 0xfe, !PT ;  /* 0x0000000203287212 */ /* 0x000fe400078efe28 */
.L_x_23069:
[----:B------:R-:W-:Y:S05]  /*11810*/  BSYNC B0 ;  /* 0x0000000000007941 */ /* 0x000fea0003800000 */
.L_x_23068:
[----:B------:R-:W0:Y:S01]  /*11820*/  F2I.S64.TRUNC R40, R40 ;  /* 0x0000002800287311 */ /* 0x000e22000020d900 */
[----:B------:R-:W-:Y:S05]  /*11830*/  BRA `(.L_x_23053) ;  /* 0x0000046000007947 */ /* 0x000fea0003800000 */
.L_x_23066:
        /* <DEDUP_REMOVED lines=21> */
.L_x_23075:
[----:B------:R-:W-:Y:S05]  /*11990*/  BSYNC B1 ;  /* 0x0000000000017941 */ /* 0x000fea0003800000 */
.L_x_23074:
[----:B------:R-:W-:Y:S01]  /*119a0*/  IMAD.SHL.U32 R2, R2, 0x200000, RZ ;  /* 0x0020000002027824 */ /* 0x000fe200078e00ff */
[----:B------:R-:W-:-:S04]  /*119b0*/  LEA R3, R0, 0x37800000, 0x17 ;  /* 0x3780000000037811 */ /* 0x000fc800078eb8ff */
[----:B------:R-:W-:Y:S02]  /*119c0*/  LOP3.LUT R40, R3, R2, R40, 0xfe, !PT ;  /* 0x0000000203287212 */ /* 0x000fe400078efe28 */
.L_x_23073:
[----:B------:R-:W-:Y:S05]  /*119d0*/  BSYNC B0 ;  /* 0x0000000000007941 */ /* 0x000fea0003800000 */
.L_x_23072:
[----:B------:R-:W0:Y:S01]  /*119e0*/  F2I.S64.TRUNC R40, R40 ;  /* 0x0000002800287311 */ /* 0x000e22000020d900 */
[----:B------:R-:W-:Y:S05]  /*119f0*/  BRA `(.L_x_23053) ;  /* 0x000002a000007947 */ /* 0x000fea0003800000 */
.L_x_23065:
        /* <DEDUP_REMOVED lines=14> */
.L_x_23079:
[----:B------:R-:W-:Y:S05]  /*11ae0*/  BSYNC B0 ;  /* 0x0000000000007941 */ /* 0x000fea0003800000 */
.L_x_23078:
[----:B------:R-:W0:Y:S01]  /*11af0*/  F2I.S64.TRUNC R40, R40 ;  /* 0x0000002800287311 */ /* 0x000e22000020d900 */
[----:B------:R-:W-:Y:S05]  /*11b00*/  BRA `(.L_x_23053) ;  /* 0x0000019000007947 */ /* 0x000fea0003800000 */
.L_x_23052:
        /* <DEDUP_REMOVED lines=21> */
.L_x_23077:
[----:B------:R0:W5:Y:S01]  /*11c60*/  LDG.E.64 R40, [R2.64] ;  /* 0x0000002402287981 */ /* 0x000162000c1e1b00 */
[----:B------:R-:W-:Y:S05]  /*11c70*/  BRA `(.L_x_23053) ;  /* 0x0000002000007947 */ /* 0x000fea0003800000 */
.L_x_23076:
[----:B------:R0:W5:Y:S01]  /*11c80*/  LDG.E R40, [R2.64] ;  /* 0x0000002402287981 */ /* 0x000162000c1e1900 */
[----:B------:R-:W-:-:S03]  /*11c90*/  IMAD.MOV.U32 R41, RZ, RZ, RZ ;  /* 0x000000ffff297224 */ /* 0x000fc600078e00ff */
.L_x_23053:
        /* <DEDUP_REMOVED lines=18> */
.L_x_23083:
[----:B------:R0:W5:Y:S01]  /*11dc0*/  LDG.E.U8 R42, [R2.64] ;  /* 0x00000024022a7981 */ /* 0x000162000c1e1100 */
[----:B------:R-:W-:Y:S01]  /*11dd0*/  IMAD.MOV.U32 R43, RZ, RZ, RZ ;  /* 0x000000ffff2b7224 */ /* 0x000fe200078e00ff */
[----:B------:R-:W-:Y:S05]  /*11de0*/  BRA `(.L_x_22951) ;  /* 0x00000d5000007947 */ /* 0x000fea0003800000 */
.L_x_23082:
        /* <DEDUP_REMOVED lines=8> */
.L_x_23086:
[----:B----4-:R-:W4:Y:S02]  /*11e70*/  LDG.E R42, [R2.64] ;  /* 0x00000024022a7981 */ /* 0x010f24000c1e1900 */
[----:B----4-:R-:W-:Y:S01]  /*11e80*/  SHF.R.S32.HI R43, RZ, 0x1f, R42 ;  /* 0x0000001fff2b7819 */ /* 0x010fe2000001142a */
[----:B------:R-:W-:Y:S05]  /*11e90*/  BRA `(.L_x_22951) ;  /* 0x00000ca000007947 */ /* 0x000fea0003800000 */
.L_x_23085:
[----:B----4-:R-:W4:Y:S02]  /*11ea0*/  LDG.E.S16 R42, [R2.64] ;  /* 0x00000024022a7981 */ /* 0x010f24000c1e1700 */
[----:B----4-:R-:W-:Y:S01]  /*11eb0*/  SHF.R.S32.HI R43, RZ, 0x1f, R42 ;  /* 0x0000001fff2b7819 */ /* 0x010fe2000001142a */
[----:B------:R-:W-:Y:S05]  /*11ec0*/  BRA `(.L_x_22951) ;  /* 0x00000c7000007947 */ /* 0x000fea0003800000 */
.L_x_23081:
        /* <DEDUP_REMOVED lines=9> */
.L_x_23088:
[----:B----4-:R-:W4:Y:S02]  /*11f60*/  LDG.E.U16 R2, [R2.64] ;  /* 0x0000002402027981 */ /* 0x010f24000c1e1500 */
[----:B----4-:R-:W-:-:S06]  /*11f70*/  HADD2.F32 R42, -RZ, R2.H0_H0 ;  /* 0x20000002ff2a7230 */ /* 0x010fcc0000004100 */
[----:B------:R-:W0:Y:S01]  /*11f80*/  F2I.S64.TRUNC R42, R42 ;  /* 0x0000002a002a7311 */ /* 0x000e22000020d900 */
[----:B------:R-:W-:Y:S05]  /*11f90*/  BRA `(.L_x_22951) ;  /* 0x00000ba000007947 */ /* 0x000fea0003800000 */
.L_x_23087:
        /* <DEDUP_REMOVED lines=9> */
.L_x_23090:
[----:B----4-:R-:W4:Y:S02]  /*12030*/  LDG.E.U16 R2, [R2.64] ;  /* 0x0000002402027981 */ /* 0x010f24000c1e1500 */
[----:B----4-:R-:W-:-:S06]  /*12040*/  HADD2.F32 R42, -RZ, R2.H0_H0 ;  /* 0x20000002ff2a7230 */ /* 0x010fcc0000004100 */
[----:B------:R-:W0:Y:S01]  /*12050*/  F2I.S64.TRUNC R42, R42 ;  /* 0x0000002a002a7311 */ /* 0x000e22000020d900 */
[----:B------:R-:W-:Y:S05]  /*12060*/  BRA `(.L_x_22951) ;  /* 0x00000ad000007947 */ /* 0x000fea0003800000 */
.L_x_23089:
[----:B----4-:R-:W4:Y:S02]  /*12070*/  LDG.E.64 R2, [R2.64] ;  /* 0x0000002402027981 */ /* 0x010f24000c1e1b00 */
[----:B----4-:R0:W4:Y:S01]  /*12080*/  F2I.S64.F64.TRUNC R42, R2 ;  /* 0x00000002002a7311 */ /* 0x010122000030d900 */
[----:B------:R-:W-:Y:S05]  /*12090*/  BRA `(.L_x_22951) ;  /* 0x00000aa000007947 */ /* 0x000fea0003800000 */
.L_x_23080:
        /* <DEDUP_REMOVED lines=13> */
.L_x_23093:
[----:B----4-:R-:W4:Y:S02]  /*12170*/  LDG.E.64 R2, [R2.64] ;  /* 0x0000002402027981 */ /* 0x010f24000c1e1b00 */
[----:B----4-:R0:W4:Y:S01]  /*12180*/  F2I.S64.F64.TRUNC R42, R2 ;  /* 0x00000002002a7311 */ /* 0x010122000030d900 */
[----:B------:R-:W-:Y:S05]  /*12190*/  BRA `(.L_x_22951) ;  /* 0x000009a000007947 */ /* 0x000fea0003800000 */
.L_x_23092:
        /* <DEDUP_REMOVED lines=27> */
.L_x_23095:
        /* <DEDUP_REMOVED lines=14> */
.L_x_23094:
[----:B----4-:R-:W4:Y:S02]  /*12430*/  LDG.E.U16 R42, [R2.64] ;  /* 0x00000024022a7981 */ /* 0x010f24000c1e1500 */
[----:B----4-:R-:W-:-:S06]  /*12440*/  PRMT R42, RZ, 0x5410, R42 ;  /* 0x00005410ff2a7816 */ /* 0x010fcc000000002a */
[----:B------:R-:W0:Y:S01]  /*12450*/  F2I.S64.TRUNC R42, R42 ;  /* 0x0000002a002a7311 */ /* 0x000e22000020d900 */
[----:B------:R-:W-:Y:S05]  /*12460*/  BRA `(.L_x_22951) ;  /* 0x000006d000007947 */ /* 0x000fea0003800000 */
.L_x_23091:
        /* <DEDUP_REMOVED lines=11> */
.L_x_23098:
        /* <DEDUP_REMOVED lines=21> */
.L_x_23102:
[----:B------:R-:W-:Y:S05]  /*12670*/  BSYNC B1 ;  /* 0x0000000000017941 */ /* 0x000fea0003800000 */
.L_x_23101:
[----:B------:R-:W-:Y:S01]  /*12680*/  IMAD.SHL.U32 R2, R2, 0x100000, RZ ;  /* 0x0010000002027824 */ /* 0x000fe200078e00ff */
[----:B------:R-:W-:-:S04]  /*12690*/  LEA R3, R0, 0x3b800000, 0x17 ;  /* 0x3b80000000037811 */ /* 0x000fc800078eb8ff */
[----:B------:R-:W-:Y:S02]  /*126a0*/  LOP3.LUT R42, R3, R2, R42, 0xfe, !PT ;  /* 0x00000002032a7212 */ /* 0x000fe400078efe2a */
.L_x_23100:
[----:B------:R-:W-:Y:S05]  /*126b0*/  BSYNC B0 ;  /* 0x0000000000007941 */ /* 0x000fea0003800000 */
.L_x_23099:
[----:B------:R-:W0:Y:S01]  /*126c0*/  F2I.S64.TRUNC R42, R42 ;  /* 0x0000002a002a7311 */ /* 0x000e22000020d900 */
[----:B------:R-:W-:Y:S05]  /*126d0*/  BRA `(.L_x_22951) ;  /* 0x0000046000007947 */ /* 0x000fea0003800000 */
.L_x_23097:
        /* <DEDUP_REMOVED lines=21> */
.L_x_23106:
[----:B------:R-:W-:Y:S05]  /*12830*/  BSYNC B1 ;  /* 0x0000000000017941 */ /* 0x000fea0003800000 */
.L_x_23105:
[----:B------:R-:W-:Y:S01]  /*12840*/  IMAD.SHL.U32 R2, R2, 0x200000, RZ ;  /* 0x0020000002027824 */ /* 0x000fe200078e00ff */
[----:B------:R-:W-:-:S04]  /*12850*/  LEA R3, R0, 0x37800000, 0x17 ;  /* 0x3780000000037811 */ /* 0x000fc800078eb8ff */
[----:B------:R-:W-:Y:S02]  /*12860*/  LOP3.LUT R42, R3, R2, R42, 0xfe, !PT ;  /* 0x00000002032a7212 */ /* 0x000fe400078efe2a */
.L_x_23104:
[----:B------:R-:W-:Y:S05]  /*12870*/  BSYNC B0 ;  /* 0x0000000000007941 */ /* 0x000fea0003800000 */
.L_x_23103:
[----:B------:R-:W0:Y:S01]  /*12880*/  F2I.S64.TRUNC R42, R42 ;  /* 0x0000002a002a7311 */ /* 0x000e22000020d900 */
[----:B------:R-:W-:Y:S05]  /*12890*/  BRA `(.L_x_22951) ;  /* 0x000002a000007947 */ /* 0x000fea0003800000 */
.L_x_23096:
        /* <DEDUP_REMOVED lines=14> */
.L_x_23110:
[----:B------:R-:W-:Y:S05]  /*12980*/  BSYNC B0 ;  /* 0x0000000000007941 */ /* 0x000fea0003800000 */
.L_x_23109:
[----:B------:R-:W0:Y:S01]  /*12990*/  F2I.S64.TRUNC R42, R42 ;  /* 0x0000002a002a7311 */ /* 0x000e22000020d900 */
[----:B------:R-:W-:Y:S05]  /*129a0*/  BRA `(.L_x_22951) ;  /* 0x0000019000007947 */ /* 0x000fea0003800000 */
.L_x_23084:
        /* <DEDUP_REMOVED lines=21> */
.L_x_23108:
[----:B------:R0:W5:Y:S01]  /*12b00*/  LDG.E.64 R42, [R2.64] ;  /* 0x00000024022a7981 */ /* 0x000162000c1e1b00 */
[----:B------:R-:W-:Y:S05]  /*12b10*/  BRA `(.L_x_22951) ;  /* 0x0000002000007947 */ /* 0x000fea0003800000 */
.L_x_23107:
[----:B------:R0:W5:Y:S01]  /*12b20*/  LDG.E R42, [R2.64] ;  /* 0x00000024022a7981 */ /* 0x000162000c1e1900 */
[----:B------:R-:W-:-:S03]  /*12b30*/  IMAD.MOV.U32 R43, RZ, RZ, RZ ;  /* 0x000000ffff2b7224 */ /* 0x000fc600078e00ff */
.L_x_22951:
[----:B------:R-:W-:Y:S05]  /*12b40*/  BSYNC B6 ;  /* 0x0000000000067941 */ /* 0x000fea0003800000 */
.L_x_22950:
        /* <DEDUP_REMOVED lines=29> */
.L_x_23114:
[----:B------:R-:W-:Y:S05]  /*12d20*/  BSYNC B7 ;  /* 0x0000000000077941 */ /* 0x000fea0003800000 */
.L_x_23113:
        /* <DEDUP_REMOVED lines=25> */
.L_x_23116:
[----:B------:R-:W-:Y:S05]  /*12ec0*/  BSYNC B7 ;  /* 0x0000000000077941 */ /* 0x000fea0003800000 */
.L_x_23115:
        /* <DEDUP_REMOVED lines=29> */
.L_x_23118:
[----:B------:R-:W-:Y:S05]  /*130a0*/  BSYNC B7 ;  /* 0x0000000000077941 */ /* 0x000fea0003800000 */
.L_x_23117:
        /* <DEDUP_REMOVED lines=16> */
.L_x_23123:
        /* <DEDUP_REMOVED lines=9> */
[----:B-1234-:R-:W-:Y:S05]  /*13240*/  CALL.REL.NOINC `($__internal_53_$__cuda_sm20_div_s64) ;  /* 0x00004e0000007944 */ /* 0x01efea0003c00000 */
[----:B------:R-:W-:Y:S02]  /*13250*/  IMAD.MOV.U32 R2, RZ, RZ, R7 ;  /* 0x000000ffff027224 */ /* 0x000fe400078e0007 */
[----:B------:R-:W-:Y:S01]  /*13260*/  IMAD.MOV.U32 R3, RZ, RZ, R4 ;  /* 0x000000ffff037224 */ /* 0x000fe200078e0004 */
[----:B------:R-:W-:Y:S05]  /*13270*/  BRA `(.L_x_23122) ;  /* 0x0000013000007947 */ /* 0x000fea0003800000 */
.L_x_23121:
        /* <DEDUP_REMOVED lines=19> */
.L_x_23122:
[----:B------:R-:W-:Y:S05]  /*133b0*/  BSYNC B1 ;  /* 0x0000000000017941 */ /* 0x000fea0003800000 */
.L_x_23120:
        /* <DEDUP_REMOVED lines=22> */
.L_x_23119:
        /* <DEDUP_REMOVED lines=17> */
.L_x_23126:
        /* <DEDUP_REMOVED lines=27> */
.L_x_23125:
[----:B------:R-:W-:Y:S05]  /*137e0*/  BSYNC B7 ;  /* 0x0000000000077941 */ /* 0x000fea0003800000 */
.L_x_23124:
[----:B------:R-:W-:-:S05]  /*137f0*/  IADD3 R24, P0, R24, 0x8, RZ ;  /* 0x0000000818187810 */ /* 0x000fca0007f1e0ff */
[----:B------:R-:W-:Y:S01]  /*13800*/  IMAD.X R25, RZ, RZ, R25, P0 ;  /* 0x000000ffff197224 */ /* 0x000fe200000e0619 */
[----:B------:R-:W-:-:S04]  /*13810*/  ISETP.GE.U32.AND P0, PT, R24, R26, PT ;  /* 0x0000001a1800720c */ /* 0x000fc80003f06070 */
[----:B------:R-:W-:-:S13]  /*13820*/  ISETP.GE.U32.AND.EX P0, PT, R25, R27, PT, P0 ;  /* 0x0000001b1900720c */ /* 0x000fda0003f06100 */
[----:B------:R-:W-:Y:S05]  /*13830*/  @!P0 BRA `(.L_x_23126) ;  /* 0xfffffdf000008947 */ /* 0x000fea000383ffff */
.L_x_23112:
[----:B------:R-:W-:Y:S05]  /*13840*/  BSYNC B6 ;  /* 0x0000000000067941 */ /* 0x000fea0003800000 */
.L_x_23111:
        /* <DEDUP_REMOVED lines=30> */
.L_x_23130:
[----:B------:R-:W-:Y:S05]  /*13a30*/  BSYNC B7 ;  /* 0x0000000000077941 */ /* 0x000fea0003800000 */
.L_x_23129:
        /* <DEDUP_REMOVED lines=25> */
.L_x_23132:
[----:B------:R-:W-:Y:S05]  /*13bd0*/  BSYNC B7 ;  /* 0x0000000000077941 */ /* 0x000fea0003800000 */
.L_x_23131:
        /* <DEDUP_REMOVED lines=29> */
.L_x_23134:
[----:B------:R-:W-:Y:S05]  /*13db0*/  BSYNC B7 ;  /* 0x0000000000077941 */ /* 0x000fea0003800000 */
.L_x_23133:
        /* <DEDUP_REMOVED lines=16> */
.L_x_23139:
        /* <DEDUP_REMOVED lines=9> */
[----:B------:R-:W-:Y:S05]  /*13f50*/  CALL.REL.NOINC `($__internal_53_$__cuda_sm20_div_s64) ;  /* 0x000040f000007944 */ /* 0x000fea0003c00000 */
[----:B------:R-:W-:Y:S02]  /*13f60*/  IMAD.MOV.U32 R2, RZ, RZ, R7 ;  /* 0x000000ffff027224 */ /* 0x000fe400078e0007 */
[----:B------:R-:W-:Y:S01]  /*13f70*/  IMAD.MOV.U32 R3, RZ, RZ, R4 ;  /* 0x000000ffff037224 */ /* 0x000fe200078e0004 */
[----:B------:R-:W-:Y:S05]  /*13f80*/  BRA `(.L_x_23138) ;  /* 0x0000013000007947 */ /* 0x000fea0003800000 */
.L_x_23137:
        /* <DEDUP_REMOVED lines=19> */
.L_x_23138:
[----:B------:R-:W-:Y:S05]  /*140c0*/  BSYNC B1 ;  /* 0x0000000000017941 */ /* 0x000fea0003800000 */
.L_x_23136:
        /* <DEDUP_REMOVED lines=21> */
.L_x_23135:
        /* <DEDUP_REMOVED lines=17> */
.L_x_23142:
        /* <DEDUP_REMOVED lines=27> */
.L_x_23141:
[----:B------:R-:W-:Y:S05]  /*144e0*/  BSYNC B7 ;  /* 0x0000000000077941 */ /* 0x000fea0003800000 */
.L_x_23140:
[----:B------:R-:W-:-:S05]  /*144f0*/  IADD3 R16, P0, R16, 0x8, RZ ;  /* 0x0000000810107810 */ /* 0x000fca0007f1e0ff */
[----:B------:R-:W-:Y:S01]  /*14500*/  IMAD.X R17, RZ, RZ, R17, P0 ;  /* 0x000000ffff117224 */ /* 0x000fe200000e0611 */
[----:B------:R-:W-:-:S04]  /*14510*/  ISETP.GE.U32.AND P0, PT, R16, R18, PT ;  /* 0x000000121000720c */ /* 0x000fc80003f06070 */
[----:B------:R-:W-:-:S13]  /*14520*/  ISETP.GE.U32.AND.EX P0, PT, R17, R19, PT, P0 ;  /* 0x000000131100720c */ /* 0x000fda0003f06100 */
[----:B------:R-:W-:Y:S05]  /*14530*/  @!P0 BRA `(.L_x_23142) ;  /* 0xfffffdf000008947 */ /* 0x000fea000383ffff */
.L_x_23128:
[----:B------:R-:W-:Y:S05]  /*14540*/  BSYNC B6 ;  /* 0x0000000000067941 */ /* 0x000fea0003800000 */
.L_x_23127:
        /* <DEDUP_REMOVED lines=29> */
.L_x_23146:
[----:B------:R-:W-:Y:S05]  /*14720*/  BSYNC B7 ;  /* 0x0000000000077941 */ /* 0x000fea0003800000 */
.L_x_23145:
        /* <DEDUP_REMOVED lines=25> */
.L_x_23148:
[----:B------:R-:W-:Y:S05]  /*148c0*/  BSYNC B7 ;  /* 0x0000000000077941 */ /* 0x000fea0003800000 */
.L_x_23147:
        /* <DEDUP_REMOVED lines=29> */
.L_x_23150:
[----:B------:R-:W-:Y:S05]  /*14aa0*/  BSYNC B7 ;  /* 0x0000000000077941 */ /* 0x000fea0003800000 */
.L_x_23149:
        /* <DEDUP_REMOVED lines=17> */
.L_x_23155:
        /* <DEDUP_REMOVED lines=9> */
[----:B-123--:R-:W-:Y:S05]  /*14c50*/  CALL.REL.NOINC `($__internal_53_$__cuda_sm20_div_s64) ;  /* 0x000033f000007944 */ /* 0x00efea0003c00000 */
[----:B------:R-:W-:Y:S02]  /*14c60*/  IMAD.MOV.U32 R2, RZ, RZ, R7 ;  /* 0x000000ffff027224 */ /* 0x000fe400078e0007 */
[----:B------:R-:W-:Y:S01]  /*14c70*/  IMAD.MOV.U32 R3, RZ, RZ, R4 ;  /* 0x000000ffff037224 */ /* 0x000fe200078e0004 */
[----:B------:R-:W-:Y:S05]  /*14c80*/  BRA `(.L_x_23154) ;  /* 0x0000013000007947 */ /* 0x000fea0003800000 */
.L_x_23153:
        /* <DEDUP_REMOVED lines=19> */
.L_x_23154:
[----:B------:R-:W-:Y:S05]  /*14dc0*/  BSYNC B1 ;  /* 0x0000000000017941 */ /* 0x000fea0003800000 */
.L_x_23152:
        /* <DEDUP_REMOVED lines=19> */
.L_x_23151:
        /* <DEDUP_REMOVED lines=17> */
.L_x_23158:
        /* <DEDUP_REMOVED lines=27> */
.L_x_23157:
[----:B------:R-:W-:Y:S05]  /*151c0*/  BSYNC B7 ;  /* 0x0000000000077941 */ /* 0x000fea0003800000 */
.L_x_23156:
[----:B------:R-:W-:-:S05]  /*151d0*/  IADD3 R16, P0, R16, 0x8, RZ ;  /* 0x0000000810107810 */ /* 0x000fca0007f1e0ff */
[----:B------:R-:W-:Y:S01]  /*151e0*/  IMAD.X R17, RZ, RZ, R17, P0 ;  /* 0x000000ffff117224 */ /* 0x000fe200000e0611 */
[----:B------:R-:W-:-:S04]  /*151f0*/  ISETP.GE.U32.AND P0, PT, R16, R19, PT ;  /* 0x000000131000720c */ /* 0x000fc80003f06070 */
[----:B------:R-:W-:-:S13]  /*15200*/  ISETP.GE.U32.AND.EX P0, PT, R17, R18, PT, P0 ;  /* 0x000000121100720c */ /* 0x000fda0003f06100 */
[----:B------:R-:W-:Y:S05]  /*15210*/  @!P0 BRA `(.L_x_23158) ;  /* 0xfffffdf000008947 */ /* 0x000fea000383ffff */
.L_x_23144:
[----:B------:R-:W-:Y:S05]  /*15220*/  BSYNC B6 ;  /* 0x0000000000067941 */ /* 0x000fea0003800000 */
.L_x_23143:
        /* <DEDUP_REMOVED lines=29> */
.L_x_23162:
[----:B------:R-:W-:Y:S05]  /*15400*/  BSYNC B7 ;  /* 0x0000000000077941 */ /* 0x000fea0003800000 */
.L_x_23161:
        /* <DEDUP_REMOVED lines=25> */
.L_x_23164:
[----:B------:R-:W-:Y:S05]  /*155a0*/  BSYNC B7 ;  /* 0x0000000000077941 */ /* 0x000fea0003800000 */
.L_x_23163:
        /* <DEDUP_REMOVED lines=29> */
.L_x_23166:
[----:B------:R-:W-:Y:S05]  /*15780*/  BSYNC B7 ;  /* 0x0000000000077941 */ /* 0x000fea0003800000 */
.L_x_23165:
        /* <DEDUP_REMOVED lines=17> */
.L_x_23171:
        /* <DEDUP_REMOVED lines=13> */
.L_x_23169:
        /* <DEDUP_REMOVED lines=19> */
.L_x_23170:
[----:B------:R-:W-:Y:S05]  /*15aa0*/  BSYNC B1 ;  /* 0x0000000000017941 */ /* 0x000fea0003800000 */
.L_x_23168:
        /* <DEDUP_REMOVED lines=19> */
.L_x_23167:
        /* <DEDUP_REMOVED lines=17> */
.L_x_23174:
        /* <DEDUP_REMOVED lines=27> */
.L_x_23173:
[----:B------:R-:W-:Y:S05]  /*15ea0*/  BSYNC B7 ;  /* 0x0000000000077941 */ /* 0x000fea0003800000 */
.L_x_23172:
[----:B------:R-:W-:-:S05]  /*15eb0*/  IADD3 R16, P0, R16, 0x8, RZ ;  /* 0x0000000810107810 */ /* 0x000fca0007f1e0ff */
[----:B------:R-:W-:Y:S01]  /*15ec0*/  IMAD.X R17, RZ, RZ, R17, P0 ;  /* 0x000000ffff117224 */ /* 0x000fe200000e0611 */
[----:B------:R-:W-:-:S04]  /*15ed0*/  ISETP.GE.U32.AND P0, PT, R16, R19, PT ;  /* 0x000000131000720c */ /* 0x000fc80003f06070 */
[----:B------:R-:W-:-:S13]  /*15ee0*/  ISETP.GE.U32.AND.EX P0, PT, R17, R18, PT, P0 ;  /* 0x000000121100720c */ /* 0x000fda0003f06100 */
[----:B------:R-:W-:Y:S05]  /*15ef0*/  @!P0 BRA `(.L_x_23174) ;  /* 0xfffffdf000008947 */ /* 0x000fea000383ffff */
.L_x_23160:
[----:B------:R-:W-:Y:S05]  /*15f00*/  BSYNC B6 ;  /* 0x0000000000067941 */ /* 0x000fea0003800000 */
.L_x_23159:
        /* <DEDUP_REMOVED lines=27> */
.L_x_23180:
[----:B------:R0:W-:Y:S01]  /*160c0*/  STG.E.U8 [R2.64], RZ ;  /* 0x000000ff02007986 */ /* 0x0001e2000c101124 */
[----:B------:R-:W-:Y:S01]  /*160d0*/  IMAD.MOV.U32 R17, RZ, RZ, R26 ;  /* 0x000000ffff117224 */ /* 0x000fe200078e001a */
[----:B------:R-:W-:Y:S05]  /*160e0*/  BRA `(.L_x_23176) ;  /* 0x000007a000007947 */ /* 0x000fea0003800000 */
.L_x_23179:
        /* <DEDUP_REMOVED lines=9> */
.L_x_23183:
[----:B------:R0:W-:Y:S01]  /*16180*/  STG.E [R2.64], RZ ;  /* 0x000000ff02007986 */ /* 0x0001e2000c101924 */
[----:B------:R-:W-:Y:S01]  /*16190*/  IMAD.MOV.U32 R17, RZ, RZ, R26 ;  /* 0x000000ffff117224 */ /* 0x000fe200078e001a */
[----:B------:R-:W-:Y:S05]  /*161a0*/  BRA `(.L_x_23176) ;  /* 0x000006e000007947 */ /* 0x000fea0003800000 */
.L_x_23182:
[----:B------:R0:W-:Y:S01]  /*161b0*/  STG.E.U16 [R2.64], RZ ;  /* 0x000000ff02007986 */ /* 0x0001e2000c101524 */
[----:B------:R-:W-:Y:S01]  /*161c0*/  IMAD.MOV.U32 R17, RZ, RZ, R26 ;  /* 0x000000ffff117224 */ /* 0x000fe200078e001a */
[----:B------:R-:W-:Y:S05]  /*161d0*/  BRA `(.L_x_23176) ;  /* 0x000006b000007947 */ /* 0x000fea0003800000 */
.L_x_23178:
        /* <DEDUP_REMOVED lines=9> */
.L_x_23185:
[----:B------:R0:W-:Y:S01]  /*16270*/  STG.E.U16 [R2.64], RZ ;  /* 0x000000ff02007986 */ /* 0x0001e2000c101524 */
[----:B------:R-:W-:Y:S01]  /*16280*/  IMAD.MOV.U32 R17, RZ, RZ, R26 ;  /* 0x000000ffff117224 */ /* 0x000fe200078e001a */
[----:B------:R-:W-:Y:S05]  /*16290*/  BRA `(.L_x_23176) ;  /* 0x000005f000007947 */ /* 0x000fea0003800000 */
.L_x_23184:
        /* <DEDUP_REMOVED lines=9> */
.L_x_23187:
[----:B------:R0:W-:Y:S01]  /*16330*/  STG.E [R2.64], RZ ;  /* 0x000000ff02007986 */ /* 0x0001e2000c101924 */
[----:B------:R-:W-:Y:S01]  /*16340*/  IMAD.MOV.U32 R17, RZ, RZ, R26 ;  /* 0x000000ffff117224 */ /* 0x000fe200078e001a */
[----:B------:R-:W-:Y:S05]  /*16350*/  BRA `(.L_x_23176) ;  /* 0x0000053000007947 */ /* 0x000fea0003800000 */
.L_x_23186:
[----:B------:R0:W-:Y:S01]  /*16360*/  STG.E.64 [R2.64], RZ ;  /* 0x000000ff02007986 */ /* 0x0001e2000c101b24 */
[----:B------:R-:W-:Y:S01]  /*16370*/  IMAD.MOV.U32 R17, RZ, RZ, R26 ;  /* 0x000000ffff117224 */ /* 0x000fe200078e001a */
[----:B------:R-:W-:Y:S05]  /*16380*/  BRA `(.L_x_23176) ;  /* 0x0000050000007947 */ /* 0x000fea0003800000 */
.L_x_23177:
        /* <DEDUP_REMOVED lines=11> */
.L_x_23190:
[----:B------:R0:W-:Y:S01]  /*16440*/  STG.E.128 [R2.64], RZ ;  /* 0x000000ff02007986 */ /* 0x0001e2000c101d24 */
[----:B------:R-:W-:Y:S01]  /*16450*/  IMAD.MOV.U32 R17, RZ, RZ, R26 ;  /* 0x000000ffff117224 */ /* 0x000fe200078e001a */
[----:B------:R-:W-:Y:S05]  /*16460*/  BRA `(.L_x_23176) ;  /* 0x0000042000007947 */ /* 0x000fea0003800000 */
.L_x_23189:
        /* <DEDUP_REMOVED lines=9> */
.L_x_23192:
[----:B------:R0:W-:Y:S01]  /*16500*/  STG.E.U8 [R2.64], RZ ;  /* 0x000000ff02007986 */ /* 0x0001e2000c101124 */
[----:B------:R-:W-:Y:S01]  /*16510*/  IMAD.MOV.U32 R17, RZ, RZ, R26 ;  /* 0x000000ffff117224 */ /* 0x000fe200078e001a */
[----:B------:R-:W-:Y:S05]  /*16520*/  BRA `(.L_x_23176) ;  /* 0x0000036000007947 */ /* 0x000fea0003800000 */
.L_x_23191:
[----:B------:R0:W-:Y:S01]  /*16530*/  STG.E.U16 [R2.64], RZ ;  /* 0x000000ff02007986 */ /* 0x0001e2000c101524 */
[----:B------:R-:W-:Y:S01]  /*16540*/  IMAD.MOV.U32 R17, RZ, RZ, R26 ;  /* 0x000000ffff117224 */ /* 0x000fe200078e001a */
[----:B------:R-:W-:Y:S05]  /*16550*/  BRA `(.L_x_23176) ;  /* 0x0000033000007947 */ /* 0x000fea0003800000 */
.L_x_23188:
        /* <DEDUP_REMOVED lines=11> */
.L_x_23195:
[----:B------:R0:W-:Y:S01]  /*16610*/  STG.E.U8 [R2.64], RZ ;  /* 0x000000ff02007986 */ /* 0x0001e2000c101124 */
[----:B------:R-:W-:Y:S01]  /*16620*/  IMAD.MOV.U32 R17, RZ, RZ, R26 ;  /* 0x000000ffff117224 */ /* 0x000fe200078e001a */
[----:B------:R-:W-:Y:S05]  /*16630*/  BRA `(.L_x_23176) ;  /* 0x0000025000007947 */ /* 0x000fea0003800000 */
.L_x_23194:
[----:B------:R0:W-:Y:S01]  /*16640*/  STG.E.U8 [R2.64], RZ ;  /* 0x000000ff02007986 */ /* 0x0001e2000c101124 */
[----:B------:R-:W-:Y:S01]  /*16650*/  IMAD.MOV.U32 R17, RZ, RZ, R26 ;  /* 0x000000ffff117224 */ /* 0x000fe200078e001a */
[----:B------:R-:W-:Y:S05]  /*16660*/  BRA `(.L_x_23176) ;  /* 0x0000022000007947 */ /* 0x000fea0003800000 */
.L_x_23193:
        /* <DEDUP_REMOVED lines=8> */
.L_x_23181:
        /* <DEDUP_REMOVED lines=21> */
.L_x_23197:
[----:B------:R0:W-:Y:S01]  /*16840*/  STG.E.64 [R2.64], RZ ;  /* 0x000000ff02007986 */ /* 0x0001e2000c101b24 */
[----:B------:R-:W-:Y:S01]  /*16850*/  IMAD.MOV.U32 R17, RZ, RZ, R26 ;  /* 0x000000ffff117224 */ /* 0x000fe200078e001a */
[----:B------:R-:W-:Y:S05]  /*16860*/  BRA `(.L_x_23176) ;  /* 0x0000002000007947 */ /* 0x000fea0003800000 */
.L_x_23196:
[----:B------:R0:W-:Y:S01]  /*16870*/  STG.E [R2.64], RZ ;  /* 0x000000ff02007986 */ /* 0x0001e2000c101924 */
[----:B------:R-:W-:-:S03]  /*16880*/  IMAD.MOV.U32 R17, RZ, RZ, R26 ;  /* 0x000000ffff117224 */ /* 0x000fc600078e001a */
.L_x_23176:
[----:B----4-:R-:W-:Y:S05]  /*16890*/  BSYNC B6 ;  /* 0x0000000000067941 */ /* 0x010fea0003800000 */
.L_x_23175:
        /* <DEDUP_REMOVED lines=22> */
.L_x_23203:
[----:B------:R0:W-:Y:S01]  /*16a00*/  STG.E.U8 [R2.64], RZ ;  /* 0x000000ff02007986 */ /* 0x0001e2000c101124 */
[----:B------:R-:W-:Y:S05]  /*16a10*/  BRA `(.L_x_23205) ;  /* 0x0000066000007947 */ /* 0x000fea0003800000 */
.L_x_23202:
        /* <DEDUP_REMOVED lines=8> */
.L_x_23207:
[----:B------:R0:W-:Y:S01]  /*16aa0*/  STG.E [R2.64], RZ ;  /* 0x000000ff02007986 */ /* 0x0001e2000c101924 */
[----:B------:R-:W-:Y:S05]  /*16ab0*/  BRA `(.L_x_23205) ;  /* 0x000005c000007947 */ /* 0x000fea0003800000 */
.L_x_23206:
[----:B------:R0:W-:Y:S01]  /*16ac0*/  STG.E.U16 [R2.64], RZ ;  /* 0x000000ff02007986 */ /* 0x0001e2000c101524 */
[----:B------:R-:W-:Y:S05]  /*16ad0*/  BRA `(.L_x_23205) ;  /* 0x000005a000007947 */ /* 0x000fea0003800000 */
.L_x_23201:
        /* <DEDUP_REMOVED lines=8> */
.L_x_23209:
[----:B------:R0:W-:Y:S01]  /*16b60*/  STG.E.U16 [R2.64], RZ ;  /* 0x000000ff02007986 */ /* 0x0001e2000c101524 */
[----:B------:R-:W-:Y:S05]  /*16b70*/  BRA `(.L_x_23205) ;  /* 0x0000050000007947 */ /* 0x000fea0003800000 */
.L_x_23208:
        /* <DEDUP_REMOVED lines=8> */
.L_x_23211:
[----:B------:R0:W-:Y:S01]  /*16c00*/  STG.E [R2.64], RZ ;  /* 0x000000ff02007986 */ /* 0x0001e2000c101924 */
[----:B------:R-:W-:Y:S05]  /*16c10*/  BRA `(.L_x_23205) ;  /* 0x0000046000007947 */ /* 0x000fea0003800000 */
.L_x_23210:
[----:B------:R0:W-:Y:S01]  /*16c20*/  STG.E.64 [R2.64], RZ ;  /* 0x000000ff02007986 */ /* 0x0001e2000c101b24 */
[----:B------:R-:W-:Y:S05]  /*16c30*/  BRA `(.L_x_23205) ;  /* 0x0000044000007947 */ /* 0x000fea0003800000 */
.L_x_23200:
        /* <DEDUP_REMOVED lines=10> */
.L_x_23214:
[----:B------:R0:W-:Y:S01]  /*16ce0*/  STG.E.128 [R2.64], RZ ;  /* 0x000000ff02007986 */ /* 0x0001e2000c101d24 */
[----:B------:R-:W-:Y:S05]  /*16cf0*/  BRA `(.L_x_23205) ;  /* 0x0000038000007947 */ /* 0x000fea0003800000 */
.L_x_23213:
        /* <DEDUP_REMOVED lines=8> */
.L_x_23216:
[----:B------:R0:W-:Y:S01]  /*16d80*/  STG.E.U8 [R2.64], RZ ;  /* 0x000000ff02007986 */ /* 0x0001e2000c101124 */
[----:B------:R-:W-:Y:S05]  /*16d90*/  BRA `(.L_x_23205) ;  /* 0x000002e000007947 */ /* 0x000fea0003800000 */
.L_x_23215:
[----:B------:R0:W-:Y:S01]  /*16da0*/  STG.E.U16 [R2.64], RZ ;  /* 0x000000ff02007986 */ /* 0x0001e2000c101524 */
[----:B------:R-:W-:Y:S05]  /*16db0*/  BRA `(.L_x_23205) ;  /* 0x000002c000007947 */ /* 0x000fea0003800000 */
.L_x_23212:
        /* <DEDUP_REMOVED lines=10> */
.L_x_23219:
[----:B------:R0:W-:Y:S01]  /*16e60*/  STG.E.U8 [R2.64], RZ ;  /* 0x000000ff02007986 */ /* 0x0001e2000c101124 */
[----:B------:R-:W-:Y:S05]  /*16e70*/  BRA `(.L_x_23205) ;  /* 0x0000020000007947 */ /* 0x000fea0003800000 */
.L_x_23218:
[----:B------:R0:W-:Y:S01]  /*16e80*/  STG.E.U8 [R2.64], RZ ;  /* 0x000000ff02007986 */ /* 0x0001e2000c101124 */
[----:B------:R-:W-:Y:S05]  /*16e90*/  BRA `(.L_x_23205) ;  /* 0x000001e000007947 */ /* 0x000fea0003800000 */
.L_x_23217:
[----:B------:R-:W-:-:S13]  /*16ea0*/  ISETP.NE.AND P0, PT, R0, 0x1c, PT ;  /* 0x0000001c0000780c */ /* 0x000fda0003f05270 */
[----:B------:R-:W-:Y:S05]  /*16eb0*/  @!P0 BRA `(.L_x_23220) ;  /* 0x000001b000008947 */ /* 0x000fea0003800000 */
[----:B------:R-:W-:-:S13]  /*16ec0*/  ISETP.NE.AND P0, PT, R0, 0x1d, PT ;  /* 0x0000001d0000780c */ /* 0x000fda0003f05270 */
[----:B------:R-:W-:Y:S05]  /*16ed0*/  @!P0 BRA `(.L_x_23221) ;  /* 0x0000017000008947 */ /* 0x000fea0003800000 */
[----:B------:R-:W-:-:S13]  /*16ee0*/  ISETP.NE.AND P0, PT, R0, 0x2c, PT ;  /* 0x0000002c0000780c */ /* 0x000fda0003f05270 */
[----:B------:R0:W-:Y:S01]  /*16ef0*/  @!P0 STG.E.U8 [R2.64], RZ ;  /* 0x000000ff02008986 */ /* 0x0001e2000c101124 */
[----:B------:R-:W-:Y:S05]  /*16f00*/  @!P0 BRA `(.L_x_23205) ;  /* 0x0000017000008947 */ /* 0x000fea0003800000 */
.L_x_23204:
        /* <DEDUP_REMOVED lines=20> */
.L_x_23221:
[----:B------:R0:W-:Y:S01]  /*17050*/  STG.E.64 [R2.64], RZ ;  /* 0x000000ff02007986 */ /* 0x0001e2000c101b24 */
[----:B------:R-:W-:Y:S05]  /*17060*/  BRA `(.L_x_23205) ;  /* 0x0000001000007947 */ /* 0x000fea0003800000 */
.L_x_23220:
[----:B------:R0:W-:Y:S02]  /*17070*/  STG.E [R2.64], RZ ;  /* 0x000000ff02007986 */ /* 0x0001e4000c101924 */
.L_x_23205:
        /* <DEDUP_REMOVED lines=22> */
.L_x_23225:
[----:B------:R0:W-:Y:S01]  /*171e0*/  STG.E.U8 [R2.64], RZ ;  /* 0x000000ff02007986 */ /* 0x0001e2000c101124 */
[----:B------:R-:W-:Y:S05]  /*171f0*/  BRA `(.L_x_23227) ;  /* 0x0000066000007947 */ /* 0x000fea0003800000 */
.L_x_23224:
        /* <DEDUP_REMOVED lines=8> */
.L_x_23229:
[----:B------:R0:W-:Y:S01]  /*17280*/  STG.E [R2.64], RZ ;  /* 0x000000ff02007986 */ /* 0x0001e2000c101924 */
[----:B------:R-:W-:Y:S05]  /*17290*/  BRA `(.L_x_23227) ;  /* 0x000005c000007947 */ /* 0x000fea0003800000 */
.L_x_23228:
[----:B------:R0:W-:Y:S01]  /*172a0*/  STG.E.U16 [R2.64], RZ ;  /* 0x000000ff02007986 */ /* 0x0001e2000c101524 */
[----:B------:R-:W-:Y:S05]  /*172b0*/  BRA `(.L_x_23227) ;  /* 0x000005a000007947 */ /* 0x000fea0003800000 */
.L_x_23223:
        /* <DEDUP_REMOVED lines=8> */
.L_x_23231:
[----:B------:R0:W-:Y:S01]  /*17340*/  STG.E.U16 [R2.64], RZ ;  /* 0x000000ff02007986 */ /* 0x0001e2000c101524 */
[----:B------:R-:W-:Y:S05]  /*17350*/  BRA `(.L_x_23227) ;  /* 0x0000050000007947 */ /* 0x000fea0003800000 */
.L_x_23230:
        /* <DEDUP_REMOVED lines=8> */
.L_x_23233:
[----:B------:R0:W-:Y:S01]  /*173e0*/  STG.E [R2.64], RZ ;  /* 0x000000ff02007986 */ /* 0x0001e2000c101924 */
[----:B------:R-:W-:Y:S05]  /*173f0*/  BRA `(.L_x_23227) ;  /* 0x0000046000007947 */ /* 0x000fea0003800000 */
.L_x_23232:
[----:B------:R0:W-:Y:S01]  /*17400*/  STG.E.64 [R2.64], RZ ;  /* 0x000000ff02007986 */ /* 0x0001e2000c101b24 */
[----:B------:R-:W-:Y:S05]  /*17410*/  BRA `(.L_x_23227) ;  /* 0x0000044000007947 */ /* 0x000fea0003800000 */
.L_x_23222:
        /* <DEDUP_REMOVED lines=10> */
.L_x_23236:
[----:B------:R0:W-:Y:S01]  /*174c0*/  STG.E.128 [R2.64], RZ ;  /* 0x000000ff02007986 */ /* 0x0001e2000c101d24 */
[----:B------:R-:W-:Y:S05]  /*174d0*/  BRA `(.L_x_23227) ;  /* 0x0000038000007947 */ /* 0x000fea0003800000 */
.L_x_23235:
        /* <DEDUP_REMOVED lines=8> */
.L_x_23238:
[----:B------:R0:W-:Y:S01]  /*17560*/  STG.E.U8 [R2.64], RZ ;  /* 0x000000ff02007986 */ /* 0x0001e2000c101124 */
[----:B------:R-:W-:Y:S05]  /*17570*/  BRA `(.L_x_23227) ;  /* 0x000002e000007947 */ /* 0x000fea0003800000 */
.L_x_23237:
[----:B------:R0:W-:Y:S01]  /*17580*/  STG.E.U16 [R2.64], RZ ;  /* 0x000000ff02007986 */ /* 0x0001e2000c101524 */
[----:B------:R-:W-:Y:S05]  /*17590*/  BRA `(.L_x_23227) ;  /* 0x000002c000007947 */ /* 0x000fea0003800000 */
.L_x_23234:
        /* <DEDUP_REMOVED lines=10> */
.L_x_23241:
[----:B------:R0:W-:Y:S01]  /*17640*/  STG.E.U8 [R2.64], RZ ;  /* 0x000000ff02007986 */ /* 0x0001e2000c101124 */
[----:B------:R-:W-:Y:S05]  /*17650*/  BRA `(.L_x_23227) ;  /* 0x0000020000007947 */ /* 0x000fea0003800000 */
.L_x_23240:
[----:B------:R0:W-:Y:S01]  /*17660*/  STG.E.U8 [R2.64], RZ ;  /* 0x000000ff02007986 */ /* 0x0001e2000c101124 */
[----:B------:R-:W-:Y:S05]  /*17670*/  BRA `(.L_x_23227) ;  /* 0x000001e000007947 */ /* 0x000fea0003800000 */
.L_x_23239:
[----:B------:R-:W-:-:S13]  /*17680*/  ISETP.NE.AND P0, PT, R0, 0x1c, PT ;  /* 0x0000001c0000780c */ /* 0x000fda0003f05270 */
[----:B------:R-:W-:Y:S05]  /*17690*/  @!P0 BRA `(.L_x_23242) ;  /* 0x000001b000008947 */ /* 0x000fea0003800000 */
[----:B------:R-:W-:-:S13]  /*176a0*/  ISETP.NE.AND P0, PT, R0, 0x1d, PT ;  /* 0x0000001d0000780c */ /* 0x000fda0003f05270 */
[----:B------:R-:W-:Y:S05]  /*176b0*/  @!P0 BRA `(.L_x_23243) ;  /* 0x0000017000008947 */ /* 0x000fea0003800000 */
[----:B------:R-:W-:-:S13]  /*176c0*/  ISETP.NE.AND P0, PT, R0, 0x2c, PT ;  /* 0x0000002c0000780c */ /* 0x000fda0003f05270 */
[----:B------:R0:W-:Y:S01]  /*176d0*/  @!P0 STG.E.U8 [R2.64], RZ ;  /* 0x000000ff02008986 */ /* 0x0001e2000c101124 */
[----:B------:R-:W-:Y:S05]  /*176e0*/  @!P0 BRA `(.L_x_23227) ;  /* 0x0000017000008947 */ /* 0x000fea0003800000 */
.L_x_23226:
        /* <DEDUP_REMOVED lines=20> */
.L_x_23243:
[----:B------:R0:W-:Y:S01]  /*17830*/  STG.E.64 [R2.64], RZ ;  /* 0x000000ff02007986 */ /* 0x0001e2000c101b24 */
[----:B------:R-:W-:Y:S05]  /*17840*/  BRA `(.L_x_23227) ;  /* 0x0000001000007947 */ /* 0x000fea0003800000 */
.L_x_23242:
[----:B------:R0:W-:Y:S02]  /*17850*/  STG.E [R2.64], RZ ;  /* 0x000000ff02007986 */ /* 0x0001e4000c101924 */
.L_x_23227:
[----:B------:R-:W-:Y:S02]  /*17860*/  IADD3 R17, R17, 0x80, RZ ;  /* 0x0000008011117810 */ /* 0x000fe40007ffe0ff */
.L_x_23199:
[----:B------:R-:W-:Y:S05]  /*17870*/  BSYNC B6 ;  /* 0x0000000000067941 */ /* 0x000fea0003800000 */
.L_x_23198:
        /* <DEDUP_REMOVED lines=20> */
.L_x_23247:
[----:B------:R-:W-:Y:S01]  /*179c0*/  STG.E.U8 [R2.64], RZ ;  /* 0x000000ff02007986 */ /* 0x000fe2000c101124 */
[----:B------:R-:W-:Y:S05]  /*179d0*/  EXIT ;  /* 0x000000000000794d */ /* 0x000fea0003800000 */
.L_x_23246:
        /* <DEDUP_REMOVED lines=8> */
.L_x_23250:
[----:B------:R-:W-:Y:S01]  /*17a60*/  STG.E [R2.64], RZ ;  /* 0x000000ff02007986 */ /* 0x000fe2000c101924 */
[----:B------:R-:W-:Y:S05]  /*17a70*/  EXIT ;  /* 0x000000000000794d */ /* 0x000fea0003800000 */
.L_x_23249:
[----:B------:R-:W-:Y:S01]  /*17a80*/  STG.E.U16 [R2.64], RZ ;  /* 0x000000ff02007986 */ /* 0x000fe2000c101524 */
[----:B------:R-:W-:Y:S05]  /*17a90*/  EXIT ;  /* 0x000000000000794d */ /* 0x000fea0003800000 */
.L_x_23245:
        /* <DEDUP_REMOVED lines=8> */
.L_x_23252:
[----:B------:R-:W-:Y:S01]  /*17b20*/  STG.E.U16 [R2.64], RZ ;  /* 0x000000ff02007986 */ /* 0x000fe2000c101524 */
[----:B------:R-:W-:Y:S05]  /*17b30*/  EXIT ;  /* 0x000000000000794d */ /* 0x000fea0003800000 */
.L_x_23251:
        /* <DEDUP_REMOVED lines=8> */
.L_x_23254:
[----:B------:R-:W-:Y:S01]  /*17bc0*/  STG.E [R2.64], RZ ;  /* 0x000000ff02007986 */ /* 0x000fe2000c101924 */
[----:B------:R-:W-:Y:S05]  /*17bd0*/  EXIT ;  /* 0x000000000000794d */ /* 0x000fea0003800000 */
.L_x_23253:
[----:B------:R-:W-:Y:S01]  /*17be0*/  STG.E.64 [R2.64], RZ ;  /* 0x000000ff02007986 */ /* 0x000fe2000c101b24 */
[----:B------:R-:W-:Y:S05]  /*17bf0*/  EXIT ;  /* 0x000000000000794d */ /* 0x000fea0003800000 */
.L_x_23244:
        /* <DEDUP_REMOVED lines=10> */
.L_x_23257:
[----:B------:R-:W-:Y:S01]  /*17ca0*/  STG.E.128 [R2.64], RZ ;  /* 0x000000ff02007986 */ /* 0x000fe2000c101d24 */
[----:B------:R-:W-:Y:S05]  /*17cb0*/  EXIT ;  /* 0x000000000000794d */ /* 0x000fea0003800000 */
.L_x_23256:
        /* <DEDUP_REMOVED lines=8> */
.L_x_23259:
[----:B------:R-:W-:Y:S01]  /*17d40*/  STG.E.U8 [R2.64], RZ ;  /* 0x000000ff02007986 */ /* 0x000fe2000c101124 */
[----:B------:R-:W-:Y:S05]  /*17d50*/  EXIT ;  /* 0x000000000000794d */ /* 0x000fea0003800000 */
.L_x_23258:
[----:B------:R-:W-:Y:S01]  /*17d60*/  STG.E.U16 [R2.64], RZ ;  /* 0x000000ff02007986 */ /* 0x000fe2000c101524 */
[----:B------:R-:W-:Y:S05]  /*17d70*/  EXIT ;  /* 0x000000000000794d */ /* 0x000fea0003800000 */
.L_x_23255:
        /* <DEDUP_REMOVED lines=10> */
.L_x_23262:
[----:B------:R-:W-:Y:S01]  /*17e20*/  STG.E.U8 [R2.64], RZ ;  /* 0x000000ff02007986 */ /* 0x000fe2000c101124 */
[----:B------:R-:W-:Y:S05]  /*17e30*/  EXIT ;  /* 0x000000000000794d */ /* 0x000fea0003800000 */
.L_x_23261:
[----:B------:R-:W-:Y:S01]  /*17e40*/  STG.E.U8 [R2.64], RZ ;  /* 0x000000ff02007986 */ /* 0x000fe2000c101124 */
[----:B------:R-:W-:Y:S05]  /*17e50*/  EXIT ;  /* 0x000000000000794d */ /* 0x000fea0003800000 */
.L_x_23260:
[----:B------:R-:W-:-:S13]  /*17e60*/  ISETP.NE.AND P0, PT, R0, 0x1c, PT ;  /* 0x0000001c0000780c */ /* 0x000fda0003f05270 */
[----:B------:R-:W-:Y:S05]  /*17e70*/  @!P0 BRA `(.L_x_23263) ;  /* 0x000001b000008947 */ /* 0x000fea0003800000 */
[----:B------:R-:W-:-:S13]  /*17e80*/  ISETP.NE.AND P0, PT, R0, 0x1d, PT ;  /* 0x0000001d0000780c */ /* 0x000fda0003f05270 */
[----:B------:R-:W-:Y:S05]  /*17e90*/  @!P0 BRA `(.L_x_23264) ;  /* 0x0000017000008947 */ /* 0x000fea0003800000 */
[----:B------:R-:W-:-:S13]  /*17ea0*/  ISETP.NE.AND P0, PT, R0, 0x2c, PT ;  /* 0x0000002c0000780c */ /* 0x000fda0003f05270 */
[----:B------:R0:W-:Y:S01]  /*17eb0*/  @!P0 STG.E.U8 [R2.64], RZ ;  /* 0x000000ff02008986 */ /* 0x0001e2000c101124 */
[----:B------:R-:W-:Y:S05]  /*17ec0*/  @!P0 EXIT ;  /* 0x000000000000894d */ /* 0x000fea0003800000 */
.L_x_23248:
        /* <DEDUP_REMOVED lines=20> */
.L_x_23264:
[----:B------:R-:W-:Y:S01]  /*18010*/  STG.E.64 [R2.64], RZ ;  /* 0x000000ff02007986 */ /* 0x000fe2000c101b24 */
[----:B------:R-:W-:Y:S05]  /*18020*/  EXIT ;  /* 0x000000000000794d */ /* 0x000fea0003800000 */
.L_x_23263:
[----:B------:R-:W-:Y:S01]  /*18030*/  STG.E [R2.64], RZ ;  /* 0x000000ff02007986 */ /* 0x000fe2000c101924 */
[----:B------:R-:W-:Y:S05]  /*18040*/  EXIT ;  /* 0x000000000000794d */ /* 0x000fea0003800000 */
        .weak           $__internal_53_$__cuda_sm20_div_s64
        .type           $__internal_53_$__cuda_sm20_div_s64,@function
        .size           $__internal_53_$__cuda_sm20_div_s64,(.L_x_27329 - $__internal_53_$__cuda_sm20_div_s64)
$__internal_53_$__cuda_sm20_div_s64:
        /* <DEDUP_REMOVED lines=82> */
[----:B------:R-:W-:Y:S06]  /*18570*/  RET.REL.NODEC R2 `(_ZN2at6native27unrolled_elementwise_kernelIZZZNS0_67_GLOBAL__N__bb565c37_34_ValidateCompressedIndicesKernel_cu_33a4b88b42_validate_compressed_sparse_indices_kernelILNS2_8CDimNameE0ENS2_18CUDAKernelLauncherENS2_14EmptyVecKernelENS2_8DummyVecELm8EEEvRKNS_6TensorESA_lllENKUlvE1_clEvENKUlvE0_clEvEUllllllE_St5arrayIPcLm6EELi4E23TrivialOffsetCalculatorILi5EjESH_ILi1EjENS0_6memory12LoadWithCastILi5EEENSK_13StoreWithCastILi1EEEEEviT_T0_T2_T3_T4_T5_) ;  /* 0xfffe7a8002007950 */ /* 0x000fec0003c3ffff */
.L_x_23265:
        /* <DEDUP_REMOVED lines=16> */
.L_x_27329:


//--------------------- .text._ZN2at6native18elementwise_kernelILi128ELi2EZNS0_22gpu_kernel_impl_nocastIZZZNS0_67_GLOBAL__N__bb565c37_34_ValidateCompressedIndicesKernel_cu_33a4b88b42_validate_compressed_sparse_indices_kernelILNS3_8CDimNameE0ENS3_18CUDAKernelLauncherENS3_14EmptyVecKernelENS3_8DummyVecELm8EEEvRKNS_6TensorESB_lllENKUlvE1_clEvENKUlvE0_clEvEUllllllE_EEvRNS_18TensorIteratorBaseERKT_EUliE_EEviT1_ --------------------------
	.section	.text._ZN2at6native18elementwise_kernelILi128ELi2EZNS0_22gpu_kernel_impl_nocastIZZZNS0_67_GLOBAL__N__bb565c37_34_ValidateCompressedIndicesKernel_cu_33a4b88b42_validate_compressed_sparse_indices_kernelILNS3_8CDimNameE0ENS3_18CUDAKernelLauncherENS3_14EmptyVecKernelENS3_8DummyVecELm8EEEvRKNS_6TensorESB_lllENKUlvE1_clEvENKUlvE0_clEvEUllllllE_EEvRNS_18TensorIteratorBaseERKT_EUliE_EEviT1_,"ax",@progbits
	.sectioninfo	@"SHI_REGISTERS=36"
	.align	128
        .global         _ZN2at6native18elementwise_kernelILi128ELi2EZNS0_22gpu_kernel_impl_nocastIZZZNS0_67_GLOBAL__N__bb565c37_34_ValidateCompressedIndicesKernel_cu_33a4b88b42_validate_compressed_sparse_indices_kernelILNS3_8CDimNameE0ENS3_18CUDAKernelLauncherENS3_14EmptyVecKernelENS3_8DummyVecELm8EEEvRKNS_6TensorESB_lllENKUlvE1_clEvENKUlvE0_clEvEUllllllE_EEvRNS_18TensorIteratorBaseERKT_EUliE_EEviT1_
        .type           _ZN2at6native18elementwise_kernelILi128ELi2EZNS0_22gpu_kernel_impl_nocastIZZZNS0_67_GLOBAL__N__bb565c37_34_ValidateCompressedIndicesKernel_cu_33a4b88b42_validate_compressed_sparse_indices_kernelILNS3_8CDimNameE0ENS3_18CUDAKernelLauncherENS3_14EmptyVecKernelENS3_8DummyVecELm8EEEvRKNS_6TensorESB_lllENKUlvE1_clEvENKUlvE0_clEvEUllllllE_EEvRNS_18TensorIteratorBaseERKT_EUliE_EEviT1_,@function
        .size           _ZN2at6native18elementwise_kernelILi128ELi2EZNS0_22gpu_kernel_impl_nocastIZZZNS0_67_GLOBAL__N__bb565c37_34_ValidateCompressedIndicesKernel_cu_33a4b88b42_validate_compressed_sparse_indices_kernelILNS3_8CDimNameE0ENS3_18CUDAKernelLauncherENS3_14EmptyVecKernelENS3_8DummyVecELm8EEEvRKNS_6TensorESB_lllENKUlvE1_clEvENKUlvE0_clEvEUllllllE_EEvRNS_18TensorIteratorBaseERKT_EUliE_EEviT1_,(.L_x_27330 - _ZN2at6native18elementwise_kernelILi128ELi2EZNS0_22gpu_kernel_impl_nocastIZZZNS0_67_GLOBAL__N__bb565c37_34_ValidateCompressedIndicesKernel_cu_33a4b88b42_validate_compressed_sparse_indices_kernelILNS3_8CDimNameE0ENS3_18CUDAKernelLauncherENS3_14EmptyVecKernelENS3_8DummyVecELm8EEEvRKNS_6TensorESB_lllENKUlvE1_clEvENKUlvE0_clEvEUllllllE_EEvRNS_18TensorIteratorBaseERKT_EUliE_EEviT1_)
        .other          _ZN2at6native18elementwise_kernelILi128ELi2EZNS0_22gpu_kernel_impl_nocastIZZZNS0_67_GLOBAL__N__bb565c37_34_ValidateCompressedIndicesKernel_cu_33a4b88b42_validate_compressed_sparse_indices_kernelILNS3_8CDimNameE0ENS3_18CUDAKernelLauncherENS3_14EmptyVecKernelENS3_8DummyVecELm8EEEvRKNS_6TensorESB_lllENKUlvE1_clEvENKUlvE0_clEvEUllllllE_EEvRNS_18TensorIteratorBaseERKT_EUliE_EEviT1_,@"STO_CUDA_ENTRY STV_DEFAULT"
_ZN2at6native18elementwise_kernelILi128ELi2EZNS0_22gpu_kernel_impl_nocastIZZZNS0_67_GLOBAL__N__bb565c37_34_ValidateCompressedIndicesKernel_cu_33a4b88b42_validate_compressed_sparse_indices_kernelILNS3_8CDimNameE0ENS3_18CUDAKernelLauncherENS3_14EmptyVecKernelENS3_8DummyVecELm8EEEvRKNS_6TensorESB_lllENKUlvE1_clEvENKUlvE0_clEvEUllllllE_EEvRNS_18TensorIteratorBaseERKT_EUliE_EEviT1_:
.text._ZN2at6native18elementwise_kernelILi128ELi2EZNS0_22gpu_kernel_impl_nocastIZZZNS0_67_GLOBAL__N__bb565c37_34_ValidateCompressedIndicesKernel_cu_33a4b88b42_validate_compressed_sparse_indices_kernelILNS3_8CDimNameE0ENS3_18CUDAKernelLauncherENS3_14EmptyVecKernelENS3_8DummyVecELm8EEEvRKNS_6TensorESB_lllENKUlvE1_clEvENKUlvE0_clEvEUllllllE_EEvRNS_18TensorIteratorBaseERKT_EUliE_EEviT1_:
        /* <DEDUP_REMOVED lines=339> */
.L_x_23268:
        /* <DEDUP_REMOVED lines=42> */
.L_x_23270:
[----:B------:R-:W-:Y:S05]  /*17d0*/  BSYNC B6 ;  /* 0x0000000000067941 */ /* 0x000fea0003800000 */
.L_x_23269:
        /* <DEDUP_REMOVED lines=25> */
.L_x_23272:
[----:B------:R-:W-:Y:S05]  /*1970*/  BSYNC B6 ;  /* 0x0000000000067941 */ /* 0x000fea0003800000 */
.L_x_23271:
        /* <DEDUP_REMOVED lines=29> */
.L_x_23274:
[----:B------:R-:W-:Y:S05]  /*1b50*/  BSYNC B6 ;  /* 0x0000000000067941 */ /* 0x000fea0003800000 */
.L_x_23273:
        /* <DEDUP_REMOVED lines=17> */
.L_x_23279:
        /* <DEDUP_REMOVED lines=11> */
[----:B------:R-:W-:Y:S05]  /*1d20*/  CALL.REL.NOINC `($__internal_54_$__cuda_sm20_div_s64) ;  /* 0x0000289000007944 */ /* 0x000fea0003c00000 */
[----:B------:R-:W-:Y:S05]  /*1d30*/  BRA `(.L_x_23278) ;  /* 0x0000013000007947 */ /* 0x000fea0003800000 */
.L_x_23277:
        /* <DEDUP_REMOVED lines=19> */
.L_x_23278:
[----:B------:R-:W-:Y:S05]  /*1e70*/  BSYNC B1 ;  /* 0x0000000000017941 */ /* 0x000fea0003800000 */
.L_x_23276:
        /* <DEDUP_REMOVED lines=19> */
.L_x_23275:
        /* <DEDUP_REMOVED lines=18> */
.L_x_23284:
        /* <DEDUP_REMOVED lines=27> */
.L_x_23283:
[----:B------:R-:W-:Y:S05]  /*2280*/  BSYNC B6 ;  /* 0x0000000000067941 */ /* 0x000fea0003800000 */
.L_x_23282:
[----:B------:R-:W-:-:S04]  /*2290*/  IADD3 R16, P0, R16, 0x8, RZ ;  /* 0x0000000810107810 */ /* 0x000fc80007f1e0ff */
[----:B------:R-:W-:Y:S02]  /*22a0*/  IADD3.X R17, RZ, R17, RZ, P0, !PT ;  /* 0x00000011ff117210 */ /* 0x000fe400007fe4ff */
[----:B------:R-:W-:-:S04]  /*22b0*/  ISETP.GE.U32.AND P0, PT, R16, R24, PT ;  /* 0x000000181000720c */ /* 0x000fc80003f06070 */
[----:B------:R-:W-:-:S13]  /*22c0*/  ISETP.GE.U32.AND.EX P0, PT, R17, R26, PT, P0 ;  /* 0x0000001a1100720c */ /* 0x000fda0003f06100 */
[----:B------:R-:W-:Y:S05]  /*22d0*/  @!P0 BRA `(.L_x_23284) ;  /* 0xfffffdf000008947 */ /* 0x000fea000383ffff */
.L_x_23281:
[----:B------:R-:W-:Y:S05]  /*22e0*/  BSYNC B7 ;  /* 0x0000000000077941 */ /* 0x000fea0003800000 */
.L_x_23280:
[----:B------:R0:W-:Y:S01]  /*22f0*/  STG.E.64 [R22.64], RZ ;  /* 0x000000ff16007986 */ /* 0x0001e2000c101b24 */
[----:B------:R-:W-:-:S05]  /*2300*/  IMAD R2, R2, 0x100, R25 ;  /* 0x0000010002027824 */ /* 0x000fca00078e0219 */
[----:B------:R-:W-:Y:S02]  /*2310*/  IADD3 R11, R2, 0x80, RZ ;  /* 0x00000080020b7810 */ /* 0x000fe40007ffe0ff */
.L_x_23267:
[----:B------:R-:W-:Y:S05]  /*2320*/  BSYNC B8 ;  /* 0x0000000000087941 */ /* 0x000fea0003800000 */
.L_x_23266:
        /* <DEDUP_REMOVED lines=333> */
.L_x_23285:
        /* <DEDUP_REMOVED lines=42> */
.L_x_23287:
[----:B------:R-:W-:Y:S05]  /*3aa0*/  BSYNC B6 ;  /* 0x0000000000067941 */ /* 0x000fea0003800000 */
.L_x_23286:
        /* <DEDUP_REMOVED lines=25> */
.L_x_23289:
[----:B------:R-:W-:Y:S05]  /*3c40*/  BSYNC B6 ;  /* 0x0000000000067941 */ /* 0x000fea0003800000 */
.L_x_23288:
        /* <DEDUP_REMOVED lines=29> */
.L_x_23291:
[----:B------:R-:W-:Y:S05]  /*3e20*/  BSYNC B6 ;  /* 0x0000000000067941 */ /* 0x000fea0003800000 */
.L_x_23290:
        /* <DEDUP_REMOVED lines=16> */
.L_x_23296:
        /* <DEDUP_REMOVED lines=11> */
[----:B------:R-:W-:Y:S05]  /*3fe0*/  CALL.REL.NOINC `($__internal_54_$__cuda_sm20_div_s64) ;  /* 0x000005d000007944 */ /* 0x000fea0003c00000 */
[----:B------:R-:W-:Y:S05]  /*3ff0*/  BRA `(.L_x_23295) ;  /* 0x0000013000007947 */ /* 0x000fea0003800000 */
.L_x_23294:
        /* <DEDUP_REMOVED lines=19> */
.L_x_23295:
[----:B------:R-:W-:Y:S05]  /*4130*/  BSYNC B1 ;  /* 0x0000000000017941 */ /* 0x000fea0003800000 */
.L_x_23293:
        /* <DEDUP_REMOVED lines=18> */
.L_x_23292:
        /* <DEDUP_REMOVED lines=18> */
.L_x_23301:
        /* <DEDUP_REMOVED lines=27> */
.L_x_23300:
[----:B------:R-:W-:Y:S05]  /*4530*/  BSYNC B6 ;  /* 0x0000000000067941 */ /* 0x000fea0003800000 */
.L_x_23299:
[----:B------:R-:W-:-:S04]  /*4540*/  IADD3 R16, P0, R16, 0x8, RZ ;  /* 0x0000000810107810 */ /* 0x000fc80007f1e0ff */
[----:B------:R-:W-:Y:S02]  /*4550*/  IADD3.X R17, RZ, R17, RZ, P0, !PT ;  /* 0x00000011ff117210 */ /* 0x000fe400007fe4ff */
[----:B------:R-:W-:-:S04]  /*4560*/  ISETP.GE.U32.AND P0, PT, R16, R18, PT ;  /* 0x000000121000720c */ /* 0x000fc80003f06070 */
[----:B------:R-:W-:-:S13]  /*4570*/  ISETP.GE.U32.AND.EX P0, PT, R17, R19, PT, P0 ;  /* 0x000000131100720c */ /* 0x000fda0003f06100 */
[----:B------:R-:W-:Y:S05]  /*4580*/  @!P0 BRA `(.L_x_23301) ;  /* 0xfffffdf000008947 */ /* 0x000fea000383ffff */
.L_x_23298:
[----:B------:R-:W-:Y:S05]  /*4590*/  BSYNC B7 ;  /* 0x0000000000077941 */ /* 0x000fea0003800000 */
.L_x_23297:
[----:B------:R-:W-:Y:S01]  /*45a0*/  STG.E.64 [R22.64], RZ ;  /* 0x000000ff16007986 */ /* 0x000fe2000c101b24 */
[----:B------:R-:W-:Y:S05]  /*45b0*/  EXIT ;  /* 0x000000000000794d */ /* 0x000fea0003800000 */
        .weak           $__internal_54_$__cuda_sm20_div_s64
        .type           $__internal_54_$__cuda_sm20_div_s64,@function
        .size           $__internal_54_$__cuda_sm20_div_s64,(.L_x_27330 - $__internal_54_$__cuda_sm20_div_s64)
$__internal_54_$__cuda_sm20_div_s64:
        /* <DEDUP_REMOVED lines=83> */
[----:B------:R-:W-:Y:S06]  /*4af0*/  RET.REL.NODEC R8 `(_ZN2at6native18elementwise_kernelILi128ELi2EZNS0_22gpu_kernel_impl_nocastIZZZNS0_67_GLOBAL__N__bb565c37_34_ValidateCompressedIndicesKernel_cu_33a4b88b42_validate_compressed_sparse_indices_kernelILNS3_8CDimNameE0ENS3_18CUDAKernelLauncherENS3_14EmptyVecKernelENS3_8DummyVecELm8EEEvRKNS_6TensorESB_lllENKUlvE1_clEvENKUlvE0_clEvEUllllllE_EEvRNS_18TensorIteratorBaseERKT_EUliE_EEviT1_) ;  /* 0xffffb50008007950 */ /* 0x000fec0003c3ffff */
.L_x_23302:
        /* <DEDUP_REMOVED lines=16> */
.L_x_27330:


//--------------------- .text._ZN2at6native27unrolled_elementwise_kernelIZZZNS0_67_GLOBAL__N__bb565c37_34_ValidateCompressedIndicesKernel_cu_33a4b88b42_validate_compressed_sparse_indices_kernelILNS2_8CDimNameE0ENS2_18CUDAKernelLauncherENS2_14EmptyVecKernelENS2_8DummyVecELm8EEEvRKNS_6TensorESA_lllENKUlvE1_clEvENKUlvE0_clEvEUllllllE_St5arrayIPcLm6EELi4E23TrivialOffsetCalculatorILi5EjESH_ILi1EjENS0_6memory15LoadWithoutCastENSK_16StoreWithoutCastEEEviT_T0_T2_T3_T4_T5_ --------------------------
	.section	.text._ZN2at6native27unrolled_elementwise_kernelIZZZNS0_67_GLOBAL__N__bb565c37_34_ValidateCompressedIndicesKernel_cu_33a4b88b42_validate_compressed_sparse_indices_kernelILNS2_8CDimNameE0ENS2_18CUDAKernelLauncherENS2_14EmptyVecKernelENS2_8DummyVecELm8EEEvRKNS_6TensorESA_lllENKUlvE1_clEvENKUlvE0_clEvEUllllllE_St5arrayIPcLm6EELi4E23TrivialOffsetCalculatorILi5EjESH_ILi1EjENS0_6memory15LoadWithoutCastENSK_16StoreWithoutCastEEEviT_T0_T2_T3_T4_T5_,"ax",@progbits
	.sectioninfo	@"SHI_REGISTERS=64"
	.align	128
        .global         _ZN2at6native27unrolled_elementwise_kernelIZZZNS0_67_GLOBAL__N__bb565c37_34_ValidateCompressedIndicesKernel_cu_33a4b88b42_validate_compressed_sparse_indices_kernelILNS2_8CDimNameE0ENS2_18CUDAKernelLauncherENS2_14EmptyVecKernelENS2_8DummyVecELm8EEEvRKNS_6TensorESA_lllENKUlvE1_clEvENKUlvE0_clEvEUllllllE_St5arrayIPcLm6EELi4E23TrivialOffsetCalculatorILi5EjESH_ILi1EjENS0_6memory15LoadWithoutCastENSK_16StoreWithoutCastEEEviT_T0_T2_T3_T4_T5_
        .type           _ZN2at6native27unrolled_elementwise_kernelIZZZNS0_67_GLOBAL__N__bb565c37_34_ValidateCompressedIndicesKernel_cu_33a4b88b42_validate_compressed_sparse_indices_kernelILNS2_8CDimNameE0ENS2_18CUDAKernelLauncherENS2_14EmptyVecKernelENS2_8DummyVecELm8EEEvRKNS_6TensorESA_lllENKUlvE1_clEvENKUlvE0_clEvEUllllllE_St5arrayIPcLm6EELi4E23TrivialOffsetCalculatorILi5EjESH_ILi1EjENS0_6memory15LoadWithoutCastENSK_16StoreWithoutCastEEEviT_T0_T2_T3_T4_T5_,@function
        .size           _ZN2at6native27unrolled_elementwise_kernelIZZZNS0_67_GLOBAL__N__bb565c37_34_ValidateCompressedIndicesKernel_cu_33a4b88b42_validate_compressed_sparse_indices_kernelILNS2_8CDimNameE0ENS2_18CUDAKernelLauncherENS2_14EmptyVecKernelENS2_8DummyVecELm8EEEvRKNS_6TensorESA_lllENKUlvE1_clEvENKUlvE0_clEvEUllllllE_St5arrayIPcLm6EELi4E23TrivialOffsetCalculatorILi5EjESH_ILi1EjENS0_6memory15LoadWithoutCastENSK_16StoreWithoutCastEEEviT_T0_T2_T3_T4_T5_,(.L_x_27331 - _ZN2at6native27unrolled_elementwise_kernelIZZZNS0_67_GLOBAL__N__bb565c37_34_ValidateCompressedIndicesKernel_cu_33a4b88b42_validate_compressed_sparse_indices_kernelILNS2_8CDimNameE0ENS2_18CUDAKernelLauncherENS2_14EmptyVecKernelENS2_8DummyVecELm8EEEvRKNS_6TensorESA_lllENKUlvE1_clEvENKUlvE0_clEvEUllllllE_St5arrayIPcLm6EELi4E23TrivialOffsetCalculatorILi5EjESH_ILi1EjENS0_6memory15LoadWithoutCastENSK_16StoreWithoutCastEEEviT_T0_T2_T3_T4_T5_)
        .other          _ZN2at6native27unrolled_elementwise_kernelIZZZNS0_67_GLOBAL__N__bb565c37_34_ValidateCompressedIndicesKernel_cu_33a4b88b42_validate_compressed_sparse_indices_kernelILNS2_8CDimNameE0ENS2_18CUDAKernelLauncherENS2_14EmptyVecKernelENS2_8DummyVecELm8EEEvRKNS_6TensorESA_lllENKUlvE1_clEvENKUlvE0_clEvEUllllllE_St5arrayIPcLm6EELi4E23TrivialOffsetCalculatorILi5EjESH_ILi1EjENS0_6memory15LoadWithoutCastENSK_16StoreWithoutCastEEEviT_T0_T2_T3_T4_T5_,@"STO_CUDA_ENTRY STV_DEFAULT"
_ZN2at6native27unrolled_elementwise_kernelIZZZNS0_67_GLOBAL__N__bb565c37_34_ValidateCompressedIndicesKernel_cu_33a4b88b42_validate_compressed_sparse_indices_kernelILNS2_8CDimNameE0ENS2_18CUDAKernelLauncherENS2_14EmptyVecKernelENS2_8DummyVecELm8EEEvRKNS_6TensorESA_lllENKUlvE1_clEvENKUlvE0_clEvEUllllllE_St5arrayIPcLm6EELi4E23TrivialOffsetCalculatorILi5EjESH_ILi1EjENS0_6memory15LoadWithoutCastENSK_16StoreWithoutCastEEEviT_T0_T2_T3_T4_T5_:
.text._ZN2at6native27unrolled_elementwise_kernelIZZZNS0_67_GLOBAL__N__bb565c37_34_ValidateCompressedIndicesKernel_cu_33a4b88b42_validate_compressed_sparse_indices_kernelILNS2_8CDimNameE0ENS2_18CUDAKernelLauncherENS2_14EmptyVecKernelENS2_8DummyVecELm8EEEvRKNS_6TensorESA_lllENKUlvE1_clEvENKUlvE0_clEvEUllllllE_St5arrayIPcLm6EELi4E23TrivialOffsetCalculatorILi5EjESH_ILi1EjENS0_6memory15LoadWithoutCastENSK_16StoreWithoutCastEEEviT_T0_T2_T3_T4_T5_:
        /* <DEDUP_REMOVED lines=176> */
.L_x_23306:
[----:B------:R-:W-:Y:S05]  /*0b00*/  BSYNC B7 ;  /* 0x0000000000077941 */ /* 0x000fea0003800000 */
.L_x_23305:
        /* <DEDUP_REMOVED lines=25> */
.L_x_23308:
[----:B------:R-:W-:Y:S05]  /*0ca0*/  BSYNC B7 ;  /* 0x0000000000077941 */ /* 0x000fea0003800000 */
.L_x_23307:
        /* <DEDUP_REMOVED lines=29> */
.L_x_23310:
[----:B------:R-:W-:Y:S05]  /*0e80*/  BSYNC B7 ;  /* 0x0000000000077941 */ /* 0x000fea0003800000 */
.L_x_23309:
        /* <DEDUP_REMOVED lines=17> */
.L_x_23315:
        /* <DEDUP_REMOVED lines=9> */
[----:B------:R-:W-:Y:S05]  /*1030*/  CALL.REL.NOINC `($__internal_55_$__cuda_sm20_div_s64) ;  /* 0x00002e8000007944 */ /* 0x000fea0003c00000 */
[----:B------:R-:W-:Y:S05]  /*1040*/  BRA `(.L_x_23314) ;  /* 0x0000013000007947 */ /* 0x000fea0003800000 */
.L_x_23313:
        /* <DEDUP_REMOVED lines=19> */
.L_x_23314:
[----:B------:R-:W-:Y:S05]  /*1180*/  BSYNC B1 ;  /* 0x0000000000017941 */ /* 0x000fea0003800000 */
.L_x_23312:
        /* <DEDUP_REMOVED lines=21> */
.L_x_23311:
        /* <DEDUP_REMOVED lines=17> */
.L_x_23318:
        /* <DEDUP_REMOVED lines=27> */
.L_x_23317:
[----:B------:R-:W-:Y:S05]  /*15a0*/  BSYNC B7 ;  /* 0x0000000000077941 */ /* 0x000fea0003800000 */
.L_x_23316:
[----:B------:R-:W-:-:S05]  /*15b0*/  IADD3 R46, P0, R46, 0x8, RZ ;  /* 0x000000082e2e7810 */ /* 0x000fca0007f1e0ff */
[----:B------:R-:W-:Y:S01]  /*15c0*/  IMAD.X R47, RZ, RZ, R47, P0 ;  /* 0x000000ffff2f7224 */ /* 0x000fe200000e062f */
[----:B------:R-:W-:-:S04]  /*15d0*/  ISETP.GE.U32.AND P0, PT, R46, R48, PT ;  /* 0x000000302e00720c */ /* 0x000fc80003f06070 */
[----:B------:R-:W-:-:S13]  /*15e0*/  ISETP.GE.U32.AND.EX P0, PT, R47, R49, PT, P0 ;  /* 0x000000312f00720c */ /* 0x000fda0003f06100 */
[----:B------:R-:W-:Y:S05]  /*15f0*/  @!P0 BRA `(.L_x_23318) ;  /* 0xfffffdf000008947 */ /* 0x000fea000383ffff */
.L_x_23304:
[----:B------:R-:W-:Y:S05]  /*1600*/  BSYNC B6 ;  /* 0x0000000000067941 */ /* 0x000fea0003800000 */
.L_x_23303:
        /* <DEDUP_REMOVED lines=30> */
.L_x_23322:
[----:B------:R-:W-:Y:S05]  /*17f0*/  BSYNC B7 ;  /* 0x0000000000077941 */ /* 0x000fea0003800000 */
.L_x_23321:
        /* <DEDUP_REMOVED lines=25> */
.L_x_23324:
[----:B------:R-:W-:Y:S05]  /*1990*/  BSYNC B7 ;  /* 0x0000000000077941 */ /* 0x000fea0003800000 */
.L_x_23323:
        /* <DEDUP_REMOVED lines=29> */
.L_x_23326:
[----:B------:R-:W-:Y:S05]  /*1b70*/  BSYNC B7 ;  /* 0x0000000000077941 */ /* 0x000fea0003800000 */
.L_x_23325:
        /* <DEDUP_REMOVED lines=18> */
.L_x_23331:
        /* <DEDUP_REMOVED lines=10> */
[----:B------:R-:W-:Y:S05]  /*1d40*/  CALL.REL.NOINC `($__internal_55_$__cuda_sm20_div_s64) ;  /* 0x0000217000007944 */ /* 0x000fea0003c00000 */
[----:B------:R-:W-:Y:S05]  /*1d50*/  BRA `(.L_x_23330) ;  /* 0x0000013000007947 */ /* 0x000fea0003800000 */
.L_x_23329:
        /* <DEDUP_REMOVED lines=19> */
.L_x_23330:
[----:B------:R-:W-:Y:S05]  /*1e90*/  BSYNC B1 ;  /* 0x0000000000017941 */ /* 0x000fea0003800000 */
.L_x_23328:
        /* <DEDUP_REMOVED lines=21> */
.L_x_23327:
        /* <DEDUP_REMOVED lines=17> */
.L_x_23334:
        /* <DEDUP_REMOVED lines=27> */
.L_x_23333:
[----:B------:R-:W-:Y:S05]  /*22b0*/  BSYNC B7 ;  /* 0x0000000000077941 */ /* 0x000fea0003800000 */
.L_x_23332:
[----:B------:R-:W-:-:S05]  /*22c0*/  IADD3 R16, P0, R16, 0x8, RZ ;  /* 0x0000000810107810 */ /* 0x000fca0007f1e0ff */
[----:B------:R-:W-:Y:S01]  /*22d0*/  IMAD.X R17, RZ, RZ, R17, P0 ;  /* 0x000000ffff117224 */ /* 0x000fe200000e0611 */
[----:B------:R-:W-:-:S04]  /*22e0*/  ISETP.GE.U32.AND P0, PT, R16, R22, PT ;  /* 0x000000161000720c */ /* 0x000fc80003f06070 */
[----:B------:R-:W-:-:S13]  /*22f0*/  ISETP.GE.U32.AND.EX P0, PT, R17, R23, PT, P0 ;  /* 0x000000171100720c */ /* 0x000fda0003f06100 */
[----:B------:R-:W-:Y:S05]  /*2300*/  @!P0 BRA `(.L_x_23334) ;  /* 0xfffffdf000008947 */ /* 0x000fea000383ffff */
.L_x_23320:
[----:B------:R-:W-:Y:S05]  /*2310*/  BSYNC B6 ;  /* 0x0000000000067941 */ /* 0x000fea0003800000 */
.L_x_23319:
        /* <DEDUP_REMOVED lines=29> */
.L_x_23338:
[----:B------:R-:W-:Y:S05]  /*24f0*/  BSYNC B7 ;  /* 0x0000000000077941 */ /* 0x000fea0003800000 */
.L_x_23337:
        /* <DEDUP_REMOVED lines=25> */
.L_x_23340:
[----:B------:R-:W-:Y:S05]  /*2690*/  BSYNC B7 ;  /* 0x0000000000077941 */ /* 0x000fea0003800000 */
.L_x_23339:
        /* <DEDUP_REMOVED lines=29> */
.L_x_23342:
[----:B------:R-:W-:Y:S05]  /*2870*/  BSYNC B7 ;  /* 0x0000000000077941 */ /* 0x000fea0003800000 */
.L_x_23341:
        /* <DEDUP_REMOVED lines=17> */
.L_x_23347:
        /* <DEDUP_REMOVED lines=9> */
[----:B------:R-:W-:Y:S05]  /*2a20*/  CALL.REL.NOINC `($__internal_55_$__cuda_sm20_div_s64) ;  /* 0x0000149000007944 */ /* 0x000fea0003c00000 */
[----:B------:R-:W-:Y:S05]  /*2a30*/  BRA `(.L_x_23346) ;  /* 0x0000013000007947 */ /* 0x000fea0003800000 */
.L_x_23345:
        /* <DEDUP_REMOVED lines=19> */
.L_x_23346:
[----:B------:R-:W-:Y:S05]  /*2b70*/  BSYNC B1 ;  /* 0x0000000000017941 */ /* 0x000fea0003800000 */
.L_x_23344:
        /* <DEDUP_REMOVED lines=20> */
.L_x_23343:
        /* <DEDUP_REMOVED lines=17> */
.L_x_23350:
        /* <DEDUP_REMOVED lines=27> */
.L_x_23349:
[----:B------:R-:W-:Y:S05]  /*2f80*/  BSYNC B7 ;  /* 0x0000000000077941 */ /* 0x000fea0003800000 */
.L_x_23348:
[----:B------:R-:W-:-:S05]  /*2f90*/  IADD3 R18, P0, R18, 0x8, RZ ;  /* 0x0000000812127810 */ /* 0x000fca0007f1e0ff */
[----:B------:R-:W-:Y:S01]  /*2fa0*/  IMAD.X R19, RZ, RZ, R19, P0 ;  /* 0x000000ffff137224 */ /* 0x000fe200000e0613 */
[----:B------:R-:W-:-:S04]  /*2fb0*/  ISETP.GE.U32.AND P0, PT, R18, R23, PT ;  /* 0x000000171200720c */ /* 0x000fc80003f06070 */
[----:B------:R-:W-:-:S13]  /*2fc0*/  ISETP.GE.U32.AND.EX P0, PT, R19, R22, PT, P0 ;  /* 0x000000161300720c */ /* 0x000fda0003f06100 */
[----:B------:R-:W-:Y:S05]  /*2fd0*/  @!P0 BRA `(.L_x_23350) ;  /* 0xfffffdf000008947 */ /* 0x000fea000383ffff */
.L_x_23336:
[----:B------:R-:W-:Y:S05]  /*2fe0*/  BSYNC B6 ;  /* 0x0000000000067941 */ /* 0x000fea0003800000 */
.L_x_23335:
        /* <DEDUP_REMOVED lines=29> */
.L_x_23354:
[----:B------:R-:W-:Y:S05]  /*31c0*/  BSYNC B7 ;  /* 0x0000000000077941 */ /* 0x000fea0003800000 */
.L_x_23353:
        /* <DEDUP_REMOVED lines=25> */
.L_x_23356:
[----:B------:R-:W-:Y:S05]  /*3360*/  BSYNC B7 ;  /* 0x0000000000077941 */ /* 0x000fea0003800000 */
.L_x_23355:
        /* <DEDUP_REMOVED lines=29> */
.L_x_23358:
[----:B------:R-:W-:Y:S05]  /*3540*/  BSYNC B7 ;  /* 0x0000000000077941 */ /* 0x000fea0003800000 */
.L_x_23357:
        /* <DEDUP_REMOVED lines=17> */
.L_x_23363:
        /* <DEDUP_REMOVED lines=9> */
[----:B------:R-:W-:Y:S05]  /*36f0*/  CALL.REL.NOINC `($__internal_55_$__cuda_sm20_div_s64) ;  /* 0x000007c000007944 */ /* 0x000fea0003c00000 */
[----:B------:R-:W-:Y:S05]  /*3700*/  BRA `(.L_x_23362) ;  /* 0x0000013000007947 */ /* 0x000fea0003800000 */
.L_x_23361:
        /* <DEDUP_REMOVED lines=19> */
.L_x_23362:
[----:B------:R-:W-:Y:S05]  /*3840*/  BSYNC B1 ;  /* 0x0000000000017941 */ /* 0x000fea0003800000 */
.L_x_23360:
        /* <DEDUP_REMOVED lines=20> */
.L_x_23359:
        /* <DEDUP_REMOVED lines=17> */
.L_x_23366:
        /* <DEDUP_REMOVED lines=27> */
.L_x_23365:
[----:B------:R-:W-:Y:S05]  /*3c50*/  BSYNC B7 ;  /* 0x0000000000077941 */ /* 0x000fea0003800000 */
.L_x_23364:
[----:B------:R-:W-:-:S05]  /*3c60*/  IADD3 R16, P0, R16, 0x8, RZ ;  /* 0x0000000810107810 */ /* 0x000fca0007f1e0ff */
[----:B------:R-:W-:Y:S01]  /*3c70*/  IMAD.X R17, RZ, RZ, R17, P0 ;  /* 0x000000ffff117224 */ /* 0x000fe200000e0611 */
[----:B------:R-:W-:-:S04]  /*3c80*/  ISETP.GE.U32.AND P0, PT, R16, R19, PT ;  /* 0x000000131000720c */ /* 0x000fc80003f06070 */
[----:B------:R-:W-:-:S13]  /*3c90*/  ISETP.GE.U32.AND.EX P0, PT, R17, R18, PT, P0 ;  /* 0x000000121100720c */ /* 0x000fda0003f06100 */
[----:B------:R-:W-:Y:S05]  /*3ca0*/  @!P0 BRA `(.L_x_23366) ;  /* 0xfffffdf000008947 */ /* 0x000fea000383ffff */
.L_x_23352:
[----:B------:R-:W-:Y:S05]  /*3cb0*/  BSYNC B6 ;  /* 0x0000000000067941 */ /* 0x000fea0003800000 */
.L_x_23351:
        /* <DEDUP_REMOVED lines=24> */
.L_x_23368:
[----:B0-----:R-:W-:Y:S05]  /*3e40*/  BSYNC B0 ;  /* 0x0000000000007941 */ /* 0x001fea0003800000 */
.L_x_23367:
[----:B------:R-:W-:-:S13]  /*3e50*/  ISETP.GE.AND P0, PT, R0, R9, PT ;  /* 0x000000090000720c */ /* 0x000fda0003f06270 */
[----:B------:R-:W-:Y:S05]  /*3e60*/  @P0 EXIT ;  /* 0x000000000000094d */ /* 0x000fea0003800000 */
[----:B------:R-:W-:Y:S02]  /*3e70*/  IMAD R2, R7, 0x200, R0 ;  /* 0x0000020007027824 */ /* 0x000fe400078e0200 */
[----:B------:R-:W-:-:S04]  /*3e80*/  IMAD.MOV.U32 R3, RZ, RZ, 0x8 ;  /* 0x00000008ff037424 */ /* 0x000fc800078e00ff */
[----:B------:R-:W-:-:S05]  /*3e90*/  IMAD.WIDE.U32 R2, R2, R3, c[0x0][0x218] ;  /* 0x0000860002027625 */ /* 0x000fca00078e0003 */
[----:B------:R-:W-:Y:S01]  /*3ea0*/  STG.E.64 [R2.64], RZ ;  /* 0x000000ff02007986 */ /* 0x000fe2000c101b24 */
[----:B------:R-:W-:Y:S05]  /*3eb0*/  EXIT ;  /* 0x000000000000794d */ /* 0x000fea0003800000 */
        .weak           $__internal_55_$__cuda_sm20_div_s64
        .type           $__internal_55_$__cuda_sm20_div_s64,@function
        .size           $__internal_55_$__cuda_sm20_div_s64,(.L_x_27331 - $__internal_55_$__cuda_sm20_div_s64)
$__internal_55_$__cuda_sm20_div_s64:
        /* <DEDUP_REMOVED lines=83> */
[----:B------:R-:W-:Y:S05]  /*43f0*/  RET.REL.NODEC R4 `(_ZN2at6native27unrolled_elementwise_kernelIZZZNS0_67_GLOBAL__N__bb565c37_34_ValidateCompressedIndicesKernel_cu_33a4b88b42_validate_compressed_sparse_indices_kernelILNS2_8CDimNameE0ENS2_18CUDAKernelLauncherENS2_14EmptyVecKernelENS2_8DummyVecELm8EEEvRKNS_6TensorESA_lllENKUlvE1_clEvENKUlvE0_clEvEUllllllE_St5arrayIPcLm6EELi4E23TrivialOffsetCalculatorILi5EjESH_ILi1EjENS0_6memory15LoadWithoutCastENSK_16StoreWithoutCastEEEviT_T0_T2_T3_T4_T5_) ;  /* 0xffffbc0004007950 */ /* 0x000fea0003c3ffff */
.L_x_23369:
        /* <DEDUP_REMOVED lines=16> */
.L_x_27331:


//--------------------- .text._ZN2at6native29vectorized_elementwise_kernelILi2EZZZNS0_67_GLOBAL__N__bb565c37_34_ValidateCompressedIndicesKernel_cu_33a4b88b42_validate_compressed_sparse_indices_kernelILNS2_8CDimNameE0ENS2_18CUDAKernelLauncherENS2_14EmptyVecKernelENS2_8DummyVecELm8EEEvRKNS_6TensorESA_lllENKUlvE1_clEvENKUlvE0_clEvEUllllllE_St5arrayIPcLm6EEEEviT0_T1_ --------------------------
	.section	.text._ZN2at6native29vectorized_elementwise_kernelILi2EZZZNS0_67_GLOBAL__N__bb565c37_34_ValidateCompressedIndicesKernel_cu_33a4b88b42_validate_compressed_sparse_indices_kernelILNS2_8CDimNameE0ENS2_18CUDAKernelLauncherENS2_14EmptyVecKernelENS2_8DummyVecELm8EEEvRKNS_6TensorESA_lllENKUlvE1_clEvENKUlvE0_clEvEUllllllE_St5arrayIPcLm6EEEEviT0_T1_,"ax",@progbits
	.sectioninfo	@"SHI_REGISTERS=106"
	.align	128
        .global         _ZN2at6native29vectorized_elementwise_kernelILi2EZZZNS0_67_GLOBAL__N__bb565c37_34_ValidateCompressedIndicesKernel_cu_33a4b88b42_validate_compressed_sparse_indices_kernelILNS2_8CDimNameE0ENS2_18CUDAKernelLauncherENS2_14EmptyVecKernelENS2_8DummyVecELm8EEEvRKNS_6TensorESA_lllENKUlvE1_clEvENKUlvE0_clEvEUllllllE_St5arrayIPcLm6EEEEviT0_T1_
        .type           _ZN2at6native29vectorized_elementwise_kernelILi2EZZZNS0_67_GLOBAL__N__bb565c37_34_ValidateCompressedIndicesKernel_cu_33a4b88b42_validate_compressed_sparse_indices_kernelILNS2_8CDimNameE0ENS2_18CUDAKernelLauncherENS2_14EmptyVecKernelENS2_8DummyVecELm8EEEvRKNS_6TensorESA_lllENKUlvE1_clEvENKUlvE0_clEvEUllllllE_St5arrayIPcLm6EEEEviT0_T1_,@function
        .size           _ZN2at6native29vectorized_elementwise_kernelILi2EZZZNS0_67_GLOBAL__N__bb565c37_34_ValidateCompressedIndicesKernel_cu_33a4b88b42_validate_compressed_sparse_indices_kernelILNS2_8CDimNameE0ENS2_18CUDAKernelLauncherENS2_14EmptyVecKernelENS2_8DummyVecELm8EEEvRKNS_6TensorESA_lllENKUlvE1_clEvENKUlvE0_clEvEUllllllE_St5arrayIPcLm6EEEEviT0_T1_,(.L_x_27332 - _ZN2at6native29vectorized_elementwise_kernelILi2EZZZNS0_67_GLOBAL__N__bb565c37_34_ValidateCompressedIndicesKernel_cu_33a4b88b42_validate_compressed_sparse_indices_kernelILNS2_8CDimNameE0ENS2_18CUDAKernelLauncherENS2_14EmptyVecKernelENS2_8DummyVecELm8EEEvRKNS_6TensorESA_lllENKUlvE1_clEvENKUlvE0_clEvEUllllllE_St5arrayIPcLm6EEEEviT0_T1_)
        .other          _ZN2at6native29vectorized_elementwise_kernelILi2EZZZNS0_67_GLOBAL__N__bb565c37_34_ValidateCompressedIndicesKernel_cu_33a4b88b42_validate_compressed_sparse_indices_kernelILNS2_8CDimNameE0ENS2_18CUDAKernelLauncherENS2_14EmptyVecKernelENS2_8DummyVecELm8EEEvRKNS_6TensorESA_lllENKUlvE1_clEvENKUlvE0_clEvEUllllllE_St5arrayIPcLm6EEEEviT0_T1_,@"STO_CUDA_ENTRY STV_DEFAULT"
_ZN2at6native29vectorized_elementwise_kernelILi2EZZZNS0_67_GLOBAL__N__bb565c37_34_ValidateCompressedIndicesKernel_cu_33a4b88b42_validate_compressed_sparse_indices_kernelILNS2_8CDimNameE0ENS2_18CUDAKernelLauncherENS2_14EmptyVecKernelENS2_8DummyVecELm8EEEvRKNS_6TensorESA_lllENKUlvE1_clEvENKUlvE0_clEvEUllllllE_St5arrayIPcLm6EEEEviT0_T1_:
.text._ZN2at6native29vectorized_elementwise_kernelILi2EZZZNS0_67_GLOBAL__N__bb565c37_34_ValidateCompressedIndicesKernel_cu_33a4b88b42_validate_compressed_sparse_indices_kernelILNS2_8CDimNameE0ENS2_18CUDAKernelLauncherENS2_14EmptyVecKernelENS2_8DummyVecELm8EEEvRKNS_6TensorESA_lllENKUlvE1_clEvENKUlvE0_clEvEUllllllE_St5arrayIPcLm6EEEEviT0_T1_:
        /* <DEDUP_REMOVED lines=133> */
.L_x_23372:
[----:B0-----:R-:W-:Y:S05]  /*0850*/  BSYNC B6 ;  /* 0x0000000000067941 */ /* 0x001fea0003800000 */
.L_x_23371:
        /* <DEDUP_REMOVED lines=26> */
.L_x_23374:
[----:B------:R-:W-:Y:S05]  /*0a00*/  BSYNC B6 ;  /* 0x0000000000067941 */ /* 0x000fea0003800000 */
.L_x_23373:
        /* <DEDUP_REMOVED lines=29> */
.L_x_23376:
[----:B------:R-:W-:Y:S05]  /*0be0*/  BSYNC B6 ;  /* 0x0000000000067941 */ /* 0x000fea0003800000 */
.L_x_23375:
        /* <DEDUP_REMOVED lines=16> */
.L_x_23381:
        /* <DEDUP_REMOVED lines=10> */
[----:B------:R-:W-:Y:S05]  /*0d90*/  CALL.REL.NOINC `($__internal_56_$__cuda_sm20_div_s64) ;  /* 0x0000d70000007944 */ /* 0x000fea0003c00000 */
[----:B------:R-:W-:Y:S02]  /*0da0*/  IMAD.MOV.U32 R6, RZ, RZ, R3 ;  /* 0x000000ffff067224 */ /* 0x000fe400078e0003 */
[----:B------:R-:W-:Y:S01]  /*0db0*/  IMAD.MOV.U32 R7, RZ, RZ, R4 ;  /* 0x000000ffff077224 */ /* 0x000fe200078e0004 */
[----:B------:R-:W-:Y:S05]  /*0dc0*/  BRA `(.L_x_23380) ;  /* 0x0000013000007947 */ /* 0x000fea0003800000 */
.L_x_23379:
        /* <DEDUP_REMOVED lines=19> */
.L_x_23380:
[----:B------:R-:W-:Y:S05]  /*0f00*/  BSYNC B1 ;  /* 0x0000000000017941 */ /* 0x000fea0003800000 */
.L_x_23378:
        /* <DEDUP_REMOVED lines=22> */
.L_x_23377:
        /* <DEDUP_REMOVED lines=18> */
.L_x_23386:
        /* <DEDUP_REMOVED lines=27> */
.L_x_23385:
[----:B------:R-:W-:Y:S05]  /*1340*/  BSYNC B7 ;  /* 0x0000000000077941 */ /* 0x000fea0003800000 */
.L_x_23384:
[----:B------:R-:W-:-:S05]  /*1350*/  IADD3 R22, P0, R22, 0x8, RZ ;  /* 0x0000000816167810 */ /* 0x000fca0007f1e0ff */
[----:B------:R-:W-:Y:S01]  /*1360*/  IMAD.X R23, RZ, RZ, R23, P0 ;  /* 0x000000ffff177224 */ /* 0x000fe200000e0617 */
[----:B------:R-:W-:-:S04]  /*1370*/  ISETP.GE.U32.AND P0, PT, R22, R37, PT ;  /* 0x000000251600720c */ /* 0x000fc80003f06070 */
[----:B------:R-:W-:-:S13]  /*1380*/  ISETP.GE.U32.AND.EX P0, PT, R23, R36, PT, P0 ;  /* 0x000000241700720c */ /* 0x000fda0003f06100 */
[----:B------:R-:W-:Y:S05]  /*1390*/  @!P0 BRA `(.L_x_23386) ;  /* 0xfffffdf000008947 */ /* 0x000fea000383ffff */
.L_x_23383:
[----:B------:R-:W-:Y:S05]  /*13a0*/  BSYNC B6 ;  /* 0x0000000000067941 */ /* 0x000fea0003800000 */
.L_x_23382:
        /* <DEDUP_REMOVED lines=24> */
.L_x_23388:
[----:B------:R-:W-:Y:S05]  /*1530*/  BSYNC B6 ;  /* 0x0000000000067941 */ /* 0x000fea0003800000 */
.L_x_23387:
        /* <DEDUP_REMOVED lines=24> */
.L_x_23390:
[----:B------:R-:W-:Y:S05]  /*16c0*/  BSYNC B6 ;  /* 0x0000000000067941 */ /* 0x000fea0003800000 */
.L_x_23389:
        /* <DEDUP_REMOVED lines=29> */
.L_x_23392:
[----:B------:R-:W-:Y:S05]  /*18a0*/  BSYNC B6 ;  /* 0x0000000000067941 */ /* 0x000fea0003800000 */
.L_x_23391:
        /* <DEDUP_REMOVED lines=10> */
.L_x_23397:
        /* <DEDUP_REMOVED lines=14> */
.L_x_23395:
        /* <DEDUP_REMOVED lines=19> */
.L_x_23396:
[----:B------:R-:W-:Y:S05]  /*1b60*/  BSYNC B1 ;  /* 0x0000000000017941 */ /* 0x000fea0003800000 */
.L_x_23394:
        /* <DEDUP_REMOVED lines=22> */
.L_x_23393:
        /* <DEDUP_REMOVED lines=18> */
.L_x_23402:
        /* <DEDUP_REMOVED lines=27> */
.L_x_23401:
[----:B------:R-:W-:Y:S05]  /*1fa0*/  BSYNC B7 ;  /* 0x0000000000077941 */ /* 0x000fea0003800000 */
.L_x_23400:
[----:B------:R-:W-:-:S05]  /*1fb0*/  IADD3 R18, P0, R18, 0x8, RZ ;  /* 0x0000000812127810 */ /* 0x000fca0007f1e0ff */
[----:B------:R-:W-:Y:S01]  /*1fc0*/  IMAD.X R19, RZ, RZ, R19, P0 ;  /* 0x000000ffff137224 */ /* 0x000fe200000e0613 */
[----:B------:R-:W-:-:S04]  /*1fd0*/  ISETP.GE.U32.AND P0, PT, R18, R23, PT ;  /* 0x000000171200720c */ /* 0x000fc80003f06070 */
[----:B------:R-:W-:-:S13]  /*1fe0*/  ISETP.GE.U32.AND.EX P0, PT, R19, R22, PT, P0 ;  /* 0x000000161300720c */ /* 0x000fda0003f06100 */
[----:B------:R-:W-:Y:S05]  /*1ff0*/  @!P0 BRA `(.L_x_23402) ;  /* 0xfffffdf000008947 */ /* 0x000fea000383ffff */
.L_x_23399:
[----:B------:R-:W-:Y:S05]  /*2000*/  BSYNC B6 ;  /* 0x0000000000067941 */ /* 0x000fea0003800000 */
.L_x_23398:
        /* <DEDUP_REMOVED lines=24> */
.L_x_23404:
[----:B------:R-:W-:Y:S05]  /*2190*/  BSYNC B6 ;  /* 0x0000000000067941 */ /* 0x000fea0003800000 */
.L_x_23403:
        /* <DEDUP_REMOVED lines=24> */
.L_x_23406:
[----:B------:R-:W-:Y:S05]  /*2320*/  BSYNC B6 ;  /* 0x0000000000067941 */ /* 0x000fea0003800000 */
.L_x_23405:
        /* <DEDUP_REMOVED lines=29> */
.L_x_23408:
[----:B------:R-:W-:Y:S05]  /*2500*/  BSYNC B6 ;  /* 0x0000000000067941 */ /* 0x000fea0003800000 */
.L_x_23407:
        /* <DEDUP_REMOVED lines=11> */
.L_x_23413:
        /* <DEDUP_REMOVED lines=11> */
[----:B------:R-:W-:Y:S01]  /*2670*/  MOV R6, R3 ;  /* 0x0000000300067202 */ /* 0x000fe20000000f00 */
[----:B------:R-:W-:Y:S01]  /*2680*/  IMAD.MOV.U32 R7, RZ, RZ, R4 ;  /* 0x000000ffff077224 */ /* 0x000fe200078e0004 */
[----:B------:R-:W-:Y:S05]  /*2690*/  BRA `(.L_x_23412) ;  /* 0x0000014000007947 */ /* 0x000fea0003800000 */
.L_x_23411:
        /* <DEDUP_REMOVED lines=20> */
.L_x_23412:
[----:B------:R-:W-:Y:S05]  /*27e0*/  BSYNC B1 ;  /* 0x0000000000017941 */ /* 0x000fea0003800000 */
.L_x_23410:
        /* <DEDUP_REMOVED lines=21> */
.L_x_23409:
        /* <DEDUP_REMOVED lines=18> */
.L_x_23418:
        /* <DEDUP_REMOVED lines=27> */
.L_x_23417:
[----:B------:R-:W-:Y:S05]  /*2c10*/  BSYNC B7 ;  /* 0x0000000000077941 */ /* 0x000fea0003800000 */
.L_x_23416:
[----:B------:R-:W-:-:S05]  /*2c20*/  IADD3 R18, P0, R18, 0x8, RZ ;  /* 0x0000000812127810 */ /* 0x000fca0007f1e0ff */
[----:B------:R-:W-:Y:S01]  /*2c30*/  IMAD.X R19, RZ, RZ, R19, P0 ;  /* 0x000000ffff137224 */ /* 0x000fe200000e0613 */
[----:B------:R-:W-:-:S04]  /*2c40*/  ISETP.GE.U32.AND P0, PT, R18, R23, PT ;  /* 0x000000171200720c */ /* 0x000fc80003f06070 */
[----:B------:R-:W-:-:S13]  /*2c50*/  ISETP.GE.U32.AND.EX P0, PT, R19, R22, PT, P0 ;  /* 0x000000161300720c */ /* 0x000fda0003f06100 */
[----:B------:R-:W-:Y:S05]  /*2c60*/  @!P0 BRA `(.L_x_23418) ;  /* 0xfffffdf000008947 */ /* 0x000fea000383ffff */
.L_x_23415:
[----:B------:R-:W-:Y:S05]  /*2c70*/  BSYNC B6 ;  /* 0x0000000000067941 */ /* 0x000fea0003800000 */
.L_x_23414:
        /* <DEDUP_REMOVED lines=24> */
.L_x_23420:
[----:B------:R-:W-:Y:S05]  /*2e00*/  BSYNC B6 ;  /* 0x0000000000067941 */ /* 0x000fea0003800000 */
.L_x_23419:
        /* <DEDUP_REMOVED lines=24> */
.L_x_23422:
[----:B------:R-:W-:Y:S05]  /*2f90*/  BSYNC B6 ;  /* 0x0000000000067941 */ /* 0x000fea0003800000 */
.L_x_23421:
        /* <DEDUP_REMOVED lines=29> */
.L_x_23424:
[----:B------:R-:W-:Y:S05]  /*3170*/  BSYNC B6 ;  /* 0x0000000000067941 */ /* 0x000fea0003800000 */
.L_x_23423:
        /* <DEDUP_REMOVED lines=11> */
.L_x_23429:
        /* <DEDUP_REMOVED lines=14> */
.L_x_23427:
        /* <DEDUP_REMOVED lines=20> */
.L_x_23428:
[----:B------:R-:W-:Y:S05]  /*3450*/  BSYNC B1 ;  /* 0x0000000000017941 */ /* 0x000fea0003800000 */
.L_x_23426:
        /* <DEDUP_REMOVED lines=20> */
.L_x_23425:
        /* <DEDUP_REMOVED lines=18> */
.L_x_23434:
        /* <DEDUP_REMOVED lines=27> */
.L_x_23433:
[----:B------:R-:W-:Y:S05]  /*3870*/  BSYNC B7 ;  /* 0x0000000000077941 */ /* 0x000fea0003800000 */
.L_x_23432:
[----:B------:R-:W-:-:S05]  /*3880*/  IADD3 R18, P0, R18, 0x8, RZ ;  /* 0x0000000812127810 */ /* 0x000fca0007f1e0ff */
[----:B------:R-:W-:Y:S01]  /*3890*/  IMAD.X R19, RZ, RZ, R19, P0 ;  /* 0x000000ffff137224 */ /* 0x000fe200000e0613 */
[----:B------:R-:W-:-:S04]  /*38a0*/  ISETP.GE.U32.AND P0, PT, R18, R23, PT ;  /* 0x000000171200720c */ /* 0x000fc80003f06070 */
[----:B------:R-:W-:-:S13]  /*38b0*/  ISETP.GE.U32.AND.EX P0, PT, R19, R22, PT, P0 ;  /* 0x000000161300720c */ /* 0x000fda0003f06100 */
[----:B------:R-:W-:Y:S05]  /*38c0*/  @!P0 BRA `(.L_x_23434) ;  /* 0xfffffdf000008947 */ /* 0x000fea000383ffff */
.L_x_23431:
[----:B------:R-:W-:Y:S05]  /*38d0*/  BSYNC B6 ;  /* 0x0000000000067941 */ /* 0x000fea0003800000 */
.L_x_23430:
        /* <DEDUP_REMOVED lines=24> */
.L_x_23436:
[----:B------:R-:W-:Y:S05]  /*3a60*/  BSYNC B6 ;  /* 0x0000000000067941 */ /* 0x000fea0003800000 */
.L_x_23435:
        /* <DEDUP_REMOVED lines=24> */
.L_x_23438:
[----:B------:R-:W-:Y:S05]  /*3bf0*/  BSYNC B6 ;  /* 0x0000000000067941 */ /* 0x000fea0003800000 */
.L_x_23437:
        /* <DEDUP_REMOVED lines=29> */
.L_x_23440:
[----:B------:R-:W-:Y:S05]  /*3dd0*/  BSYNC B6 ;  /* 0x0000000000067941 */ /* 0x000fea0003800000 */
.L_x_23439:
        /* <DEDUP_REMOVED lines=11> */
.L_x_23445:
        /* <DEDUP_REMOVED lines=10> */
[----:B------:R-:W-:Y:S05]  /*3f30*/  CALL.REL.NOINC `($__internal_56_$__cuda_sm20_div_s64) ;  /* 0x0000a56000007944 */ /* 0x000fea0003c00000 */
[----:B------:R-:W-:Y:S02]  /*3f40*/  IMAD.MOV.U32 R6, RZ, RZ, R3 ;  /* 0x000000ffff067224 */ /* 0x000fe400078e0003 */
[----:B------:R-:W-:Y:S01]  /*3f50*/  IMAD.MOV.U32 R7, RZ, RZ, R4 ;  /* 0x000000ffff077224 */ /* 0x000fe200078e0004 */
[----:B------:R-:W-:Y:S05]  /*3f60*/  BRA `(.L_x_23444) ;  /* 0x0000014000007947 */ /* 0x000fea0003800000 */
.L_x_23443:
        /* <DEDUP_REMOVED lines=20> */
.L_x_23444:
[----:B------:R-:W-:Y:S05]  /*40b0*/  BSYNC B1 ;  /* 0x0000000000017941 */ /* 0x000fea0003800000 */
.L_x_23442:
        /* <DEDUP_REMOVED lines=20> */
.L_x_23441:
        /* <DEDUP_REMOVED lines=18> */
.L_x_23450:
        /* <DEDUP_REMOVED lines=27> */
.L_x_23449:
[----:B------:R-:W-:Y:S05]  /*44d0*/  BSYNC B7 ;  /* 0x0000000000077941 */ /* 0x000fea0003800000 */
.L_x_23448:
[----:B------:R-:W-:-:S05]  /*44e0*/  IADD3 R18, P0, R18, 0x8, RZ ;  /* 0x0000000812127810 */ /* 0x000fca0007f1e0ff */
[----:B------:R-:W-:Y:S01]  /*44f0*/  IMAD.X R19, RZ, RZ, R19, P0 ;  /* 0x000000ffff137224 */ /* 0x000fe200000e0613 */
[----:B------:R-:W-:-:S04]  /*4500*/  ISETP.GE.U32.AND P0, PT, R18, R23, PT ;  /* 0x000000171200720c */ /* 0x000fc80003f06070 */
[----:B------:R-:W-:-:S13]  /*4510*/  ISETP.GE.U32.AND.EX P0, PT, R19, R22, PT, P0 ;  /* 0x000000161300720c */ /* 0x000fda0003f06100 */
[----:B------:R-:W-:Y:S05]  /*4520*/  @!P0 BRA `(.L_x_23450) ;  /* 0xfffffdf000008947 */ /* 0x000fea000383ffff */
.L_x_23447:
[----:B------:R-:W-:Y:S05]  /*4530*/  BSYNC B6 ;  /* 0x0000000000067941 */ /* 0x000fea0003800000 */
.L_x_23446:
        /* <DEDUP_REMOVED lines=24> */
.L_x_23452:
[----:B------:R-:W-:Y:S05]  /*46c0*/  BSYNC B6 ;  /* 0x0000000000067941 */ /* 0x000fea0003800000 */
.L_x_23451:
        /* <DEDUP_REMOVED lines=24> */
.L_x_23454:
[----:B------:R-:W-:Y:S05]  /*4850*/  BSYNC B6 ;  /* 0x0000000000067941 */ /* 0x000fea0003800000 */
.L_x_23453:
        /* <DEDUP_REMOVED lines=29> */
.L_x_23456:
[----:B------:R-:W-:Y:S05]  /*4a30*/  BSYNC B6 ;  /* 0x0000000000067941 */ /* 0x000fea0003800000 */
.L_x_23455:
        /* <DEDUP_REMOVED lines=10> */
.L_x_23461:
        /* <DEDUP_REMOVED lines=14> */
.L_x_23459:
        /* <DEDUP_REMOVED lines=19> */
.L_x_23460:
[----:B------:R-:W-:Y:S05]  /*4cf0*/  BSYNC B1 ;  /* 0x0000000000017941 */ /* 0x000fea0003800000 */
.L_x_23458:
        /* <DEDUP_REMOVED lines=19> */
.L_x_23457:
        /* <DEDUP_REMOVED lines=18> */
.L_x_23466:
        /* <DEDUP_REMOVED lines=27> */
.L_x_23465:
[----:B------:R-:W-:Y:S05]  /*5100*/  BSYNC B7 ;  /* 0x0000000000077941 */ /* 0x000fea0003800000 */
.L_x_23464:
[----:B------:R-:W-:-:S04]  /*5110*/  IADD3 R18, P0, R18, 0x8, RZ ;  /* 0x0000000812127810 */ /* 0x000fc80007f1e0ff */
[----:B------:R-:W-:Y:S02]  /*5120*/  IADD3.X R19, RZ, R19, RZ, P0, !PT ;  /* 0x00000013ff137210 */ /* 0x000fe400007fe4ff */
[----:B------:R-:W-:-:S04]  /*5130*/  ISETP.GE.U32.AND P0, PT, R18, R23, PT ;  /* 0x000000171200720c */ /* 0x000fc80003f06070 */
[----:B------:R-:W-:-:S13]  /*5140*/  ISETP.GE.U32.AND.EX P0, PT, R19, R22, PT, P0 ;  /* 0x000000161300720c */ /* 0x000fda0003f06100 */
[----:B------:R-:W-:Y:S05]  /*5150*/  @!P0 BRA `(.L_x_23466) ;  /* 0xfffffdf000008947 */ /* 0x000fea000383ffff */
.L_x_23463:
[----:B------:R-:W-:Y:S05]  /*5160*/  BSYNC B6 ;  /* 0x0000000000067941 */ /* 0x000fea0003800000 */
.L_x_23462:
        /* <DEDUP_REMOVED lines=24> */
.L_x_23468:
[----:B------:R-:W-:Y:S05]  /*52f0*/  BSYNC B6 ;  /* 0x0000000000067941 */ /* 0x000fea0003800000 */
.L_x_23467:
        /* <DEDUP_REMOVED lines=24> */
.L_x_23470:
[----:B------:R-:W-:Y:S05]  /*5480*/  BSYNC B6 ;  /* 0x0000000000067941 */ /* 0x000fea0003800000 */
.L_x_23469:
        /* <DEDUP_REMOVED lines=29> */
.L_x_23472:
[----:B------:R-:W-:Y:S05]  /*5660*/  BSYNC B6 ;  /* 0x0000000000067941 */ /* 0x000fea0003800000 */
.L_x_23471:
        /* <DEDUP_REMOVED lines=10> */
.L_x_23477:
        /* <DEDUP_REMOVED lines=10> */
[----:B------:R-:W-:Y:S05]  /*57b0*/  CALL.REL.NOINC `($__internal_56_$__cuda_sm20_div_s64) ;  /* 0x00008ce000007944 */ /* 0x000fea0003c00000 */
[----:B------:R-:W-:Y:S02]  /*57c0*/  IMAD.MOV.U32 R6, RZ, RZ, R3 ;  /* 0x000000ffff067224 */ /* 0x000fe400078e0003 */
[----:B------:R-:W-:Y:S01]  /*57d0*/  IMAD.MOV.U32 R7, RZ, RZ, R4 ;  /* 0x000000ffff077224 */ /* 0x000fe200078e0004 */
[----:B------:R-:W-:Y:S05]  /*57e0*/  BRA `(.L_x_23476) ;  /* 0x0000013000007947 */ /* 0x000fea0003800000 */
.L_x_23475:
        /* <DEDUP_REMOVED lines=19> */
.L_x_23476:
[----:B------:R-:W-:Y:S05]  /*5920*/  BSYNC B1 ;  /* 0x0000000000017941 */ /* 0x000fea0003800000 */
.L_x_23474:
        /* <DEDUP_REMOVED lines=19> */
.L_x_23473:
        /* <DEDUP_REMOVED lines=18> */
.L_x_23482:
        /* <DEDUP_REMOVED lines=27> */
.L_x_23481:
[----:B------:R-:W-:Y:S05]  /*5d30*/  BSYNC B7 ;  /* 0x0000000000077941 */ /* 0x000fea0003800000 */
.L_x_23480:
[----:B------:R-:W-:-:S05]  /*5d40*/  IADD3 R18, P0, R18, 0x8, RZ ;  /* 0x0000000812127810 */ /* 0x000fca0007f1e0ff */
[----:B------:R-:W-:Y:S01]  /*5d50*/  IMAD.X R19, RZ, RZ, R19, P0 ;  /* 0x000000ffff137224 */ /* 0x000fe200000e0613 */
[----:B------:R-:W-:-:S04]  /*5d60*/  ISETP.GE.U32.AND P0, PT, R18, R23, PT ;  /* 0x000000171200720c */ /* 0x000fc80003f06070 */
[----:B------:R-:W-:-:S13]  /*5d70*/  ISETP.GE.U32.AND.EX P0, PT, R19, R22, PT, P0 ;  /* 0x000000161300720c */ /* 0x000fda0003f06100 */
[----:B------:R-:W-:Y:S05]  /*5d80*/  @!P0 BRA `(.L_x_23482) ;  /* 0xfffffdf000008947 */ /* 0x000fea000383ffff */
.L_x_23479:
[----:B------:R-:W-:Y:S05]  /*5d90*/  BSYNC B6 ;  /* 0x0000000000067941 */ /* 0x000fea0003800000 */
.L_x_23478:
        /* <DEDUP_REMOVED lines=24> */
.L_x_23484:
[----:B------:R-:W-:Y:S05]  /*5f20*/  BSYNC B6 ;  /* 0x0000000000067941 */ /* 0x000fea0003800000 */
.L_x_23483:
        /* <DEDUP_REMOVED lines=24> */
.L_x_23486:
[----:B------:R-:W-:Y:S05]  /*60b0*/  BSYNC B6 ;  /* 0x0000000000067941 */ /* 0x000fea0003800000 */
.L_x_23485:
        /* <DEDUP_REMOVED lines=29> */
.L_x_23488:
[----:B------:R-:W-:Y:S05]  /*6290*/  BSYNC B6 ;  /* 0x0000000000067941 */ /* 0x000fea0003800000 */
.L_x_23487:
        /* <DEDUP_REMOVED lines=9> */
.L_x_23493:
        /* <DEDUP_REMOVED lines=11> */
[----:B------:R-:W-:Y:S05]  /*63e0*/  CALL.REL.NOINC `($__internal_56_$__cuda_sm20_div_s64) ;  /* 0x000080b000007944 */ /* 0x000fea0003c00000 */
[----:B------:R-:W-:Y:S02]  /*63f0*/  IMAD.MOV.U32 R5, RZ, RZ, R4 ;  /* 0x000000ffff057224 */ /* 0x000fe400078e0004 */
[----:B------:R-:W-:Y:S01]  /*6400*/  IMAD.MOV.U32 R4, RZ, RZ, R3 ;  /* 0x000000ffff047224 */ /* 0x000fe200078e0003 */
[----:B------:R-:W-:Y:S05]  /*6410*/  BRA `(.L_x_23492) ;  /* 0x0000013000007947 */ /* 0x000fea0003800000 */
.L_x_23491:
        /* <DEDUP_REMOVED lines=19> */
.L_x_23492:
[----:B------:R-:W-:Y:S05]  /*6550*/  BSYNC B1 ;  /* 0x0000000000017941 */ /* 0x000fea0003800000 */
.L_x_23490:
        /* <DEDUP_REMOVED lines=20> */
.L_x_23489:
        /* <DEDUP_REMOVED lines=18> */
.L_x_23498:
        /* <DEDUP_REMOVED lines=27> */
.L_x_23497:
[----:B------:R-:W-:Y:S05]  /*6970*/  BSYNC B7 ;  /* 0x0000000000077941 */ /* 0x000fea0003800000 */
.L_x_23496:
[----:B------:R-:W-:-:S05]  /*6980*/  IADD3 R16, P0, R16, 0x8, RZ ;  /* 0x0000000810107810 */ /* 0x000fca0007f1e0ff */
[----:B------:R-:W-:Y:S01]  /*6990*/  IMAD.X R17, RZ, RZ, R17, P0 ;  /* 0x000000ffff117224 */ /* 0x000fe200000e0611 */
[----:B------:R-:W-:-:S04]  /*69a0*/  ISETP.GE.U32.AND P0, PT, R16, R19, PT ;  /* 0x000000131000720c */ /* 0x000fc80003f06070 */
[----:B------:R-:W-:-:S13]  /*69b0*/  ISETP.GE.U32.AND.EX P0, PT, R17, R18, PT, P0 ;  /* 0x000000121100720c */ /* 0x000fda0003f06100 */
[----:B------:R-:W-:Y:S05]  /*69c0*/  @!P0 BRA `(.L_x_23498) ;  /* 0xfffffdf000008947 */ /* 0x000fea000383ffff */
.L_x_23495:
[----:B------:R-:W-:Y:S05]  /*69d0*/  BSYNC B6 ;  /* 0x0000000000067941 */ /* 0x000fea0003800000 */
.L_x_23494:
        /* <DEDUP_REMOVED lines=11> */
.L_x_23370:
        /* <DEDUP_REMOVED lines=245> */
.L_x_23502:
[----:B------:R-:W-:Y:S05]  /*79e0*/  BSYNC B7 ;  /* 0x0000000000077941 */ /* 0x000fea0003800000 */
.L_x_23501:
        /* <DEDUP_REMOVED lines=25> */
.L_x_23504:
[----:B------:R-:W-:Y:S05]  /*7b80*/  BSYNC B7 ;  /* 0x0000000000077941 */ /* 0x000fea0003800000 */
.L_x_23503:
        /* <DEDUP_REMOVED lines=29> */
.L_x_23506:
[----:B------:R-:W-:Y:S05]  /*7d60*/  BSYNC B7 ;  /* 0x0000000000077941 */ /* 0x000fea0003800000 */
.L_x_23505:
        /* <DEDUP_REMOVED lines=18> */
.L_x_23511:
        /* <DEDUP_REMOVED lines=14> */
.L_x_23509:
        /* <DEDUP_REMOVED lines=20> */
.L_x_23510:
[----:B------:R-:W-:Y:S05]  /*80b0*/  BSYNC B1 ;  /* 0x0000000000017941 */ /* 0x000fea0003800000 */
.L_x_23508:
        /* <DEDUP_REMOVED lines=20> */
.L_x_23507:
        /* <DEDUP_REMOVED lines=17> */
.L_x_23514:
        /* <DEDUP_REMOVED lines=27> */
.L_x_23513:
[----:B------:R-:W-:Y:S05]  /*84c0*/  BSYNC B7 ;  /* 0x0000000000077941 */ /* 0x000fea0003800000 */
.L_x_23512:
[----:B------:R-:W-:-:S05]  /*84d0*/  IADD3 R16, P0, R16, 0x8, RZ ;  /* 0x0000000810107810 */ /* 0x000fca0007f1e0ff */
[----:B------:R-:W-:Y:S01]  /*84e0*/  IMAD.X R17, RZ, RZ, R17, P0 ;  /* 0x000000ffff117224 */ /* 0x000fe200000e0611 */
[----:B------:R-:W-:-:S04]  /*84f0*/  ISETP.GE.U32.AND P0, PT, R16, R51, PT ;  /* 0x000000331000720c */ /* 0x000fc80003f06070 */
[----:B------:R-:W-:-:S13]  /*8500*/  ISETP.GE.U32.AND.EX P0, PT, R17, R18, PT, P0 ;  /* 0x000000121100720c */ /* 0x000fda0003f06100 */
[----:B------:R-:W-:Y:S05]  /*8510*/  @!P0 BRA `(.L_x_23514) ;  /* 0xfffffdf000008947 */ /* 0x000fea000383ffff */
.L_x_23500:
[----:B------:R-:W-:Y:S05]  /*8520*/  BSYNC B6 ;  /* 0x0000000000067941 */ /* 0x000fea0003800000 */
.L_x_23499:
        /* <DEDUP_REMOVED lines=30> */
.L_x_23518:
[----:B------:R-:W-:Y:S05]  /*8710*/  BSYNC B7 ;  /* 0x0000000000077941 */ /* 0x000fea0003800000 */
.L_x_23517:
        /* <DEDUP_REMOVED lines=25> */
.L_x_23520:
[----:B------:R-:W-:Y:S05]  /*88b0*/  BSYNC B7 ;  /* 0x0000000000077941 */ /* 0x000fea0003800000 */
.L_x_23519:
        /* <DEDUP_REMOVED lines=29> */
.L_x_23522:
[----:B------:R-:W-:Y:S05]  /*8a90*/  BSYNC B7 ;  /* 0x0000000000077941 */ /* 0x000fea0003800000 */
.L_x_23521:
        /* <DEDUP_REMOVED lines=18> */
.L_x_23527:
        /* <DEDUP_REMOVED lines=14> */
.L_x_23525:
        /* <DEDUP_REMOVED lines=20> */
.L_x_23526:
[----:B------:R-:W-:Y:S05]  /*8de0*/  BSYNC B1 ;  /* 0x0000000000017941 */ /* 0x000fea0003800000 */
.L_x_23524:
        /* <DEDUP_REMOVED lines=22> */
.L_x_23523:
        /* <DEDUP_REMOVED lines=17> */
.L_x_23530:
        /* <DEDUP_REMOVED lines=27> */
.L_x_23529:
[----:B------:R-:W-:Y:S05]  /*9210*/  BSYNC B7 ;  /* 0x0000000000077941 */ /* 0x000fea0003800000 */
.L_x_23528:
[----:B------:R-:W-:-:S05]  /*9220*/  IADD3 R16, P0, R16, 0x8, RZ ;  /* 0x0000000810107810 */ /* 0x000fca0007f1e0ff */
[----:B------:R-:W-:Y:S01]  /*9230*/  IMAD.X R17, RZ, RZ, R17, P0 ;  /* 0x000000ffff117224 */ /* 0x000fe200000e0611 */
[----:B------:R-:W-:-:S04]  /*9240*/  ISETP.GE.U32.AND P0, PT, R16, R19, PT ;  /* 0x000000131000720c */ /* 0x000fc80003f06070 */
[----:B------:R-:W-:-:S13]  /*9250*/  ISETP.GE.U32.AND.EX P0, PT, R17, R18, PT, P0 ;  /* 0x000000121100720c */ /* 0x000fda0003f06100 */
[----:B------:R-:W-:Y:S05]  /*9260*/  @!P0 BRA `(.L_x_23530) ;  /* 0xfffffdf000008947 */ /* 0x000fea000383ffff */
.L_x_23516:
[----:B------:R-:W-:Y:S05]  /*9270*/  BSYNC B6 ;  /* 0x0000000000067941 */ /* 0x000fea0003800000 */
.L_x_23515:
        /* <DEDUP_REMOVED lines=30> */
.L_x_23534:
[----:B------:R-:W-:Y:S05]  /*9460*/  BSYNC B7 ;  /* 0x0000000000077941 */ /* 0x000fea0003800000 */
.L_x_23533:
        /* <DEDUP_REMOVED lines=25> */
.L_x_23536:
[----:B------:R-:W-:Y:S05]  /*9600*/  BSYNC B7 ;  /* 0x0000000000077941 */ /* 0x000fea0003800000 */
.L_x_23535:
        /* <DEDUP_REMOVED lines=29> */
.L_x_23538:
[----:B------:R-:W-:Y:S05]  /*97e0*/  BSYNC B7 ;  /* 0x0000000000077941 */ /* 0x000fea0003800000 */
.L_x_23537:
        /* <DEDUP_REMOVED lines=17> */
.L_x_23543:
        /* <DEDUP_REMOVED lines=14> */
.L_x_23541:
        /* <DEDUP_REMOVED lines=19> */
.L_x_23542:
[----:B------:R-:W-:Y:S05]  /*9b10*/  BSYNC B1 ;  /* 0x0000000000017941 */ /* 0x000fea0003800000 */
.L_x_23540:
        /* <DEDUP_REMOVED lines=21> */
.L_x_23539:
        /* <DEDUP_REMOVED lines=17> */
.L_x_23546:
        /* <DEDUP_REMOVED lines=27> */
.L_x_23545:
[----:B------:R-:W-:Y:S05]  /*9f30*/  BSYNC B7 ;  /* 0x0000000000077941 */ /* 0x000fea0003800000 */
.L_x_23544:
[----:B------:R-:W-:-:S05]  /*9f40*/  IADD3 R16, P0, R16, 0x8, RZ ;  /* 0x0000000810107810 */ /* 0x000fca0007f1e0ff */
[----:B------:R-:W-:Y:S01]  /*9f50*/  IMAD.X R17, RZ, RZ, R17, P0 ;  /* 0x000000ffff117224 */ /* 0x000fe200000e0611 */
[----:B------:R-:W-:-:S04]  /*9f60*/  ISETP.GE.U32.AND P0, PT, R16, R19, PT ;  /* 0x000000131000720c */ /* 0x000fc80003f06070 */
[----:B------:R-:W-:-:S13]  /*9f70*/  ISETP.GE.U32.AND.EX P0, PT, R17, R18, PT, P0 ;  /* 0x000000121100720c */ /* 0x000fda0003f06100 */
[----:B------:R-:W-:Y:S05]  /*9f80*/  @!P0 BRA `(.L_x_23546) ;  /* 0xfffffdf000008947 */ /* 0x000fea000383ffff */
.L_x_23532:
[----:B------:R-:W-:Y:S05]  /*9f90*/  BSYNC B6 ;  /* 0x0000000000067941 */ /* 0x000fea0003800000 */
.L_x_23531:
        /* <DEDUP_REMOVED lines=30> */
.L_x_23550:
[----:B------:R-:W-:Y:S05]  /*a180*/  BSYNC B7 ;  /* 0x0000000000077941 */ /* 0x000fea0003800000 */
.L_x_23549:
        /* <DEDUP_REMOVED lines=25> */
.L_x_23552:
[----:B------:R-:W-:Y:S05]  /*a320*/  BSYNC B7 ;  /* 0x0000000000077941 */ /* 0x000fea0003800000 */
.L_x_23551:
        /* <DEDUP_REMOVED lines=29> */
.L_x_23554:
[----:B------:R-:W-:Y:S05]  /*a500*/  BSYNC B7 ;  /* 0x0000000000077941 */ /* 0x000fea0003800000 */
.L_x_23553:
        /* <DEDUP_REMOVED lines=17> */
.L_x_23559:
        /* <DEDUP_REMOVED lines=14> */
.L_x_23557:
        /* <DEDUP_REMOVED lines=19> */
.L_x_23558:
[----:B------:R-:W-:Y:S05]  /*a830*/  BSYNC B1 ;  /* 0x0000000000017941 */ /* 0x000fea0003800000 */
.L_x_23556:
        /* <DEDUP_REMOVED lines=21> */
.L_x_23555:
        /* <DEDUP_REMOVED lines=17> */
.L_x_23562:
        /* <DEDUP_REMOVED lines=27> */
.L_x_23561:
[----:B------:R-:W-:Y:S05]  /*ac50*/  BSYNC B7 ;  /* 0x0000000000077941 */ /* 0x000fea0003800000 */
.L_x_23560:
[----:B------:R-:W-:-:S05]  /*ac60*/  IADD3 R16, P0, R16, 0x8, RZ ;  /* 0x0000000810107810 */ /* 0x000fca0007f1e0ff */
[----:B------:R-:W-:Y:S01]  /*ac70*/  IMAD.X R17, RZ, RZ, R17, P0 ;  /* 0x000000ffff117224 */ /* 0x000fe200000e0611 */
[----:B------:R-:W-:-:S04]  /*ac80*/  ISETP.GE.U32.AND P0, PT, R16, R19, PT ;  /* 0x000000131000720c */ /* 0x000fc80003f06070 */
[----:B------:R-:W-:-:S13]  /*ac90*/  ISETP.GE.U32.AND.EX P0, PT, R17, R18, PT, P0 ;  /* 0x000000121100720c */ /* 0x000fda0003f06100 */
[----:B------:R-:W-:Y:S05]  /*aca0*/  @!P0 BRA `(.L_x_23562) ;  /* 0xfffffdf000008947 */ /* 0x000fea000383ffff */
.L_x_23548:
[----:B------:R-:W-:Y:S05]  /*acb0*/  BSYNC B6 ;  /* 0x0000000000067941 */ /* 0x000fea0003800000 */
.L_x_23547:
        /* <DEDUP_REMOVED lines=30> */
.L_x_23566:
[----:B------:R-:W-:Y:S05]  /*aea0*/  BSYNC B7 ;  /* 0x0000000000077941 */ /* 0x000fea0003800000 */
.L_x_23565:
        /* <DEDUP_REMOVED lines=25> */
.L_x_23568:
[----:B------:R-:W-:Y:S05]  /*b040*/  BSYNC B7 ;  /* 0x0000000000077941 */ /* 0x000fea0003800000 */
.L_x_23567:
        /* <DEDUP_REMOVED lines=29> */
.L_x_23570:
[----:B------:R-:W-:Y:S05]  /*b220*/  BSYNC B7 ;  /* 0x0000000000077941 */ /* 0x000fea0003800000 */
.L_x_23569:
        /* <DEDUP_REMOVED lines=17> */
.L_x_23575:
        /* <DEDUP_REMOVED lines=14> */
.L_x_23573:
        /* <DEDUP_REMOVED lines=19> */
.L_x_23574:
[----:B------:R-:W-:Y:S05]  /*b550*/  BSYNC B1 ;  /* 0x0000000000017941 */ /* 0x000fea0003800000 */
.L_x_23572:
        /* <DEDUP_REMOVED lines=21> */
.L_x_23571:
        /* <DEDUP_REMOVED lines=17> */
.L_x_23578:
        /* <DEDUP_REMOVED lines=27> */
.L_x_23577:
[----:B------:R-:W-:Y:S05]  /*b970*/  BSYNC B7 ;  /* 0x0000000000077941 */ /* 0x000fea0003800000 */
.L_x_23576:
[----:B------:R-:W-:-:S05]  /*b980*/  IADD3 R16, P0, R16, 0x8, RZ ;  /* 0x0000000810107810 */ /* 0x000fca0007f1e0ff */
[----:B------:R-:W-:Y:S01]  /*b990*/  IMAD.X R17, RZ, RZ, R17, P0 ;  /* 0x000000ffff117224 */ /* 0x000fe200000e0611 */
[----:B------:R-:W-:-:S04]  /*b9a0*/  ISETP.GE.U32.AND P0, PT, R16, R19, PT ;  /* 0x000000131000720c */ /* 0x000fc80003f06070 */
[----:B------:R-:W-:-:S13]  /*b9b0*/  ISETP.GE.U32.AND.EX P0, PT, R17, R18, PT, P0 ;  /* 0x000000121100720c */ /* 0x000fda0003f06100 */
[----:B------:R-:W-:Y:S05]  /*b9c0*/  @!P0 BRA `(.L_x_23578) ;  /* 0xfffffdf000008947 */ /* 0x000fea000383ffff */
.L_x_23564:
[----:B------:R-:W-:Y:S05]  /*b9d0*/  BSYNC B6 ;  /* 0x0000000000067941 */ /* 0x000fea0003800000 */
.L_x_23563:
        /* <DEDUP_REMOVED lines=30> */
.L_x_23582:
[----:B------:R-:W-:Y:S05]  /*bbc0*/  BSYNC B7 ;  /* 0x0000000000077941 */ /* 0x000fea0003800000 */
.L_x_23581:
        /* <DEDUP_REMOVED lines=25> */
.L_x_23584:
[----:B------:R-:W-:Y:S05]  /*bd60*/  BSYNC B7 ;  /* 0x0000000000077941 */ /* 0x000fea0003800000 */
.L_x_23583:
        /* <DEDUP_REMOVED lines=29> */
.L_x_23586:
[----:B------:R-:W-:Y:S05]  /*bf40*/  BSYNC B7 ;  /* 0x0000000000077941 */ /* 0x000fea0003800000 */
.L_x_23585:
        /* <DEDUP_REMOVED lines=17> */
.L_x_23591:
        /* <DEDUP_REMOVED lines=14> */
.L_x_23589:
        /* <DEDUP_REMOVED lines=19> */
.L_x_23590:
[----:B------:R-:W-:Y:S05]  /*c270*/  BSYNC B1 ;  /* 0x0000000000017941 */ /* 0x000fea0003800000 */
.L_x_23588:
        /* <DEDUP_REMOVED lines=19> */
.L_x_23587:
        /* <DEDUP_REMOVED lines=17> */
.L_x_23594:
        /* <DEDUP_REMOVED lines=27> */
.L_x_23593:
[----:B------:R-:W-:Y:S05]  /*c670*/  BSYNC B7 ;  /* 0x0000000000077941 */ /* 0x000fea0003800000 */
.L_x_23592:
[----:B------:R-:W-:-:S05]  /*c680*/  IADD3 R16, P0, R16, 0x8, RZ ;  /* 0x0000000810107810 */ /* 0x000fca0007f1e0ff */
[----:B------:R-:W-:Y:S01]  /*c690*/  IMAD.X R17, RZ, RZ, R17, P0 ;  /* 0x000000ffff117224 */ /* 0x000fe200000e0611 */
[----:B------:R-:W-:-:S04]  /*c6a0*/  ISETP.GE.U32.AND P0, PT, R16, R19, PT ;  /* 0x000000131000720c */ /* 0x000fc80003f06070 */
[----:B------:R-:W-:-:S13]  /*c6b0*/  ISETP.GE.U32.AND.EX P0, PT, R17, R18, PT, P0 ;  /* 0x000000121100720c */ /* 0x000fda0003f06100 */
[----:B------:R-:W-:Y:S05]  /*c6c0*/  @!P0 BRA `(.L_x_23594) ;  /* 0xfffffdf000008947 */ /* 0x000fea000383ffff */
.L_x_23580:
[----:B------:R-:W-:Y:S05]  /*c6d0*/  BSYNC B6 ;  /* 0x0000000000067941 */ /* 0x000fea0003800000 */
.L_x_23579:
        /* <DEDUP_REMOVED lines=30> */
.L_x_23598:
[----:B------:R-:W-:Y:S05]  /*c8c0*/  BSYNC B7 ;  /* 0x0000000000077941 */ /* 0x000fea0003800000 */
.L_x_23597:
        /* <DEDUP_REMOVED lines=25> */
.L_x_23600:
[----:B------:R-:W-:Y:S05]  /*ca60*/  BSYNC B7 ;  /* 0x0000000000077941 */ /* 0x000fea0003800000 */
.L_x_23599:
        /* <DEDUP_REMOVED lines=29> */
.L_x_23602:
[----:B------:R-:W-:Y:S05]  /*cc40*/  BSYNC B7 ;  /* 0x0000000000077941 */ /* 0x000fea0003800000 */
.L_x_23601:
        /* <DEDUP_REMOVED lines=17> */
.L_x_23607:
        /* <DEDUP_REMOVED lines=14> */
.L_x_23605:
        /* <DEDUP_REMOVED lines=19> */
.L_x_23606:
[----:B------:R-:W-:Y:S05]  /*cf70*/  BSYNC B1 ;  /* 0x0000000000017941 */ /* 0x000fea0003800000 */
.L_x_23604:
        /* <DEDUP_REMOVED lines=19> */
.L_x_23603:
        /* <DEDUP_REMOVED lines=17> */
.L_x_23610:
        /* <DEDUP_REMOVED lines=27> */
.L_x_23609:
[----:B------:R-:W-:Y:S05]  /*d370*/  BSYNC B7 ;  /* 0x0000000000077941 */ /* 0x000fea0003800000 */
.L_x_23608:
[----:B------:R-:W-:-:S05]  /*d380*/  IADD3 R16, P0, R16, 0x8, RZ ;  /* 0x0000000810107810 */ /* 0x000fca0007f1e0ff */
[----:B------:R-:W-:Y:S01]  /*d390*/  IMAD.X R17, RZ, RZ, R17, P0 ;  /* 0x000000ffff117224 */ /* 0x000fe200000e0611 */
[----:B------:R-:W-:-:S04]  /*d3a0*/  ISETP.GE.U32.AND P0, PT, R16, R19, PT ;  /* 0x000000131000720c */ /* 0x000fc80003f06070 */
[----:B------:R-:W-:-:S13]  /*d3b0*/  ISETP.GE.U32.AND.EX P0, PT, R17, R18, PT, P0 ;  /* 0x000000121100720c */ /* 0x000fda0003f06100 */
[----:B------:R-:W-:Y:S05]  /*d3c0*/  @!P0 BRA `(.L_x_23610) ;  /* 0xfffffdf000008947 */ /* 0x000fea000383ffff */
.L_x_23596:
[----:B------:R-:W-:Y:S05]  /*d3d0*/  BSYNC B6 ;  /* 0x0000000000067941 */ /* 0x000fea0003800000 */
.L_x_23595:
        /* <DEDUP_REMOVED lines=30> */
.L_x_23614:
[----:B------:R-:W-:Y:S05]  /*d5c0*/  BSYNC B7 ;  /* 0x0000000000077941 */ /* 0x000fea0003800000 */
.L_x_23613:
        /* <DEDUP_REMOVED lines=25> */
.L_x_23616:
[----:B------:R-:W-:Y:S05]  /*d760*/  BSYNC B7 ;  /* 0x0000000000077941 */ /* 0x000fea0003800000 */
.L_x_23615:
        /* <DEDUP_REMOVED lines=29> */
.L_x_23618:
[----:B------:R-:W-:Y:S05]  /*d940*/  BSYNC B7 ;  /* 0x0000000000077941 */ /* 0x000fea0003800000 */
.L_x_23617:
        /* <DEDUP_REMOVED lines=17> */
.L_x_23623:
        /* <DEDUP_REMOVED lines=14> */
.L_x_23621:
        /* <DEDUP_REMOVED lines=19> */
.L_x_23622:
[----:B------:R-:W-:Y:S05]  /*dc70*/  BSYNC B1 ;  /* 0x0000000000017941 */ /* 0x000fea0003800000 */
.L_x_23620:
        /* <DEDUP_REMOVED lines=19> */
.L_x_23619:
        /* <DEDUP_REMOVED lines=17> */
.L_x_23626:
        /* <DEDUP_REMOVED lines=27> */
.L_x_23625:
[----:B------:R-:W-:Y:S05]  /*e070*/  BSYNC B7 ;  /* 0x0000000000077941 */ /* 0x000fea0003800000 */
.L_x_23624:
[----:B------:R-:W-:-:S05]  /*e080*/  IADD3 R16, P0, R16, 0x8, RZ ;  /* 0x0000000810107810 */ /* 0x000fca0007f1e0ff */
[----:B------:R-:W-:Y:S01]  /*e090*/  IMAD.X R17, RZ, RZ, R17, P0 ;  /* 0x000000ffff117224 */ /* 0x000fe200000e0611 */
[----:B------:R-:W-:-:S04]  /*e0a0*/  ISETP.GE.U32.AND P0, PT, R16, R19, PT ;  /* 0x000000131000720c */ /* 0x000fc80003f06070 */
[----:B------:R-:W-:-:S13]  /*e0b0*/  ISETP.GE.U32.AND.EX P0, PT, R17, R18, PT, P0 ;  /* 0x000000121100720c */ /* 0x000fda0003f06100 */
[----:B------:R-:W-:Y:S05]  /*e0c0*/  @!P0 BRA `(.L_x_23626) ;  /* 0xfffffdf000008947 */ /* 0x000fea000383ffff */
.L_x_23612:
[----:B------:R-:W-:Y:S05]  /*e0d0*/  BSYNC B6 ;  /* 0x0000000000067941 */ /* 0x000fea0003800000 */
.L_x_23611:
        /* <DEDUP_REMOVED lines=23> */
.L_x_23629:
[----:B0-----:R-:W-:-:S13]  /*e250*/  ISETP.GE.AND P0, PT, R0, R98, PT ;  /* 0x000000620000720c */ /* 0x001fda0003f06270 */
[----:B------:R-:W-:Y:S05]  /*e260*/  @P0 BRA `(.L_x_23631) ;  /* 0x000000c000000947 */ /* 0x000fea0003800000 */
[----:B------:R-:W-:Y:S01]  /*e270*/  IMAD.IADD R2, R99, 0x1, R0 ;  /* 0x0000000163027824 */ /* 0x000fe200078e0200 */
[----:B------:R-:W-:Y:S01]  /*e280*/  IADD3 R0, R0, 0x80, RZ ;  /* 0x0000008000007810 */ /* 0x000fe20007ffe0ff */
[----:B------:R-:W-:-:S04]  /*e290*/  IMAD.MOV.U32 R3, RZ, RZ, 0x8 ;  /* 0x00000008ff037424 */ /* 0x000fc800078e00ff */
[----:B------:R-:W-:-:S05]  /*e2a0*/  IMAD.WIDE.U32 R2, R2, R3, c[0x0][0x218] ;  /* 0x0000860002027625 */ /* 0x000fca00078e0003 */
[----:B------:R0:W-:Y:S02]  /*e2b0*/  STG.E.64 [R2.64], RZ ;  /* 0x000000ff02007986 */ /* 0x0001e4000c101b24 */
.L_x_23630:
[----:B------:R-:W-:-:S13]  /*e2c0*/  ISETP.GE.AND P0, PT, R0, R98, PT ;  /* 0x000000620000720c */ /* 0x000fda0003f06270 */
[----:B------:R-:W-:Y:S05]  /*e2d0*/  @P0 BRA `(.L_x_23632) ;  /* 0x000000d000000947 */ /* 0x000fea0003800000 */
[----:B0-----:R-:W-:Y:S01]  /*e2e0*/  IMAD.IADD R2, R99, 0x1, R0 ;  /* 0x0000000163027824 */ /* 0x001fe200078e0200 */
[----:B------:R-:W-:Y:S01]  /*e2f0*/  IADD3 R0, R0, 0x80, RZ ;  /* 0x0000008000007810 */ /* 0x000fe20007ffe0ff */
[----:B------:R-:W-:-:S04]  /*e300*/  IMAD.MOV.U32 R3, RZ, RZ, 0x8 ;  /* 0x00000008ff037424 */ /* 0x000fc800078e00ff */
[----:B------:R-:W-:-:S05]  /*e310*/  IMAD.WIDE.U32 R2, R2, R3, c[0x0][0x218] ;  /* 0x0000860002027625 */ /* 0x000fca00078e0003 */
[----:B------:R0:W-:Y:S02]  /*e320*/  STG.E.64 [R2.64], RZ ;  /* 0x000000ff02007986 */ /* 0x0001e4000c101b24 */
.L_x_23631:
        /* <DEDUP_REMOVED lines=8> */
.L_x_23632:
[----:B------:R-:W-:Y:S05]  /*e3b0*/  BSYNC B1 ;  /* 0x0000000000017941 */ /* 0x000fea0003800000 */
.L_x_23628:
[----:B------:R-:W-:-:S13]  /*e3c0*/  ISETP.GE.AND P0, PT, R0, R98, PT ;  /* 0x000000620000720c */ /* 0x000fda0003f06270 */
[----:B0-----:R-:W-:Y:S01]  /*e3d0*/  @!P0 IMAD.IADD R2, R99, 0x1, R0 ;  /* 0x0000000163028824 */ /* 0x001fe200078e0200 */
[----:B------:R-:W-:Y:S01]  /*e3e0*/  @!P0 IADD3 R0, R0, 0x80, RZ ;  /* 0x0000008000008810 */ /* 0x000fe20007ffe0ff */
[----:B------:R-:W-:-:S04]  /*e3f0*/  @!P0 IMAD.MOV.U32 R3, RZ, RZ, 0x8 ;  /* 0x00000008ff038424 */ /* 0x000fc800078e00ff */
[----:B------:R-:W-:-:S05]  /*e400*/  @!P0 IMAD.WIDE.U32 R2, R2, R3, c[0x0][0x218] ;  /* 0x0000860002028625 */ /* 0x000fca00078e0003 */
[----:B------:R0:W-:Y:S02]  /*e410*/  @!P0 STG.E.64 [R2.64], RZ ;  /* 0x000000ff02008986 */ /* 0x0001e4000c101b24 */
.L_x_23633:
[----:B------:R-:W-:Y:S05]  /*e420*/  BSYNC B0 ;  /* 0x0000000000007941 */ /* 0x000fea0003800000 */
.L_x_23627:
[----:B------:R-:W-:-:S13]  /*e430*/  ISETP.GE.AND P0, PT, R0, R98, PT ;  /* 0x000000620000720c */ /* 0x000fda0003f06270 */
[----:B------:R-:W-:Y:S05]  /*e440*/  @P0 EXIT ;  /* 0x000000000000094d */ /* 0x000fea0003800000 */
[----:B0-----:R-:W-:Y:S02]  /*e450*/  IMAD.IADD R2, R99, 0x1, R0 ;  /* 0x0000000163027824 */ /* 0x001fe400078e0200 */
[----:B------:R-:W-:-:S04]  /*e460*/  IMAD.MOV.U32 R3, RZ, RZ, 0x8 ;  /* 0x00000008ff037424 */ /* 0x000fc800078e00ff */
[----:B------:R-:W-:-:S05]  /*e470*/  IMAD.WIDE.U32 R2, R2, R3, c[0x0][0x218] ;  /* 0x0000860002027625 */ /* 0x000fca00078e0003 */
[----:B------:R-:W-:Y:S01]  /*e480*/  STG.E.64 [R2.64], RZ ;  /* 0x000000ff02007986 */ /* 0x000fe2000c101b24 */
[----:B------:R-:W-:Y:S05]  /*e490*/  EXIT ;  /* 0x000000000000794d */ /* 0x000fea0003800000 */
        .weak           $__internal_56_$__cuda_sm20_div_s64
        .type           $__internal_56_$__cuda_sm20_div_s64,@function
        .size           $__internal_56_$__cuda_sm20_div_s64,(.L_x_27332 - $__internal_56_$__cuda_sm20_div_s64)
$__internal_56_$__cuda_sm20_div_s64:
        /* <DEDUP_REMOVED lines=83> */
[----:B------:R-:W-:Y:S06]  /*e9d0*/  RET.REL.NODEC R6 `(_ZN2at6native29vectorized_elementwise_kernelILi2EZZZNS0_67_GLOBAL__N__bb565c37_34_ValidateCompressedIndicesKernel_cu_33a4b88b42_validate_compressed_sparse_indices_kernelILNS2_8CDimNameE0ENS2_18CUDAKernelLauncherENS2_14EmptyVecKernelENS2_8DummyVecELm8EEEvRKNS_6TensorESA_lllENKUlvE1_clEvENKUlvE0_clEvEUllllllE_St5arrayIPcLm6EEEEviT0_T1_) ;  /* 0xffff162006007950 */ /* 0x000fec0003c3ffff */
.L_x_23634:
        /* <DEDUP_REMOVED lines=10> */
.L_x_27332:


//--------------------- .text._ZN2at6native29vectorized_elementwise_kernelILi4EZZZNS0_67_GLOBAL__N__bb565c37_34_ValidateCompressedIndicesKernel_cu_33a4b88b42_validate_compressed_sparse_indices_kernelILNS2_8CDimNameE0ENS2_18CUDAKernelLauncherENS2_14EmptyVecKernelENS2_8DummyVecELm8EEEvRKNS_6TensorESA_lllENKUlvE1_clEvENKUlvE0_clEvEUllllllE_St5arrayIPcLm6EEEEviT0_T1_ --------------------------
	.section	.text._ZN2at6native29vectorized_elementwise_kernelILi4EZZZNS0_67_GLOBAL__N__bb565c37_34_ValidateCompressedIndicesKernel_cu_33a4b88b42_validate_compressed_sparse_indices_kernelILNS2_8CDimNameE0ENS2_18CUDAKernelLauncherENS2_14EmptyVecKernelENS2_8DummyVecELm8EEEvRKNS_6TensorESA_lllENKUlvE1_clEvENKUlvE0_clEvEUllllllE_St5arrayIPcLm6EEEEviT0_T1_,"ax",@progbits
	.sectioninfo	@"SHI_REGISTERS=106"
	.align	128
        .global         _ZN2at6native29vectorized_elementwise_kernelILi4EZZZNS0_67_GLOBAL__N__bb565c37_34_ValidateCompressedIndicesKernel_cu_33a4b88b42_validate_compressed_sparse_indices_kernelILNS2_8CDimNameE0ENS2_18CUDAKernelLauncherENS2_14EmptyVecKernelENS2_8DummyVecELm8EEEvRKNS_6TensorESA_lllENKUlvE1_clEvENKUlvE0_clEvEUllllllE_St5arrayIPcLm6EEEEviT0_T1_
        .type           _ZN2at6native29vectorized_elementwise_kernelILi4EZZZNS0_67_GLOBAL__N__bb565c37_34_ValidateCompressedIndicesKernel_cu_33a4b88b42_validate_compressed_sparse_indices_kernelILNS2_8CDimNameE0ENS2_18CUDAKernelLauncherENS2_14EmptyVecKernelENS2_8DummyVecELm8EEEvRKNS_6TensorESA_lllENKUlvE1_clEvENKUlvE0_clEvEUllllllE_St5arrayIPcLm6EEEEviT0_T1_,@function
        .size           _ZN2at6native29vectorized_elementwise_kernelILi4EZZZNS0_67_GLOBAL__N__bb565c37_34_ValidateCompressedIndicesKernel_cu_33a4b88b42_validate_compressed_sparse_indices_kernelILNS2_8CDimNameE0ENS2_18CUDAKernelLauncherENS2_14EmptyVecKernelENS2_8DummyVecELm8EEEvRKNS_6TensorESA_lllENKUlvE1_clEvENKUlvE0_clEvEUllllllE_St5arrayIPcLm6EEEEviT0_T1_,(.L_x_27333 - _ZN2at6native29vectorized_elementwise_kernelILi4EZZZNS0_67_GLOBAL__N__bb565c37_34_ValidateCompressedIndicesKernel_cu_33a4b88b42_validate_compressed_sparse_indices_kernelILNS2_8CDimNameE0ENS2_18CUDAKernelLauncherENS2_14EmptyVecKernelENS2_8DummyVecELm8EEEvRKNS_6TensorESA_lllENKUlvE1_clEvENKUlvE0_clEvEUllllllE_St5arrayIPcLm6EEEEviT0_T1_)
        .other          _ZN2at6native29vectorized_elementwise_kernelILi4EZZZNS0_67_GLOBAL__N__bb565c37_34_ValidateCompressedIndicesKernel_cu_33a4b88b42_validate_compressed_sparse_indices_kernelILNS2_8CDimNameE0ENS2_18CUDAKernelLauncherENS2_14EmptyVecKernelENS2_8DummyVecELm8EEEvRKNS_6TensorESA_lllENKUlvE1_clEvENKUlvE0_clEvEUllllllE_St5arrayIPcLm6EEEEviT0_T1_,@"STO_CUDA_ENTRY STV_DEFAULT"
_ZN2at6native29vectorized_elementwise_kernelILi4EZZZNS0_67_GLOBAL__N__bb565c37_34_ValidateCompressedIndicesKernel_cu_33a4b88b42_validate_compressed_sparse_indices_kernelILNS2_8CDimNameE0ENS2_18CUDAKernelLauncherENS2_14EmptyVecKernelENS2_8DummyVecELm8EEEvRKNS_6TensorESA_lllENKUlvE1_clEvENKUlvE0_clEvEUllllllE_St5arrayIPcLm6EEEEviT0_T1_:
.text._ZN2at6native29vectorized_elementwise_kernelILi4EZZZNS0_67_GLOBAL__N__bb565c37_34_ValidateCompressedIndicesKernel_cu_33a4b88b42_validate_compressed_sparse_indices_kernelILNS2_8CDimNameE0ENS2_18CUDAKernelLauncherENS2_14EmptyVecKernelENS2_8DummyVecELm8EEEvRKNS_6TensorESA_lllENKUlvE1_clEvENKUlvE0_clEvEUllllllE_St5arrayIPcLm6EEEEviT0_T1_:
        /* <DEDUP_REMOVED lines=133> */
.L_x_23637:
[----:B0-----:R-:W-:Y:S05]  /*0850*/  BSYNC B6 ;  /* 0x0000000000067941 */ /* 0x001fea0003800000 */
.L_x_23636:
        /* <DEDUP_REMOVED lines=26> */
.L_x_23639:
[----:B------:R-:W-:Y:S05]  /*0a00*/  BSYNC B6 ;  /* 0x0000000000067941 */ /* 0x000fea0003800000 */
.L_x_23638:
        /* <DEDUP_REMOVED lines=29> */
.L_x_23641:
[----:B------:R-:W-:Y:S05]  /*0be0*/  BSYNC B6 ;  /* 0x0000000000067941 */ /* 0x000fea0003800000 */
.L_x_23640:
        /* <DEDUP_REMOVED lines=16> */
.L_x_23646:
        /* <DEDUP_REMOVED lines=10> */
[----:B------:R-:W-:Y:S05]  /*0d90*/  CALL.REL.NOINC `($__internal_57_$__cuda_sm20_div_s64) ;  /* 0x0000d70000007944 */ /* 0x000fea0003c00000 */
[----:B------:R-:W-:Y:S02]  /*0da0*/  IMAD.MOV.U32 R6, RZ, RZ, R3 ;  /* 0x000000ffff067224 */ /* 0x000fe400078e0003 */
[----:B------:R-:W-:Y:S01]  /*0db0*/  IMAD.MOV.U32 R7, RZ, RZ, R4 ;  /* 0x000000ffff077224 */ /* 0x000fe200078e0004 */
[----:B------:R-:W-:Y:S05]  /*0dc0*/  BRA `(.L_x_23645) ;  /* 0x0000013000007947 */ /* 0x000fea0003800000 */
.L_x_23644:
        /* <DEDUP_REMOVED lines=19> */
.L_x_23645:
[----:B------:R-:W-:Y:S05]  /*0f00*/  BSYNC B1 ;  /* 0x0000000000017941 */ /* 0x000fea0003800000 */
.L_x_23643:
        /* <DEDUP_REMOVED lines=22> */
.L_x_23642:
        /* <DEDUP_REMOVED lines=18> */
.L_x_23651:
        /* <DEDUP_REMOVED lines=27> */
.L_x_23650:
[----:B------:R-:W-:Y:S05]  /*1340*/  BSYNC B7 ;  /* 0x0000000000077941 */ /* 0x000fea0003800000 */
.L_x_23649:
[----:B------:R-:W-:-:S05]  /*1350*/  IADD3 R22, P0, R22, 0x8, RZ ;  /* 0x0000000816167810 */ /* 0x000fca0007f1e0ff */
[----:B------:R-:W-:Y:S01]  /*1360*/  IMAD.X R23, RZ, RZ, R23, P0 ;  /* 0x000000ffff177224 */ /* 0x000fe200000e0617 */
[----:B------:R-:W-:-:S04]  /*1370*/  ISETP.GE.U32.AND P0, PT, R22, R37, PT ;  /* 0x000000251600720c */ /* 0x000fc80003f06070 */
[----:B------:R-:W-:-:S13]  /*1380*/  ISETP.GE.U32.AND.EX P0, PT, R23, R36, PT, P0 ;  /* 0x000000241700720c */ /* 0x000fda0003f06100 */
[----:B------:R-:W-:Y:S05]  /*1390*/  @!P0 BRA `(.L_x_23651) ;  /* 0xfffffdf000008947 */ /* 0x000fea000383ffff */
.L_x_23648:
[----:B------:R-:W-:Y:S05]  /*13a0*/  BSYNC B6 ;  /* 0x0000000000067941 */ /* 0x000fea0003800000 */
.L_x_23647:
        /* <DEDUP_REMOVED lines=24> */
.L_x_23653:
[----:B------:R-:W-:Y:S05]  /*1530*/  BSYNC B6 ;  /* 0x0000000000067941 */ /* 0x000fea0003800000 */
.L_x_23652:
        /* <DEDUP_REMOVED lines=24> */
.L_x_23655:
[----:B------:R-:W-:Y:S05]  /*16c0*/  BSYNC B6 ;  /* 0x0000000000067941 */ /* 0x000fea0003800000 */
.L_x_23654:
        /* <DEDUP_REMOVED lines=29> */
.L_x_23657:
[----:B------:R-:W-:Y:S05]  /*18a0*/  BSYNC B6 ;  /* 0x0000000000067941 */ /* 0x000fea0003800000 */
.L_x_23656:
        /* <DEDUP_REMOVED lines=10> */
.L_x_23662:
        /* <DEDUP_REMOVED lines=14> */
.L_x_23660:
        /* <DEDUP_REMOVED lines=19> */
.L_x_23661:
[----:B------:R-:W-:Y:S05]  /*1b60*/  BSYNC B1 ;  /* 0x0000000000017941 */ /* 0x000fea0003800000 */
.L_x_23659:
        /* <DEDUP_REMOVED lines=22> */
.L_x_23658:
        /* <DEDUP_REMOVED lines=18> */
.L_x_23667:
        /* <DEDUP_REMOVED lines=27> */
.L_x_23666:
[----:B------:R-:W-:Y:S05]  /*1fa0*/  BSYNC B7 ;  /* 0x0000000000077941 */ /* 0x000fea0003800000 */
.L_x_23665:
[----:B------:R-:W-:-:S05]  /*1fb0*/  IADD3 R18, P0, R18, 0x8, RZ ;  /* 0x0000000812127810 */ /* 0x000fca0007f1e0ff */
[----:B------:R-:W-:Y:S01]  /*1fc0*/  IMAD.X R19, RZ, RZ, R19, P0 ;  /* 0x000000ffff137224 */ /* 0x000fe200000e0613 */
[----:B------:R-:W-:-:S04]  /*1fd0*/  ISETP.GE.U32.AND P0, PT, R18, R23, PT ;  /* 0x000000171200720c */ /* 0x000fc80003f06070 */
[----:B------:R-:W-:-:S13]  /*1fe0*/  ISETP.GE.U32.AND.EX P0, PT, R19, R22, PT, P0 ;  /* 0x000000161300720c */ /* 0x000fda0003f06100 */
[----:B------:R-:W-:Y:S05]  /*1ff0*/  @!P0 BRA `(.L_x_23667) ;  /* 0xfffffdf000008947 */ /* 0x000fea000383ffff */
.L_x_23664:
[----:B------:R-:W-:Y:S05]  /*2000*/  BSYNC B6 ;  /* 0x0000000000067941 */ /* 0x000fea0003800000 */
.L_x_23663:
        /* <DEDUP_REMOVED lines=24> */
.L_x_23669:
[----:B------:R-:W-:Y:S05]  /*2190*/  BSYNC B6 ;  /* 0x0000000000067941 */ /* 0x000fea0003800000 */
.L_x_23668:
        /* <DEDUP_REMOVED lines=24> */
.L_x_23671:
[----:B------:R-:W-:Y:S05]  /*2320*/  BSYNC B6 ;  /* 0x0000000000067941 */ /* 0x000fea0003800000 */
.L_x_23670:
        /* <DEDUP_REMOVED lines=29> */
.L_x_23673:
[----:B------:R-:W-:Y:S05]  /*2500*/  BSYNC B6 ;  /* 0x0000000000067941 */ /* 0x000fea0003800000 */
.L_x_23672:
        /* <DEDUP_REMOVED lines=11> */
.L_x_23678:
        /* <DEDUP_REMOVED lines=11> */
[----:B------:R-:W-:Y:S01]  /*2670*/  MOV R6, R3 ;  /* 0x0000000300067202 */ /* 0x000fe20000000f00 */
[----:B------:R-:W-:Y:S01]  /*2680*/  IMAD.MOV.U32 R7, RZ, RZ, R4 ;  /* 0x000000ffff077224 */ /* 0x000fe200078e0004 */
[----:B------:R-:W-:Y:S05]  /*2690*/  BRA `(.L_x_23677) ;  /* 0x0000014000007947 */ /* 0x000fea0003800000 */
.L_x_23676:
        /* <DEDUP_REMOVED lines=20> */
.L_x_23677:
[----:B------:R-:W-:Y:S05]  /*27e0*/  BSYNC B1 ;  /* 0x0000000000017941 */ /* 0x000fea0003800000 */
.L_x_23675:
        /* <DEDUP_REMOVED lines=21> */
.L_x_23674:
        /* <DEDUP_REMOVED lines=18> */
.L_x_23683:
        /* <DEDUP_REMOVED lines=27> */
.L_x_23682:
[----:B------:R-:W-:Y:S05]  /*2c10*/  BSYNC B7 ;  /* 0x0000000000077941 */ /* 0x000fea0003800000 */
.L_x_23681:
[----:B------:R-:W-:-:S05]  /*2c20*/  IADD3 R18, P0, R18, 0x8, RZ ;  /* 0x0000000812127810 */ /* 0x000fca0007f1e0ff */
[----:B------:R-:W-:Y:S01]  /*2c30*/  IMAD.X R19, RZ, RZ, R19, P0 ;  /* 0x000000ffff137224 */ /* 0x000fe200000e0613 */
[----:B------:R-:W-:-:S04]  /*2c40*/  ISETP.GE.U32.AND P0, PT, R18, R23, PT ;  /* 0x000000171200720c */ /* 0x000fc80003f06070 */
[----:B------:R-:W-:-:S13]  /*2c50*/  ISETP.GE.U32.AND.EX P0, PT, R19, R22, PT, P0 ;  /* 0x000000161300720c */ /* 0x000fda0003f06100 */
[----:B------:R-:W-:Y:S05]  /*2c60*/  @!P0 BRA `(.L_x_23683) ;  /* 0xfffffdf000008947 */ /* 0x000fea000383ffff */
.L_x_23680:
[----:B------:R-:W-:Y:S05]  /*2c70*/  BSYNC B6 ;  /* 0x0000000000067941 */ /* 0x000fea0003800000 */
.L_x_23679:
        /* <DEDUP_REMOVED lines=24> */
.L_x_23685:
[----:B------:R-:W-:Y:S05]  /*2e00*/  BSYNC B6 ;  /* 0x0000000000067941 */ /* 0x000fea0003800000 */
.L_x_23684:
        /* <DEDUP_REMOVED lines=24> */
.L_x_23687:
[----:B------:R-:W-:Y:S05]  /*2f90*/  BSYNC B6 ;  /* 0x0000000000067941 */ /* 0x000fea0003800000 */
.L_x_23686:
        /* <DEDUP_REMOVED lines=29> */
.L_x_23689:
[----:B------:R-:W-:Y:S05]  /*3170*/  BSYNC B6 ;  /* 0x0000000000067941 */ /* 0x000fea0003800000 */
.L_x_23688:
        /* <DEDUP_REMOVED lines=11> */
.L_x_23694:
        /* <DEDUP_REMOVED lines=14> */
.L_x_23692:
        /* <DEDUP_REMOVED lines=20> */
.L_x_23693:
[----:B------:R-:W-:Y:S05]  /*3450*/  BSYNC B1 ;  /* 0x0000000000017941 */ /* 0x000fea0003800000 */
.L_x_23691:
        /* <DEDUP_REMOVED lines=20> */
.L_x_23690:
        /* <DEDUP_REMOVED lines=18> */
.L_x_23699:
        /* <DEDUP_REMOVED lines=27> */
.L_x_23698:
[----:B------:R-:W-:Y:S05]  /*3870*/  BSYNC B7 ;  /* 0x0000000000077941 */ /* 0x000fea0003800000 */
.L_x_23697:
[----:B------:R-:W-:-:S05]  /*3880*/  IADD3 R18, P0, R18, 0x8, RZ ;  /* 0x0000000812127810 */ /* 0x000fca0007f1e0ff */
[----:B------:R-:W-:Y:S01]  /*3890*/  IMAD.X R19, RZ, RZ, R19, P0 ;  /* 0x000000ffff137224 */ /* 0x000fe200000e0613 */
[----:B------:R-:W-:-:S04]  /*38a0*/  ISETP.GE.U32.AND P0, PT, R18, R23, PT ;  /* 0x000000171200720c */ /* 0x000fc80003f06070 */
[----:B------:R-:W-:-:S13]  /*38b0*/  ISETP.GE.U32.AND.EX P0, PT, R19, R22, PT, P0 ;  /* 0x000000161300720c */ /* 0x000fda0003f06100 */
[----:B------:R-:W-:Y:S05]  /*38c0*/  @!P0 BRA `(.L_x_23699) ;  /* 0xfffffdf000008947 */ /* 0x000fea000383ffff */
.L_x_23696:
[----:B------:R-:W-:Y:S05]  /*38d0*/  BSYNC B6 ;  /* 0x0000000000067941 */ /* 0x000fea0003800000 */
.L_x_23695:
        /* <DEDUP_REMOVED lines=24> */
.L_x_23701:
[----:B------:R-:W-:Y:S05]  /*3a60*/  BSYNC B6 ;  /* 0x0000000000067941 */ /* 0x000fea0003800000 */
.L_x_23700:
        /* <DEDUP_REMOVED lines=24> */
.L_x_23703:
[----:B------:R-:W-:Y:S05]  /*3bf0*/  BSYNC B6 ;  /* 0x0000000000067941 */ /* 0x000fea0003800000 */
.L_x_23702:
        /* <DEDUP_REMOVED lines=29> */
.L_x_23705:
[----:B------:R-:W-:Y:S05]  /*3dd0*/  BSYNC B6 ;  /* 0x0000000000067941 */ /* 0x000fea0003800000 */
.L_x_23704:
        /* <DEDUP_REMOVED lines=11> */
.L_x_23710:
        /* <DEDUP_REMOVED lines=10> */
[----:B------:R-:W-:Y:S05]  /*3f30*/  CALL.REL.NOINC `($__internal_57_$__cuda_sm20_div_s64) ;  /* 0x0000a56000007944 */ /* 0x000fea0003c00000 */
[----:B------:R-:W-:Y:S02]  /*3f40*/  IMAD.MOV.U32 R6, RZ, RZ, R3 ;  /* 0x000000ffff067224 */ /* 0x000fe400078e0003 */
[----:B------:R-:W-:Y:S01]  /*3f50*/  IMAD.MOV.U32 R7, RZ, RZ, R4 ;  /* 0x000000ffff077224 */ /* 0x000fe200078e0004 */
[----:B------:R-:W-:Y:S05]  /*3f60*/  BRA `(.L_x_23709) ;  /* 0x0000014000007947 */ /* 0x000fea0003800000 */
.L_x_23708:
        /* <DEDUP_REMOVED lines=20> */
.L_x_23709:
[----:B------:R-:W-:Y:S05]  /*40b0*/  BSYNC B1 ;  /* 0x0000000000017941 */ /* 0x000fea0003800000 */
.L_x_23707:
        /* <DEDUP_REMOVED lines=20> */
.L_x_23706:
        /* <DEDUP_REMOVED lines=18> */
.L_x_23715:
        /* <DEDUP_REMOVED lines=27> */
.L_x_23714:
[----:B------:R-:W-:Y:S05]  /*44d0*/  BSYNC B7 ;  /* 0x0000000000077941 */ /* 0x000fea0003800000 */
.L_x_23713:
[----:B------:R-:W-:-:S05]  /*44e0*/  IADD3 R18, P0, R18, 0x8, RZ ;  /* 0x0000000812127810 */ /* 0x000fca0007f1e0ff */
[----:B------:R-:W-:Y:S01]  /*44f0*/  IMAD.X R19, RZ, RZ, R19, P0 ;  /* 0x000000ffff137224 */ /* 0x000fe200000e0613 */
[----:B------:R-:W-:-:S04]  /*4500*/  ISETP.GE.U32.AND P0, PT, R18, R23, PT ;  /* 0x000000171200720c */ /* 0x000fc80003f06070 */
[----:B------:R-:W-:-:S13]  /*4510*/  ISETP.GE.U32.AND.EX P0, PT, R19, R22, PT, P0 ;  /* 0x000000161300720c */ /* 0x000fda0003f06100 */
[----:B------:R-:W-:Y:S05]  /*4520*/  @!P0 BRA `(.L_x_23715) ;  /* 0xfffffdf000008947 */ /* 0x000fea000383ffff */
.L_x_23712:
[----:B------:R-:W-:Y:S05]  /*4530*/  BSYNC B6 ;  /* 0x0000000000067941 */ /* 0x000fea0003800000 */
.L_x_23711:
        /* <DEDUP_REMOVED lines=24> */
.L_x_23717:
[----:B------:R-:W-:Y:S05]  /*46c0*/  BSYNC B6 ;  /* 0x0000000000067941 */ /* 0x000fea0003800000 */
.L_x_23716:
        /* <DEDUP_REMOVED lines=24> */
.L_x_23719:
[----:B------:R-:W-:Y:S05]  /*4850*/  BSYNC B6 ;  /* 0x0000000000067941 */ /* 0x000fea0003800000 */
.L_x_23718:
        /* <DEDUP_REMOVED lines=29> */
.L_x_23721:
[----:B------:R-:W-:Y:S05]  /*4a30*/  BSYNC B6 ;  /* 0x0000000000067941 */ /* 0x000fea0003800000 */
.L_x_23720:
        /* <DEDUP_REMOVED lines=10> */
.L_x_23726:
        /* <DEDUP_REMOVED lines=14> */
.L_x_23724:
        /* <DEDUP_REMOVED lines=19> */
.L_x_23725:
[----:B------:R-:W-:Y:S05]  /*4cf0*/  BSYNC B1 ;  /* 0x0000000000017941 */ /* 0x000fea0003800000 */
.L_x_23723:
        /* <DEDUP_REMOVED lines=19> */
.L_x_23722:
        /* <DEDUP_REMOVED lines=18> */
.L_x_23731:
        /* <DEDUP_REMOVED lines=27> */
.L_x_23730:
[----:B------:R-:W-:Y:S05]  /*5100*/  BSYNC B7 ;  /* 0x0000000000077941 */ /* 0x000fea0003800000 */
.L_x_23729:
[----:B------:R-:W-:-:S04]  /*5110*/  IADD3 R18, P0, R18, 0x8, RZ ;  /* 0x0000000812127810 */ /* 0x000fc80007f1e0ff */
[----:B------:R-:W-:Y:S02]  /*5120*/  IADD3.X R19, RZ, R19, RZ, P0, !PT ;  /* 0x00000013ff137210 */ /* 0x000fe400007fe4ff */
[----:B------:R-:W-:-:S04]  /*5130*/  ISETP.GE.U32.AND P0, PT, R18, R23, PT ;  /* 0x000000171200720c */ /* 0x000fc80003f06070 */
[----:B------:R-:W-:-:S13]  /*5140*/  ISETP.GE.U32.AND.EX P0, PT, R19, R22, PT, P0 ;  /* 0x000000161300720c */ /* 0x000fda0003f06100 */
[----:B------:R-:W-:Y:S05]  /*5150*/  @!P0 BRA `(.L_x_23731) ;  /* 0xfffffdf000008947 */ /* 0x000fea000383ffff */
.L_x_23728:
[----:B------:R-:W-:Y:S05]  /*5160*/  BSYNC B6 ;  /* 0x0000000000067941 */ /* 0x000fea0003800000 */
.L_x_23727:
        /* <DEDUP_REMOVED lines=24> */
.L_x_23733:
[----:B------:R-:W-:Y:S05]  /*52f0*/  BSYNC B6 ;  /* 0x0000000000067941 */ /* 0x000fea0003800000 */
.L_x_23732:
        /* <DEDUP_REMOVED lines=24> */
.L_x_23735:
[----:B------:R-:W-:Y:S05]  /*5480*/  BSYNC B6 ;  /* 0x0000000000067941 */ /* 0x000fea0003800000 */
.L_x_23734:
        /* <DEDUP_REMOVED lines=29> */
.L_x_23737:
[----:B------:R-:W-:Y:S05]  /*5660*/  BSYNC B6 ;  /* 0x0000000000067941 */ /* 0x000fea0003800000 */
.L_x_23736:
        /* <DEDUP_REMOVED lines=10> */
.L_x_23742:
        /* <DEDUP_REMOVED lines=10> */
[----:B------:R-:W-:Y:S05]  /*57b0*/  CALL.REL.NOINC `($__internal_57_$__cuda_sm20_div_s64) ;  /* 0x00008ce000007944 */ /* 0x000fea0003c00000 */
[----:B------:R-:W-:Y:S02]  /*57c0*/  IMAD.MOV.U32 R6, RZ, RZ, R3 ;  /* 0x000000ffff067224 */ /* 0x000fe400078e0003 */
[----:B------:R-:W-:Y:S01]  /*57d0*/  IMAD.MOV.U32 R7, RZ, RZ, R4 ;  /* 0x000000ffff077224 */ /* 0x000fe200078e0004 */
[----:B------:R-:W-:Y:S05]  /*57e0*/  BRA `(.L_x_23741) ;  /* 0x0000013000007947 */ /* 0x000fea0003800000 */
.L_x_23740:
        /* <DEDUP_REMOVED lines=19> */
.L_x_23741:
[----:B------:R-:W-:Y:S05]  /*5920*/  BSYNC B1 ;  /* 0x0000000000017941 */ /* 0x000fea0003800000 */
.L_x_23739:
        /* <DEDUP_REMOVED lines=19> */
.L_x_23738:
        /* <DEDUP_REMOVED lines=18> */
.L_x_23747:
        /* <DEDUP_REMOVED lines=27> */
.L_x_23746:
[----:B------:R-:W-:Y:S05]  /*5d30*/  BSYNC B7 ;  /* 0x0000000000077941 */ /* 0x000fea0003800000 */
.L_x_23745:
[----:B------:R-:W-:-:S05]  /*5d40*/  IADD3 R18, P0, R18, 0x8, RZ ;  /* 0x0000000812127810 */ /* 0x000fca0007f1e0ff */
[----:B------:R-:W-:Y:S01]  /*5d50*/  IMAD.X R19, RZ, RZ, R19, P0 ;  /* 0x000000ffff137224 */ /* 0x000fe200000e0613 */
[----:B------:R-:W-:-:S04]  /*5d60*/  ISETP.GE.U32.AND P0, PT, R18, R23, PT ;  /* 0x000000171200720c */ /* 0x000fc80003f06070 */
[----:B------:R-:W-:-:S13]  /*5d70*/  ISETP.GE.U32.AND.EX P0, PT, R19, R22, PT, P0 ;  /* 0x000000161300720c */ /* 0x000fda0003f06100 */
[----:B------:R-:W-:Y:S05]  /*5d80*/  @!P0 BRA `(.L_x_23747) ;  /* 0xfffffdf000008947 */ /* 0x000fea000383ffff */
.L_x_23744:
[----:B------:R-:W-:Y:S05]  /*5d90*/  BSYNC B6 ;  /* 0x0000000000067941 */ /* 0x000fea0003800000 */
.L_x_23743:
        /* <DEDUP_REMOVED lines=24> */
.L_x_23749:
[----:B------:R-:W-:Y:S05]  /*5f20*/  BSYNC B6 ;  /* 0x0000000000067941 */ /* 0x000fea0003800000 */
.L_x_23748:
        /* <DEDUP_REMOVED lines=24> */
.L_x_23751:
[----:B------:R-:W-:Y:S05]  /*60b0*/  BSYNC B6 ;  /* 0x0000000000067941 */ /* 0x000fea0003800000 */
.L_x_23750:
        /* <DEDUP_REMOVED lines=29> */
.L_x_23753:
[----:B------:R-:W-:Y:S05]  /*6290*/  BSYNC B6 ;  /* 0x0000000000067941 */ /* 0x000fea0003800000 */
.L_x_23752:
        /* <DEDUP_REMOVED lines=9> */
.L_x_23758:
        /* <DEDUP_REMOVED lines=11> */
[----:B------:R-:W-:Y:S05]  /*63e0*/  CALL.REL.NOINC `($__internal_57_$__cuda_sm20_div_s64) ;  /* 0x000080b000007944 */ /* 0x000fea0003c00000 */
[----:B------:R-:W-:Y:S02]  /*63f0*/  IMAD.MOV.U32 R5, RZ, RZ, R4 ;  /* 0x000000ffff057224 */ /* 0x000fe400078e0004 */
[----:B------:R-:W-:Y:S01]  /*6400*/  IMAD.MOV.U32 R4, RZ, RZ, R3 ;  /* 0x000000ffff047224 */ /* 0x000fe200078e0003 */
[----:B------:R-:W-:Y:S05]  /*6410*/  BRA `(.L_x_23757) ;  /* 0x0000013000007947 */ /* 0x000fea0003800000 */
.L_x_23756:
        /* <DEDUP_REMOVED lines=19> */
.L_x_23757:
[----:B------:R-:W-:Y:S05]  /*6550*/  BSYNC B1 ;  /* 0x0000000000017941 */ /* 0x000fea0003800000 */
.L_x_23755:
        /* <DEDUP_REMOVED lines=20> */
.L_x_23754:
        /* <DEDUP_REMOVED lines=18> */
.L_x_23763:
        /* <DEDUP_REMOVED lines=27> */
.L_x_23762:
[----:B------:R-:W-:Y:S05]  /*6970*/  BSYNC B7 ;  /* 0x0000000000077941 */ /* 0x000fea0003800000 */
.L_x_23761:
[----:B------:R-:W-:-:S05]  /*6980*/  IADD3 R16, P0, R16, 0x8, RZ ;  /* 0x0000000810107810 */ /* 0x000fca0007f1e0ff */
[----:B------:R-:W-:Y:S01]  /*6990*/  IMAD.X R17, RZ, RZ, R17, P0 ;  /* 0x000000ffff117224 */ /* 0x000fe200000e0611 */
[----:B------:R-:W-:-:S04]  /*69a0*/  ISETP.GE.U32.AND P0, PT, R16, R19, PT ;  /* 0x000000131000720c */ /* 0x000fc80003f06070 */
[----:B------:R-:W-:-:S13]  /*69b0*/  ISETP.GE.U32.AND.EX P0, PT, R17, R18, PT, P0 ;  /* 0x000000121100720c */ /* 0x000fda0003f06100 */
[----:B------:R-:W-:Y:S05]  /*69c0*/  @!P0 BRA `(.L_x_23763) ;  /* 0xfffffdf000008947 */ /* 0x000fea000383ffff */
.L_x_23760:
[----:B------:R-:W-:Y:S05]  /*69d0*/  BSYNC B6 ;  /* 0x0000000000067941 */ /* 0x000fea0003800000 */
.L_x_23759:
        /* <DEDUP_REMOVED lines=11> */
.L_x_23635:
        /* <DEDUP_REMOVED lines=245> */
.L_x_23767:
[----:B------:R-:W-:Y:S05]  /*79e0*/  BSYNC B7 ;  /* 0x0000000000077941 */ /* 0x000fea0003800000 */
.L_x_23766:
        /* <DEDUP_REMOVED lines=25> */
.L_x_23769:
[----:B------:R-:W-:Y:S05]  /*7b80*/  BSYNC B7 ;  /* 0x0000000000077941 */ /* 0x000fea0003800000 */
.L_x_23768:
        /* <DEDUP_REMOVED lines=29> */
.L_x_23771:
[----:B------:R-:W-:Y:S05]  /*7d60*/  BSYNC B7 ;  /* 0x0000000000077941 */ /* 0x000fea0003800000 */
.L_x_23770:
        /* <DEDUP_REMOVED lines=18> */
.L_x_23776:
        /* <DEDUP_REMOVED lines=14> */
.L_x_23774:
        /* <DEDUP_REMOVED lines=20> */
.L_x_23775:
[----:B------:R-:W-:Y:S05]  /*80b0*/  BSYNC B1 ;  /* 0x0000000000017941 */ /* 0x000fea0003800000 */
.L_x_23773:
        /* <DEDUP_REMOVED lines=20> */
.L_x_23772:
        /* <DEDUP_REMOVED lines=17> */
.L_x_23779:
        /* <DEDUP_REMOVED lines=27> */
.L_x_23778:
[----:B------:R-:W-:Y:S05]  /*84c0*/  BSYNC B7 ;  /* 0x0000000000077941 */ /* 0x000fea0003800000 */
.L_x_23777:
[----:B------:R-:W-:-:S05]  /*84d0*/  IADD3 R16, P0, R16, 0x8, RZ ;  /* 0x0000000810107810 */ /* 0x000fca0007f1e0ff */
[----:B------:R-:W-:Y:S01]  /*84e0*/  IMAD.X R17, RZ, RZ, R17, P0 ;  /* 0x000000ffff117224 */ /* 0x000fe200000e0611 */
[----:B------:R-:W-:-:S04]  /*84f0*/  ISETP.GE.U32.AND P0, PT, R16, R51, PT ;  /* 0x000000331000720c */ /* 0x000fc80003f06070 */
[----:B------:R-:W-:-:S13]  /*8500*/  ISETP.GE.U32.AND.EX P0, PT, R17, R18, PT, P0 ;  /* 0x000000121100720c */ /* 0x000fda0003f06100 */
[----:B------:R-:W-:Y:S05]  /*8510*/  @!P0 BRA `(.L_x_23779) ;  /* 0xfffffdf000008947 */ /* 0x000fea000383ffff */
.L_x_23765:
[----:B------:R-:W-:Y:S05]  /*8520*/  BSYNC B6 ;  /* 0x0000000000067941 */ /* 0x000fea0003800000 */
.L_x_23764:
        /* <DEDUP_REMOVED lines=30> */
.L_x_23783:
[----:B------:R-:W-:Y:S05]  /*8710*/  BSYNC B7 ;  /* 0x0000000000077941 */ /* 0x000fea0003800000 */
.L_x_23782:
        /* <DEDUP_REMOVED lines=25> */
.L_x_23785:
[----:B------:R-:W-:Y:S05]  /*88b0*/  BSYNC B7 ;  /* 0x0000000000077941 */ /* 0x000fea0003800000 */
.L_x_23784:
        /* <DEDUP_REMOVED lines=29> */
.L_x_23787:
[----:B------:R-:W-:Y:S05]  /*8a90*/  BSYNC B7 ;  /* 0x0000000000077941 */ /* 0x000fea0003800000 */
.L_x_23786:
        /* <DEDUP_REMOVED lines=18> */
.L_x_23792:
        /* <DEDUP_REMOVED lines=14> */
.L_x_23790:
        /* <DEDUP_REMOVED lines=20> */
.L_x_23791:
[----:B------:R-:W-:Y:S05]  /*8de0*/  BSYNC B1 ;  /* 0x0000000000017941 */ /* 0x000fea0003800000 */
.L_x_23789:
        /* <DEDUP_REMOVED lines=22> */
.L_x_23788:
        /* <DEDUP_REMOVED lines=17> */
.L_x_23795:
        /* <DEDUP_REMOVED lines=27> */
.L_x_23794:
[----:B------:R-:W-:Y:S05]  /*9210*/  BSYNC B7 ;  /* 0x0000000000077941 */ /* 0x000fea0003800000 */
.L_x_23793:
[----:B------:R-:W-:-:S05]  /*9220*/  IADD3 R16, P0, R16, 0x8, RZ ;  /* 0x0000000810107810 */ /* 0x000fca0007f1e0ff */
[----:B------:R-:W-:Y:S01]  /*9230*/  IMAD.X R17, RZ, RZ, R17, P0 ;  /* 0x000000ffff117224 */ /* 0x000fe200000e0611 */
[----:B------:R-:W-:-:S04]  /*9240*/  ISETP.GE.U32.AND P0, PT, R16, R19, PT ;  /* 0x000000131000720c */ /* 0x000fc80003f06070 */
[----:B------:R-:W-:-:S13]  /*9250*/  ISETP.GE.U32.AND.EX P0, PT, R17, R18, PT, P0 ;  /* 0x000000121100720c */ /* 0x000fda0003f06100 */
[----:B------:R-:W-:Y:S05]  /*9260*/  @!P0 BRA `(.L_x_23795) ;  /* 0xfffffdf000008947 */ /* 0x000fea000383ffff */
.L_x_23781:
[----:B------:R-:W-:Y:S05]  /*9270*/  BSYNC B6 ;  /* 0x0000000000067941 */ /* 0x000fea0003800000 */
.L_x_23780:
        /* <DEDUP_REMOVED lines=30> */
.L_x_23799:
[----:B------:R-:W-:Y:S05]  /*9460*/  BSYNC B7 ;  /* 0x0000000000077941 */ /* 0x000fea0003800000 */
.L_x_23798:
        /* <DEDUP_REMOVED lines=25> */
.L_x_23801:
[----:B------:R-:W-:Y:S05]  /*9600*/  BSYNC B7 ;  /* 0x0000000000077941 */ /* 0x000fea0003800000 */
.L_x_23800:
        /* <DEDUP_REMOVED lines=29> */
.L_x_23803:
[----:B------:R-:W-:Y:S05]  /*97e0*/  BSYNC B7 ;  /* 0x0000000000077941 */ /* 0x000fea0003800000 */
.L_x_23802:
        /* <DEDUP_REMOVED lines=17> */
.L_x_23808:
        /* <DEDUP_REMOVED lines=14> */
.L_x_23806:
        /* <DEDUP_REMOVED lines=19> */
.L_x_23807:
[----:B------:R-:W-:Y:S05]  /*9b10*/  BSYNC B1 ;  /* 0x0000000000017941 */ /* 0x000fea0003800000 */
.L_x_23805:
        /* <DEDUP_REMOVED lines=21> */
.L_x_23804:
        /* <DEDUP_REMOVED lines=17> */
.L_x_23811:
        /* <DEDUP_REMOVED lines=27> */
.L_x_23810:
[----:B------:R-:W-:Y:S05]  /*9f30*/  BSYNC B7 ;  /* 0x0000000000077941 */ /* 0x000fea0003800000 */
.L_x_23809:
[----:B------:R-:W-:-:S05]  /*9f40*/  IADD3 R16, P0, R16, 0x8, RZ ;  /* 0x0000000810107810 */ /* 0x000fca0007f1e0ff */
[----:B------:R-:W-:Y:S01]  /*9f50*/  IMAD.X R17, RZ, RZ, R17, P0 ;  /* 0x000000ffff117224 */ /* 0x000fe200000e0611 */
[----:B------:R-:W-:-:S04]  /*9f60*/  ISETP.GE.U32.AND P0, PT, R16, R19, PT ;  /* 0x000000131000720c */ /* 0x000fc80003f06070 */
[----:B------:R-:W-:-:S13]  /*9f70*/  ISETP.GE.U32.AND.EX P0, PT, R17, R18, PT, P0 ;  /* 0x000000121100720c */ /* 0x000fda0003f06100 */
[----:B------:R-:W-:Y:S05]  /*9f80*/  @!P0 BRA `(.L_x_23811) ;  /* 0xfffffdf000008947 */ /* 0x000fea000383ffff */
.L_x_23797:
[----:B------:R-:W-:Y:S05]  /*9f90*/  BSYNC B6 ;  /* 0x0000000000067941 */ /* 0x000fea0003800000 */
.L_x_23796:
        /* <DEDUP_REMOVED lines=30> */
.L_x_23815:
[----:B------:R-:W-:Y:S05]  /*a180*/  BSYNC B7 ;  /* 0x0000000000077941 */ /* 0x000fea0003800000 */
.L_x_23814:
        /* <DEDUP_REMOVED lines=25> */
.L_x_23817:
[----:B------:R-:W-:Y:S05]  /*a320*/  BSYNC B7 ;  /* 0x0000000000077941 */ /* 0x000fea0003800000 */
.L_x_23816:
        /* <DEDUP_REMOVED lines=29> */
.L_x_23819:
[----:B------:R-:W-:Y:S05]  /*a500*/  BSYNC B7 ;  /* 0x0000000000077941 */ /* 0x000fea0003800000 */
.L_x_23818:
        /* <DEDUP_REMOVED lines=17> */
.L_x_23824:
        /* <DEDUP_REMOVED lines=14> */
.L_x_23822:
        /* <DEDUP_REMOVED lines=19> */
.L_x_23823:
[----:B------:R-:W-:Y:S05]  /*a830*/  BSYNC B1 ;  /* 0x0000000000017941 */ /* 0x000fea0003800000 */
.L_x_23821:
        /* <DEDUP_REMOVED lines=21> */
.L_x_23820:
        /* <DEDUP_REMOVED lines=17> */
.L_x_23827:
        /* <DEDUP_REMOVED lines=27> */
.L_x_23826:
[----:B------:R-:W-:Y:S05]  /*ac50*/  BSYNC B7 ;  /* 0x0000000000077941 */ /* 0x000fea0003800000 */
.L_x_23825:
[----:B------:R-:W-:-:S05]  /*ac60*/  IADD3 R16, P0, R16, 0x8, RZ ;  /* 0x0000000810107810 */ /* 0x000fca0007f1e0ff */
[----:B------:R-:W-:Y:S01]  /*ac70*/  IMAD.X R17, RZ, RZ, R17, P0 ;  /* 0x000000ffff117224 */ /* 0x000fe200000e0611 */
[----:B------:R-:W-:-:S04]  /*ac80*/  ISETP.GE.U32.AND P0, PT, R16, R19, PT ;  /* 0x000000131000720c */ /* 0x000fc80003f06070 */
[----:B------:R-:W-:-:S13]  /*ac90*/  ISETP.GE.U32.AND.EX P0, PT, R17, R18, PT, P0 ;  /* 0x000000121100720c */ /* 0x000fda0003f06100 */
[----:B------:R-:W-:Y:S05]  /*aca0*/  @!P0 BRA `(.L_x_23827) ;  /* 0xfffffdf000008947 */ /* 0x000fea000383ffff */
.L_x_23813:
[----:B------:R-:W-:Y:S05]  /*acb0*/  BSYNC B6 ;  /* 0x0000000000067941 */ /* 0x000fea0003800000 */
.L_x_23812:
        /* <DEDUP_REMOVED lines=30> */
.L_x_23831:
[----:B------:R-:W-:Y:S05]  /*aea0*/  BSYNC B7 ;  /* 0x0000000000077941 */ /* 0x000fea0003800000 */
.L_x_23830:
        /* <DEDUP_REMOVED lines=25> */
.L_x_23833:
[----:B------:R-:W-:Y:S05]  /*b040*/  BSYNC B7 ;  /* 0x0000000000077941 */ /* 0x000fea0003800000 */
.L_x_23832:
        /* <DEDUP_REMOVED lines=29> */
.L_x_23835:
[----:B------:R-:W-:Y:S05]  /*b220*/  BSYNC B7 ;  /* 0x0000000000077941 */ /* 0x000fea0003800000 */
.L_x_23834:
        /* <DEDUP_REMOVED lines=17> */
.L_x_23840:
        /* <DEDUP_REMOVED lines=14> */
.L_x_23838:
        /* <DEDUP_REMOVED lines=19> */
.L_x_23839:
[----:B------:R-:W-:Y:S05]  /*b550*/  BSYNC B1 ;  /* 0x0000000000017941 */ /* 0x000fea0003800000 */
.L_x_23837:
        /* <DEDUP_REMOVED lines=21> */
.L_x_23836:
        /* <DEDUP_REMOVED lines=17> */
.L_x_23843:
        /* <DEDUP_REMOVED lines=27> */
.L_x_23842:
[----:B------:R-:W-:Y:S05]  /*b970*/  BSYNC B7 ;  /* 0x0000000000077941 */ /* 0x000fea0003800000 */
.L_x_23841:
[----:B------:R-:W-:-:S05]  /*b980*/  IADD3 R16, P0, R16, 0x8, RZ ;  /* 0x0000000810107810 */ /* 0x000fca0007f1e0ff */
[----:B------:R-:W-:Y:S01]  /*b990*/  IMAD.X R17, RZ, RZ, R17, P0 ;  /* 0x000000ffff117224 */ /* 0x000fe200000e0611 */
[----:B------:R-:W-:-:S04]  /*b9a0*/  ISETP.GE.U32.AND P0, PT, R16, R19, PT ;  /* 0x000000131000720c */ /* 0x000fc80003f06070 */
[----:B------:R-:W-:-:S13]  /*b9b0*/  ISETP.GE.U32.AND.EX P0, PT, R17, R18, PT, P0 ;  /* 0x000000121100720c */ /* 0x000fda0003f06100 */
[----:B------:R-:W-:Y:S05]  /*b9c0*/  @!P0 BRA `(.L_x_23843) ;  /* 0xfffffdf000008947 */ /* 0x000fea000383ffff */
.L_x_23829:
[----:B------:R-:W-:Y:S05]  /*b9d0*/  BSYNC B6 ;  /* 0x0000000000067941 */ /* 0x000fea0003800000 */
.L_x_23828:
        /* <DEDUP_REMOVED lines=30> */
.L_x_23847:
[----:B------:R-:W-:Y:S05]  /*bbc0*/  BSYNC B7 ;  /* 0x0000000000077941 */ /* 0x000fea0003800000 */
.L_x_23846:
        /* <DEDUP_REMOVED lines=25> */
.L_x_23849:
[----:B------:R-:W-:Y:S05]  /*bd60*/  BSYNC B7 ;  /* 0x0000000000077941 */ /* 0x000fea0003800000 */
.L_x_23848:
        /* <DEDUP_REMOVED lines=29> */
.L_x_23851:
[----:B------:R-:W-:Y:S05]  /*bf40*/  BSYNC B7 ;  /* 0x0000000000077941 */ /* 0x000fea0003800000 */
.L_x_23850:
        /* <DEDUP_REMOVED lines=17> */
.L_x_23856:
        /* <DEDUP_REMOVED lines=14> */
.L_x_23854:
        /* <DEDUP_REMOVED lines=19> */
.L_x_23855:
[----:B------:R-:W-:Y:S05]  /*c270*/  BSYNC B1 ;  /* 0x0000000000017941 */ /* 0x000fea0003800000 */
.L_x_23853:
        /* <DEDUP_REMOVED lines=19> */
.L_x_23852:
        /* <DEDUP_REMOVED lines=17> */
.L_x_23859:
        /* <DEDUP_REMOVED lines=27> */
.L_x_23858:
[----:B------:R-:W-:Y:S05]  /*c670*/  BSYNC B7 ;  /* 0x0000000000077941 */ /* 0x000fea0003800000 */
.L_x_23857:
[----:B------:R-:W-:-:S05]  /*c680*/  IADD3 R16, P0, R16, 0x8, RZ ;  /* 0x0000000810107810 */ /* 0x000fca0007f1e0ff */
[----:B------:R-:W-:Y:S01]  /*c690*/  IMAD.X R17, RZ, RZ, R17, P0 ;  /* 0x000000ffff117224 */ /* 0x000fe200000e0611 */
[----:B------:R-:W-:-:S04]  /*c6a0*/  ISETP.GE.U32.AND P0, PT, R16, R19, PT ;  /* 0x000000131000720c */ /* 0x000fc80003f06070 */
[----:B------:R-:W-:-:S13]  /*c6b0*/  ISETP.GE.U32.AND.EX P0, PT, R17, R18, PT, P0 ;  /* 0x000000121100720c */ /* 0x000fda0003f06100 */
[----:B------:R-:W-:Y:S05]  /*c6c0*/  @!P0 BRA `(.L_x_23859) ;  /* 0xfffffdf000008947 */ /* 0x000fea000383ffff */
.L_x_23845:
[----:B------:R-:W-:Y:S05]  /*c6d0*/  BSYNC B6 ;  /* 0x0000000000067941 */ /* 0x000fea0003800000 */
.L_x_23844:
        /* <DEDUP_REMOVED lines=30> */
.L_x_23863:
[----:B------:R-:W-:Y:S05]  /*c8c0*/  BSYNC B7 ;  /* 0x0000000000077941 */ /* 0x000fea0003800000 */
.L_x_23862:
        /* <DEDUP_REMOVED lines=25> */
.L_x_23865:
[----:B------:R-:W-:Y:S05]  /*ca60*/  BSYNC B7 ;  /* 0x0000000000077941 */ /* 0x000fea0003800000 */
.L_x_23864:
        /* <DEDUP_REMOVED lines=29> */
.L_x_23867:
[----:B------:R-:W-:Y:S05]  /*cc40*/  BSYNC B7 ;  /* 0x0000000000077941 */ /* 0x000fea0003800000 */
.L_x_23866:
        /* <DEDUP_REMOVED lines=17> */
.L_x_23872:
        /* <DEDUP_REMOVED lines=14> */
.L_x_23870:
        /* <DEDUP_REMOVED lines=19> */
.L_x_23871:
[----:B------:R-:W-:Y:S05]  /*cf70*/  BSYNC B1 ;  /* 0x0000000000017941 */ /* 0x000fea0003800000 */
.L_x_23869:
        /* <DEDUP_REMOVED lines=19> */
.L_x_23868:
        /* <DEDUP_REMOVED lines=17> */
.L_x_23875:
        /* <DEDUP_REMOVED lines=27> */
.L_x_23874:
[----:B------:R-:W-:Y:S05]  /*d370*/  BSYNC B7 ;  /* 0x0000000000077941 */ /* 0x000fea0003800000 */
.L_x_23873:
[----:B------:R-:W-:-:S05]  /*d380*/  IADD3 R16, P0, R16, 0x8, RZ ;  /* 0x0000000810107810 */ /* 0x000fca0007f1e0ff */
[----:B------:R-:W-:Y:S01]  /*d390*/  IMAD.X R17, RZ, RZ, R17, P0 ;  /* 0x000000ffff117224 */ /* 0x000fe200000e0611 */
[----:B------:R-:W-:-:S04]  /*d3a0*/  ISETP.GE.U32.AND P0, PT, R16, R19, PT ;  /* 0x000000131000720c */ /* 0x000fc80003f06070 */
[----:B------:R-:W-:-:S13]  /*d3b0*/  ISETP.GE.U32.AND.EX P0, PT, R17, R18, PT, P0 ;  /* 0x000000121100720c */ /* 0x000fda0003f06100 */
[----:B------:R-:W-:Y:S05]  /*d3c0*/  @!P0 BRA `(.L_x_23875) ;  /* 0xfffffdf000008947 */ /* 0x000fea000383ffff */
.L_x_23861:
[----:B------:R-:W-:Y:S05]  /*d3d0*/  BSYNC B6 ;  /* 0x0000000000067941 */ /* 0x000fea0003800000 */
.L_x_23860:
        /* <DEDUP_REMOVED lines=30> */
.L_x_23879:
[----:B------:R-:W-:Y:S05]  /*d5c0*/  BSYNC B7 ;  /* 0x0000000000077941 */ /* 0x000fea0003800000 */
.L_x_23878:
        /* <DEDUP_REMOVED lines=25> */
.L_x_23881:
[----:B------:R-:W-:Y:S05]  /*d760*/  BSYNC B7 ;  /* 0x0000000000077941 */ /* 0x000fea0003800000 */
.L_x_23880:
        /* <DEDUP_REMOVED lines=29> */
.L_x_23883:
[----:B------:R-:W-:Y:S05]  /*d940*/  BSYNC B7 ;  /* 0x0000000000077941 */ /* 0x000fea0003800000 */
.L_x_23882:
        /* <DEDUP_REMOVED lines=17> */
.L_x_23888:
        /* <DEDUP_REMOVED lines=14> */
.L_x_23886:
        /* <DEDUP_REMOVED lines=19> */
.L_x_23887:
[----:B------:R-:W-:Y:S05]  /*dc70*/  BSYNC B1 ;  /* 0x0000000000017941 */ /* 0x000fea0003800000 */
.L_x_23885:
        /* <DEDUP_REMOVED lines=19> */
.L_x_23884:
        /* <DEDUP_REMOVED lines=17> */
.L_x_23891:
        /* <DEDUP_REMOVED lines=27> */
.L_x_23890:
[----:B------:R-:W-:Y:S05]  /*e070*/  BSYNC B7 ;  /* 0x0000000000077941 */ /* 0x000fea0003800000 */
.L_x_23889:
[----:B------:R-:W-:-:S05]  /*e080*/  IADD3 R16, P0, R16, 0x8, RZ ;  /* 0x0000000810107810 */ /* 0x000fca0007f1e0ff */
[----:B------:R-:W-:Y:S01]  /*e090*/  IMAD.X R17, RZ, RZ, R17, P0 ;  /* 0x000000ffff117224 */ /* 0x000fe200000e0611 */
[----:B------:R-:W-:-:S04]  /*e0a0*/  ISETP.GE.U32.AND P0, PT, R16, R19, PT ;  /* 0x000000131000720c */ /* 0x000fc80003f06070 */
[----:B------:R-:W-:-:S13]  /*e0b0*/  ISETP.GE.U32.AND.EX P0, PT, R17, R18, PT, P0 ;  /* 0x000000121100720c */ /* 0x000fda0003f06100 */
[----:B------:R-:W-:Y:S05]  /*e0c0*/  @!P0 BRA `(.L_x_23891) ;  /* 0xfffffdf000008947 */ /* 0x000fea000383ffff */
.L_x_23877:
[----:B------:R-:W-:Y:S05]  /*e0d0*/  BSYNC B6 ;  /* 0x0000000000067941 */ /* 0x000fea0003800000 */
.L_x_23876:
        /* <DEDUP_REMOVED lines=23> */
.L_x_23894:
[----:B0-----:R-:W-:-:S13]  /*e250*/  ISETP.GE.AND P0, PT, R0, R98, PT ;  /* 0x000000620000720c */ /* 0x001fda0003f06270 */
[----:B------:R-:W-:Y:S05]  /*e260*/  @P0 BRA `(.L_x_23896) ;  /* 0x000000c000000947 */ /* 0x000fea0003800000 */
[----:B------:R-:W-:Y:S01]  /*e270*/  IMAD.IADD R2, R99, 0x1, R0 ;  /* 0x0000000163027824 */ /* 0x000fe200078e0200 */
[----:B------:R-:W-:Y:S01]  /*e280*/  IADD3 R0, R0, 0x80, RZ ;  /* 0x0000008000007810 */ /* 0x000fe20007ffe0ff */
[----:B------:R-:W-:-:S04]  /*e290*/  IMAD.MOV.U32 R3, RZ, RZ, 0x8 ;  /* 0x00000008ff037424 */ /* 0x000fc800078e00ff */
[----:B------:R-:W-:-:S05]  /*e2a0*/  IMAD.WIDE.U32 R2, R2, R3, c[0x0][0x218] ;  /* 0x0000860002027625 */ /* 0x000fca00078e0003 */
[----:B------:R0:W-:Y:S02]  /*e2b0*/  STG.E.64 [R2.64], RZ ;  /* 0x000000ff02007986 */ /* 0x0001e4000c101b24 */
.L_x_23895:
[----:B------:R-:W-:-:S13]  /*e2c0*/  ISETP.GE.AND P0, PT, R0, R98, PT ;  /* 0x000000620000720c */ /* 0x000fda0003f06270 */
[----:B------:R-:W-:Y:S05]  /*e2d0*/  @P0 BRA `(.L_x_23897) ;  /* 0x000000d000000947 */ /* 0x000fea0003800000 */
[----:B0-----:R-:W-:Y:S01]  /*e2e0*/  IMAD.IADD R2, R99, 0x1, R0 ;  /* 0x0000000163027824 */ /* 0x001fe200078e0200 */
[----:B------:R-:W-:Y:S01]  /*e2f0*/  IADD3 R0, R0, 0x80, RZ ;  /* 0x0000008000007810 */ /* 0x000fe20007ffe0ff */
[----:B------:R-:W-:-:S04]  /*e300*/  IMAD.MOV.U32 R3, RZ, RZ, 0x8 ;  /* 0x00000008ff037424 */ /* 0x000fc800078e00ff */
[----:B------:R-:W-:-:S05]  /*e310*/  IMAD.WIDE.U32 R2, R2, R3, c[0x0][0x218] ;  /* 0x0000860002027625 */ /* 0x000fca00078e0003 */
[----:B------:R0:W-:Y:S02]  /*e320*/  STG.E.64 [R2.64], RZ ;  /* 0x000000ff02007986 */ /* 0x0001e4000c101b24 */
.L_x_23896:
        /* <DEDUP_REMOVED lines=8> */
.L_x_23897:
[----:B------:R-:W-:Y:S05]  /*e3b0*/  BSYNC B1 ;  /* 0x0000000000017941 */ /* 0x000fea0003800000 */
.L_x_23893:
[----:B------:R-:W-:-:S13]  /*e3c0*/  ISETP.GE.AND P0, PT, R0, R98, PT ;  /* 0x000000620000720c */ /* 0x000fda0003f06270 */
[----:B0-----:R-:W-:Y:S01]  /*e3d0*/  @!P0 IMAD.IADD R2, R99, 0x1, R0 ;  /* 0x0000000163028824 */ /* 0x001fe200078e0200 */
[----:B------:R-:W-:Y:S01]  /*e3e0*/  @!P0 IADD3 R0, R0, 0x80, RZ ;  /* 0x0000008000008810 */ /* 0x000fe20007ffe0ff */
[----:B------:R-:W-:-:S04]  /*e3f0*/  @!P0 IMAD.MOV.U32 R3, RZ, RZ, 0x8 ;  /* 0x00000008ff038424 */ /* 0x000fc800078e00ff */
[----:B------:R-:W-:-:S05]  /*e400*/  @!P0 IMAD.WIDE.U32 R2, R2, R3, c[0x0][0x218] ;  /* 0x0000860002028625 */ /* 0x000fca00078e0003 */
[----:B------:R0:W-:Y:S02]  /*e410*/  @!P0 STG.E.64 [R2.64], RZ ;  /* 0x000000ff02008986 */ /* 0x0001e4000c101b24 */
.L_x_23898:
[----:B------:R-:W-:Y:S05]  /*e420*/  BSYNC B0 ;  /* 0x0000000000007941 */ /* 0x000fea0003800000 */
.L_x_23892:
[----:B------:R-:W-:-:S13]  /*e430*/  ISETP.GE.AND P0, PT, R0, R98, PT ;  /* 0x000000620000720c */ /* 0x000fda0003f06270 */
[----:B------:R-:W-:Y:S05]  /*e440*/  @P0 EXIT ;  /* 0x000000000000094d */ /* 0x000fea0003800000 */
[----:B0-----:R-:W-:Y:S02]  /*e450*/  IMAD.IADD R2, R99, 0x1, R0 ;  /* 0x0000000163027824 */ /* 0x001fe400078e0200 */
[----:B------:R-:W-:-:S04]  /*e460*/  IMAD.MOV.U32 R3, RZ, RZ, 0x8 ;  /* 0x00000008ff037424 */ /* 0x000fc800078e00ff */
[----:B------:R-:W-:-:S05]  /*e470*/  IMAD.WIDE.U32 R2, R2, R3, c[0x0][0x218] ;  /* 0x0000860002027625 */ /* 0x000fca00078e0003 */
[----:B------:R-:W-:Y:S01]  /*e480*/  STG.E.64 [R2.64], RZ ;  /* 0x000000ff02007986 */ /* 0x000fe2000c101b24 */
[----:B------:R-:W-:Y:S05]  /*e490*/  EXIT ;  /* 0x000000000000794d */ /* 0x000fea0003800000 */
        .weak           $__internal_57_$__cuda_sm20_div_s64
        .type           $__internal_57_$__cuda_sm20_div_s64,@function
        .size           $__internal_57_$__cuda_sm20_div_s64,(.L_x_27333 - $__internal_57_$__cuda_sm20_div_s64)
$__internal_57_$__cuda_sm20_div_s64:
        /* <DEDUP_REMOVED lines=83> */
[----:B------:R-:W-:Y:S06]  /*e9d0*/  RET.REL.NODEC R6 `(_ZN2at6native29vectorized_elementwise_kernelILi4EZZZNS0_67_GLOBAL__N__bb565c37_34_ValidateCompressedIndicesKernel_cu_33a4b88b42_validate_compressed_sparse_indices_kernelILNS2_8CDimNameE0ENS2_18CUDAKernelLauncherENS2_14EmptyVecKernelENS2_8DummyVecELm8EEEvRKNS_6TensorESA_lllENKUlvE1_clEvENKUlvE0_clEvEUllllllE_St5arrayIPcLm6EEEEviT0_T1_) ;  /* 0xffff162006007950 */ /* 0x000fec0003c3ffff */
.L_x_23899:
        /* <DEDUP_REMOVED lines=10> */
.L_x_27333:


//--------------------- .text._ZN2at6native29vectorized_elementwise_kernelILi8EZZZNS0_67_GLOBAL__N__bb565c37_34_ValidateCompressedIndicesKernel_cu_33a4b88b42_validate_compressed_sparse_indices_kernelILNS2_8CDimNameE0ENS2_18CUDAKernelLauncherENS2_14EmptyVecKernelENS2_8DummyVecELm8EEEvRKNS_6TensorESA_lllENKUlvE1_clEvENKUlvE0_clEvEUllllllE_St5arrayIPcLm6EEEEviT0_T1_ --------------------------
	.section	.text._ZN2at6native29vectorized_elementwise_kernelILi8EZZZNS0_67_GLOBAL__N__bb565c37_34_ValidateCompressedIndicesKernel_cu_33a4b88b42_validate_compressed_sparse_indices_kernelILNS2_8CDimNameE0ENS2_18CUDAKernelLauncherENS2_14EmptyVecKernelENS2_8DummyVecELm8EEEvRKNS_6TensorESA_lllENKUlvE1_clEvENKUlvE0_clEvEUllllllE_St5arrayIPcLm6EEEEviT0_T1_,"ax",@progbits
	.sectioninfo	@"SHI_REGISTERS=4"
	.align	128
        .global         _ZN2at6native29vectorized_elementwise_kernelILi8EZZZNS0_67_GLOBAL__N__bb565c37_34_ValidateCompressedIndicesKernel_cu_33a4b88b42_validate_compressed_sparse_indices_kernelILNS2_8CDimNameE0ENS2_18CUDAKernelLauncherENS2_14EmptyVecKernelENS2_8DummyVecELm8EEEvRKNS_6TensorESA_lllENKUlvE1_clEvENKUlvE0_clEvEUllllllE_St5arrayIPcLm6EEEEviT0_T1_
        .type           _ZN2at6native29vectorized_elementwise_kernelILi8EZZZNS0_67_GLOBAL__N__bb565c37_34_ValidateCompressedIndicesKernel_cu_33a4b88b42_validate_compressed_sparse_indices_kernelILNS2_8CDimNameE0ENS2_18CUDAKernelLauncherENS2_14EmptyVecKernelENS2_8DummyVecELm8EEEvRKNS_6TensorESA_lllENKUlvE1_clEvENKUlvE0_clEvEUllllllE_St5arrayIPcLm6EEEEviT0_T1_,@function
        .size           _ZN2at6native29vectorized_elementwise_kernelILi8EZZZNS0_67_GLOBAL__N__bb565c37_34_ValidateCompressedIndicesKernel_cu_33a4b88b42_validate_compressed_sparse_indices_kernelILNS2_8CDimNameE0ENS2_18CUDAKernelLauncherENS2_14EmptyVecKernelENS2_8DummyVecELm8EEEvRKNS_6TensorESA_lllENKUlvE1_clEvENKUlvE0_clEvEUllllllE_St5arrayIPcLm6EEEEviT0_T1_,(.L_x_27430 - _ZN2at6native29vectorized_elementwise_kernelILi8EZZZNS0_67_GLOBAL__N__bb565c37_34_ValidateCompressedIndicesKernel_cu_33a4b88b42_validate_compressed_sparse_indices_kernelILNS2_8CDimNameE0ENS2_18CUDAKernelLauncherENS2_14EmptyVecKernelENS2_8DummyVecELm8EEEvRKNS_6TensorESA_lllENKUlvE1_clEvENKUlvE0_clEvEUllllllE_St5arrayIPcLm6EEEEviT0_T1_)
        .other          _ZN2at6native29vectorized_elementwise_kernelILi8EZZZNS0_67_GLOBAL__N__bb565c37_34_ValidateCompressedIndicesKernel_cu_33a4b88b42_validate_compressed_sparse_indices_kernelILNS2_8CDimNameE0ENS2_18CUDAKernelLauncherENS2_14EmptyVecKernelENS2_8DummyVecELm8EEEvRKNS_6TensorESA_lllENKUlvE1_clEvENKUlvE0_clEvEUllllllE_St5arrayIPcLm6EEEEviT0_T1_,@"STO_CUDA_ENTRY STV_DEFAULT"
_ZN2at6native29vectorized_elementwise_kernelILi8EZZZNS0_67_GLOBAL__N__bb565c37_34_ValidateCompressedIndicesKernel_cu_33a4b88b42_validate_compressed_sparse_indices_kernelILNS2_8CDimNameE0ENS2_18CUDAKernelLauncherENS2_14EmptyVecKernelENS2_8DummyVecELm8EEEvRKNS_6TensorESA_lllENKUlvE1_clEvENKUlvE0_clEvEUllllllE_St5arrayIPcLm6EEEEviT0_T1_:
.text._ZN2at6native29vectorized_elementwise_kernelILi8EZZZNS0_67_GLOBAL__N__bb565c37_34_ValidateCompressedIndicesKernel_cu_33a4b88b42_validate_compressed_sparse_indices_kernelILNS2_8CDimNameE0ENS2_18CUDAKernelLauncherENS2_14EmptyVecKernelENS2_8DummyVecELm8EEEvRKNS_6TensorESA_lllENKUlvE1_clEvENKUlvE0_clEvEUllllllE_St5arrayIPcLm6EEEEviT0_T1_:
[----:B------:R-:W-:Y:S02]  /*0000*/  MOV R1, c[0x0][0x28] ;  /* 0x00000a0000017a02 */ /* 0x000fe40000000f00 */
[----:B------:R-:W-:Y:S05]  /*0010*/  EXIT ;  /* 0x000000000000794d */ /* 0x000fea0003800000 */
.L_x_23900:
        /* <DEDUP_REMOVED lines=14> */
.L_x_27430:


//--------------------- .text._ZN2at6native18elementwise_kernelILi128ELi4EZNS0_15gpu_kernel_implIZZZNS0_67_GLOBAL__N__bb565c37_34_ValidateCompressedIndicesKernel_cu_33a4b88b42_validate_compressed_sparse_indices_kernelILNS3_8CDimNameE0ENS3_18CUDAKernelLauncherENS3_14EmptyVecKernelENS3_8DummyVecELm8EEEvRKNS_6TensorESB_lllENKUlvE1_clEvENKUlvE_clEvEUliiiiiE_EEvRNS_18TensorIteratorBaseERKT_EUliE_EEviT1_ --------------------------
	.section	.text._ZN2at6native18elementwise_kernelILi128ELi4EZNS0_15gpu_kernel_implIZZZNS0_67_GLOBAL__N__bb565c37_34_ValidateCompressedIndicesKernel_cu_33a4b88b42_validate_compressed_sparse_indices_kernelILNS3_8CDimNameE0ENS3_18CUDAKernelLauncherENS3_14EmptyVecKernelENS3_8DummyVecELm8EEEvRKNS_6TensorESB_lllENKUlvE1_clEvENKUlvE_clEvEUliiiiiE_EEvRNS_18TensorIteratorBaseERKT_EUliE_EEviT1_,"ax",@progbits
	.sectioninfo	@"SHI_REGISTERS=34"
	.align	128
        .global         _ZN2at6native18elementwise_kernelILi128ELi4EZNS0_15gpu_kernel_implIZZZNS0_67_GLOBAL__N__bb565c37_34_ValidateCompressedIndicesKernel_cu_33a4b88b42_validate_compressed_sparse_indices_kernelILNS3_8CDimNameE0ENS3_18CUDAKernelLauncherENS3_14EmptyVecKernelENS3_8DummyVecELm8EEEvRKNS_6TensorESB_lllENKUlvE1_clEvENKUlvE_clEvEUliiiiiE_EEvRNS_18TensorIteratorBaseERKT_EUliE_EEviT1_
        .type           _ZN2at6native18elementwise_kernelILi128ELi4EZNS0_15gpu_kernel_implIZZZNS0_67_GLOBAL__N__bb565c37_34_ValidateCompressedIndicesKernel_cu_33a4b88b42_validate_compressed_sparse_indices_kernelILNS3_8CDimNameE0ENS3_18CUDAKernelLauncherENS3_14EmptyVecKernelENS3_8DummyVecELm8EEEvRKNS_6TensorESB_lllENKUlvE1_clEvENKUlvE_clEvEUliiiiiE_EEvRNS_18TensorIteratorBaseERKT_EUliE_EEviT1_,@function
        .size           _ZN2at6native18elementwise_kernelILi128ELi4EZNS0_15gpu_kernel_implIZZZNS0_67_GLOBAL__N__bb565c37_34_ValidateCompressedIndicesKernel_cu_33a4b88b42_validate_compressed_sparse_indices_kernelILNS3_8CDimNameE0ENS3_18CUDAKernelLauncherENS3_14EmptyVecKernelENS3_8DummyVecELm8EEEvRKNS_6TensorESB_lllENKUlvE1_clEvENKUlvE_clEvEUliiiiiE_EEvRNS_18TensorIteratorBaseERKT_EUliE_EEviT1_,(.L_x_27334 - _ZN2at6native18elementwise_kernelILi128ELi4EZNS0_15gpu_kernel_implIZZZNS0_67_GLOBAL__N__bb565c37_34_ValidateCompressedIndicesKernel_cu_33a4b88b42_validate_compressed_sparse_indices_kernelILNS3_8CDimNameE0ENS3_18CUDAKernelLauncherENS3_14EmptyVecKernelENS3_8DummyVecELm8EEEvRKNS_6TensorESB_lllENKUlvE1_clEvENKUlvE_clEvEUliiiiiE_EEvRNS_18TensorIteratorBaseERKT_EUliE_EEviT1_)
        .other          _ZN2at6native18elementwise_kernelILi128ELi4EZNS0_15gpu_kernel_implIZZZNS0_67_GLOBAL__N__bb565c37_34_ValidateCompressedIndicesKernel_cu_33a4b88b42_validate_compressed_sparse_indices_kernelILNS3_8CDimNameE0ENS3_18CUDAKernelLauncherENS3_14EmptyVecKernelENS3_8DummyVecELm8EEEvRKNS_6TensorESB_lllENKUlvE1_clEvENKUlvE_clEvEUliiiiiE_EEvRNS_18TensorIteratorBaseERKT_EUliE_EEviT1_,@"STO_CUDA_ENTRY STV_DEFAULT"
_ZN2at6native18elementwise_kernelILi128ELi4EZNS0_15gpu_kernel_implIZZZNS0_67_GLOBAL__N__bb565c37_34_ValidateCompressedIndicesKernel_cu_33a4b88b42_validate_compressed_sparse_indices_kernelILNS3_8CDimNameE0ENS3_18CUDAKernelLauncherENS3_14EmptyVecKernelENS3_8DummyVecELm8EEEvRKNS_6TensorESB_lllENKUlvE1_clEvENKUlvE_clEvEUliiiiiE_EEvRNS_18TensorIteratorBaseERKT_EUliE_EEviT1_:
.text._ZN2at6native18elementwise_kernelILi128ELi4EZNS0_15gpu_kernel_implIZZZNS0_67_GLOBAL__N__bb565c37_34_ValidateCompressedIndicesKernel_cu_33a4b88b42_validate_compressed_sparse_indices_kernelILNS3_8CDimNameE0ENS3_18CUDAKernelLauncherENS3_14EmptyVecKernelENS3_8DummyVecELm8EEEvRKNS_6TensorESB_lllENKUlvE1_clEvENKUlvE_clEvEUliiiiiE_EEvRNS_18TensorIteratorBaseERKT_EUliE_EEviT1_:
        /* <DEDUP_REMOVED lines=340> */
.L_x_23903:
        /* <DEDUP_REMOVED lines=18> */
.L_x_23907:
[----:B------:R0:W5:Y:S01]  /*1660*/  LDG.E.U8 R24, [R4.64] ;  /* 0x0000002404187981 */ /* 0x000162000c1e1100 */
[----:B------:R-:W-:Y:S05]  /*1670*/  BRA `(.L_x_23909) ;  /* 0x00000d0000007947 */ /* 0x000fea0003800000 */
.L_x_23906:
        /* <DEDUP_REMOVED lines=8> */
.L_x_23911:
[----:B------:R0:W5:Y:S01]  /*1700*/  LDG.E R24, [R4.64] ;  /* 0x0000002404187981 */ /* 0x000162000c1e1900 */
[----:B------:R-:W-:Y:S05]  /*1710*/  BRA `(.L_x_23909) ;  /* 0x00000c6000007947 */ /* 0x000fea0003800000 */
.L_x_23910:
[----:B------:R0:W5:Y:S01]  /*1720*/  LDG.E.S16 R24, [R4.64] ;  /* 0x0000002404187981 */ /* 0x000162000c1e1700 */
[----:B------:R-:W-:Y:S05]  /*1730*/  BRA `(.L_x_23909) ;  /* 0x00000c4000007947 */ /* 0x000fea0003800000 */
.L_x_23905:
        /* <DEDUP_REMOVED lines=9> */
.L_x_23913:
[----:B------:R-:W2:Y:S02]  /*17d0*/  LDG.E.U16 R4, [R4.64] ;  /* 0x0000002404047981 */ /* 0x000ea4000c1e1500 */
[----:B--2---:R-:W-:-:S06]  /*17e0*/  HADD2.F32 R24, -RZ, R4.H0_H0 ;  /* 0x20000004ff187230 */ /* 0x004fcc0000004100 */
[----:B------:R-:W0:Y:S01]  /*17f0*/  F2I.FTZ.TRUNC.NTZ R24, R24 ;  /* 0x0000001800187305 */ /* 0x000e22000021f100 */
[----:B------:R-:W-:Y:S05]  /*1800*/  BRA `(.L_x_23909) ;  /* 0x00000b7000007947 */ /* 0x000fea0003800000 */
.L_x_23912:
        /* <DEDUP_REMOVED lines=9> */
.L_x_23915:
[----:B------:R-:W2:Y:S02]  /*18a0*/  LDG.E.U16 R4, [R4.64] ;  /* 0x0000002404047981 */ /* 0x000ea4000c1e1500 */
[----:B--2---:R-:W-:-:S06]  /*18b0*/  HADD2.F32 R24, -RZ, R4.H0_H0 ;  /* 0x20000004ff187230 */ /* 0x004fcc0000004100 */
[----:B------:R-:W0:Y:S01]  /*18c0*/  F2I.FTZ.TRUNC.NTZ R24, R24 ;  /* 0x0000001800187305 */ /* 0x000e22000021f100 */
[----:B------:R-:W-:Y:S05]  /*18d0*/  BRA `(.L_x_23909) ;  /* 0x00000aa000007947 */ /* 0x000fea0003800000 */
.L_x_23914:
[----:B------:R-:W2:Y:S02]  /*18e0*/  LDG.E.64 R4, [R4.64] ;  /* 0x0000002404047981 */ /* 0x000ea4000c1e1b00 */
[----:B--2---:R0:W1:Y:S01]  /*18f0*/  F2I.F64.TRUNC R24, R4 ;  /* 0x0000000400187311 */ /* 0x004062000030d100 */
[----:B------:R-:W-:Y:S05]  /*1900*/  BRA `(.L_x_23909) ;  /* 0x00000a7000007947 */ /* 0x000fea0003800000 */
.L_x_23904:
        /* <DEDUP_REMOVED lines=12> */
.L_x_23918:
[----:B------:R-:W2:Y:S02]  /*19d0*/  LDG.E.64 R4, [R4.64] ;  /* 0x0000002404047981 */ /* 0x000ea4000c1e1b00 */
[----:B--2---:R0:W1:Y:S01]  /*19e0*/  F2I.F64.TRUNC R24, R4 ;  /* 0x0000000400187311 */ /* 0x004062000030d100 */
[----:B------:R-:W-:Y:S05]  /*19f0*/  BRA `(.L_x_23909) ;  /* 0x0000098000007947 */ /* 0x000fea0003800000 */
.L_x_23917:
        /* <DEDUP_REMOVED lines=27> */
.L_x_23920:
        /* <DEDUP_REMOVED lines=14> */
.L_x_23919:
[----:B------:R-:W2:Y:S02]  /*1c90*/  LDG.E.U16 R24, [R4.64] ;  /* 0x0000002404187981 */ /* 0x000ea4000c1e1500 */
[----:B--2---:R-:W-:-:S06]  /*1ca0*/  PRMT R24, RZ, 0x5410, R24 ;  /* 0x00005410ff187816 */ /* 0x004fcc0000000018 */
[----:B------:R-:W0:Y:S01]  /*1cb0*/  F2I.FTZ.TRUNC.NTZ R24, R24 ;  /* 0x0000001800187305 */ /* 0x000e22000021f100 */
[----:B------:R-:W-:Y:S05]  /*1cc0*/  BRA `(.L_x_23909) ;  /* 0x000006b000007947 */ /* 0x000fea0003800000 */
.L_x_23916:
        /* <DEDUP_REMOVED lines=10> */
.L_x_23923:
        /* <DEDUP_REMOVED lines=21> */
.L_x_23927:
[----:B------:R-:W-:Y:S05]  /*1ec0*/  BSYNC B1 ;  /* 0x0000000000017941 */ /* 0x000fea0003800000 */
.L_x_23926:
[----:B------:R-:W-:Y:S01]  /*1ed0*/  IMAD.SHL.U32 R3, R3, 0x100000, RZ ;  /* 0x0010000003037824 */ /* 0x000fe200078e00ff */
[----:B------:R-:W-:-:S04]  /*1ee0*/  LEA R5, R0, 0x3b800000, 0x17 ;  /* 0x3b80000000057811 */ /* 0x000fc800078eb8ff */
[----:B------:R-:W-:Y:S02]  /*1ef0*/  LOP3.LUT R24, R5, R3, R24, 0xfe, !PT ;  /* 0x0000000305187212 */ /* 0x000fe400078efe18 */
.L_x_23925:
[----:B------:R-:W-:Y:S05]  /*1f00*/  BSYNC B0 ;  /* 0x0000000000007941 */ /* 0x000fea0003800000 */
.L_x_23924:
[----:B------:R-:W0:Y:S01]  /*1f10*/  F2I.FTZ.TRUNC.NTZ R24, R24 ;  /* 0x0000001800187305 */ /* 0x000e22000021f100 */
[----:B------:R-:W-:Y:S05]  /*1f20*/  BRA `(.L_x_23909) ;  /* 0x0000045000007947 */ /* 0x000fea0003800000 */
.L_x_23922:
        /* <DEDUP_REMOVED lines=21> */
.L_x_23931:
[----:B------:R-:W-:Y:S05]  /*2080*/  BSYNC B1 ;  /* 0x0000000000017941 */ /* 0x000fea0003800000 */
.L_x_23930:
[----:B------:R-:W-:Y:S01]  /*2090*/  IMAD.SHL.U32 R3, R3, 0x200000, RZ ;  /* 0x0020000003037824 */ /* 0x000fe200078e00ff */
[----:B------:R-:W-:-:S04]  /*20a0*/  LEA R5, R0, 0x37800000, 0x17 ;  /* 0x3780000000057811 */ /* 0x000fc800078eb8ff */
[----:B------:R-:W-:Y:S02]  /*20b0*/  LOP3.LUT R24, R5, R3, R24, 0xfe, !PT ;  /* 0x0000000305187212 */ /* 0x000fe400078efe18 */
.L_x_23929:
[----:B------:R-:W-:Y:S05]  /*20c0*/  BSYNC B0 ;  /* 0x0000000000007941 */ /* 0x000fea0003800000 */
.L_x_23928:
[----:B------:R-:W0:Y:S01]  /*20d0*/  F2I.FTZ.TRUNC.NTZ R24, R24 ;  /* 0x0000001800187305 */ /* 0x000e22000021f100 */
[----:B------:R-:W-:Y:S05]  /*20e0*/  BRA `(.L_x_23909) ;  /* 0x0000029000007947 */ /* 0x000fea0003800000 */
.L_x_23921:
        /* <DEDUP_REMOVED lines=14> */
.L_x_23935:
[----:B------:R-:W-:Y:S05]  /*21d0*/  BSYNC B0 ;  /* 0x0000000000007941 */ /* 0x000fea0003800000 */
.L_x_23934:
[----:B------:R-:W0:Y:S01]  /*21e0*/  F2I.FTZ.TRUNC.NTZ R24, R24 ;  /* 0x0000001800187305 */ /* 0x000e22000021f100 */
[----:B------:R-:W-:Y:S05]  /*21f0*/  BRA `(.L_x_23909) ;  /* 0x0000018000007947 */ /* 0x000fea0003800000 */
.L_x_23908:
        /* <DEDUP_REMOVED lines=21> */
.L_x_23933:
[----:B------:R0:W5:Y:S01]  /*2350*/  LDG.E R24, [R4.64] ;  /* 0x0000002404187981 */ /* 0x000162000c1e1900 */
[----:B------:R-:W-:Y:S05]  /*2360*/  BRA `(.L_x_23909) ;  /* 0x0000001000007947 */ /* 0x000fea0003800000 */
.L_x_23932:
[----:B------:R0:W5:Y:S02]  /*2370*/  LDG.E R24, [R4.64] ;  /* 0x0000002404187981 */ /* 0x000164000c1e1900 */
.L_x_23909:
        /* <DEDUP_REMOVED lines=16> */
.L_x_23939:
[----:B------:R0:W5:Y:S01]  /*2480*/  LDG.E.U8 R25, [R4.64] ;  /* 0x0000002404197981 */ /* 0x000162000c1e1100 */
[----:B------:R-:W-:Y:S05]  /*2490*/  BRA `(.L_x_23941) ;  /* 0x00000d0000007947 */ /* 0x000fea0003800000 */
.L_x_23938:
        /* <DEDUP_REMOVED lines=8> */
.L_x_23943:
[----:B------:R0:W5:Y:S01]  /*2520*/  LDG.E R25, [R4.64] ;  /* 0x0000002404197981 */ /* 0x000162000c1e1900 */
[----:B------:R-:W-:Y:S05]  /*2530*/  BRA `(.L_x_23941) ;  /* 0x00000c6000007947 */ /* 0x000fea0003800000 */
.L_x_23942:
[----:B------:R0:W5:Y:S01]  /*2540*/  LDG.E.S16 R25, [R4.64] ;  /* 0x0000002404197981 */ /* 0x000162000c1e1700 */
[----:B------:R-:W-:Y:S05]  /*2550*/  BRA `(.L_x_23941) ;  /* 0x00000c4000007947 */ /* 0x000fea0003800000 */
.L_x_23937:
        /* <DEDUP_REMOVED lines=9> */
.L_x_23945:
[----:B------:R-:W2:Y:S02]  /*25f0*/  LDG.E.U16 R4, [R4.64] ;  /* 0x0000002404047981 */ /* 0x000ea4000c1e1500 */
[----:B--2---:R-:W-:-:S06]  /*2600*/  HADD2.F32 R25, -RZ, R4.H0_H0 ;  /* 0x20000004ff197230 */ /* 0x004fcc0000004100 */
[----:B------:R-:W0:Y:S01]  /*2610*/  F2I.FTZ.TRUNC.NTZ R25, R25 ;  /* 0x0000001900197305 */ /* 0x000e22000021f100 */
[----:B------:R-:W-:Y:S05]  /*2620*/  BRA `(.L_x_23941) ;  /* 0x00000b7000007947 */ /* 0x000fea0003800000 */
.L_x_23944:
        /* <DEDUP_REMOVED lines=9> */
.L_x_23947:
[----:B------:R-:W2:Y:S02]  /*26c0*/  LDG.E.U16 R4, [R4.64] ;  /* 0x0000002404047981 */ /* 0x000ea4000c1e1500 */
[----:B--2---:R-:W-:-:S06]  /*26d0*/  HADD2.F32 R25, -RZ, R4.H0_H0 ;  /* 0x20000004ff197230 */ /* 0x004fcc0000004100 */
[----:B------:R-:W0:Y:S01]  /*26e0*/  F2I.FTZ.TRUNC.NTZ R25, R25 ;  /* 0x0000001900197305 */ /* 0x000e22000021f100 */
[----:B------:R-:W-:Y:S05]  /*26f0*/  BRA `(.L_x_23941) ;  /* 0x00000aa000007947 */ /* 0x000fea0003800000 */
.L_x_23946:
[----:B------:R-:W2:Y:S02]  /*2700*/  LDG.E.64 R4, [R4.64] ;  /* 0x0000002404047981 */ /* 0x000ea4000c1e1b00 */
[----:B--2---:R0:W2:Y:S01]  /*2710*/  F2I.F64.TRUNC R25, R4 ;  /* 0x0000000400197311 */ /* 0x0040a2000030d100 */
[----:B------:R-:W-:Y:S05]  /*2720*/  BRA `(.L_x_23941) ;  /* 0x00000a7000007947 */ /* 0x000fea0003800000 */
.L_x_23936:
        /* <DEDUP_REMOVED lines=12> */
.L_x_23950:
[----:B------:R-:W2:Y:S02]  /*27f0*/  LDG.E.64 R4, [R4.64] ;  /* 0x0000002404047981 */ /* 0x000ea4000c1e1b00 */
[----:B--2---:R0:W2:Y:S01]  /*2800*/  F2I.F64.TRUNC R25, R4 ;  /* 0x0000000400197311 */ /* 0x0040a2000030d100 */
[----:B------:R-:W-:Y:S05]  /*2810*/  BRA `(.L_x_23941) ;  /* 0x0000098000007947 */ /* 0x000fea0003800000 */
.L_x_23949:
        /* <DEDUP_REMOVED lines=27> */
.L_x_23952:
        /* <DEDUP_REMOVED lines=14> */
.L_x_23951:
[----:B------:R-:W2:Y:S02]  /*2ab0*/  LDG.E.U16 R25, [R4.64] ;  /* 0x0000002404197981 */ /* 0x000ea4000c1e1500 */
[----:B--2---:R-:W-:-:S06]  /*2ac0*/  PRMT R25, RZ, 0x5410, R25 ;  /* 0x00005410ff197816 */ /* 0x004fcc0000000019 */
[----:B------:R-:W0:Y:S01]  /*2ad0*/  F2I.FTZ.TRUNC.NTZ R25, R25 ;  /* 0x0000001900197305 */ /* 0x000e22000021f100 */
[----:B------:R-:W-:Y:S05]  /*2ae0*/  BRA `(.L_x_23941) ;  /* 0x000006b000007947 */ /* 0x000fea0003800000 */
.L_x_23948:
        /* <DEDUP_REMOVED lines=10> */
.L_x_23955:
        /* <DEDUP_REMOVED lines=21> */
.L_x_23959:
[----:B------:R-:W-:Y:S05]  /*2ce0*/  BSYNC B1 ;  /* 0x0000000000017941 */ /* 0x000fea0003800000 */
.L_x_23958:
[----:B------:R-:W-:Y:S01]  /*2cf0*/  IMAD.SHL.U32 R3, R3, 0x100000, RZ ;  /* 0x0010000003037824 */ /* 0x000fe200078e00ff */
[----:B------:R-:W-:-:S04]  /*2d00*/  LEA R0, R0, 0x3b800000, 0x17 ;  /* 0x3b80000000007811 */ /* 0x000fc800078eb8ff */
[----:B------:R-:W-:Y:S02]  /*2d10*/  LOP3.LUT R25, R0, R3, R25, 0xfe, !PT ;  /* 0x0000000300197212 */ /* 0x000fe400078efe19 */
.L_x_23957:
[----:B------:R-:W-:Y:S05]  /*2d20*/  BSYNC B0 ;  /* 0x0000000000007941 */ /* 0x000fea0003800000 */
.L_x_23956:
[----:B------:R-:W0:Y:S01]  /*2d30*/  F2I.FTZ.TRUNC.NTZ R25, R25 ;  /* 0x0000001900197305 */ /* 0x000e22000021f100 */
[----:B------:R-:W-:Y:S05]  /*2d40*/  BRA `(.L_x_23941) ;  /* 0x0000045000007947 */ /* 0x000fea0003800000 */
.L_x_23954:
        /* <DEDUP_REMOVED lines=21> */
.L_x_23963:
[----:B------:R-:W-:Y:S05]  /*2ea0*/  BSYNC B1 ;  /* 0x0000000000017941 */ /* 0x000fea0003800000 */
.L_x_23962:
[----:B------:R-:W-:Y:S01]  /*2eb0*/  IMAD.SHL.U32 R3, R3, 0x200000, RZ ;  /* 0x0020000003037824 */ /* 0x000fe200078e00ff */
[----:B------:R-:W-:-:S04]  /*2ec0*/  LEA R0, R0, 0x37800000, 0x17 ;  /* 0x3780000000007811 */ /* 0x000fc800078eb8ff */
[----:B------:R-:W-:Y:S02]  /*2ed0*/  LOP3.LUT R25, R0, R3, R25, 0xfe, !PT ;  /* 0x0000000300197212 */ /* 0x000fe400078efe19 */
.L_x_23961:
[----:B------:R-:W-:Y:S05]  /*2ee0*/  BSYNC B0 ;  /* 0x0000000000007941 */ /* 0x000fea0003800000 */
.L_x_23960:
[----:B------:R-:W0:Y:S01]  /*2ef0*/  F2I.FTZ.TRUNC.NTZ R25, R25 ;  /* 0x0000001900197305 */ /* 0x000e22000021f100 */
[----:B------:R-:W-:Y:S05]  /*2f00*/  BRA `(.L_x_23941) ;  /* 0x0000029000007947 */ /* 0x000fea0003800000 */
.L_x_23953:
        /* <DEDUP_REMOVED lines=14> */
.L_x_23967:
[----:B------:R-:W-:Y:S05]  /*2ff0*/  BSYNC B0 ;  /* 0x0000000000007941 */ /* 0x000fea0003800000 */
.L_x_23966:
[----:B------:R-:W0:Y:S01]  /*3000*/  F2I.FTZ.TRUNC.NTZ R25, R25 ;  /* 0x0000001900197305 */ /* 0x000e22000021f100 */
[----:B------:R-:W-:Y:S05]  /*3010*/  BRA `(.L_x_23941) ;  /* 0x0000018000007947 */ /* 0x000fea0003800000 */
.L_x_23940:
        /* <DEDUP_REMOVED lines=21> */
.L_x_23965:
[----:B------:R0:W5:Y:S01]  /*3170*/  LDG.E R25, [R4.64] ;  /* 0x0000002404197981 */ /* 0x000162000c1e1900 */
[----:B------:R-:W-:Y:S05]  /*3180*/  BRA `(.L_x_23941) ;  /* 0x0000001000007947 */ /* 0x000fea0003800000 */
.L_x_23964:
[----:B------:R0:W5:Y:S02]  /*3190*/  LDG.E R25, [R4.64] ;  /* 0x0000002404197981 */ /* 0x000164000c1e1900 */
.L_x_23941:
        /* <DEDUP_REMOVED lines=16> */
.L_x_23971:
[----:B------:R0:W5:Y:S01]  /*32a0*/  LDG.E.U8 R16, [R4.64] ;  /* 0x0000002404107981 */ /* 0x000162000c1e1100 */
[----:B------:R-:W-:Y:S05]  /*32b0*/  BRA `(.L_x_23973) ;  /* 0x00000d0000007947 */ /* 0x000fea0003800000 */
.L_x_23970:
        /* <DEDUP_REMOVED lines=8> */
.L_x_23975:
[----:B------:R0:W5:Y:S01]  /*3340*/  LDG.E R16, [R4.64] ;  /* 0x0000002404107981 */ /* 0x000162000c1e1900 */
[----:B------:R-:W-:Y:S05]  /*3350*/  BRA `(.L_x_23973) ;  /* 0x00000c6000007947 */ /* 0x000fea0003800000 */
.L_x_23974:
[----:B------:R0:W5:Y:S01]  /*3360*/  LDG.E.S16 R16, [R4.64] ;  /* 0x0000002404107981 */ /* 0x000162000c1e1700 */
[----:B------:R-:W-:Y:S05]  /*3370*/  BRA `(.L_x_23973) ;  /* 0x00000c4000007947 */ /* 0x000fea0003800000 */
.L_x_23969:
        /* <DEDUP_REMOVED lines=9> */
.L_x_23977:
[----:B------:R-:W3:Y:S02]  /*3410*/  LDG.E.U16 R4, [R4.64] ;  /* 0x0000002404047981 */ /* 0x000ee4000c1e1500 */
[----:B---3--:R-:W-:-:S06]  /*3420*/  HADD2.F32 R16, -RZ, R4.H0_H0 ;  /* 0x20000004ff107230 */ /* 0x008fcc0000004100 */
[----:B------:R-:W0:Y:S01]  /*3430*/  F2I.FTZ.TRUNC.NTZ R16, R16 ;  /* 0x0000001000107305 */ /* 0x000e22000021f100 */
[----:B------:R-:W-:Y:S05]  /*3440*/  BRA `(.L_x_23973) ;  /* 0x00000b7000007947 */ /* 0x000fea0003800000 */
.L_x_23976:
        /* <DEDUP_REMOVED lines=9> */
.L_x_23979:
[----:B------:R-:W3:Y:S02]  /*34e0*/  LDG.E.U16 R4, [R4.64] ;  /* 0x0000002404047981 */ /* 0x000ee4000c1e1500 */
[----:B---3--:R-:W-:-:S06]  /*34f0*/  HADD2.F32 R16, -RZ, R4.H0_H0 ;  /* 0x20000004ff107230 */ /* 0x008fcc0000004100 */
[----:B------:R-:W0:Y:S01]  /*3500*/  F2I.FTZ.TRUNC.NTZ R16, R16 ;  /* 0x0000001000107305 */ /* 0x000e22000021f100 */
[----:B------:R-:W-:Y:S05]  /*3510*/  BRA `(.L_x_23973) ;  /* 0x00000aa000007947 */ /* 0x000fea0003800000 */
.L_x_23978:
[----:B------:R-:W3:Y:S02]  /*3520*/  LDG.E.64 R4, [R4.64] ;  /* 0x0000002404047981 */ /* 0x000ee4000c1e1b00 */
[----:B---3--:R0:W3:Y:S01]  /*3530*/  F2I.F64.TRUNC R16, R4 ;  /* 0x0000000400107311 */ /* 0x0080e2000030d100 */
[----:B------:R-:W-:Y:S05]  /*3540*/  BRA `(.L_x_23973) ;  /* 0x00000a7000007947 */ /* 0x000fea0003800000 */
.L_x_23968:
        /* <DEDUP_REMOVED lines=12> */
.L_x_23982:
[----:B------:R-:W3:Y:S02]  /*3610*/  LDG.E.64 R4, [R4.64] ;  /* 0x0000002404047981 */ /* 0x000ee4000c1e1b00 */
[----:B---3--:R0:W3:Y:S01]  /*3620*/  F2I.F64.TRUNC R16, R4 ;  /* 0x0000000400107311 */ /* 0x0080e2000030d100 */
[----:B------:R-:W-:Y:S05]  /*3630*/  BRA `(.L_x_23973) ;  /* 0x0000098000007947 */ /* 0x000fea0003800000 */
.L_x_23981:
        /* <DEDUP_REMOVED lines=27> */
.L_x_23984:
        /* <DEDUP_REMOVED lines=14> */
.L_x_23983:
[----:B------:R-:W3:Y:S02]  /*38d0*/  LDG.E.U16 R16, [R4.64] ;  /* 0x0000002404107981 */ /* 0x000ee4000c1e1500 */
[----:B---3--:R-:W-:-:S06]  /*38e0*/  PRMT R16, RZ, 0x5410, R16 ;  /* 0x00005410ff107816 */ /* 0x008fcc0000000010 */
[----:B------:R-:W0:Y:S01]  /*38f0*/  F2I.FTZ.TRUNC.NTZ R16, R16 ;  /* 0x0000001000107305 */ /* 0x000e22000021f100 */
[----:B------:R-:W-:Y:S05]  /*3900*/  BRA `(.L_x_23973) ;  /* 0x000006b000007947 */ /* 0x000fea0003800000 */
.L_x_23980:
        /* <DEDUP_REMOVED lines=10> */
.L_x_23987:
        /* <DEDUP_REMOVED lines=21> */
.L_x_23991:
[----:B------:R-:W-:Y:S05]  /*3b00*/  BSYNC B1 ;  /* 0x0000000000017941 */ /* 0x000fea0003800000 */
.L_x_23990:
[----:B------:R-:W-:Y:S01]  /*3b10*/  IMAD.SHL.U32 R3, R3, 0x100000, RZ ;  /* 0x0010000003037824 */ /* 0x000fe200078e00ff */
[----:B------:R-:W-:-:S04]  /*3b20*/  LEA R5, R0, 0x3b800000, 0x17 ;  /* 0x3b80000000057811 */ /* 0x000fc800078eb8ff */
[----:B------:R-:W-:Y:S02]  /*3b30*/  LOP3.LUT R16, R5, R3, R16, 0xfe, !PT ;  /* 0x0000000305107212 */ /* 0x000fe400078efe10 */
.L_x_23989:
[----:B------:R-:W-:Y:S05]  /*3b40*/  BSYNC B0 ;  /* 0x0000000000007941 */ /* 0x000fea0003800000 */
.L_x_23988:
[----:B------:R-:W0:Y:S01]  /*3b50*/  F2I.FTZ.TRUNC.NTZ R16, R16 ;  /* 0x0000001000107305 */ /* 0x000e22000021f100 */
[----:B------:R-:W-:Y:S05]  /*3b60*/  BRA `(.L_x_23973) ;  /* 0x0000045000007947 */ /* 0x000fea0003800000 */
.L_x_23986:
        /* <DEDUP_REMOVED lines=21> */
.L_x_23995:
[----:B------:R-:W-:Y:S05]  /*3cc0*/  BSYNC B1 ;  /* 0x0000000000017941 */ /* 0x000fea0003800000 */
.L_x_23994:
[----:B------:R-:W-:Y:S01]  /*3cd0*/  IMAD.SHL.U32 R3, R3, 0x200000, RZ ;  /* 0x0020000003037824 */ /* 0x000fe200078e00ff */
[----:B------:R-:W-:-:S04]  /*3ce0*/  LEA R5, R0, 0x37800000, 0x17 ;  /* 0x3780000000057811 */ /* 0x000fc800078eb8ff */
[----:B------:R-:W-:Y:S02]  /*3cf0*/  LOP3.LUT R16, R5, R3, R16, 0xfe, !PT ;  /* 0x0000000305107212 */ /* 0x000fe400078efe10 */
.L_x_23993:
[----:B------:R-:W-:Y:S05]  /*3d00*/  BSYNC B0 ;  /* 0x0000000000007941 */ /* 0x000fea0003800000 */
.L_x_23992:
[----:B------:R-:W0:Y:S01]  /*3d10*/  F2I.FTZ.TRUNC.NTZ R16, R16 ;  /* 0x0000001000107305 */ /* 0x000e22000021f100 */
[----:B------:R-:W-:Y:S05]  /*3d20*/  BRA `(.L_x_23973) ;  /* 0x0000029000007947 */ /* 0x000fea0003800000 */
.L_x_23985:
        /* <DEDUP_REMOVED lines=14> */
.L_x_23999:
[----:B------:R-:W-:Y:S05]  /*3e10*/  BSYNC B0 ;  /* 0x0000000000007941 */ /* 0x000fea0003800000 */
.L_x_23998:
[----:B------:R-:W0:Y:S01]  /*3e20*/  F2I.FTZ.TRUNC.NTZ R16, R16 ;  /* 0x0000001000107305 */ /* 0x000e22000021f100 */
[----:B------:R-:W-:Y:S05]  /*3e30*/  BRA `(.L_x_23973) ;  /* 0x0000018000007947 */ /* 0x000fea0003800000 */
.L_x_23972:
        /* <DEDUP_REMOVED lines=21> */
.L_x_23997:
[----:B------:R0:W5:Y:S01]  /*3f90*/  LDG.E R16, [R4.64] ;  /* 0x0000002404107981 */ /* 0x000162000c1e1900 */
[----:B------:R-:W-:Y:S05]  /*3fa0*/  BRA `(.L_x_23973) ;  /* 0x0000001000007947 */ /* 0x000fea0003800000 */
.L_x_23996:
[----:B------:R0:W5:Y:S02]  /*3fb0*/  LDG.E R16, [R4.64] ;  /* 0x0000002404107981 */ /* 0x000164000c1e1900 */
.L_x_23973:
        /* <DEDUP_REMOVED lines=16> */
.L_x_24003:
[----:B------:R0:W5:Y:S01]  /*40c0*/  LDG.E.U8 R19, [R4.64] ;  /* 0x0000002404137981 */ /* 0x000162000c1e1100 */
[----:B------:R-:W-:Y:S05]  /*40d0*/  BRA `(.L_x_24005) ;  /* 0x00000d0000007947 */ /* 0x000fea0003800000 */
.L_x_24002:
        /* <DEDUP_REMOVED lines=8> */
.L_x_24007:
[----:B------:R0:W5:Y:S01]  /*4160*/  LDG.E R19, [R4.64] ;  /* 0x0000002404137981 */ /* 0x000162000c1e1900 */
[----:B------:R-:W-:Y:S05]  /*4170*/  BRA `(.L_x_24005) ;  /* 0x00000c6000007947 */ /* 0x000fea0003800000 */
.L_x_24006:
[----:B------:R0:W5:Y:S01]  /*4180*/  LDG.E.S16 R19, [R4.64] ;  /* 0x0000002404137981 */ /* 0x000162000c1e1700 */
[----:B------:R-:W-:Y:S05]  /*4190*/  BRA `(.L_x_24005) ;  /* 0x00000c4000007947 */ /* 0x000fea0003800000 */
.L_x_24001:
        /* <DEDUP_REMOVED lines=9> */
.L_x_24009:
[----:B------:R-:W4:Y:S02]  /*4230*/  LDG.E.U16 R4, [R4.64] ;  /* 0x0000002404047981 */ /* 0x000f24000c1e1500 */
[----:B----4-:R-:W-:-:S06]  /*4240*/  HADD2.F32 R19, -RZ, R4.H0_H0 ;  /* 0x20000004ff137230 */ /* 0x010fcc0000004100 */
[----:B------:R-:W0:Y:S01]  /*4250*/  F2I.FTZ.TRUNC.NTZ R19, R19 ;  /* 0x0000001300137305 */ /* 0x000e22000021f100 */
[----:B------:R-:W-:Y:S05]  /*4260*/  BRA `(.L_x_24005) ;  /* 0x00000b7000007947 */ /* 0x000fea0003800000 */
.L_x_24008:
        /* <DEDUP_REMOVED lines=9> */
.L_x_24011:
[----:B------:R-:W4:Y:S02]  /*4300*/  LDG.E.U16 R4, [R4.64] ;  /* 0x0000002404047981 */ /* 0x000f24000c1e1500 */
[----:B----4-:R-:W-:-:S06]  /*4310*/  HADD2.F32 R19, -RZ, R4.H0_H0 ;  /* 0x20000004ff137230 */ /* 0x010fcc0000004100 */
[----:B------:R-:W0:Y:S01]  /*4320*/  F2I.FTZ.TRUNC.NTZ R19, R19 ;  /* 0x0000001300137305 */ /* 0x000e22000021f100 */
[----:B------:R-:W-:Y:S05]  /*4330*/  BRA `(.L_x_24005) ;  /* 0x00000aa000007947 */ /* 0x000fea0003800000 */
.L_x_24010:
[----:B------:R-:W4:Y:S02]  /*4340*/  LDG.E.64 R4, [R4.64] ;  /* 0x0000002404047981 */ /* 0x000f24000c1e1b00 */
[----:B----4-:R0:W4:Y:S01]  /*4350*/  F2I.F64.TRUNC R19, R4 ;  /* 0x0000000400137311 */ /* 0x010122000030d100 */
[----:B------:R-:W-:Y:S05]  /*4360*/  BRA `(.L_x_24005) ;  /* 0x00000a7000007947 */ /* 0x000fea0003800000 */
.L_x_24000:
        /* <DEDUP_REMOVED lines=12> */
.L_x_24014:
[----:B------:R-:W4:Y:S02]  /*4430*/  LDG.E.64 R4, [R4.64] ;  /* 0x0000002404047981 */ /* 0x000f24000c1e1b00 */
[----:B----4-:R0:W4:Y:S01]  /*4440*/  F2I.F64.TRUNC R19, R4 ;  /* 0x0000000400137311 */ /* 0x010122000030d100 */
[----:B------:R-:W-:Y:S05]  /*4450*/  BRA `(.L_x_24005) ;  /* 0x0000098000007947 */ /* 0x000fea0003800000 */
.L_x_24013:
        /* <DEDUP_REMOVED lines=27> */
.L_x_24016:
        /* <DEDUP_REMOVED lines=14> */
.L_x_24015:
[----:B------:R-:W4:Y:S02]  /*46f0*/  LDG.E.U16 R19, [R4.64] ;  /* 0x0000002404137981 */ /* 0x000f24000c1e1500 */
[----:B----4-:R-:W-:-:S06]  /*4700*/  PRMT R19, RZ, 0x5410, R19 ;  /* 0x00005410ff137816 */ /* 0x010fcc0000000013 */
[----:B------:R-:W0:Y:S01]  /*4710*/  F2I.FTZ.TRUNC.NTZ R19, R19 ;  /* 0x0000001300137305 */ /* 0x000e22000021f100 */
[----:B------:R-:W-:Y:S05]  /*4720*/  BRA `(.L_x_24005) ;  /* 0x000006b000007947 */ /* 0x000fea0003800000 */
.L_x_24012:
        /* <DEDUP_REMOVED lines=10> */
.L_x_24019:
        /* <DEDUP_REMOVED lines=21> */
.L_x_24023:
[----:B------:R-:W-:Y:S05]  /*4920*/  BSYNC B1 ;  /* 0x0000000000017941 */ /* 0x000fea0003800000 */
.L_x_24022:
[----:B------:R-:W-:Y:S01]  /*4930*/  IMAD.SHL.U32 R3, R3, 0x100000, RZ ;  /* 0x0010000003037824 */ /* 0x000fe200078e00ff */
[----:B------:R-:W-:-:S04]  /*4940*/  LEA R0, R0, 0x3b800000, 0x17 ;  /* 0x3b80000000007811 */ /* 0x000fc800078eb8ff */
[----:B------:R-:W-:Y:S02]  /*4950*/  LOP3.LUT R19, R0, R3, R19, 0xfe, !PT ;  /* 0x0000000300137212 */ /* 0x000fe400078efe13 */
.L_x_24021:
[----:B------:R-:W-:Y:S05]  /*4960*/  BSYNC B0 ;  /* 0x0000000000007941 */ /* 0x000fea0003800000 */
.L_x_24020:
[----:B------:R-:W0:Y:S01]  /*4970*/  F2I.FTZ.TRUNC.NTZ R19, R19 ;  /* 0x0000001300137305 */ /* 0x000e22000021f100 */
[----:B------:R-:W-:Y:S05]  /*4980*/  BRA `(.L_x_24005) ;  /* 0x0000045000007947 */ /* 0x000fea0003800000 */
.L_x_24018:
        /* <DEDUP_REMOVED lines=21> */
.L_x_24027:
[----:B------:R-:W-:Y:S05]  /*4ae0*/  BSYNC B1 ;  /* 0x0000000000017941 */ /* 0x000fea0003800000 */
.L_x_24026:
[----:B------:R-:W-:Y:S01]  /*4af0*/  IMAD.SHL.U32 R3, R3, 0x200000, RZ ;  /* 0x0020000003037824 */ /* 0x000fe200078e00ff */
[----:B------:R-:W-:-:S04]  /*4b00*/  LEA R0, R0, 0x37800000, 0x17 ;  /* 0x3780000000007811 */ /* 0x000fc800078eb8ff */
[----:B------:R-:W-:Y:S02]  /*4b10*/  LOP3.LUT R19, R0, R3, R19, 0xfe, !PT ;  /* 0x0000000300137212 */ /* 0x000fe400078efe13 */
.L_x_24025:
[----:B------:R-:W-:Y:S05]  /*4b20*/  BSYNC B0 ;  /* 0x0000000000007941 */ /* 0x000fea0003800000 */
.L_x_24024:
[----:B------:R-:W0:Y:S01]  /*4b30*/  F2I.FTZ.TRUNC.NTZ R19, R19 ;  /* 0x0000001300137305 */ /* 0x000e22000021f100 */
[----:B------:R-:W-:Y:S05]  /*4b40*/  BRA `(.L_x_24005) ;  /* 0x0000029000007947 */ /* 0x000fea0003800000 */
.L_x_24017:
        /* <DEDUP_REMOVED lines=14> */
.L_x_24031:
[----:B------:R-:W-:Y:S05]  /*4c30*/  BSYNC B0 ;  /* 0x0000000000007941 */ /* 0x000fea0003800000 */
.L_x_24030:
[----:B------:R-:W0:Y:S01]  /*4c40*/  F2I.FTZ.TRUNC.NTZ R19, R19 ;  /* 0x0000001300137305 */ /* 0x000e22000021f100 */
[----:B------:R-:W-:Y:S05]  /*4c50*/  BRA `(.L_x_24005) ;  /* 0x0000018000007947 */ /* 0x000fea0003800000 */
.L_x_24004:
        /* <DEDUP_REMOVED lines=21> */
.L_x_24029:
[----:B------:R0:W5:Y:S01]  /*4db0*/  LDG.E R19, [R4.64] ;  /* 0x0000002404137981 */ /* 0x000162000c1e1900 */
[----:B------:R-:W-:Y:S05]  /*4dc0*/  BRA `(.L_x_24005) ;  /* 0x0000001000007947 */ /* 0x000fea0003800000 */
.L_x_24028:
[----:B------:R0:W5:Y:S02]  /*4dd0*/  LDG.E R19, [R4.64] ;  /* 0x0000002404137981 */ /* 0x000164000c1e1900 */
.L_x_24005:
        /* <DEDUP_REMOVED lines=16> */
.L_x_24035:
[----:B------:R0:W5:Y:S01]  /*4ee0*/  LDG.E.U8 R18, [R4.64] ;  /* 0x0000002404127981 */ /* 0x000162000c1e1100 */
[----:B------:R-:W-:Y:S05]  /*4ef0*/  BRA `(.L_x_24037) ;  /* 0x00000d0000007947 */ /* 0x000fea0003800000 */
.L_x_24034:
        /* <DEDUP_REMOVED lines=8> */
.L_x_24039:
[----:B------:R0:W5:Y:S01]  /*4f80*/  LDG.E R18, [R4.64] ;  /* 0x0000002404127981 */ /* 0x000162000c1e1900 */
[----:B------:R-:W-:Y:S05]  /*4f90*/  BRA `(.L_x_24037) ;  /* 0x00000c6000007947 */ /* 0x000fea0003800000 */
.L_x_24038:
[----:B------:R0:W5:Y:S01]  /*4fa0*/  LDG.E.S16 R18, [R4.64] ;  /* 0x0000002404127981 */ /* 0x000162000c1e1700 */
[----:B------:R-:W-:Y:S05]  /*4fb0*/  BRA `(.L_x_24037) ;  /* 0x00000c4000007947 */ /* 0x000fea0003800000 */
.L_x_24033:
        /* <DEDUP_REMOVED lines=9> */
.L_x_24041:
[----:B------:R-:W4:Y:S02]  /*5050*/  LDG.E.U16 R4, [R4.64] ;  /* 0x0000002404047981 */ /* 0x000f24000c1e1500 */
[----:B----4-:R-:W-:-:S06]  /*5060*/  HADD2.F32 R18, -RZ, R4.H0_H0 ;  /* 0x20000004ff127230 */ /* 0x010fcc0000004100 */
[----:B------:R-:W0:Y:S01]  /*5070*/  F2I.FTZ.TRUNC.NTZ R18, R18 ;  /* 0x0000001200127305 */ /* 0x000e22000021f100 */
[----:B------:R-:W-:Y:S05]  /*5080*/  BRA `(.L_x_24037) ;  /* 0x00000b7000007947 */ /* 0x000fea0003800000 */
.L_x_24040:
        /* <DEDUP_REMOVED lines=9> */
.L_x_24043:
[----:B------:R-:W4:Y:S02]  /*5120*/  LDG.E.U16 R4, [R4.64] ;  /* 0x0000002404047981 */ /* 0x000f24000c1e1500 */
[----:B----4-:R-:W-:-:S06]  /*5130*/  HADD2.F32 R18, -RZ, R4.H0_H0 ;  /* 0x20000004ff127230 */ /* 0x010fcc0000004100 */
[----:B------:R-:W0:Y:S01]  /*5140*/  F2I.FTZ.TRUNC.NTZ R18, R18 ;  /* 0x0000001200127305 */ /* 0x000e22000021f100 */
[----:B------:R-:W-:Y:S05]  /*5150*/  BRA `(.L_x_24037) ;  /* 0x00000aa000007947 */ /* 0x000fea0003800000 */
.L_x_24042:
[----:B------:R-:W4:Y:S02]  /*5160*/  LDG.E.64 R4, [R4.64] ;  /* 0x0000002404047981 */ /* 0x000f24000c1e1b00 */
[----:B----4-:R0:W4:Y:S01]  /*5170*/  F2I.F64.TRUNC R18, R4 ;  /* 0x0000000400127311 */ /* 0x010122000030d100 */
[----:B------:R-:W-:Y:S05]  /*5180*/  BRA `(.L_x_24037) ;  /* 0x00000a7000007947 */ /* 0x000fea0003800000 */
.L_x_24032:
        /* <DEDUP_REMOVED lines=12> */
.L_x_24046:
[----:B------:R-:W4:Y:S02]  /*5250*/  LDG.E.64 R4, [R4.64] ;  /* 0x0000002404047981 */ /* 0x000f24000c1e1b00 */
[----:B----4-:R0:W4:Y:S01]  /*5260*/  F2I.F64.TRUNC R18, R4 ;  /* 0x0000000400127311 */ /* 0x010122000030d100 */
[----:B------:R-:W-:Y:S05]  /*5270*/  BRA `(.L_x_24037) ;  /* 0x0000098000007947 */ /* 0x000fea0003800000 */
.L_x_24045:
        /* <DEDUP_REMOVED lines=27> */
.L_x_24048:
        /* <DEDUP_REMOVED lines=14> */
.L_x_24047:
[----:B------:R-:W4:Y:S02]  /*5510*/  LDG.E.U16 R18, [R4.64] ;  /* 0x0000002404127981 */ /* 0x000f24000c1e1500 */
[----:B----4-:R-:W-:-:S06]  /*5520*/  PRMT R18, RZ, 0x5410, R18 ;  /* 0x00005410ff127816 */ /* 0x010fcc0000000012 */
[----:B------:R-:W0:Y:S01]  /*5530*/  F2I.FTZ.TRUNC.NTZ R18, R18 ;  /* 0x0000001200127305 */ /* 0x000e22000021f100 */
[----:B------:R-:W-:Y:S05]  /*5540*/  BRA `(.L_x_24037) ;  /* 0x000006b000007947 */ /* 0x000fea0003800000 */
.L_x_24044:
        /* <DEDUP_REMOVED lines=10> */
.L_x_24051:
        /* <DEDUP_REMOVED lines=21> */
.L_x_24055:
[----:B------:R-:W-:Y:S05]  /*5740*/  BSYNC B1 ;  /* 0x0000000000017941 */ /* 0x000fea0003800000 */
.L_x_24054:
[----:B------:R-:W-:Y:S01]  /*5750*/  IMAD.SHL.U32 R3, R3, 0x100000, RZ ;  /* 0x0010000003037824 */ /* 0x000fe200078e00ff */
[----:B------:R-:W-:-:S04]  /*5760*/  LEA R5, R0, 0x3b800000, 0x17 ;  /* 0x3b80000000057811 */ /* 0x000fc800078eb8ff */
[----:B------:R-:W-:Y:S02]  /*5770*/  LOP3.LUT R18, R5, R3, R18, 0xfe, !PT ;  /* 0x0000000305127212 */ /* 0x000fe400078efe12 */
.L_x_24053:
[----:B------:R-:W-:Y:S05]  /*5780*/  BSYNC B0 ;  /* 0x0000000000007941 */ /* 0x000fea0003800000 */
.L_x_24052:
[----:B------:R-:W0:Y:S01]  /*5790*/  F2I.FTZ.TRUNC.NTZ R18, R18 ;  /* 0x0000001200127305 */ /* 0x000e22000021f100 */
[----:B------:R-:W-:Y:S05]  /*57a0*/  BRA `(.L_x_24037) ;  /* 0x0000045000007947 */ /* 0x000fea0003800000 */
.L_x_24050:
        /* <DEDUP_REMOVED lines=21> */
.L_x_24059:
[----:B------:R-:W-:Y:S05]  /*5900*/  BSYNC B1 ;  /* 0x0000000000017941 */ /* 0x000fea0003800000 */
.L_x_24058:
[----:B------:R-:W-:Y:S01]  /*5910*/  IMAD.SHL.U32 R3, R3, 0x200000, RZ ;  /* 0x0020000003037824 */ /* 0x000fe200078e00ff */
[----:B------:R-:W-:-:S04]  /*5920*/  LEA R5, R0, 0x37800000, 0x17 ;  /* 0x3780000000057811 */ /* 0x000fc800078eb8ff */
[----:B------:R-:W-:Y:S02]  /*5930*/  LOP3.LUT R18, R5, R3, R18, 0xfe, !PT ;  /* 0x0000000305127212 */ /* 0x000fe400078efe12 */
.L_x_24057:
[----:B------:R-:W-:Y:S05]  /*5940*/  BSYNC B0 ;  /* 0x0000000000007941 */ /* 0x000fea0003800000 */
.L_x_24056:
[----:B------:R-:W0:Y:S01]  /*5950*/  F2I.FTZ.TRUNC.NTZ R18, R18 ;  /* 0x0000001200127305 */ /* 0x000e22000021f100 */
[----:B------:R-:W-:Y:S05]  /*5960*/  BRA `(.L_x_24037) ;  /* 0x0000029000007947 */ /* 0x000fea0003800000 */
.L_x_24049:
        /* <DEDUP_REMOVED lines=14> */
.L_x_24063:
[----:B------:R-:W-:Y:S05]  /*5a50*/  BSYNC B0 ;  /* 0x0000000000007941 */ /* 0x000fea0003800000 */
.L_x_24062:
[----:B------:R-:W0:Y:S01]  /*5a60*/  F2I.FTZ.TRUNC.NTZ R18, R18 ;  /* 0x0000001200127305 */ /* 0x000e22000021f100 */
[----:B------:R-:W-:Y:S05]  /*5a70*/  BRA `(.L_x_24037) ;  /* 0x0000018000007947 */ /* 0x000fea0003800000 */
.L_x_24036:
        /* <DEDUP_REMOVED lines=21> */
.L_x_24061:
[----:B------:R0:W5:Y:S01]  /*5bd0*/  LDG.E R18, [R4.64] ;  /* 0x0000002404127981 */ /* 0x000162000c1e1900 */
[----:B------:R-:W-:Y:S05]  /*5be0*/  BRA `(.L_x_24037) ;  /* 0x0000001000007947 */ /* 0x000fea0003800000 */
.L_x_24060:
[----:B------:R0:W5:Y:S02]  /*5bf0*/  LDG.E R18, [R4.64] ;  /* 0x0000002404127981 */ /* 0x000164000c1e1900 */
.L_x_24037:
        /* <DEDUP_REMOVED lines=24> */
.L_x_24065:
[----:B------:R-:W-:Y:S05]  /*5d80*/  BSYNC B7 ;  /* 0x0000000000077941 */ /* 0x000fea0003800000 */
.L_x_24064:
        /* <DEDUP_REMOVED lines=24> */
.L_x_24067:
[----:B------:R-:W-:Y:S05]  /*5f10*/  BSYNC B7 ;  /* 0x0000000000077941 */ /* 0x000fea0003800000 */
.L_x_24066:
        /* <DEDUP_REMOVED lines=26> */
.L_x_24069:
[----:B------:R-:W-:Y:S05]  /*60c0*/  BSYNC B7 ;  /* 0x0000000000077941 */ /* 0x000fea0003800000 */
.L_x_24068:
        /* <DEDUP_REMOVED lines=18> */
.L_x_24074:
        /* <DEDUP_REMOVED lines=10> */
[----:B------:R-:W-:Y:S05]  /*6290*/  CALL.REL.NOINC `($__internal_58_$__cuda_sm20_div_s64) ;  /* 0x00015b0000007944 */ /* 0x000fea0003c00000 */
[----:B------:R-:W-:Y:S05]  /*62a0*/  BRA `(.L_x_24073) ;  /* 0x0000013000007947 */ /* 0x000fea0003800000 */
.L_x_24072:
        /* <DEDUP_REMOVED lines=19> */
.L_x_24073:
[----:B------:R-:W-:Y:S05]  /*63e0*/  BSYNC B1 ;  /* 0x0000000000017941 */ /* 0x000fea0003800000 */
.L_x_24071:
        /* <DEDUP_REMOVED lines=19> */
.L_x_24070:
        /* <DEDUP_REMOVED lines=17> */
.L_x_24079:
        /* <DEDUP_REMOVED lines=26> */
.L_x_24078:
[----:B------:R-:W-:Y:S05]  /*67d0*/  BSYNC B8 ;  /* 0x0000000000087941 */ /* 0x000fea0003800000 */
.L_x_24077:
[----:B------:R-:W-:-:S05]  /*67e0*/  IADD3 R18, P0, R18, 0x4, RZ ;  /* 0x0000000412127810 */ /* 0x000fca0007f1e0ff */
[----:B------:R-:W-:Y:S01]  /*67f0*/  IMAD.X R19, RZ, RZ, R19, P0 ;  /* 0x000000ffff137224 */ /* 0x000fe200000e0613 */
[----:B------:R-:W-:-:S04]  /*6800*/  ISETP.GE.U32.AND P0, PT, R18, R27, PT ;  /* 0x0000001b1200720c */ /* 0x000fc80003f06070 */
[----:B------:R-:W-:-:S13]  /*6810*/  ISETP.GE.U32.AND.EX P0, PT, R19, R24, PT, P0 ;  /* 0x000000181300720c */ /* 0x000fda0003f06100 */
[----:B------:R-:W-:Y:S05]  /*6820*/  @!P0 BRA `(.L_x_24079) ;  /* 0xfffffe0000008947 */ /* 0x000fea000383ffff */
.L_x_24076:
[----:B------:R-:W-:Y:S05]  /*6830*/  BSYNC B7 ;  /* 0x0000000000077941 */ /* 0x000fea0003800000 */
.L_x_24075:
        /* <DEDUP_REMOVED lines=14> */
.L_x_24083:
[----:B------:R0:W-:Y:S01]  /*6920*/  STG.E.U8 [R22.64], RZ ;  /* 0x000000ff16007986 */ /* 0x0001e2000c101124 */
[----:B------:R-:W-:Y:S05]  /*6930*/  BRA `(.L_x_24085) ;  /* 0x0000066000007947 */ /* 0x000fea0003800000 */
.L_x_24082:
        /* <DEDUP_REMOVED lines=8> */
.L_x_24087:
[----:B------:R0:W-:Y:S01]  /*69c0*/  STG.E [R22.64], RZ ;  /* 0x000000ff16007986 */ /* 0x0001e2000c101924 */
[----:B------:R-:W-:Y:S05]  /*69d0*/  BRA `(.L_x_24085) ;  /* 0x000005c000007947 */ /* 0x000fea0003800000 */
.L_x_24086:
[----:B------:R0:W-:Y:S01]  /*69e0*/  STG.E.U16 [R22.64], RZ ;  /* 0x000000ff16007986 */ /* 0x0001e2000c101524 */
[----:B------:R-:W-:Y:S05]  /*69f0*/  BRA `(.L_x_24085) ;  /* 0x000005a000007947 */ /* 0x000fea0003800000 */
.L_x_24081:
        /* <DEDUP_REMOVED lines=8> */
.L_x_24089:
[----:B------:R0:W-:Y:S01]  /*6a80*/  STG.E.U16 [R22.64], RZ ;  /* 0x000000ff16007986 */ /* 0x0001e2000c101524 */
[----:B------:R-:W-:Y:S05]  /*6a90*/  BRA `(.L_x_24085) ;  /* 0x0000050000007947 */ /* 0x000fea0003800000 */
.L_x_24088:
        /* <DEDUP_REMOVED lines=8> */
.L_x_24091:
[----:B------:R0:W-:Y:S01]  /*6b20*/  STG.E [R22.64], RZ ;  /* 0x000000ff16007986 */ /* 0x0001e2000c101924 */
[----:B------:R-:W-:Y:S05]  /*6b30*/  BRA `(.L_x_24085) ;  /* 0x0000046000007947 */ /* 0x000fea0003800000 */
.L_x_24090:
[----:B------:R0:W-:Y:S01]  /*6b40*/  STG.E.64 [R22.64], RZ ;  /* 0x000000ff16007986 */ /* 0x0001e2000c101b24 */
[----:B------:R-:W-:Y:S05]  /*6b50*/  BRA `(.L_x_24085) ;  /* 0x0000044000007947 */ /* 0x000fea0003800000 */
.L_x_24080:
        /* <DEDUP_REMOVED lines=10> */
.L_x_24094:
[----:B------:R0:W-:Y:S01]  /*6c00*/  STG.E.128 [R22.64], RZ ;  /* 0x000000ff16007986 */ /* 0x0001e2000c101d24 */
[----:B------:R-:W-:Y:S05]  /*6c10*/  BRA `(.L_x_24085) ;  /* 0x0000038000007947 */ /* 0x000fea0003800000 */
.L_x_24093:
        /* <DEDUP_REMOVED lines=8> */
.L_x_24096:
[----:B------:R0:W-:Y:S01]  /*6ca0*/  STG.E.U8 [R22.64], RZ ;  /* 0x000000ff16007986 */ /* 0x0001e2000c101124 */
[----:B------:R-:W-:Y:S05]  /*6cb0*/  BRA `(.L_x_24085) ;  /* 0x000002e000007947 */ /* 0x000fea0003800000 */
.L_x_24095:
[----:B------:R0:W-:Y:S01]  /*6cc0*/  STG.E.U16 [R22.64], RZ ;  /* 0x000000ff16007986 */ /* 0x0001e2000c101524 */
[----:B------:R-:W-:Y:S05]  /*6cd0*/  BRA `(.L_x_24085) ;  /* 0x000002c000007947 */ /* 0x000fea0003800000 */
.L_x_24092:
        /* <DEDUP_REMOVED lines=10> */
.L_x_24099:
[----:B------:R0:W-:Y:S01]  /*6d80*/  STG.E.U8 [R22.64], RZ ;  /* 0x000000ff16007986 */ /* 0x0001e2000c101124 */
[----:B------:R-:W-:Y:S05]  /*6d90*/  BRA `(.L_x_24085) ;  /* 0x0000020000007947 */ /* 0x000fea0003800000 */
.L_x_24098:
[----:B------:R0:W-:Y:S01]  /*6da0*/  STG.E.U8 [R22.64], RZ ;  /* 0x000000ff16007986 */ /* 0x0001e2000c101124 */
[----:B------:R-:W-:Y:S05]  /*6db0*/  BRA `(.L_x_24085) ;  /* 0x000001e000007947 */ /* 0x000fea0003800000 */
.L_x_24097:
[----:B------:R-:W-:-:S13]  /*6dc0*/  ISETP.NE.AND P0, PT, R0, 0x1c, PT ;  /* 0x0000001c0000780c */ /* 0x000fda0003f05270 */
[----:B------:R-:W-:Y:S05]  /*6dd0*/  @!P0 BRA `(.L_x_24100) ;  /* 0x000001b000008947 */ /* 0x000fea0003800000 */
[----:B------:R-:W-:-:S13]  /*6de0*/  ISETP.NE.AND P0, PT, R0, 0x1d, PT ;  /* 0x0000001d0000780c */ /* 0x000fda0003f05270 */
[----:B------:R-:W-:Y:S05]  /*6df0*/  @!P0 BRA `(.L_x_24101) ;  /* 0x0000017000008947 */ /* 0x000fea0003800000 */
[----:B------:R-:W-:-:S13]  /*6e00*/  ISETP.NE.AND P0, PT, R0, 0x2c, PT ;  /* 0x0000002c0000780c */ /* 0x000fda0003f05270 */
[----:B------:R0:W-:Y:S01]  /*6e10*/  @!P0 STG.E.U8 [R22.64], RZ ;  /* 0x000000ff16008986 */ /* 0x0001e2000c101124 */
[----:B------:R-:W-:Y:S05]  /*6e20*/  @!P0 BRA `(.L_x_24085) ;  /* 0x0000017000008947 */ /* 0x000fea0003800000 */
.L_x_24084:
        /* <DEDUP_REMOVED lines=20> */
.L_x_24101:
[----:B------:R0:W-:Y:S01]  /*6f70*/  STG.E.64 [R22.64], RZ ;  /* 0x000000ff16007986 */ /* 0x0001e2000c101b24 */
[----:B------:R-:W-:Y:S05]  /*6f80*/  BRA `(.L_x_24085) ;  /* 0x0000001000007947 */ /* 0x000fea0003800000 */
.L_x_24100:
[----:B------:R0:W-:Y:S02]  /*6f90*/  STG.E [R22.64], RZ ;  /* 0x000000ff16007986 */ /* 0x0001e4000c101924 */
.L_x_24085:
[----:B------:R-:W-:-:S05]  /*6fa0*/  IMAD R2, R2, 0x200, R17 ;  /* 0x0000020002027824 */ /* 0x000fca00078e0211 */
[----:B------:R-:W-:Y:S02]  /*6fb0*/  IADD3 R19, R2, 0x80, RZ ;  /* 0x0000008002137810 */ /* 0x000fe40007ffe0ff */
.L_x_23902:
[----:B------:R-:W-:Y:S05]  /*6fc0*/  BSYNC B6 ;  /* 0x0000000000067941 */ /* 0x000fea0003800000 */
.L_x_23901:
        /* <DEDUP_REMOVED lines=335> */
.L_x_24104:
        /* <DEDUP_REMOVED lines=18> */
.L_x_24108:
[----:B------:R0:W5:Y:S01]  /*85e0*/  LDG.E.U8 R18, [R2.64] ;  /* 0x0000002402127981 */ /* 0x000162000c1e1100 */
[----:B------:R-:W-:Y:S05]  /*85f0*/  BRA `(.L_x_24110) ;  /* 0x00000d0000007947 */ /* 0x000fea0003800000 */
.L_x_24107:
        /* <DEDUP_REMOVED lines=8> */
.L_x_24112:
[----:B------:R0:W5:Y:S01]  /*8680*/  LDG.E R18, [R2.64] ;  /* 0x0000002402127981 */ /* 0x000162000c1e1900 */
[----:B------:R-:W-:Y:S05]  /*8690*/  BRA `(.L_x_24110) ;  /* 0x00000c6000007947 */ /* 0x000fea0003800000 */
.L_x_24111:
[----:B------:R0:W5:Y:S01]  /*86a0*/  LDG.E.S16 R18, [R2.64] ;  /* 0x0000002402127981 */ /* 0x000162000c1e1700 */
[----:B------:R-:W-:Y:S05]  /*86b0*/  BRA `(.L_x_24110) ;  /* 0x00000c4000007947 */ /* 0x000fea0003800000 */
.L_x_24106:
        /* <DEDUP_REMOVED lines=9> */
.L_x_24114:
[----:B------:R-:W2:Y:S02]  /*8750*/  LDG.E.U16 R2, [R2.64] ;  /* 0x0000002402027981 */ /* 0x000ea4000c1e1500 */
[----:B--2---:R-:W-:-:S06]  /*8760*/  HADD2.F32 R18, -RZ, R2.H0_H0 ;  /* 0x20000002ff127230 */ /* 0x004fcc0000004100 */
[----:B------:R-:W0:Y:S01]  /*8770*/  F2I.FTZ.TRUNC.NTZ R18, R18 ;  /* 0x0000001200127305 */ /* 0x000e22000021f100 */
[----:B------:R-:W-:Y:S05]  /*8780*/  BRA `(.L_x_24110) ;  /* 0x00000b7000007947 */ /* 0x000fea0003800000 */
.L_x_24113:
        /* <DEDUP_REMOVED lines=9> */
.L_x_24116:
[----:B------:R-:W2:Y:S02]  /*8820*/  LDG.E.U16 R2, [R2.64] ;  /* 0x0000002402027981 */ /* 0x000ea4000c1e1500 */
[----:B--2---:R-:W-:-:S06]  /*8830*/  HADD2.F32 R18, -RZ, R2.H0_H0 ;  /* 0x20000002ff127230 */ /* 0x004fcc0000004100 */
[----:B------:R-:W0:Y:S01]  /*8840*/  F2I.FTZ.TRUNC.NTZ R18, R18 ;  /* 0x0000001200127305 */ /* 0x000e22000021f100 */
[----:B------:R-:W-:Y:S05]  /*8850*/  BRA `(.L_x_24110) ;  /* 0x00000aa000007947 */ /* 0x000fea0003800000 */
.L_x_24115:
[----:B------:R-:W2:Y:S02]  /*8860*/  LDG.E.64 R2, [R2.64] ;  /* 0x0000002402027981 */ /* 0x000ea4000c1e1b00 */
[----:B--2---:R0:W1:Y:S01]  /*8870*/  F2I.F64.TRUNC R18, R2 ;  /* 0x0000000200127311 */ /* 0x004062000030d100 */
[----:B------:R-:W-:Y:S05]  /*8880*/  BRA `(.L_x_24110) ;  /* 0x00000a7000007947 */ /* 0x000fea0003800000 */
.L_x_24105:
        /* <DEDUP_REMOVED lines=12> */
.L_x_24119:
[----:B------:R-:W2:Y:S02]  /*8950*/  LDG.E.64 R2, [R2.64] ;  /* 0x0000002402027981 */ /* 0x000ea4000c1e1b00 */
[----:B--2---:R0:W1:Y:S01]  /*8960*/  F2I.F64.TRUNC R18, R2 ;  /* 0x0000000200127311 */ /* 0x004062000030d100 */
[----:B------:R-:W-:Y:S05]  /*8970*/  BRA `(.L_x_24110) ;  /* 0x0000098000007947 */ /* 0x000fea0003800000 */
.L_x_24118:
        /* <DEDUP_REMOVED lines=27> */
.L_x_24121:
        /* <DEDUP_REMOVED lines=14> */
.L_x_24120:
[----:B------:R-:W2:Y:S02]  /*8c10*/  LDG.E.U16 R18, [R2.64] ;  /* 0x0000002402127981 */ /* 0x000ea4000c1e1500 */
[----:B--2---:R-:W-:-:S06]  /*8c20*/  PRMT R18, RZ, 0x5410, R18 ;  /* 0x00005410ff127816 */ /* 0x004fcc0000000012 */
[----:B------:R-:W0:Y:S01]  /*8c30*/  F2I.FTZ.TRUNC.NTZ R18, R18 ;  /* 0x0000001200127305 */ /* 0x000e22000021f100 */
[----:B------:R-:W-:Y:S05]  /*8c40*/  BRA `(.L_x_24110) ;  /* 0x000006b000007947 */ /* 0x000fea0003800000 */
.L_x_24117:
        /* <DEDUP_REMOVED lines=10> */
.L_x_24124:
        /* <DEDUP_REMOVED lines=21> */
.L_x_24128:
[----:B------:R-:W-:Y:S05]  /*8e40*/  BSYNC B1 ;  /* 0x0000000000017941 */ /* 0x000fea0003800000 */
.L_x_24127:
[----:B------:R-:W-:Y:S01]  /*8e50*/  IMAD.SHL.U32 R2, R2, 0x100000, RZ ;  /* 0x0010000002027824 */ /* 0x000fe200078e00ff */
[----:B------:R-:W-:-:S04]  /*8e60*/  LEA R3, R0, 0x3b800000, 0x17 ;  /* 0x3b80000000037811 */ /* 0x000fc800078eb8ff */
[----:B------:R-:W-:Y:S02]  /*8e70*/  LOP3.LUT R18, R3, R2, R18, 0xfe, !PT ;  /* 0x0000000203127212 */ /* 0x000fe400078efe12 */
.L_x_24126:
[----:B------:R-:W-:Y:S05]  /*8e80*/  BSYNC B0 ;  /* 0x0000000000007941 */ /* 0x000fea0003800000 */
.L_x_24125:
[----:B------:R-:W0:Y:S01]  /*8e90*/  F2I.FTZ.TRUNC.NTZ R18, R18 ;  /* 0x0000001200127305 */ /* 0x000e22000021f100 */
[----:B------:R-:W-:Y:S05]  /*8ea0*/  BRA `(.L_x_24110) ;  /* 0x0000045000007947 */ /* 0x000fea0003800000 */
.L_x_24123:
        /* <DEDUP_REMOVED lines=21> */
.L_x_24132:
[----:B------:R-:W-:Y:S05]  /*9000*/  BSYNC B1 ;  /* 0x0000000000017941 */ /* 0x000fea0003800000 */
.L_x_24131:
[----:B------:R-:W-:Y:S01]  /*9010*/  IMAD.SHL.U32 R2, R2, 0x200000, RZ ;  /* 0x0020000002027824 */ /* 0x000fe200078e00ff */
[----:B------:R-:W-:-:S04]  /*9020*/  LEA R3, R0, 0x37800000, 0x17 ;  /* 0x3780000000037811 */ /* 0x000fc800078eb8ff */
[----:B------:R-:W-:Y:S02]  /*9030*/  LOP3.LUT R18, R3, R2, R18, 0xfe, !PT ;  /* 0x0000000203127212 */ /* 0x000fe400078efe12 */
.L_x_24130:
[----:B------:R-:W-:Y:S05]  /*9040*/  BSYNC B0 ;  /* 0x0000000000007941 */ /* 0x000fea0003800000 */
.L_x_24129:
[----:B------:R-:W0:Y:S01]  /*9050*/  F2I.FTZ.TRUNC.NTZ R18, R18 ;  /* 0x0000001200127305 */ /* 0x000e22000021f100 */
[----:B------:R-:W-:Y:S05]  /*9060*/  BRA `(.L_x_24110) ;  /* 0x0000029000007947 */ /* 0x000fea0003800000 */
.L_x_24122:
        /* <DEDUP_REMOVED lines=14> */
.L_x_24136:
[----:B------:R-:W-:Y:S05]  /*9150*/  BSYNC B0 ;  /* 0x0000000000007941 */ /* 0x000fea0003800000 */
.L_x_24135:
[----:B------:R-:W0:Y:S01]  /*9160*/  F2I.FTZ.TRUNC.NTZ R18, R18 ;  /* 0x0000001200127305 */ /* 0x000e22000021f100 */
[----:B------:R-:W-:Y:S05]  /*9170*/  BRA `(.L_x_24110) ;  /* 0x0000018000007947 */ /* 0x000fea0003800000 */
.L_x_24109:
        /* <DEDUP_REMOVED lines=21> */
.L_x_24134:
[----:B------:R0:W5:Y:S01]  /*92d0*/  LDG.E R18, [R2.64] ;  /* 0x0000002402127981 */ /* 0x000162000c1e1900 */
[----:B------:R-:W-:Y:S05]  /*92e0*/  BRA `(.L_x_24110) ;  /* 0x0000001000007947 */ /* 0x000fea0003800000 */
.L_x_24133:
[----:B------:R0:W5:Y:S02]  /*92f0*/  LDG.E R18, [R2.64] ;  /* 0x0000002402127981 */ /* 0x000164000c1e1900 */
.L_x_24110:
        /* <DEDUP_REMOVED lines=16> */
.L_x_24140:
[----:B------:R0:W5:Y:S01]  /*9400*/  LDG.E.U8 R24, [R2.64] ;  /* 0x0000002402187981 */ /* 0x000162000c1e1100 */
[----:B------:R-:W-:Y:S05]  /*9410*/  BRA `(.L_x_24142) ;  /* 0x00000d0000007947 */ /* 0x000fea0003800000 */
.L_x_24139:
        /* <DEDUP_REMOVED lines=8> */
.L_x_24144:
[----:B------:R0:W5:Y:S01]  /*94a0*/  LDG.E R24, [R2.64] ;  /* 0x0000002402187981 */ /* 0x000162000c1e1900 */
[----:B------:R-:W-:Y:S05]  /*94b0*/  BRA `(.L_x_24142) ;  /* 0x00000c6000007947 */ /* 0x000fea0003800000 */
.L_x_24143:
[----:B------:R0:W5:Y:S01]  /*94c0*/  LDG.E.S16 R24, [R2.64] ;  /* 0x0000002402187981 */ /* 0x000162000c1e1700 */
[----:B------:R-:W-:Y:S05]  /*94d0*/  BRA `(.L_x_24142) ;  /* 0x00000c4000007947 */ /* 0x000fea0003800000 */
.L_x_24138:
        /* <DEDUP_REMOVED lines=9> */
.L_x_24146:
[----:B------:R-:W2:Y:S02]  /*9570*/  LDG.E.U16 R2, [R2.64] ;  /* 0x0000002402027981 */ /* 0x000ea4000c1e1500 */
[----:B--2---:R-:W-:-:S06]  /*9580*/  HADD2.F32 R24, -RZ, R2.H0_H0 ;  /* 0x20000002ff187230 */ /* 0x004fcc0000004100 */
[----:B------:R-:W0:Y:S01]  /*9590*/  F2I.FTZ.TRUNC.NTZ R24, R24 ;  /* 0x0000001800187305 */ /* 0x000e22000021f100 */
[----:B------:R-:W-:Y:S05]  /*95a0*/  BRA `(.L_x_24142) ;  /* 0x00000b7000007947 */ /* 0x000fea0003800000 */
.L_x_24145:
        /* <DEDUP_REMOVED lines=9> */
.L_x_24148:
[----:B------:R-:W2:Y:S02]  /*9640*/  LDG.E.U16 R2, [R2.64] ;  /* 0x0000002402027981 */ /* 0x000ea4000c1e1500 */
[----:B--2---:R-:W-:-:S06]  /*9650*/  HADD2.F32 R24, -RZ, R2.H0_H0 ;  /* 0x20000002ff187230 */ /* 0x004fcc0000004100 */
[----:B------:R-:W0:Y:S01]  /*9660*/  F2I.FTZ.TRUNC.NTZ R24, R24 ;  /* 0x0000001800187305 */ /* 0x000e22000021f100 */
[----:B------:R-:W-:Y:S05]  /*9670*/  BRA `(.L_x_24142) ;  /* 0x00000aa000007947 */ /* 0x000fea0003800000 */
.L_x_24147:
[----:B------:R-:W2:Y:S02]  /*9680*/  LDG.E.64 R2, [R2.64] ;  /* 0x0000002402027981 */ /* 0x000ea4000c1e1b00 */
[----:B--2---:R0:W2:Y:S01]  /*9690*/  F2I.F64.TRUNC R24, R2 ;  /* 0x0000000200187311 */ /* 0x0040a2000030d100 */
[----:B------:R-:W-:Y:S05]  /*96a0*/  BRA `(.L_x_24142) ;  /* 0x00000a7000007947 */ /* 0x000fea0003800000 */
.L_x_24137:
        /* <DEDUP_REMOVED lines=12> */
.L_x_24151:
[----:B------:R-:W2:Y:S02]  /*9770*/  LDG.E.64 R2, [R2.64] ;  /* 0x0000002402027981 */ /* 0x000ea4000c1e1b00 */
[----:B--2---:R0:W2:Y:S01]  /*9780*/  F2I.F64.TRUNC R24, R2 ;  /* 0x0000000200187311 */ /* 0x0040a2000030d100 */
[----:B------:R-:W-:Y:S05]  /*9790*/  BRA `(.L_x_24142) ;  /* 0x0000098000007947 */ /* 0x000fea0003800000 */
.L_x_24150:
        /* <DEDUP_REMOVED lines=27> */
.L_x_24153:
        /* <DEDUP_REMOVED lines=14> */
.L_x_24152:
[----:B------:R-:W2:Y:S02]  /*9a30*/  LDG.E.U16 R24, [R2.64] ;  /* 0x0000002402187981 */ /* 0x000ea4000c1e1500 */
[----:B--2---:R-:W-:-:S06]  /*9a40*/  PRMT R24, RZ, 0x5410, R24 ;  /* 0x00005410ff187816 */ /* 0x004fcc0000000018 */
[----:B------:R-:W0:Y:S01]  /*9a50*/  F2I.FTZ.TRUNC.NTZ R24, R24 ;  /* 0x0000001800187305 */ /* 0x000e22000021f100 */
[----:B------:R-:W-:Y:S05]  /*9a60*/  BRA `(.L_x_24142) ;  /* 0x000006b000007947 */ /* 0x000fea0003800000 */
.L_x_24149:
        /* <DEDUP_REMOVED lines=10> */
.L_x_24156:
        /* <DEDUP_REMOVED lines=21> */
.L_x_24160:
[----:B------:R-:W-:Y:S05]  /*9c60*/  BSYNC B1 ;  /* 0x0000000000017941 */ /* 0x000fea0003800000 */
.L_x_24159:
[----:B------:R-:W-:Y:S01]  /*9c70*/  IMAD.SHL.U32 R2, R2, 0x100000, RZ ;  /* 0x0010000002027824 */ /* 0x000fe200078e00ff */
[----:B------:R-:W-:-:S04]  /*9c80*/  LEA R3, R0, 0x3b800000, 0x17 ;  /* 0x3b80000000037811 */ /* 0x000fc800078eb8ff */
[----:B------:R-:W-:Y:S02]  /*9c90*/  LOP3.LUT R24, R3, R2, R24, 0xfe, !PT ;  /* 0x0000000203187212 */ /* 0x000fe400078efe18 */
.L_x_24158:
[----:B------:R-:W-:Y:S05]  /*9ca0*/  BSYNC B0 ;  /* 0x0000000000007941 */ /* 0x000fea0003800000 */
.L_x_24157:
[----:B------:R-:W0:Y:S01]  /*9cb0*/  F2I.FTZ.TRUNC.NTZ R24, R24 ;  /* 0x0000001800187305 */ /* 0x000e22000021f100 */
[----:B------:R-:W-:Y:S05]  /*9cc0*/  BRA `(.L_x_24142) ;  /* 0x0000045000007947 */ /* 0x000fea0003800000 */
.L_x_24155:
        /* <DEDUP_REMOVED lines=21> */
.L_x_24164:
[----:B------:R-:W-:Y:S05]  /*9e20*/  BSYNC B1 ;  /* 0x0000000000017941 */ /* 0x000fea0003800000 */
.L_x_24163:
[----:B------:R-:W-:Y:S01]  /*9e30*/  IMAD.SHL.U32 R2, R2, 0x200000, RZ ;  /* 0x0020000002027824 */ /* 0x000fe200078e00ff */
[----:B------:R-:W-:-:S04]  /*9e40*/  LEA R3, R0, 0x37800000, 0x17 ;  /* 0x3780000000037811 */ /* 0x000fc800078eb8ff */
[----:B------:R-:W-:Y:S02]  /*9e50*/  LOP3.LUT R24, R3, R2, R24, 0xfe, !PT ;  /* 0x0000000203187212 */ /* 0x000fe400078efe18 */
.L_x_24162:
[----:B------:R-:W-:Y:S05]  /*9e60*/  BSYNC B0 ;  /* 0x0000000000007941 */ /* 0x000fea0003800000 */
.L_x_24161:
[----:B------:R-:W0:Y:S01]  /*9e70*/  F2I.FTZ.TRUNC.NTZ R24, R24 ;  /* 0x0000001800187305 */ /* 0x000e22000021f100 */
[----:B------:R-:W-:Y:S05]  /*9e80*/  BRA `(.L_x_24142) ;  /* 0x0000029000007947 */ /* 0x000fea0003800000 */
.L_x_24154:
        /* <DEDUP_REMOVED lines=14> */
.L_x_24168:
[----:B------:R-:W-:Y:S05]  /*9f70*/  BSYNC B0 ;  /* 0x0000000000007941 */ /* 0x000fea0003800000 */
.L_x_24167:
[----:B------:R-:W0:Y:S01]  /*9f80*/  F2I.FTZ.TRUNC.NTZ R24, R24 ;  /* 0x0000001800187305 */ /* 0x000e22000021f100 */
[----:B------:R-:W-:Y:S05]  /*9f90*/  BRA `(.L_x_24142) ;  /* 0x0000018000007947 */ /* 0x000fea0003800000 */
.L_x_24141:
        /* <DEDUP_REMOVED lines=21> */
.L_x_24166:
[----:B------:R0:W5:Y:S01]  /*a0f0*/  LDG.E R24, [R2.64] ;  /* 0x0000002402187981 */ /* 0x000162000c1e1900 */
[----:B------:R-:W-:Y:S05]  /*a100*/  BRA `(.L_x_24142) ;  /* 0x0000001000007947 */ /* 0x000fea0003800000 */
.L_x_24165:
[----:B------:R0:W5:Y:S02]  /*a110*/  LDG.E R24, [R2.64] ;  /* 0x0000002402187981 */ /* 0x000164000c1e1900 */
.L_x_24142:
        /* <DEDUP_REMOVED lines=16> */
.L_x_24172:
[----:B------:R0:W5:Y:S01]  /*a220*/  LDG.E.U8 R2, [R16.64] ;  /* 0x0000002410027981 */ /* 0x000162000c1e1100 */
[----:B------:R-:W-:Y:S05]  /*a230*/  BRA `(.L_x_24174) ;  /* 0x00000d0000007947 */ /* 0x000fea0003800000 */
.L_x_24171:
        /* <DEDUP_REMOVED lines=8> */
.L_x_24176:
[----:B------:R0:W5:Y:S01]  /*a2c0*/  LDG.E R2, [R16.64] ;  /* 0x0000002410027981 */ /* 0x000162000c1e1900 */
[----:B------:R-:W-:Y:S05]  /*a2d0*/  BRA `(.L_x_24174) ;  /* 0x00000c6000007947 */ /* 0x000fea0003800000 */
.L_x_24175:
[----:B------:R0:W5:Y:S01]  /*a2e0*/  LDG.E.S16 R2, [R16.64] ;  /* 0x0000002410027981 */ /* 0x000162000c1e1700 */
[----:B------:R-:W-:Y:S05]  /*a2f0*/  BRA `(.L_x_24174) ;  /* 0x00000c4000007947 */ /* 0x000fea0003800000 */
.L_x_24170:
        /* <DEDUP_REMOVED lines=9> */
.L_x_24178:
[----:B------:R-:W3:Y:S02]  /*a390*/  LDG.E.U16 R16, [R16.64] ;  /* 0x0000002410107981 */ /* 0x000ee4000c1e1500 */
[----:B---3--:R-:W-:-:S06]  /*a3a0*/  HADD2.F32 R2, -RZ, R16.H0_H0 ;  /* 0x20000010ff027230 */ /* 0x008fcc0000004100 */
[----:B------:R-:W0:Y:S01]  /*a3b0*/  F2I.FTZ.TRUNC.NTZ R2, R2 ;  /* 0x0000000200027305 */ /* 0x000e22000021f100 */
[----:B------:R-:W-:Y:S05]  /*a3c0*/  BRA `(.L_x_24174) ;  /* 0x00000b7000007947 */ /* 0x000fea0003800000 */
.L_x_24177:
        /* <DEDUP_REMOVED lines=9> */
.L_x_24180:
[----:B------:R-:W3:Y:S02]  /*a460*/  LDG.E.U16 R16, [R16.64] ;  /* 0x0000002410107981 */ /* 0x000ee4000c1e1500 */
[----:B---3--:R-:W-:-:S06]  /*a470*/  HADD2.F32 R2, -RZ, R16.H0_H0 ;  /* 0x20000010ff027230 */ /* 0x008fcc0000004100 */
[----:B------:R-:W0:Y:S01]  /*a480*/  F2I.FTZ.TRUNC.NTZ R2, R2 ;  /* 0x0000000200027305 */ /* 0x000e22000021f100 */
[----:B------:R-:W-:Y:S05]  /*a490*/  BRA `(.L_x_24174) ;  /* 0x00000aa000007947 */ /* 0x000fea0003800000 */
.L_x_24179:
[----:B------:R-:W3:Y:S02]  /*a4a0*/  LDG.E.64 R2, [R16.64] ;  /* 0x0000002410027981 */ /* 0x000ee4000c1e1b00 */
[----:B---3--:R0:W3:Y:S01]  /*a4b0*/  F2I.F64.TRUNC R2, R2 ;  /* 0x0000000200027311 */ /* 0x0080e2000030d100 */
[----:B------:R-:W-:Y:S05]  /*a4c0*/  BRA `(.L_x_24174) ;  /* 0x00000a7000007947 */ /* 0x000fea0003800000 */
.L_x_24169:
        /* <DEDUP_REMOVED lines=12> */
.L_x_24183:
[----:B------:R-:W3:Y:S02]  /*a590*/  LDG.E.64 R2, [R16.64] ;  /* 0x0000002410027981 */ /* 0x000ee4000c1e1b00 */
[----:B---3--:R0:W3:Y:S01]  /*a5a0*/  F2I.F64.TRUNC R2, R2 ;  /* 0x0000000200027311 */ /* 0x0080e2000030d100 */
[----:B------:R-:W-:Y:S05]  /*a5b0*/  BRA `(.L_x_24174) ;  /* 0x0000098000007947 */ /* 0x000fea0003800000 */
.L_x_24182:
        /* <DEDUP_REMOVED lines=27> */
.L_x_24185:
        /* <DEDUP_REMOVED lines=14> */
.L_x_24184:
[----:B------:R-:W3:Y:S02]  /*a850*/  LDG.E.U16 R2, [R16.64] ;  /* 0x0000002410027981 */ /* 0x000ee4000c1e1500 */
[----:B---3--:R-:W-:-:S06]  /*a860*/  PRMT R2, RZ, 0x5410, R2 ;  /* 0x00005410ff027816 */ /* 0x008fcc0000000002 */
[----:B------:R-:W0:Y:S01]  /*a870*/  F2I.FTZ.TRUNC.NTZ R2, R2 ;  /* 0x0000000200027305 */ /* 0x000e22000021f100 */
[----:B------:R-:W-:Y:S05]  /*a880*/  BRA `(.L_x_24174) ;  /* 0x000006b000007947 */ /* 0x000fea0003800000 */
.L_x_24181:
        /* <DEDUP_REMOVED lines=10> */
.L_x_24188:
        /* <DEDUP_REMOVED lines=21> */
.L_x_24192:
[----:B------:R-:W-:Y:S05]  /*aa80*/  BSYNC B1 ;  /* 0x0000000000017941 */ /* 0x000fea0003800000 */
.L_x_24191:
[----:B------:R-:W-:Y:S01]  /*aa90*/  IMAD.SHL.U32 R2, R2, 0x100000, RZ ;  /* 0x0010000002027824 */ /* 0x000fe200078e00ff */
[----:B------:R-:W-:-:S04]  /*aaa0*/  LEA R3, R0, 0x3b800000, 0x17 ;  /* 0x3b80000000037811 */ /* 0x000fc800078eb8ff */
[----:B------:R-:W-:Y:S02]  /*aab0*/  LOP3.LUT R2, R3, R2, R4, 0xfe, !PT ;  /* 0x0000000203027212 */ /* 0x000fe400078efe04 */
.L_x_24190:
[----:B------:R-:W-:Y:S05]  /*aac0*/  BSYNC B0 ;  /* 0x0000000000007941 */ /* 0x000fea0003800000 */
.L_x_24189:
[----:B------:R-:W0:Y:S01]  /*aad0*/  F2I.FTZ.TRUNC.NTZ R2, R2 ;  /* 0x0000000200027305 */ /* 0x000e22000021f100 */
[----:B------:R-:W-:Y:S05]  /*aae0*/  BRA `(.L_x_24174) ;  /* 0x0000045000007947 */ /* 0x000fea0003800000 */
.L_x_24187:
        /* <DEDUP_REMOVED lines=21> */
.L_x_24196:
[----:B------:R-:W-:Y:S05]  /*ac40*/  BSYNC B1 ;  /* 0x0000000000017941 */ /* 0x000fea0003800000 */
.L_x_24195:
[----:B------:R-:W-:Y:S01]  /*ac50*/  IMAD.SHL.U32 R2, R2, 0x200000, RZ ;  /* 0x0020000002027824 */ /* 0x000fe200078e00ff */
[----:B------:R-:W-:-:S04]  /*ac60*/  LEA R3, R0, 0x37800000, 0x17 ;  /* 0x3780000000037811 */ /* 0x000fc800078eb8ff */
[----:B------:R-:W-:Y:S02]  /*ac70*/  LOP3.LUT R2, R3, R2, R4, 0xfe, !PT ;  /* 0x0000000203027212 */ /* 0x000fe400078efe04 */
.L_x_24194:
[----:B------:R-:W-:Y:S05]  /*ac80*/  BSYNC B0 ;  /* 0x0000000000007941 */ /* 0x000fea0003800000 */
.L_x_24193:
[----:B------:R-:W0:Y:S01]  /*ac90*/  F2I.FTZ.TRUNC.NTZ R2, R2 ;  /* 0x0000000200027305 */ /* 0x000e22000021f100 */
[----:B------:R-:W-:Y:S05]  /*aca0*/  BRA `(.L_x_24174) ;  /* 0x0000029000007947 */ /* 0x000fea0003800000 */
.L_x_24186:
        /* <DEDUP_REMOVED lines=14> */
.L_x_24200:
[----:B------:R-:W-:Y:S05]  /*ad90*/  BSYNC B0 ;  /* 0x0000000000007941 */ /* 0x000fea0003800000 */
.L_x_24199:
[----:B------:R-:W0:Y:S01]  /*ada0*/  F2I.FTZ.TRUNC.NTZ R2, R2 ;  /* 0x0000000200027305 */ /* 0x000e22000021f100 */
[----:B------:R-:W-:Y:S05]  /*adb0*/  BRA `(.L_x_24174) ;  /* 0x0000018000007947 */ /* 0x000fea0003800000 */
.L_x_24173:
        /* <DEDUP_REMOVED lines=21> */
.L_x_24198:
[----:B------:R0:W5:Y:S01]  /*af10*/  LDG.E R2, [R16.64] ;  /* 0x0000002410027981 */ /* 0x000162000c1e1900 */
[----:B------:R-:W-:Y:S05]  /*af20*/  BRA `(.L_x_24174) ;  /* 0x0000001000007947 */ /* 0x000fea0003800000 */
.L_x_24197:
[----:B------:R0:W5:Y:S02]  /*af30*/  LDG.E R2, [R16.64] ;  /* 0x0000002410027981 */ /* 0x000164000c1e1900 */
.L_x_24174:
        /* <DEDUP_REMOVED lines=16> */
.L_x_24204:
[----:B------:R0:W5:Y:S01]  /*b040*/  LDG.E.U8 R17, [R4.64] ;  /* 0x0000002404117981 */ /* 0x000162000c1e1100 */
[----:B------:R-:W-:Y:S05]  /*b050*/  BRA `(.L_x_24206) ;  /* 0x00000d0000007947 */ /* 0x000fea0003800000 */
.L_x_24203:
        /* <DEDUP_REMOVED lines=8> */
.L_x_24208:
[----:B------:R0:W5:Y:S01]  /*b0e0*/  LDG.E R17, [R4.64] ;  /* 0x0000002404117981 */ /* 0x000162000c1e1900 */
[----:B------:R-:W-:Y:S05]  /*b0f0*/  BRA `(.L_x_24206) ;  /* 0x00000c6000007947 */ /* 0x000fea0003800000 */
.L_x_24207:
[----:B------:R0:W5:Y:S01]  /*b100*/  LDG.E.S16 R17, [R4.64] ;  /* 0x0000002404117981 */ /* 0x000162000c1e1700 */
[----:B------:R-:W-:Y:S05]  /*b110*/  BRA `(.L_x_24206) ;  /* 0x00000c4000007947 */ /* 0x000fea0003800000 */
.L_x_24202:
        /* <DEDUP_REMOVED lines=9> */
.L_x_24210:
[----:B------:R-:W4:Y:S02]  /*b1b0*/  LDG.E.U16 R4, [R4.64] ;  /* 0x0000002404047981 */ /* 0x000f24000c1e1500 */
[----:B----4-:R-:W-:-:S06]  /*b1c0*/  HADD2.F32 R17, -RZ, R4.H0_H0 ;  /* 0x20000004ff117230 */ /* 0x010fcc0000004100 */
[----:B------:R-:W0:Y:S01]  /*b1d0*/  F2I.FTZ.TRUNC.NTZ R17, R17 ;  /* 0x0000001100117305 */ /* 0x000e22000021f100 */
[----:B------:R-:W-:Y:S05]  /*b1e0*/  BRA `(.L_x_24206) ;  /* 0x00000b7000007947 */ /* 0x000fea0003800000 */
.L_x_24209:
        /* <DEDUP_REMOVED lines=9> */
.L_x_24212:
[----:B------:R-:W4:Y:S02]  /*b280*/  LDG.E.U16 R4, [R4.64] ;  /* 0x0000002404047981 */ /* 0x000f24000c1e1500 */
[----:B----4-:R-:W-:-:S06]  /*b290*/  HADD2.F32 R17, -RZ, R4.H0_H0 ;  /* 0x20000004ff117230 */ /* 0x010fcc0000004100 */
[----:B------:R-:W0:Y:S01]  /*b2a0*/  F2I.FTZ.TRUNC.NTZ R17, R17 ;  /* 0x0000001100117305 */ /* 0x000e22000021f100 */
[----:B------:R-:W-:Y:S05]  /*b2b0*/  BRA `(.L_x_24206) ;  /* 0x00000aa000007947 */ /* 0x000fea0003800000 */
.L_x_24211:
[----:B------:R-:W4:Y:S02]  /*b2c0*/  LDG.E.64 R4, [R4.64] ;  /* 0x0000002404047981 */ /* 0x000f24000c1e1b00 */
[----:B----4-:R0:W4:Y:S01]  /*b2d0*/  F2I.F64.TRUNC R17, R4 ;  /* 0x0000000400117311 */ /* 0x010122000030d100 */
[----:B------:R-:W-:Y:S05]  /*b2e0*/  BRA `(.L_x_24206) ;  /* 0x00000a7000007947 */ /* 0x000fea0003800000 */
.L_x_24201:
        /* <DEDUP_REMOVED lines=12> */
.L_x_24215:
[----:B------:R-:W4:Y:S02]  /*b3b0*/  LDG.E.64 R4, [R4.64] ;  /* 0x0000002404047981 */ /* 0x000f24000c1e1b00 */
[----:B----4-:R0:W4:Y:S01]  /*b3c0*/  F2I.F64.TRUNC R17, R4 ;  /* 0x0000000400117311 */ /* 0x010122000030d100 */
[----:B------:R-:W-:Y:S05]  /*b3d0*/  BRA `(.L_x_24206) ;  /* 0x0000098000007947 */ /* 0x000fea0003800000 */
.L_x_24214:
        /* <DEDUP_REMOVED lines=27> */
.L_x_24217:
        /* <DEDUP_REMOVED lines=14> */
.L_x_24216:
[----:B------:R-:W4:Y:S02]  /*b670*/  LDG.E.U16 R17, [R4.64] ;  /* 0x0000002404117981 */ /* 0x000f24000c1e1500 */
[----:B----4-:R-:W-:-:S06]  /*b680*/  PRMT R17, RZ, 0x5410, R17 ;  /* 0x00005410ff117816 */ /* 0x010fcc0000000011 */
[----:B------:R-:W0:Y:S01]  /*b690*/  F2I.FTZ.TRUNC.NTZ R17, R17 ;  /* 0x0000001100117305 */ /* 0x000e22000021f100 */
[----:B------:R-:W-:Y:S05]  /*b6a0*/  BRA `(.L_x_24206) ;  /* 0x000006b000007947 */ /* 0x000fea0003800000 */
.L_x_24213:
        /* <DEDUP_REMOVED lines=10> */
.L_x_24220:
        /* <DEDUP_REMOVED lines=21> */
.L_x_24224:
[----:B------:R-:W-:Y:S05]  /*b8a0*/  BSYNC B1 ;  /* 0x0000000000017941 */ /* 0x000fea0003800000 */
.L_x_24223:
[----:B------:R-:W-:Y:S01]  /*b8b0*/  IMAD.SHL.U32 R3, R3, 0x100000, RZ ;  /* 0x0010000003037824 */ /* 0x000fe200078e00ff */
[----:B------:R-:W-:-:S04]  /*b8c0*/  LEA R0, R0, 0x3b800000, 0x17 ;  /* 0x3b80000000007811 */ /* 0x000fc800078eb8ff */
[----:B------:R-:W-:Y:S02]  /*b8d0*/  LOP3.LUT R17, R0, R3, R17, 0xfe, !PT ;  /* 0x0000000300117212 */ /* 0x000fe400078efe11 */
.L_x_24222:
[----:B------:R-:W-:Y:S05]  /*b8e0*/  BSYNC B0 ;  /* 0x0000000000007941 */ /* 0x000fea0003800000 */
.L_x_24221:
[----:B------:R-:W0:Y:S01]  /*b8f0*/  F2I.FTZ.TRUNC.NTZ R17, R17 ;  /* 0x0000001100117305 */ /* 0x000e22000021f100 */
[----:B------:R-:W-:Y:S05]  /*b900*/  BRA `(.L_x_24206) ;  /* 0x0000045000007947 */ /* 0x000fea0003800000 */
.L_x_24219:
        /* <DEDUP_REMOVED lines=21> */
.L_x_24228:
[----:B------:R-:W-:Y:S05]  /*ba60*/  BSYNC B1 ;  /* 0x0000000000017941 */ /* 0x000fea0003800000 */
.L_x_24227:
[----:B------:R-:W-:Y:S01]  /*ba70*/  IMAD.SHL.U32 R3, R3, 0x200000, RZ ;  /* 0x0020000003037824 */ /* 0x000fe200078e00ff */
[----:B------:R-:W-:-:S04]  /*ba80*/  LEA R0, R0, 0x37800000, 0x17 ;  /* 0x3780000000007811 */ /* 0x000fc800078eb8ff */
[----:B------:R-:W-:Y:S02]  /*ba90*/  LOP3.LUT R17, R0, R3, R17, 0xfe, !PT ;  /* 0x0000000300117212 */ /* 0x000fe400078efe11 */
.L_x_24226:
[----:B------:R-:W-:Y:S05]  /*baa0*/  BSYNC B0 ;  /* 0x0000000000007941 */ /* 0x000fea0003800000 */
.L_x_24225:
[----:B------:R-:W0:Y:S01]  /*bab0*/  F2I.FTZ.TRUNC.NTZ R17, R17 ;  /* 0x0000001100117305 */ /* 0x000e22000021f100 */
[----:B------:R-:W-:Y:S05]  /*bac0*/  BRA `(.L_x_24206) ;  /* 0x0000029000007947 */ /* 0x000fea0003800000 */
.L_x_24218:
        /* <DEDUP_REMOVED lines=14> */
.L_x_24232:
[----:B------:R-:W-:Y:S05]  /*bbb0*/  BSYNC B0 ;  /* 0x0000000000007941 */ /* 0x000fea0003800000 */
.L_x_24231:
[----:B------:R-:W0:Y:S01]  /*bbc0*/  F2I.FTZ.TRUNC.NTZ R17, R17 ;  /* 0x0000001100117305 */ /* 0x000e22000021f100 */
[----:B------:R-:W-:Y:S05]  /*bbd0*/  BRA `(.L_x_24206) ;  /* 0x0000018000007947 */ /* 0x000fea0003800000 */
.L_x_24205:
        /* <DEDUP_REMOVED lines=21> */
.L_x_24230:
[----:B------:R0:W5:Y:S01]  /*bd30*/  LDG.E R17, [R4.64] ;  /* 0x0000002404117981 */ /* 0x000162000c1e1900 */
[----:B------:R-:W-:Y:S05]  /*bd40*/  BRA `(.L_x_24206) ;  /* 0x0000001000007947 */ /* 0x000fea0003800000 */
.L_x_24229:
[----:B------:R0:W5:Y:S02]  /*bd50*/  LDG.E R17, [R4.64] ;  /* 0x0000002404117981 */ /* 0x000164000c1e1900 */
.L_x_24206:
        /* <DEDUP_REMOVED lines=16> */
.L_x_24236:
[----:B------:R0:W5:Y:S01]  /*be60*/  LDG.E.U8 R25, [R4.64] ;  /* 0x0000002404197981 */ /* 0x000162000c1e1100 */
[----:B------:R-:W-:Y:S05]  /*be70*/  BRA `(.L_x_24238) ;  /* 0x00000d0000007947 */ /* 0x000fea0003800000 */
.L_x_24235:
        /* <DEDUP_REMOVED lines=8> */
.L_x_24240:
[----:B------:R0:W5:Y:S01]  /*bf00*/  LDG.E R25, [R4.64] ;  /* 0x0000002404197981 */ /* 0x000162000c1e1900 */
[----:B------:R-:W-:Y:S05]  /*bf10*/  BRA `(.L_x_24238) ;  /* 0x00000c6000007947 */ /* 0x000fea0003800000 */
.L_x_24239:
[----:B------:R0:W5:Y:S01]  /*bf20*/  LDG.E.S16 R25, [R4.64] ;  /* 0x0000002404197981 */ /* 0x000162000c1e1700 */
[----:B------:R-:W-:Y:S05]  /*bf30*/  BRA `(.L_x_24238) ;  /* 0x00000c4000007947 */ /* 0x000fea0003800000 */
.L_x_24234:
        /* <DEDUP_REMOVED lines=9> */
.L_x_24242:
[----:B------:R-:W4:Y:S02]  /*bfd0*/  LDG.E.U16 R4, [R4.64] ;  /* 0x0000002404047981 */ /* 0x000f24000c1e1500 */
[----:B----4-:R-:W-:-:S06]  /*bfe0*/  HADD2.F32 R25, -RZ, R4.H0_H0 ;  /* 0x20000004ff197230 */ /* 0x010fcc0000004100 */
[----:B------:R-:W0:Y:S01]  /*bff0*/  F2I.FTZ.TRUNC.NTZ R25, R25 ;  /* 0x0000001900197305 */ /* 0x000e22000021f100 */
[----:B------:R-:W-:Y:S05]  /*c000*/  BRA `(.L_x_24238) ;  /* 0x00000b7000007947 */ /* 0x000fea0003800000 */
.L_x_24241:
        /* <DEDUP_REMOVED lines=9> */
.L_x_24244:
[----:B------:R-:W4:Y:S02]  /*c0a0*/  LDG.E.U16 R4, [R4.64] ;  /* 0x0000002404047981 */ /* 0x000f24000c1e1500 */
[----:B----4-:R-:W-:-:S06]  /*c0b0*/  HADD2.F32 R25, -RZ, R4.H0_H0 ;  /* 0x20000004ff197230 */ /* 0x010fcc0000004100 */
[----:B------:R-:W0:Y:S01]  /*c0c0*/  F2I.FTZ.TRUNC.NTZ R25, R25 ;  /* 0x0000001900197305 */ /* 0x000e22000021f100 */
[----:B------:R-:W-:Y:S05]  /*c0d0*/  BRA `(.L_x_24238) ;  /* 0x00000aa000007947 */ /* 0x000fea0003800000 */
.L_x_24243:
[----:B------:R-:W4:Y:S02]  /*c0e0*/  LDG.E.64 R4, [R4.64] ;  /* 0x0000002404047981 */ /* 0x000f24000c1e1b00 */
[----:B----4-:R0:W4:Y:S01]  /*c0f0*/  F2I.F64.TRUNC R25, R4 ;  /* 0x0000000400197311 */ /* 0x010122000030d100 */
[----:B------:R-:W-:Y:S05]  /*c100*/  BRA `(.L_x_24238) ;  /* 0x00000a7000007947 */ /* 0x000fea0003800000 */
.L_x_24233:
        /* <DEDUP_REMOVED lines=12> */
.L_x_24247:
[----:B------:R-:W4:Y:S02]  /*c1d0*/  LDG.E.64 R4, [R4.64] ;  /* 0x0000002404047981 */ /* 0x000f24000c1e1b00 */
[----:B----4-:R0:W4:Y:S01]  /*c1e0*/  F2I.F64.TRUNC R25, R4 ;  /* 0x0000000400197311 */ /* 0x010122000030d100 */
[----:B------:R-:W-:Y:S05]  /*c1f0*/  BRA `(.L_x_24238) ;  /* 0x0000098000007947 */ /* 0x000fea0003800000 */
.L_x_24246:
        /* <DEDUP_REMOVED lines=27> */
.L_x_24249:
        /* <DEDUP_REMOVED lines=14> */
.L_x_24248:
[----:B------:R-:W4:Y:S02]  /*c490*/  LDG.E.U16 R25, [R4.64] ;  /* 0x0000002404197981 */ /* 0x000f24000c1e1500 */
[----:B----4-:R-:W-:-:S06]  /*c4a0*/  PRMT R25, RZ, 0x5410, R25 ;  /* 0x00005410ff197816 */ /* 0x010fcc0000000019 */
[----:B------:R-:W0:Y:S01]  /*c4b0*/  F2I.FTZ.TRUNC.NTZ R25, R25 ;  /* 0x0000001900197305 */ /* 0x000e22000021f100 */
[----:B------:R-:W-:Y:S05]  /*c4c0*/  BRA `(.L_x_24238) ;  /* 0x000006b000007947 */ /* 0x000fea0003800000 */
.L_x_24245:
        /* <DEDUP_REMOVED lines=10> */
.L_x_24252:
        /* <DEDUP_REMOVED lines=21> */
.L_x_24256:
[----:B------:R-:W-:Y:S05]  /*c6c0*/  BSYNC B1 ;  /* 0x0000000000017941 */ /* 0x000fea0003800000 */
.L_x_24255:
[----:B------:R-:W-:Y:S01]  /*c6d0*/  IMAD.SHL.U32 R3, R3, 0x100000, RZ ;  /* 0x0010000003037824 */ /* 0x000fe200078e00ff */
[----:B------:R-:W-:-:S04]  /*c6e0*/  LEA R0, R0, 0x3b800000, 0x17 ;  /* 0x3b80000000007811 */ /* 0x000fc800078eb8ff */
[----:B------:R-:W-:Y:S02]  /*c6f0*/  LOP3.LUT R25, R0, R3, R25, 0xfe, !PT ;  /* 0x0000000300197212 */ /* 0x000fe400078efe19 */
.L_x_24254:
[----:B------:R-:W-:Y:S05]  /*c700*/  BSYNC B0 ;  /* 0x0000000000007941 */ /* 0x000fea0003800000 */
.L_x_24253:
[----:B------:R-:W0:Y:S01]  /*c710*/  F2I.FTZ.TRUNC.NTZ R25, R25 ;  /* 0x0000001900197305 */ /* 0x000e22000021f100 */
[----:B------:R-:W-:Y:S05]  /*c720*/  BRA `(.L_x_24238) ;  /* 0x0000045000007947 */ /* 0x000fea0003800000 */
.L_x_24251:
        /* <DEDUP_REMOVED lines=21> */
.L_x_24260:
[----:B------:R-:W-:Y:S05]  /*c880*/  BSYNC B1 ;  /* 0x0000000000017941 */ /* 0x000fea0003800000 */
.L_x_24259:
[----:B------:R-:W-:Y:S01]  /*c890*/  IMAD.SHL.U32 R3, R3, 0x200000, RZ ;  /* 0x0020000003037824 */ /* 0x000fe200078e00ff */
[----:B------:R-:W-:-:S04]  /*c8a0*/  LEA R0, R0, 0x37800000, 0x17 ;  /* 0x3780000000007811 */ /* 0x000fc800078eb8ff */
[----:B------:R-:W-:Y:S02]  /*c8b0*/  LOP3.LUT R25, R0, R3, R25, 0xfe, !PT ;  /* 0x0000000300197212 */ /* 0x000fe400078efe19 */
.L_x_24258:
[----:B------:R-:W-:Y:S05]  /*c8c0*/  BSYNC B0 ;  /* 0x0000000000007941 */ /* 0x000fea0003800000 */
.L_x_24257:
[----:B------:R-:W0:Y:S01]  /*c8d0*/  F2I.FTZ.TRUNC.NTZ R25, R25 ;  /* 0x0000001900197305 */ /* 0x000e22000021f100 */
[----:B------:R-:W-:Y:S05]  /*c8e0*/  BRA `(.L_x_24238) ;  /* 0x0000029000007947 */ /* 0x000fea0003800000 */
.L_x_24250:
        /* <DEDUP_REMOVED lines=14> */
.L_x_24264:
[----:B------:R-:W-:Y:S05]  /*c9d0*/  BSYNC B0 ;  /* 0x0000000000007941 */ /* 0x000fea0003800000 */
.L_x_24263:
[----:B------:R-:W0:Y:S01]  /*c9e0*/  F2I.FTZ.TRUNC.NTZ R25, R25 ;  /* 0x0000001900197305 */ /* 0x000e22000021f100 */
[----:B------:R-:W-:Y:S05]  /*c9f0*/  BRA `(.L_x_24238) ;  /* 0x0000018000007947 */ /* 0x000fea0003800000 */
.L_x_24237:
        /* <DEDUP_REMOVED lines=21> */
.L_x_24262:
[----:B------:R0:W5:Y:S01]  /*cb50*/  LDG.E R25, [R4.64] ;  /* 0x0000002404197981 */ /* 0x000162000c1e1900 */
[----:B------:R-:W-:Y:S05]  /*cb60*/  BRA `(.L_x_24238) ;  /* 0x0000001000007947 */ /* 0x000fea0003800000 */
.L_x_24261:
[----:B------:R0:W5:Y:S02]  /*cb70*/  LDG.E R25, [R4.64] ;  /* 0x0000002404197981 */ /* 0x000164000c1e1900 */
.L_x_24238:
        /* <DEDUP_REMOVED lines=24> */
.L_x_24266:
[----:B------:R-:W-:Y:S05]  /*cd00*/  BSYNC B7 ;  /* 0x0000000000077941 */ /* 0x000fea0003800000 */
.L_x_24265:
        /* <DEDUP_REMOVED lines=24> */
.L_x_24268:
[----:B------:R-:W-:Y:S05]  /*ce90*/  BSYNC B7 ;  /* 0x0000000000077941 */ /* 0x000fea0003800000 */
.L_x_24267:
        /* <DEDUP_REMOVED lines=26> */
.L_x_24270:
[----:B------:R-:W-:Y:S05]  /*d040*/  BSYNC B7 ;  /* 0x0000000000077941 */ /* 0x000fea0003800000 */
.L_x_24269:
        /* <DEDUP_REMOVED lines=17> */
.L_x_24275:
        /* <DEDUP_REMOVED lines=12> */
.L_x_24273:
        /* <DEDUP_REMOVED lines=19> */
.L_x_24274:
[----:B------:R-:W-:Y:S05]  /*d350*/  BSYNC B1 ;  /* 0x0000000000017941 */ /* 0x000fea0003800000 */
.L_x_24272:
        /* <DEDUP_REMOVED lines=18> */
.L_x_24271:
        /* <DEDUP_REMOVED lines=17> */
.L_x_24280:
        /* <DEDUP_REMOVED lines=26> */
.L_x_24279:
[----:B------:R-:W-:Y:S05]  /*d730*/  BSYNC B8 ;  /* 0x0000000000087941 */ /* 0x000fea0003800000 */
.L_x_24278:
[----:B------:R-:W-:-:S05]  /*d740*/  IADD3 R16, P0, R16, 0x4, RZ ;  /* 0x0000000410107810 */ /* 0x000fca0007f1e0ff */
[----:B------:R-:W-:Y:S01]  /*d750*/  IMAD.X R17, RZ, RZ, R17, P0 ;  /* 0x000000ffff117224 */ /* 0x000fe200000e0611 */
[----:B------:R-:W-:-:S04]  /*d760*/  ISETP.GE.U32.AND P0, PT, R16, R25, PT ;  /* 0x000000191000720c */ /* 0x000fc80003f06070 */
[----:B------:R-:W-:-:S13]  /*d770*/  ISETP.GE.U32.AND.EX P0, PT, R17, R18, PT, P0 ;  /* 0x000000121100720c */ /* 0x000fda0003f06100 */
[----:B------:R-:W-:Y:S05]  /*d780*/  @!P0 BRA `(.L_x_24280) ;  /* 0xfffffe0000008947 */ /* 0x000fea000383ffff */
.L_x_24277:
[----:B------:R-:W-:Y:S05]  /*d790*/  BSYNC B7 ;  /* 0x0000000000077941 */ /* 0x000fea0003800000 */
.L_x_24276:
        /* <DEDUP_REMOVED lines=14> */
.L_x_24284:
[----:B------:R0:W-:Y:S01]  /*d880*/  STG.E.U8 [R22.64], RZ ;  /* 0x000000ff16007986 */ /* 0x0001e2000c101124 */
[----:B------:R-:W-:Y:S05]  /*d890*/  BRA `(.L_x_24286) ;  /* 0x0000066000007947 */ /* 0x000fea0003800000 */
.L_x_24283:
        /* <DEDUP_REMOVED lines=8> */
.L_x_24288:
[----:B------:R0:W-:Y:S01]  /*d920*/  STG.E [R22.64], RZ ;  /* 0x000000ff16007986 */ /* 0x0001e2000c101924 */
[----:B------:R-:W-:Y:S05]  /*d930*/  BRA `(.L_x_24286) ;  /* 0x000005c000007947 */ /* 0x000fea0003800000 */
.L_x_24287:
[----:B------:R0:W-:Y:S01]  /*d940*/  STG.E.U16 [R22.64], RZ ;  /* 0x000000ff16007986 */ /* 0x0001e2000c101524 */
[----:B------:R-:W-:Y:S05]  /*d950*/  BRA `(.L_x_24286) ;  /* 0x000005a000007947 */ /* 0x000fea0003800000 */
.L_x_24282:
        /* <DEDUP_REMOVED lines=8> */
.L_x_24290:
[----:B------:R0:W-:Y:S01]  /*d9e0*/  STG.E.U16 [R22.64], RZ ;  /* 0x000000ff16007986 */ /* 0x0001e2000c101524 */
[----:B------:R-:W-:Y:S05]  /*d9f0*/  BRA `(.L_x_24286) ;  /* 0x0000050000007947 */ /* 0x000fea0003800000 */
.L_x_24289:
        /* <DEDUP_REMOVED lines=8> */
.L_x_24292:
[----:B------:R0:W-:Y:S01]  /*da80*/  STG.E [R22.64], RZ ;  /* 0x000000ff16007986 */ /* 0x0001e2000c101924 */
[----:B------:R-:W-:Y:S05]  /*da90*/  BRA `(.L_x_24286) ;  /* 0x0000046000007947 */ /* 0x000fea0003800000 */
.L_x_24291:
[----:B------:R0:W-:Y:S01]  /*daa0*/  STG.E.64 [R22.64], RZ ;  /* 0x000000ff16007986 */ /* 0x0001e2000c101b24 */
[----:B------:R-:W-:Y:S05]  /*dab0*/  BRA `(.L_x_24286) ;  /* 0x0000044000007947 */ /* 0x000fea0003800000 */
.L_x_24281:
        /* <DEDUP_REMOVED lines=10> */
.L_x_24295:
[----:B------:R0:W-:Y:S01]  /*db60*/  STG.E.128 [R22.64], RZ ;  /* 0x000000ff16007986 */ /* 0x0001e2000c101d24 */
[----:B------:R-:W-:Y:S05]  /*db70*/  BRA `(.L_x_24286) ;  /* 0x0000038000007947 */ /* 0x000fea0003800000 */
.L_x_24294:
        /* <DEDUP_REMOVED lines=8> */
.L_x_24297:
[----:B------:R0:W-:Y:S01]  /*dc00*/  STG.E.U8 [R22.64], RZ ;  /* 0x000000ff16007986 */ /* 0x0001e2000c101124 */
[----:B------:R-:W-:Y:S05]  /*dc10*/  BRA `(.L_x_24286) ;  /* 0x000002e000007947 */ /* 0x000fea0003800000 */
.L_x_24296:
[----:B------:R0:W-:Y:S01]  /*dc20*/  STG.E.U16 [R22.64], RZ ;  /* 0x000000ff16007986 */ /* 0x0001e2000c101524 */
[----:B------:R-:W-:Y:S05]  /*dc30*/  BRA `(.L_x_24286) ;  /* 0x000002c000007947 */ /* 0x000fea0003800000 */
.L_x_24293:
        /* <DEDUP_REMOVED lines=10> */
.L_x_24300:
[----:B------:R0:W-:Y:S01]  /*dce0*/  STG.E.U8 [R22.64], RZ ;  /* 0x000000ff16007986 */ /* 0x0001e2000c101124 */
[----:B------:R-:W-:Y:S05]  /*dcf0*/  BRA `(.L_x_24286) ;  /* 0x0000020000007947 */ /* 0x000fea0003800000 */
.L_x_24299:
[----:B------:R0:W-:Y:S01]  /*dd00*/  STG.E.U8 [R22.64], RZ ;  /* 0x000000ff16007986 */ /* 0x0001e2000c101124 */
[----:B------:R-:W-:Y:S05]  /*dd10*/  BRA `(.L_x_24286) ;  /* 0x000001e000007947 */ /* 0x000fea0003800000 */
.L_x_24298:
[----:B------:R-:W-:-:S13]  /*dd20*/  ISETP.NE.AND P0, PT, R0, 0x1c, PT ;  /* 0x0000001c0000780c */ /* 0x000fda0003f05270 */
[----:B------:R-:W-:Y:S05]  /*dd30*/  @!P0 BRA `(.L_x_24301) ;  /* 0x000001b000008947 */ /* 0x000fea0003800000 */
[----:B------:R-:W-:-:S13]  /*dd40*/  ISETP.NE.AND P0, PT, R0, 0x1d, PT ;  /* 0x0000001d0000780c */ /* 0x000fda0003f05270 */
[----:B------:R-:W-:Y:S05]  /*dd50*/  @!P0 BRA `(.L_x_24302) ;  /* 0x0000017000008947 */ /* 0x000fea0003800000 */
[----:B------:R-:W-:-:S13]  /*dd60*/  ISETP.NE.AND P0, PT, R0, 0x2c, PT ;  /* 0x0000002c0000780c */ /* 0x000fda0003f05270 */
[----:B------:R0:W-:Y:S01]  /*dd70*/  @!P0 STG.E.U8 [R22.64], RZ ;  /* 0x000000ff16008986 */ /* 0x0001e2000c101124 */
[----:B------:R-:W-:Y:S05]  /*dd80*/  @!P0 BRA `(.L_x_24286) ;  /* 0x0000017000008947 */ /* 0x000fea0003800000 */
.L_x_24285:
        /* <DEDUP_REMOVED lines=20> */
.L_x_24302:
[----:B------:R0:W-:Y:S01]  /*ded0*/  STG.E.64 [R22.64], RZ ;  /* 0x000000ff16007986 */ /* 0x0001e2000c101b24 */
[----:B------:R-:W-:Y:S05]  /*dee0*/  BRA `(.L_x_24286) ;  /* 0x0000001000007947 */ /* 0x000fea0003800000 */
.L_x_24301:
[----:B------:R0:W-:Y:S02]  /*def0*/  STG.E [R22.64], RZ ;  /* 0x000000ff16007986 */ /* 0x0001e4000c101924 */
.L_x_24286:
        /* <DEDUP_REMOVED lines=335> */
.L_x_24303:
        /* <DEDUP_REMOVED lines=18> */
.L_x_24307:
[----:B------:R0:W5:Y:S01]  /*f510*/  LDG.E.U8 R18, [R2.64] ;  /* 0x0000002402127981 */ /* 0x000162000c1e1100 */
[----:B------:R-:W-:Y:S05]  /*f520*/  BRA `(.L_x_24309) ;  /* 0x00000d0000007947 */ /* 0x000fea0003800000 */
.L_x_24306:
        /* <DEDUP_REMOVED lines=8> */
.L_x_24311:
[----:B------:R0:W5:Y:S01]  /*f5b0*/  LDG.E R18, [R2.64] ;  /* 0x0000002402127981 */ /* 0x000162000c1e1900 */
[----:B------:R-:W-:Y:S05]  /*f5c0*/  BRA `(.L_x_24309) ;  /* 0x00000c6000007947 */ /* 0x000fea0003800000 */
.L_x_24310:
[----:B------:R0:W5:Y:S01]  /*f5d0*/  LDG.E.S16 R18, [R2.64] ;  /* 0x0000002402127981 */ /* 0x000162000c1e1700 */
[----:B------:R-:W-:Y:S05]  /*f5e0*/  BRA `(.L_x_24309) ;  /* 0x00000c4000007947 */ /* 0x000fea0003800000 */
.L_x_24305:
        /* <DEDUP_REMOVED lines=9> */
.L_x_24313:
[----:B------:R-:W2:Y:S02]  /*f680*/  LDG.E.U16 R2, [R2.64] ;  /* 0x0000002402027981 */ /* 0x000ea4000c1e1500 */
[----:B--2---:R-:W-:-:S06]  /*f690*/  HADD2.F32 R18, -RZ, R2.H0_H0 ;  /* 0x20000002ff127230 */ /* 0x004fcc0000004100 */
[----:B------:R-:W0:Y:S01]  /*f6a0*/  F2I.FTZ.TRUNC.NTZ R18, R18 ;  /* 0x0000001200127305 */ /* 0x000e22000021f100 */
[----:B------:R-:W-:Y:S05]  /*f6b0*/  BRA `(.L_x_24309) ;  /* 0x00000b7000007947 */ /* 0x000fea0003800000 */
.L_x_24312:
        /* <DEDUP_REMOVED lines=9> */
.L_x_24315:
[----:B------:R-:W2:Y:S02]  /*f750*/  LDG.E.U16 R2, [R2.64] ;  /* 0x0000002402027981 */ /* 0x000ea4000c1e1500 */
[----:B--2---:R-:W-:-:S06]  /*f760*/  HADD2.F32 R18, -RZ, R2.H0_H0 ;  /* 0x20000002ff127230 */ /* 0x004fcc0000004100 */
[----:B------:R-:W0:Y:S01]  /*f770*/  F2I.FTZ.TRUNC.NTZ R18, R18 ;  /* 0x0000001200127305 */ /* 0x000e22000021f100 */
[----:B------:R-:W-:Y:S05]  /*f780*/  BRA `(.L_x_24309) ;  /* 0x00000aa000007947 */ /* 0x000fea0003800000 */
.L_x_24314:
[----:B------:R-:W2:Y:S02]  /*f790*/  LDG.E.64 R2, [R2.64] ;  /* 0x0000002402027981 */ /* 0x000ea4000c1e1b00 */
[----:B--2---:R0:W1:Y:S01]  /*f7a0*/  F2I.F64.TRUNC R18, R2 ;  /* 0x0000000200127311 */ /* 0x004062000030d100 */
[----:B------:R-:W-:Y:S05]  /*f7b0*/  BRA `(.L_x_24309) ;  /* 0x00000a7000007947 */ /* 0x000fea0003800000 */
.L_x_24304:
        /* <DEDUP_REMOVED lines=12> */
.L_x_24318:
[----:B------:R-:W2:Y:S02]  /*f880*/  LDG.E.64 R2, [R2.64] ;  /* 0x0000002402027981 */ /* 0x000ea4000c1e1b00 */
[----:B--2---:R0:W1:Y:S01]  /*f890*/  F2I.F64.TRUNC R18, R2 ;  /* 0x0000000200127311 */ /* 0x004062000030d100 */
[----:B------:R-:W-:Y:S05]  /*f8a0*/  BRA `(.L_x_24309) ;  /* 0x0000098000007947 */ /* 0x000fea0003800000 */
.L_x_24317:
        /* <DEDUP_REMOVED lines=27> */
.L_x_24320:
        /* <DEDUP_REMOVED lines=14> */
.L_x_24319:
[----:B------:R-:W2:Y:S02]  /*fb40*/  LDG.E.U16 R18, [R2.64] ;  /* 0x0000002402127981 */ /* 0x000ea4000c1e1500 */
[----:B--2---:R-:W-:-:S06]  /*fb50*/  PRMT R18, RZ, 0x5410, R18 ;  /* 0x00005410ff127816 */ /* 0x004fcc0000000012 */
[----:B------:R-:W0:Y:S01]  /*fb60*/  F2I.FTZ.TRUNC.NTZ R18, R18 ;  /* 0x0000001200127305 */ /* 0x000e22000021f100 */
[----:B------:R-:W-:Y:S05]  /*fb70*/  BRA `(.L_x_24309) ;  /* 0x000006b000007947 */ /* 0x000fea0003800000 */
.L_x_24316:
        /* <DEDUP_REMOVED lines=10> */
.L_x_24323:
        /* <DEDUP_REMOVED lines=21> */
.L_x_24327:
[----:B------:R-:W-:Y:S05]  /*fd70*/  BSYNC B1 ;  /* 0x0000000000017941 */ /* 0x000fea0003800000 */
.L_x_24326:
[----:B------:R-:W-:Y:S01]  /*fd80*/  IMAD.SHL.U32 R2, R2, 0x100000, RZ ;  /* 0x0010000002027824 */ /* 0x000fe200078e00ff */
[----:B------:R-:W-:-:S04]  /*fd90*/  LEA R3, R0, 0x3b800000, 0x17 ;  /* 0x3b80000000037811 */ /* 0x000fc800078eb8ff */
[----:B------:R-:W-:Y:S02]  /*fda0*/  LOP3.LUT R18, R3, R2, R18, 0xfe, !PT ;  /* 0x0000000203127212 */ /* 0x000fe400078efe12 */
.L_x_24325:
[----:B------:R-:W-:Y:S05]  /*fdb0*/  BSYNC B0 ;  /* 0x0000000000007941 */ /* 0x000fea0003800000 */
.L_x_24324:
[----:B------:R-:W0:Y:S01]  /*fdc0*/  F2I.FTZ.TRUNC.NTZ R18, R18 ;  /* 0x0000001200127305 */ /* 0x000e22000021f100 */
[----:B------:R-:W-:Y:S05]  /*fdd0*/  BRA `(.L_x_24309) ;  /* 0x0000045000007947 */ /* 0x000fea0003800000 */
.L_x_24322:
        /* <DEDUP_REMOVED lines=21> */
.L_x_24331:
[----:B------:R-:W-:Y:S05]  /*ff30*/  BSYNC B1 ;  /* 0x0000000000017941 */ /* 0x000fea0003800000 */
.L_x_24330:
[----:B------:R-:W-:Y:S01]  /*ff40*/  IMAD.SHL.U32 R2, R2, 0x200000, RZ ;  /* 0x0020000002027824 */ /* 0x000fe200078e00ff */
[----:B------:R-:W-:-:S04]  /*ff50*/  LEA R3, R0, 0x37800000, 0x17 ;  /* 0x3780000000037811 */ /* 0x000fc800078eb8ff */
[----:B------:R-:W-:Y:S02]  /*ff60*/  LOP3.LUT R18, R3, R2, R18, 0xfe, !PT ;  /* 0x0000000203127212 */ /* 0x000fe400078efe12 */
.L_x_24329:
[----:B------:R-:W-:Y:S05]  /*ff70*/  BSYNC B0 ;  /* 0x0000000000007941 */ /* 0x000fea0003800000 */
.L_x_24328:
[----:B------:R-:W0:Y:S01]  /*ff80*/  F2I.FTZ.TRUNC.NTZ R18, R18 ;  /* 0x0000001200127305 */ /* 0x000e22000021f100 */
[----:B------:R-:W-:Y:S05]  /*ff90*/  BRA `(.L_x_24309) ;  /* 0x0000029000007947 */ /* 0x000fea0003800000 */
.L_x_24321:
        /* <DEDUP_REMOVED lines=14> */
.L_x_24335:
[----:B------:R-:W-:Y:S05]  /*10080*/  BSYNC B0 ;  /* 0x0000000000007941 */ /* 0x000fea0003800000 */
.L_x_24334:
[----:B------:R-:W0:Y:S01]  /*10090*/  F2I.FTZ.TRUNC.NTZ R18, R18 ;  /* 0x0000001200127305 */ /* 0x000e22000021f100 */
[----:B------:R-:W-:Y:S05]  /*100a0*/  BRA `(.L_x_24309) ;  /* 0x0000018000007947 */ /* 0x000fea0003800000 */
.L_x_24308:
        /* <DEDUP_REMOVED lines=21> */
.L_x_24333:
[----:B------:R0:W5:Y:S01]  /*10200*/  LDG.E R18, [R2.64] ;  /* 0x0000002402127981 */ /* 0x000162000c1e1900 */
[----:B------:R-:W-:Y:S05]  /*10210*/  BRA `(.L_x_24309) ;  /* 0x0000001000007947 */ /* 0x000fea0003800000 */
.L_x_24332:
[----:B------:R0:W5:Y:S02]  /*10220*/  LDG.E R18, [R2.64] ;  /* 0x0000002402127981 */ /* 0x000164000c1e1900 */
.L_x_24309:
        /* <DEDUP_REMOVED lines=16> */
.L_x_24339:
[----:B------:R0:W5:Y:S01]  /*10330*/  LDG.E.U8 R24, [R2.64] ;  /* 0x0000002402187981 */ /* 0x000162000c1e1100 */
[----:B------:R-:W-:Y:S05]  /*10340*/  BRA `(.L_x_24341) ;  /* 0x00000d0000007947 */ /* 0x000fea0003800000 */
.L_x_24338:
        /* <DEDUP_REMOVED lines=8> */
.L_x_24343:
[----:B------:R0:W5:Y:S01]  /*103d0*/  LDG.E R24, [R2.64] ;  /* 0x0000002402187981 */ /* 0x000162000c1e1900 */
[----:B------:R-:W-:Y:S05]  /*103e0*/  BRA `(.L_x_24341) ;  /* 0x00000c6000007947 */ /* 0x000fea0003800000 */
.L_x_24342:
[----:B------:R0:W5:Y:S01]  /*103f0*/  LDG.E.S16 R24, [R2.64] ;  /* 0x0000002402187981 */ /* 0x000162000c1e1700 */
[----:B------:R-:W-:Y:S05]  /*10400*/  BRA `(.L_x_24341) ;  /* 0x00000c4000007947 */ /* 0x000fea0003800000 */
.L_x_24337:
        /* <DEDUP_REMOVED lines=9> */
.L_x_24345:
[----:B------:R-:W2:Y:S02]  /*104a0*/  LDG.E.U16 R2, [R2.64] ;  /* 0x0000002402027981 */ /* 0x000ea4000c1e1500 */
[----:B--2---:R-:W-:-:S06]  /*104b0*/  HADD2.F32 R24, -RZ, R2.H0_H0 ;  /* 0x20000002ff187230 */ /* 0x004fcc0000004100 */
[----:B------:R-:W0:Y:S01]  /*104c0*/  F2I.FTZ.TRUNC.NTZ R24, R24 ;  /* 0x0000001800187305 */ /* 0x000e22000021f100 */
[----:B------:R-:W-:Y:S05]  /*104d0*/  BRA `(.L_x_24341) ;  /* 0x00000b7000007947 */ /* 0x000fea0003800000 */
.L_x_24344:
        /* <DEDUP_REMOVED lines=9> */
.L_x_24347:
[----:B------:R-:W2:Y:S02]  /*10570*/  LDG.E.U16 R2, [R2.64] ;  /* 0x0000002402027981 */ /* 0x000ea4000c1e1500 */
[----:B--2---:R-:W-:-:S06]  /*10580*/  HADD2.F32 R24, -RZ, R2.H0_H0 ;  /* 0x20000002ff187230 */ /* 0x004fcc0000004100 */
[----:B------:R-:W0:Y:S01]  /*10590*/  F2I.FTZ.TRUNC.NTZ R24, R24 ;  /* 0x0000001800187305 */ /* 0x000e22000021f100 */
[----:B------:R-:W-:Y:S05]  /*105a0*/  BRA `(.L_x_24341) ;  /* 0x00000aa000007947 */ /* 0x000fea0003800000 */
.L_x_24346:
[----:B------:R-:W2:Y:S02]  /*105b0*/  LDG.E.64 R2, [R2.64] ;  /* 0x0000002402027981 */ /* 0x000ea4000c1e1b00 */
[----:B--2---:R0:W2:Y:S01]  /*105c0*/  F2I.F64.TRUNC R24, R2 ;  /* 0x0000000200187311 */ /* 0x0040a2000030d100 */
[----:B------:R-:W-:Y:S05]  /*105d0*/  BRA `(.L_x_24341) ;  /* 0x00000a7000007947 */ /* 0x000fea0003800000 */
.L_x_24336:
        /* <DEDUP_REMOVED lines=12> */
.L_x_24350:
[----:B------:R-:W2:Y:S02]  /*106a0*/  LDG.E.64 R2, [R2.64] ;  /* 0x0000002402027981 */ /* 0x000ea4000c1e1b00 */
[----:B--2---:R0:W2:Y:S01]  /*106b0*/  F2I.F64.TRUNC R24, R2 ;  /* 0x0000000200187311 */ /* 0x0040a2000030d100 */
[----:B------:R-:W-:Y:S05]  /*106c0*/  BRA `(.L_x_24341) ;  /* 0x0000098000007947 */ /* 0x000fea0003800000 */
.L_x_24349:
        /* <DEDUP_REMOVED lines=27> */
.L_x_24352:
        /* <DEDUP_REMOVED lines=14> */
.L_x_24351:
[----:B------:R-:W2:Y:S02]  /*10960*/  LDG.E.U16 R24, [R2.64] ;  /* 0x0000002402187981 */ /* 0x000ea4000c1e1500 */
[----:B--2---:R-:W-:-:S06]  /*10970*/  PRMT R24, RZ, 0x5410, R24 ;  /* 0x00005410ff187816 */ /* 0x004fcc0000000018 */
[----:B------:R-:W0:Y:S01]  /*10980*/  F2I.FTZ.TRUNC.NTZ R24, R24 ;  /* 0x0000001800187305 */ /* 0x000e22000021f100 */
[----:B------:R-:W-:Y:S05]  /*10990*/  BRA `(.L_x_24341) ;  /* 0x000006b000007947 */ /* 0x000fea0003800000 */
.L_x_24348:
        /* <DEDUP_REMOVED lines=10> */
.L_x_24355:
        /* <DEDUP_REMOVED lines=21> */
.L_x_24359:
[----:B------:R-:W-:Y:S05]  /*10b90*/  BSYNC B1 ;  /* 0x0000000000017941 */ /* 0x000fea0003800000 */
.L_x_24358:
[----:B------:R-:W-:Y:S01]  /*10ba0*/  IMAD.SHL.U32 R2, R2, 0x100000, RZ ;  /* 0x0010000002027824 */ /* 0x000fe200078e00ff */
[----:B------:R-:W-:-:S04]  /*10bb0*/  LEA R3, R0, 0x3b800000, 0x17 ;  /* 0x3b80000000037811 */ /* 0x000fc800078eb8ff */
[----:B------:R-:W-:Y:S02]  /*10bc0*/  LOP3.LUT R24, R3, R2, R24, 0xfe, !PT ;  /* 0x0000000203187212 */ /* 0x000fe400078efe18 */
.L_x_24357:
[----:B------:R-:W-:Y:S05]  /*10bd0*/  BSYNC B0 ;  /* 0x0000000000007941 */ /* 0x000fea0003800000 */
.L_x_24356:
[----:B------:R-:W0:Y:S01]  /*10be0*/  F2I.FTZ.TRUNC.NTZ R24, R24 ;  /* 0x0000001800187305 */ /* 0x000e22000021f100 */
[----:B------:R-:W-:Y:S05]  /*10bf0*/  BRA `(.L_x_24341) ;  /* 0x0000045000007947 */ /* 0x000fea0003800000 */
.L_x_24354:
        /* <DEDUP_REMOVED lines=21> */
.L_x_24363:
[----:B------:R-:W-:Y:S05]  /*10d50*/  BSYNC B1 ;  /* 0x0000000000017941 */ /* 0x000fea0003800000 */
.L_x_24362:
[----:B------:R-:W-:Y:S01]  /*10d60*/  IMAD.SHL.U32 R2, R2, 0x200000, RZ ;  /* 0x0020000002027824 */ /* 0x000fe200078e00ff */
[----:B------:R-:W-:-:S04]  /*10d70*/  LEA R3, R0, 0x37800000, 0x17 ;  /* 0x3780000000037811 */ /* 0x000fc800078eb8ff */
[----:B------:R-:W-:Y:S02]  /*10d80*/  LOP3.LUT R24, R3, R2, R24, 0xfe, !PT ;  /* 0x0000000203187212 */ /* 0x000fe400078efe18 */
.L_x_24361:
[----:B------:R-:W-:Y:S05]  /*10d90*/  BSYNC B0 ;  /* 0x0000000000007941 */ /* 0x000fea0003800000 */
.L_x_24360:
[----:B------:R-:W0:Y:S01]  /*10da0*/  F2I.FTZ.TRUNC.NTZ R24, R24 ;  /* 0x0000001800187305 */ /* 0x000e22000021f100 */
[----:B------:R-:W-:Y:S05]  /*10db0*/  BRA `(.L_x_24341) ;  /* 0x0000029000007947 */ /* 0x000fea0003800000 */
.L_x_24353:
        /* <DEDUP_REMOVED lines=14> */
.L_x_24367:
[----:B------:R-:W-:Y:S05]  /*10ea0*/  BSYNC B0 ;  /* 0x0000000000007941 */ /* 0x000fea0003800000 */
.L_x_24366:
[----:B------:R-:W0:Y:S01]  /*10eb0*/  F2I.FTZ.TRUNC.NTZ R24, R24 ;  /* 0x0000001800187305 */ /* 0x000e22000021f100 */
[----:B------:R-:W-:Y:S05]  /*10ec0*/  BRA `(.L_x_24341) ;  /* 0x0000018000007947 */ /* 0x000fea0003800000 */
.L_x_24340:
        /* <DEDUP_REMOVED lines=21> */
.L_x_24365:
[----:B------:R0:W5:Y:S01]  /*11020*/  LDG.E R24, [R2.64] ;  /* 0x0000002402187981 */ /* 0x000162000c1e1900 */
[----:B------:R-:W-:Y:S05]  /*11030*/  BRA `(.L_x_24341) ;  /* 0x0000001000007947 */ /* 0x000fea0003800000 */
.L_x_24364:
[----:B------:R0:W5:Y:S02]  /*11040*/  LDG.E R24, [R2.64] ;  /* 0x0000002402187981 */ /* 0x000164000c1e1900 */
.L_x_24341:
        /* <DEDUP_REMOVED lines=16> */
.L_x_24371:
[----:B------:R0:W5:Y:S01]  /*11150*/  LDG.E.U8 R2, [R16.64] ;  /* 0x0000002410027981 */ /* 0x000162000c1e1100 */
[----:B------:R-:W-:Y:S05]  /*11160*/  BRA `(.L_x_24373) ;  /* 0x00000d0000007947 */ /* 0x000fea0003800000 */
.L_x_24370:
        /* <DEDUP_REMOVED lines=8> */
.L_x_24375:
[----:B------:R0:W5:Y:S01]  /*111f0*/  LDG.E R2, [R16.64] ;  /* 0x0000002410027981 */ /* 0x000162000c1e1900 */
[----:B------:R-:W-:Y:S05]  /*11200*/  BRA `(.L_x_24373) ;  /* 0x00000c6000007947 */ /* 0x000fea0003800000 */
.L_x_24374:
[----:B------:R0:W5:Y:S01]  /*11210*/  LDG.E.S16 R2, [R16.64] ;  /* 0x0000002410027981 */ /* 0x000162000c1e1700 */
[----:B------:R-:W-:Y:S05]  /*11220*/  BRA `(.L_x_24373) ;  /* 0x00000c4000007947 */ /* 0x000fea0003800000 */
.L_x_24369:
        /* <DEDUP_REMOVED lines=9> */
.L_x_24377:
[----:B------:R-:W3:Y:S02]  /*112c0*/  LDG.E.U16 R16, [R16.64] ;  /* 0x0000002410107981 */ /* 0x000ee4000c1e1500 */
[----:B---3--:R-:W-:-:S06]  /*112d0*/  HADD2.F32 R2, -RZ, R16.H0_H0 ;  /* 0x20000010ff027230 */ /* 0x008fcc0000004100 */
[----:B------:R-:W0:Y:S01]  /*112e0*/  F2I.FTZ.TRUNC.NTZ R2, R2 ;  /* 0x0000000200027305 */ /* 0x000e22000021f100 */
[----:B------:R-:W-:Y:S05]  /*112f0*/  BRA `(.L_x_24373) ;  /* 0x00000b7000007947 */ /* 0x000fea0003800000 */
.L_x_24376:
        /* <DEDUP_REMOVED lines=9> */
.L_x_24379:
[----:B------:R-:W3:Y:S02]  /*11390*/  LDG.E.U16 R16, [R16.64] ;  /* 0x0000002410107981 */ /* 0x000ee4000c1e1500 */
[----:B---3--:R-:W-:-:S06]  /*113a0*/  HADD2.F32 R2, -RZ, R16.H0_H0 ;  /* 0x20000010ff027230 */ /* 0x008fcc0000004100 */
[----:B------:R-:W0:Y:S01]  /*113b0*/  F2I.FTZ.TRUNC.NTZ R2, R2 ;  /* 0x0000000200027305 */ /* 0x000e22000021f100 */
[----:B------:R-:W-:Y:S05]  /*113c0*/  BRA `(.L_x_24373) ;  /* 0x00000aa000007947 */ /* 0x000fea0003800000 */
.L_x_24378:
[----:B------:R-:W3:Y:S02]  /*113d0*/  LDG.E.64 R2, [R16.64] ;  /* 0x0000002410027981 */ /* 0x000ee4000c1e1b00 */
[----:B---3--:R0:W3:Y:S01]  /*113e0*/  F2I.F64.TRUNC R2, R2 ;  /* 0x0000000200027311 */ /* 0x0080e2000030d100 */
[----:B------:R-:W-:Y:S05]  /*113f0*/  BRA `(.L_x_24373) ;  /* 0x00000a7000007947 */ /* 0x000fea0003800000 */
.L_x_24368:
        /* <DEDUP_REMOVED lines=12> */
.L_x_24382:
[----:B------:R-:W3:Y:S02]  /*114c0*/  LDG.E.64 R2, [R16.64] ;  /* 0x0000002410027981 */ /* 0x000ee4000c1e1b00 */
[----:B---3--:R0:W3:Y:S01]  /*114d0*/  F2I.F64.TRUNC R2, R2 ;  /* 0x0000000200027311 */ /* 0x0080e2000030d100 */
[----:B------:R-:W-:Y:S05]  /*114e0*/  BRA `(.L_x_24373) ;  /* 0x0000098000007947 */ /* 0x000fea0003800000 */
.L_x_24381:
        /* <DEDUP_REMOVED lines=27> */
.L_x_24384:
        /* <DEDUP_REMOVED lines=14> */
.L_x_24383:
[----:B------:R-:W3:Y:S02]  /*11780*/  LDG.E.U16 R2, [R16.64] ;  /* 0x0000002410027981 */ /* 0x000ee4000c1e1500 */
[----:B---3--:R-:W-:-:S06]  /*11790*/  PRMT R2, RZ, 0x5410, R2 ;  /* 0x00005410ff027816 */ /* 0x008fcc0000000002 */
[----:B------:R-:W0:Y:S01]  /*117a0*/  F2I.FTZ.TRUNC.NTZ R2, R2 ;  /* 0x0000000200027305 */ /* 0x000e22000021f100 */
[----:B------:R-:W-:Y:S05]  /*117b0*/  BRA `(.L_x_24373) ;  /* 0x000006b000007947 */ /* 0x000fea0003800000 */
.L_x_24380:
        /* <DEDUP_REMOVED lines=10> */
.L_x_24387:
        /* <DEDUP_REMOVED lines=21> */
.L_x_24391:
[----:B------:R-:W-:Y:S05]  /*119b0*/  BSYNC B1 ;  /* 0x0000000000017941 */ /* 0x000fea0003800000 */
.L_x_24390:
[----:B------:R-:W-:Y:S01]  /*119c0*/  IMAD.SHL.U32 R2, R2, 0x100000, RZ ;  /* 0x0010000002027824 */ /* 0x000fe200078e00ff */
[----:B------:R-:W-:-:S04]  /*119d0*/  LEA R3, R0, 0x3b800000, 0x17 ;  /* 0x3b80000000037811 */ /* 0x000fc800078eb8ff */
[----:B------:R-:W-:Y:S02]  /*119e0*/  LOP3.LUT R2, R3, R2, R4, 0xfe, !PT ;  /* 0x0000000203027212 */ /* 0x000fe400078efe04 */
.L_x_24389:
[----:B------:R-:W-:Y:S05]  /*119f0*/  BSYNC B0 ;  /* 0x0000000000007941 */ /* 0x000fea0003800000 */
.L_x_24388:
[----:B------:R-:W0:Y:S01]  /*11a00*/  F2I.FTZ.TRUNC.NTZ R2, R2 ;  /* 0x0000000200027305 */ /* 0x000e22000021f100 */
[----:B------:R-:W-:Y:S05]  /*11a10*/  BRA `(.L_x_24373) ;  /* 0x0000045000007947 */ /* 0x000fea0003800000 */
.L_x_24386:
        /* <DEDUP_REMOVED lines=21> */
.L_x_24395:
[----:B------:R-:W-:Y:S05]  /*11b70*/  BSYNC B1 ;  /* 0x0000000000017941 */ /* 0x000fea0003800000 */
.L_x_24394:
[----:B------:R-:W-:Y:S01]  /*11b80*/  IMAD.SHL.U32 R2, R2, 0x200000, RZ ;  /* 0x0020000002027824 */ /* 0x000fe200078e00ff */
[----:B------:R-:W-:-:S04]  /*11b90*/  LEA R3, R0, 0x37800000, 0x17 ;  /* 0x3780000000037811 */ /* 0x000fc800078eb8ff */
[----:B------:R-:W-:Y:S02]  /*11ba0*/  LOP3.LUT R2, R3, R2, R4, 0xfe, !PT ;  /* 0x0000000203027212 */ /* 0x000fe400078efe04 */
.L_x_24393:
[----:B------:R-:W-:Y:S05]  /*11bb0*/  BSYNC B0 ;  /* 0x0000000000007941 */ /* 0x000fea0003800000 */
.L_x_24392:
[----:B------:R-:W0:Y:S01]  /*11bc0*/  F2I.FTZ.TRUNC.NTZ R2, R2 ;  /* 0x0000000200027305 */ /* 0x000e22000021f100 */
[----:B------:R-:W-:Y:S05]  /*11bd0*/  BRA `(.L_x_24373) ;  /* 0x0000029000007947 */ /* 0x000fea0003800000 */
.L_x_24385:
        /* <DEDUP_REMOVED lines=14> */
.L_x_24399:
[----:B------:R-:W-:Y:S05]  /*11cc0*/  BSYNC B0 ;  /* 0x0000000000007941 */ /* 0x000fea0003800000 */
.L_x_24398:
[----:B------:R-:W0:Y:S01]  /*11cd0*/  F2I.FTZ.TRUNC.NTZ R2, R2 ;  /* 0x0000000200027305 */ /* 0x000e22000021f100 */
[----:B------:R-:W-:Y:S05]  /*11ce0*/  BRA `(.L_x_24373) ;  /* 0x0000018000007947 */ /* 0x000fea0003800000 */
.L_x_24372:
        /* <DEDUP_REMOVED lines=21> */
.L_x_24397:
[----:B------:R0:W5:Y:S01]  /*11e40*/  LDG.E R2, [R16.64] ;  /* 0x0000002410027981 */ /* 0x000162000c1e1900 */
[----:B------:R-:W-:Y:S05]  /*11e50*/  BRA `(.L_x_24373) ;  /* 0x0000001000007947 */ /* 0x000fea0003800000 */
.L_x_24396:
[----:B------:R0:W5:Y:S02]  /*11e60*/  LDG.E R2, [R16.64] ;  /* 0x0000002410027981 */ /* 0x000164000c1e1900 */
.L_x_24373:
        /* <DEDUP_REMOVED lines=16> */
.L_x_24403:
[----:B------:R0:W5:Y:S01]  /*11f70*/  LDG.E.U8 R17, [R4.64] ;  /* 0x0000002404117981 */ /* 0x000162000c1e1100 */
[----:B------:R-:W-:Y:S05]  /*11f80*/  BRA `(.L_x_24405) ;  /* 0x00000d0000007947 */ /* 0x000fea0003800000 */
.L_x_24402:
        /* <DEDUP_REMOVED lines=8> */
.L_x_24407:
[----:B------:R0:W5:Y:S01]  /*12010*/  LDG.E R17, [R4.64] ;  /* 0x0000002404117981 */ /* 0x000162000c1e1900 */
[----:B------:R-:W-:Y:S05]  /*12020*/  BRA `(.L_x_24405) ;  /* 0x00000c6000007947 */ /* 0x000fea0003800000 */
.L_x_24406:
[----:B------:R0:W5:Y:S01]  /*12030*/  LDG.E.S16 R17, [R4.64] ;  /* 0x0000002404117981 */ /* 0x000162000c1e1700 */
[----:B------:R-:W-:Y:S05]  /*12040*/  BRA `(.L_x_24405) ;  /* 0x00000c4000007947 */ /* 0x000fea0003800000 */
.L_x_24401:
        /* <DEDUP_REMOVED lines=9> */
.L_x_24409:
[----:B------:R-:W4:Y:S02]  /*120e0*/  LDG.E.U16 R4, [R4.64] ;  /* 0x0000002404047981 */ /* 0x000f24000c1e1500 */
[----:B----4-:R-:W-:-:S06]  /*120f0*/  HADD2.F32 R17, -RZ, R4.H0_H0 ;  /* 0x20000004ff117230 */ /* 0x010fcc0000004100 */
[----:B------:R-:W0:Y:S01]  /*12100*/  F2I.FTZ.TRUNC.NTZ R17, R17 ;  /* 0x0000001100117305 */ /* 0x000e22000021f100 */
[----:B------:R-:W-:Y:S05]  /*12110*/  BRA `(.L_x_24405) ;  /* 0x00000b7000007947 */ /* 0x000fea0003800000 */
.L_x_24408:
        /* <DEDUP_REMOVED lines=9> */
.L_x_24411:
[----:B------:R-:W4:Y:S02]  /*121b0*/  LDG.E.U16 R4, [R4.64] ;  /* 0x0000002404047981 */ /* 0x000f24000c1e1500 */
[----:B----4-:R-:W-:-:S06]  /*121c0*/  HADD2.F32 R17, -RZ, R4.H0_H0 ;  /* 0x20000004ff117230 */ /* 0x010fcc0000004100 */
[----:B------:R-:W0:Y:S01]  /*121d0*/  F2I.FTZ.TRUNC.NTZ R17, R17 ;  /* 0x0000001100117305 */ /* 0x000e22000021f100 */
[----:B------:R-:W-:Y:S05]  /*121e0*/  BRA `(.L_x_24405) ;  /* 0x00000aa000007947 */ /* 0x000fea0003800000 */
.L_x_24410:
[----:B------:R-:W4:Y:S02]  /*121f0*/  LDG.E.64 R4, [R4.64] ;  /* 0x0000002404047981 */ /* 0x000f24000c1e1b00 */
[----:B----4-:R0:W4:Y:S01]  /*12200*/  F2I.F64.TRUNC R17, R4 ;  /* 0x0000000400117311 */ /* 0x010122000030d100 */
[----:B------:R-:W-:Y:S05]  /*12210*/  BRA `(.L_x_24405) ;  /* 0x00000a7000007947 */ /* 0x000fea0003800000 */
.L_x_24400:
        /* <DEDUP_REMOVED lines=12> */
.L_x_24414:
[----:B------:R-:W4:Y:S02]  /*122e0*/  LDG.E.64 R4, [R4.64] ;  /* 0x0000002404047981 */ /* 0x000f24000c1e1b00 */
[----:B----4-:R0:W4:Y:S01]  /*122f0*/  F2I.F64.TRUNC R17, R4 ;  /* 0x0000000400117311 */ /* 0x010122000030d100 */
[----:B------:R-:W-:Y:S05]  /*12300*/  BRA `(.L_x_24405) ;  /* 0x0000098000007947 */ /* 0x000fea0003800000 */
.L_x_24413:
        /* <DEDUP_REMOVED lines=27> */
.L_x_24416:
        /* <DEDUP_REMOVED lines=14> */
.L_x_24415:
[----:B------:R-:W4:Y:S02]  /*125a0*/  LDG.E.U16 R17, [R4.64] ;  /* 0x0000002404117981 */ /* 0x000f24000c1e1500 */
[----:B----4-:R-:W-:-:S06]  /*125b0*/  PRMT R17, RZ, 0x5410, R17 ;  /* 0x00005410ff117816 */ /* 0x010fcc0000000011 */
[----:B------:R-:W0:Y:S01]  /*125c0*/  F2I.FTZ.TRUNC.NTZ R17, R17 ;  /* 0x0000001100117305 */ /* 0x000e22000021f100 */
[----:B------:R-:W-:Y:S05]  /*125d0*/  BRA `(.L_x_24405) ;  /* 0x000006b000007947 */ /* 0x000fea0003800000 */
.L_x_24412:
        /* <DEDUP_REMOVED lines=10> */
.L_x_24419:
        /* <DEDUP_REMOVED lines=21> */
.L_x_24423:
[----:B------:R-:W-:Y:S05]  /*127d0*/  BSYNC B1 ;  /* 0x0000000000017941 */ /* 0x000fea0003800000 */
.L_x_24422:
[----:B------:R-:W-:Y:S01]  /*127e0*/  IMAD.SHL.U32 R3, R3, 0x100000, RZ ;  /* 0x0010000003037824 */ /* 0x000fe200078e00ff */
[----:B------:R-:W-:-:S04]  /*127f0*/  LEA R0, R0, 0x3b800000, 0x17 ;  /* 0x3b80000000007811 */ /* 0x000fc800078eb8ff */
[----:B------:R-:W-:Y:S02]  /*12800*/  LOP3.LUT R17, R0, R3, R17, 0xfe, !PT ;  /* 0x0000000300117212 */ /* 0x000fe400078efe11 */
.L_x_24421:
[----:B------:R-:W-:Y:S05]  /*12810*/  BSYNC B0 ;  /* 0x0000000000007941 */ /* 0x000fea0003800000 */
.L_x_24420:
[----:B------:R-:W0:Y:S01]  /*12820*/  F2I.FTZ.TRUNC.NTZ R17, R17 ;  /* 0x0000001100117305 */ /* 0x000e22000021f100 */
[----:B------:R-:W-:Y:S05]  /*12830*/  BRA `(.L_x_24405) ;  /* 0x0000045000007947 */ /* 0x000fea0003800000 */
.L_x_24418:
        /* <DEDUP_REMOVED lines=21> */
.L_x_24427:
[----:B------:R-:W-:Y:S05]  /*12990*/  BSYNC B1 ;  /* 0x0000000000017941 */ /* 0x000fea0003800000 */
.L_x_24426:
[----:B------:R-:W-:Y:S01]  /*129a0*/  IMAD.SHL.U32 R3, R3, 0x200000, RZ ;  /* 0x0020000003037824 */ /* 0x000fe200078e00ff */
[----:B------:R-:W-:-:S04]  /*129b0*/  LEA R0, R0, 0x37800000, 0x17 ;  /* 0x3780000000007811 */ /* 0x000fc800078eb8ff */
[----:B------:R-:W-:Y:S02]  /*129c0*/  LOP3.LUT R17, R0, R3, R17, 0xfe, !PT ;  /* 0x0000000300117212 */ /* 0x000fe400078efe11 */
.L_x_24425:
[----:B------:R-:W-:Y:S05]  /*129d0*/  BSYNC B0 ;  /* 0x0000000000007941 */ /* 0x000fea0003800000 */
.L_x_24424:
[----:B------:R-:W0:Y:S01]  /*129e0*/  F2I.FTZ.TRUNC.NTZ R17, R17 ;  /* 0x0000001100117305 */ /* 0x000e22000021f100 */
[----:B------:R-:W-:Y:S05]  /*129f0*/  BRA `(.L_x_24405) ;  /* 0x0000029000007947 */ /* 0x000fea0003800000 */
.L_x_24417:
        /* <DEDUP_REMOVED lines=14> */
.L_x_24431:
[----:B------:R-:W-:Y:S05]  /*12ae0*/  BSYNC B0 ;  /* 0x0000000000007941 */ /* 0x000fea0003800000 */
.L_x_24430:
[----:B------:R-:W0:Y:S01]  /*12af0*/  F2I.FTZ.TRUNC.NTZ R17, R17 ;  /* 0x0000001100117305 */ /* 0x000e22000021f100 */
[----:B------:R-:W-:Y:S05]  /*12b00*/  BRA `(.L_x_24405) ;  /* 0x0000018000007947 */ /* 0x000fea0003800000 */
.L_x_24404:
        /* <DEDUP_REMOVED lines=21> */
.L_x_24429:
[----:B------:R0:W5:Y:S01]  /*12c60*/  LDG.E R17, [R4.64] ;  /* 0x0000002404117981 */ /* 0x000162000c1e1900 */
[----:B------:R-:W-:Y:S05]  /*12c70*/  BRA `(.L_x_24405) ;  /* 0x0000001000007947 */ /* 0x000fea0003800000 */
.L_x_24428:
[----:B------:R0:W5:Y:S02]  /*12c80*/  LDG.E R17, [R4.64] ;  /* 0x0000002404117981 */ /* 0x000164000c1e1900 */
.L_x_24405:
        /* <DEDUP_REMOVED lines=16> */
.L_x_24435:
[----:B------:R0:W5:Y:S01]  /*12d90*/  LDG.E.U8 R25, [R4.64] ;  /* 0x0000002404197981 */ /* 0x000162000c1e1100 */
[----:B------:R-:W-:Y:S05]  /*12da0*/  BRA `(.L_x_24437) ;  /* 0x00000d0000007947 */ /* 0x000fea0003800000 */
.L_x_24434:
        /* <DEDUP_REMOVED lines=8> */
.L_x_24439:
[----:B------:R0:W5:Y:S01]  /*12e30*/  LDG.E R25, [R4.64] ;  /* 0x0000002404197981 */ /* 0x000162000c1e1900 */
[----:B------:R-:W-:Y:S05]  /*12e40*/  BRA `(.L_x_24437) ;  /* 0x00000c6000007947 */ /* 0x000fea0003800000 */
.L_x_24438:
[----:B------:R0:W5:Y:S01]  /*12e50*/  LDG.E.S16 R25, [R4.64] ;  /* 0x0000002404197981 */ /* 0x000162000c1e1700 */
[----:B------:R-:W-:Y:S05]  /*12e60*/  BRA `(.L_x_24437) ;  /* 0x00000c4000007947 */ /* 0x000fea0003800000 */
.L_x_24433:
        /* <DEDUP_REMOVED lines=9> */
.L_x_24441:
[----:B------:R-:W4:Y:S02]  /*12f00*/  LDG.E.U16 R4, [R4.64] ;  /* 0x0000002404047981 */ /* 0x000f24000c1e1500 */
[----:B----4-:R-:W-:-:S06]  /*12f10*/  HADD2.F32 R25, -RZ, R4.H0_H0 ;  /* 0x20000004ff197230 */ /* 0x010fcc0000004100 */
[----:B------:R-:W0:Y:S01]  /*12f20*/  F2I.FTZ.TRUNC.NTZ R25, R25 ;  /* 0x0000001900197305 */ /* 0x000e22000021f100 */
[----:B------:R-:W-:Y:S05]  /*12f30*/  BRA `(.L_x_24437) ;  /* 0x00000b7000007947 */ /* 0x000fea0003800000 */
.L_x_24440:
        /* <DEDUP_REMOVED lines=9> */
.L_x_24443:
[----:B------:R-:W4:Y:S02]  /*12fd0*/  LDG.E.U16 R4, [R4.64] ;  /* 0x0000002404047981 */ /* 0x000f24000c1e1500 */
[----:B----4-:R-:W-:-:S06]  /*12fe0*/  HADD2.F32 R25, -RZ, R4.H0_H0 ;  /* 0x20000004ff197230 */ /* 0x010fcc0000004100 */
[----:B------:R-:W0:Y:S01]  /*12ff0*/  F2I.FTZ.TRUNC.NTZ R25, R25 ;  /* 0x0000001900197305 */ /* 0x000e22000021f100 */
[----:B------:R-:W-:Y:S05]  /*13000*/  BRA `(.L_x_24437) ;  /* 0x00000aa000007947 */ /* 0x000fea0003800000 */
.L_x_24442:
[----:B------:R-:W4:Y:S02]  /*13010*/  LDG.E.64 R4, [R4.64] ;  /* 0x0000002404047981 */ /* 0x000f24000c1e1b00 */
[----:B----4-:R0:W4:Y:S01]  /*13020*/  F2I.F64.TRUNC R25, R4 ;  /* 0x0000000400197311 */ /* 0x010122000030d100 */
[----:B------:R-:W-:Y:S05]  /*13030*/  BRA `(.L_x_24437) ;  /* 0x00000a7000007947 */ /* 0x000fea0003800000 */
.L_x_24432:
        /* <DEDUP_REMOVED lines=12> */
.L_x_24446:
[----:B------:R-:W4:Y:S02]  /*13100*/  LDG.E.64 R4, [R4.64] ;  /* 0x0000002404047981 */ /* 0x000f24000c1e1b00 */
[----:B----4-:R0:W4:Y:S01]  /*13110*/  F2I.F64.TRUNC R25, R4 ;  /* 0x0000000400197311 */ /* 0x010122000030d100 */
[----:B------:R-:W-:Y:S05]  /*13120*/  BRA `(.L_x_24437) ;  /* 0x0000098000007947 */ /* 0x000fea0003800000 */
.L_x_24445:
        /* <DEDUP_REMOVED lines=27> */
.L_x_24448:
        /* <DEDUP_REMOVED lines=14> */
.L_x_24447:
[----:B------:R-:W4:Y:S02]  /*133c0*/  LDG.E.U16 R25, [R4.64] ;  /* 0x0000002404197981 */ /* 0x000f24000c1e1500 */
[----:B----4-:R-:W-:-:S06]  /*133d0*/  PRMT R25, RZ, 0x5410, R25 ;  /* 0x00005410ff197816 */ /* 0x010fcc0000000019 */
[----:B------:R-:W0:Y:S01]  /*133e0*/  F2I.FTZ.TRUNC.NTZ R25, R25 ;  /* 0x0000001900197305 */ /* 0x000e22000021f100 */
[----:B------:R-:W-:Y:S05]  /*133f0*/  BRA `(.L_x_24437) ;  /* 0x000006b000007947 */ /* 0x000fea0003800000 */
.L_x_24444:
        /* <DEDUP_REMOVED lines=10> */
.L_x_24451:
        /* <DEDUP_REMOVED lines=21> */
.L_x_24455:
[----:B------:R-:W-:Y:S05]  /*135f0*/  BSYNC B1 ;  /* 0x0000000000017941 */ /* 0x000fea0003800000 */
.L_x_24454:
[----:B------:R-:W-:Y:S01]  /*13600*/  IMAD.SHL.U32 R3, R3, 0x100000, RZ ;  /* 0x0010000003037824 */ /* 0x000fe200078e00ff */
[----:B------:R-:W-:-:S04]  /*13610*/  LEA R0, R0, 0x3b800000, 0x17 ;  /* 0x3b80000000007811 */ /* 0x000fc800078eb8ff */
[----:B------:R-:W-:Y:S02]  /*13620*/  LOP3.LUT R25, R0, R3, R25, 0xfe, !PT ;  /* 0x0000000300197212 */ /* 0x000fe400078efe19 */
.L_x_24453:
[----:B------:R-:W-:Y:S05]  /*13630*/  BSYNC B0 ;  /* 0x0000000000007941 */ /* 0x000fea0003800000 */
.L_x_24452:
[----:B------:R-:W0:Y:S01]  /*13640*/  F2I.FTZ.TRUNC.NTZ R25, R25 ;  /* 0x0000001900197305 */ /* 0x000e22000021f100 */
[----:B------:R-:W-:Y:S05]  /*13650*/  BRA `(.L_x_24437) ;  /* 0x0000045000007947 */ /* 0x000fea0003800000 */
.L_x_24450:
        /* <DEDUP_REMOVED lines=21> */
.L_x_24459:
[----:B------:R-:W-:Y:S05]  /*137b0*/  BSYNC B1 ;  /* 0x0000000000017941 */ /* 0x000fea0003800000 */
.L_x_24458:
[----:B------:R-:W-:Y:S01]  /*137c0*/  IMAD.SHL.U32 R3, R3, 0x200000, RZ ;  /* 0x0020000003037824 */ /* 0x000fe200078e00ff */
[----:B------:R-:W-:-:S04]  /*137d0*/  LEA R0, R0, 0x37800000, 0x17 ;  /* 0x3780000000007811 */ /* 0x000fc800078eb8ff */
[----:B------:R-:W-:Y:S02]  /*137e0*/  LOP3.LUT R25, R0, R3, R25, 0xfe, !PT ;  /* 0x0000000300197212 */ /* 0x000fe400078efe19 */
.L_x_24457:
[----:B------:R-:W-:Y:S05]  /*137f0*/  BSYNC B0 ;  /* 0x0000000000007941 */ /* 0x000fea0003800000 */
.L_x_24456:
[----:B------:R-:W0:Y:S01]  /*13800*/  F2I.FTZ.TRUNC.NTZ R25, R25 ;  /* 0x0000001900197305 */ /* 0x000e22000021f100 */
[----:B------:R-:W-:Y:S05]  /*13810*/  BRA `(.L_x_24437) ;  /* 0x0000029000007947 */ /* 0x000fea0003800000 */
.L_x_24449:
        /* <DEDUP_REMOVED lines=14> */
.L_x_24463:
[----:B------:R-:W-:Y:S05]  /*13900*/  BSYNC B0 ;  /* 0x0000000000007941 */ /* 0x000fea0003800000 */
.L_x_24462:
[----:B------:R-:W0:Y:S01]  /*13910*/  F2I.FTZ.TRUNC.NTZ R25, R25 ;  /* 0x0000001900197305 */ /* 0x000e22000021f100 */
[----:B------:R-:W-:Y:S05]  /*13920*/  BRA `(.L_x_24437) ;  /* 0x0000018000007947 */ /* 0x000fea0003800000 */
.L_x_24436:
        /* <DEDUP_REMOVED lines=21> */
.L_x_24461:
[----:B------:R0:W5:Y:S01]  /*13a80*/  LDG.E R25, [R4.64] ;  /* 0x0000002404197981 */ /* 0x000162000c1e1900 */
[----:B------:R-:W-:Y:S05]  /*13a90*/  BRA `(.L_x_24437) ;  /* 0x0000001000007947 */ /* 0x000fea0003800000 */
.L_x_24460:
[----:B------:R0:W5:Y:S02]  /*13aa0*/  LDG.E R25, [R4.64] ;  /* 0x0000002404197981 */ /* 0x000164000c1e1900 */
.L_x_24437:
        /* <DEDUP_REMOVED lines=24> */
.L_x_24465:
[----:B------:R-:W-:Y:S05]  /*13c30*/  BSYNC B7 ;  /* 0x0000000000077941 */ /* 0x000fea0003800000 */
.L_x_24464:
        /* <DEDUP_REMOVED lines=24> */
.L_x_24467:
[----:B------:R-:W-:Y:S05]  /*13dc0*/  BSYNC B7 ;  /* 0x0000000000077941 */ /* 0x000fea0003800000 */
.L_x_24466:
        /* <DEDUP_REMOVED lines=26> */
.L_x_24469:
[----:B------:R-:W-:Y:S05]  /*13f70*/  BSYNC B7 ;  /* 0x0000000000077941 */ /* 0x000fea0003800000 */
.L_x_24468:
        /* <DEDUP_REMOVED lines=18> */
.L_x_24474:
        /* <DEDUP_REMOVED lines=12> */
.L_x_24472:
        /* <DEDUP_REMOVED lines=19> */
.L_x_24473:
[----:B------:R-:W-:Y:S05]  /*14290*/  BSYNC B1 ;  /* 0x0000000000017941 */ /* 0x000fea0003800000 */
.L_x_24471:
        /* <DEDUP_REMOVED lines=19> */
.L_x_24470:
        /* <DEDUP_REMOVED lines=17> */
.L_x_24479:
        /* <DEDUP_REMOVED lines=26> */
.L_x_24478:
[----:B------:R-:W-:Y:S05]  /*14680*/  BSYNC B8 ;  /* 0x0000000000087941 */ /* 0x000fea0003800000 */
.L_x_24477:
[----:B------:R-:W-:-:S05]  /*14690*/  IADD3 R16, P0, R16, 0x4, RZ ;  /* 0x0000000410107810 */ /* 0x000fca0007f1e0ff */
[----:B------:R-:W-:Y:S01]  /*146a0*/  IMAD.X R17, RZ, RZ, R17, P0 ;  /* 0x000000ffff117224 */ /* 0x000fe200000e0611 */
[----:B------:R-:W-:-:S04]  /*146b0*/  ISETP.GE.U32.AND P0, PT, R16, R25, PT ;  /* 0x000000191000720c */ /* 0x000fc80003f06070 */
[----:B------:R-:W-:-:S13]  /*146c0*/  ISETP.GE.U32.AND.EX P0, PT, R17, R18, PT, P0 ;  /* 0x000000121100720c */ /* 0x000fda0003f06100 */
[----:B------:R-:W-:Y:S05]  /*146d0*/  @!P0 BRA `(.L_x_24479) ;  /* 0xfffffe0000008947 */ /* 0x000fea000383ffff */
.L_x_24476:
[----:B------:R-:W-:Y:S05]  /*146e0*/  BSYNC B7 ;  /* 0x0000000000077941 */ /* 0x000fea0003800000 */
.L_x_24475:
        /* <DEDUP_REMOVED lines=14> */
.L_x_24483:
[----:B------:R0:W-:Y:S01]  /*147d0*/  STG.E.U8 [R22.64], RZ ;  /* 0x000000ff16007986 */ /* 0x0001e2000c101124 */
[----:B------:R-:W-:Y:S05]  /*147e0*/  BRA `(.L_x_24485) ;  /* 0x0000066000007947 */ /* 0x000fea0003800000 */
.L_x_24482:
        /* <DEDUP_REMOVED lines=8> */
.L_x_24487:
[----:B------:R0:W-:Y:S01]  /*14870*/  STG.E [R22.64], RZ ;  /* 0x000000ff16007986 */ /* 0x0001e2000c101924 */
[----:B------:R-:W-:Y:S05]  /*14880*/  BRA `(.L_x_24485) ;  /* 0x000005c000007947 */ /* 0x000fea0003800000 */
.L_x_24486:
[----:B------:R0:W-:Y:S01]  /*14890*/  STG.E.U16 [R22.64], RZ ;  /* 0x000000ff16007986 */ /* 0x0001e2000c101524 */
[----:B------:R-:W-:Y:S05]  /*148a0*/  BRA `(.L_x_24485) ;  /* 0x000005a000007947 */ /* 0x000fea0003800000 */
.L_x_24481:
        /* <DEDUP_REMOVED lines=8> */
.L_x_24489:
[----:B------:R0:W-:Y:S01]  /*14930*/  STG.E.U16 [R22.64], RZ ;  /* 0x000000ff16007986 */ /* 0x0001e2000c101524 */
[----:B------:R-:W-:Y:S05]  /*14940*/  BRA `(.L_x_24485) ;  /* 0x0000050000007947 */ /* 0x000fea0003800000 */
.L_x_24488:
        /* <DEDUP_REMOVED lines=8> */
.L_x_24491:
[----:B------:R0:W-:Y:S01]  /*149d0*/  STG.E [R22.64], RZ ;  /* 0x000000ff16007986 */ /* 0x0001e2000c101924 */
[----:B------:R-:W-:Y:S05]  /*149e0*/  BRA `(.L_x_24485) ;  /* 0x0000046000007947 */ /* 0x000fea0003800000 */
.L_x_24490:
[----:B------:R0:W-:Y:S01]  /*149f0*/  STG.E.64 [R22.64], RZ ;  /* 0x000000ff16007986 */ /* 0x0001e2000c101b24 */
[----:B------:R-:W-:Y:S05]  /*14a00*/  BRA `(.L_x_24485) ;  /* 0x0000044000007947 */ /* 0x000fea0003800000 */
.L_x_24480:
        /* <DEDUP_REMOVED lines=10> */
.L_x_24494:
[----:B------:R0:W-:Y:S01]  /*14ab0*/  STG.E.128 [R22.64], RZ ;  /* 0x000000ff16007986 */ /* 0x0001e2000c101d24 */
[----:B------:R-:W-:Y:S05]  /*14ac0*/  BRA `(.L_x_24485) ;  /* 0x0000038000007947 */ /* 0x000fea0003800000 */
.L_x_24493:
        /* <DEDUP_REMOVED lines=8> */
.L_x_24496:
[----:B------:R0:W-:Y:S01]  /*14b50*/  STG.E.U8 [R22.64], RZ ;  /* 0x000000ff16007986 */ /* 0x0001e2000c101124 */
[----:B------:R-:W-:Y:S05]  /*14b60*/  BRA `(.L_x_24485) ;  /* 0x000002e000007947 */ /* 0x000fea0003800000 */
.L_x_24495:
[----:B------:R0:W-:Y:S01]  /*14b70*/  STG.E.U16 [R22.64], RZ ;  /* 0x000000ff16007986 */ /* 0x0001e2000c101524 */
[----:B------:R-:W-:Y:S05]  /*14b80*/  BRA `(.L_x_24485) ;  /* 0x000002c000007947 */ /* 0x000fea0003800000 */
.L_x_24492:
        /* <DEDUP_REMOVED lines=10> */
.L_x_24499:
[----:B------:R0:W-:Y:S01]  /*14c30*/  STG.E.U8 [R22.64], RZ ;  /* 0x000000ff16007986 */ /* 0x0001e2000c101124 */
[----:B------:R-:W-:Y:S05]  /*14c40*/  BRA `(.L_x_24485) ;  /* 0x0000020000007947 */ /* 0x000fea0003800000 */
.L_x_24498:
[----:B------:R0:W-:Y:S01]  /*14c50*/  STG.E.U8 [R22.64], RZ ;  /* 0x000000ff16007986 */ /* 0x0001e2000c101124 */
[----:B------:R-:W-:Y:S05]  /*14c60*/  BRA `(.L_x_24485) ;  /* 0x000001e000007947 */ /* 0x000fea0003800000 */
.L_x_24497:
[----:B------:R-:W-:-:S13]  /*14c70*/  ISETP.NE.AND P0, PT, R0, 0x1c, PT ;  /* 0x0000001c0000780c */ /* 0x000fda0003f05270 */
[----:B------:R-:W-:Y:S05]  /*14c80*/  @!P0 BRA `(.L_x_24500) ;  /* 0x000001b000008947 */ /* 0x000fea0003800000 */
[----:B------:R-:W-:-:S13]  /*14c90*/  ISETP.NE.AND P0, PT, R0, 0x1d, PT ;  /* 0x0000001d0000780c */ /* 0x000fda0003f05270 */
[----:B------:R-:W-:Y:S05]  /*14ca0*/  @!P0 BRA `(.L_x_24501) ;  /* 0x0000017000008947 */ /* 0x000fea0003800000 */
[----:B------:R-:W-:-:S13]  /*14cb0*/  ISETP.NE.AND P0, PT, R0, 0x2c, PT ;  /* 0x0000002c0000780c */ /* 0x000fda0003f05270 */
[----:B------:R0:W-:Y:S01]  /*14cc0*/  @!P0 STG.E.U8 [R22.64], RZ ;  /* 0x000000ff16008986 */ /* 0x0001e2000c101124 */
[----:B------:R-:W-:Y:S05]  /*14cd0*/  @!P0 BRA `(.L_x_24485) ;  /* 0x0000017000008947 */ /* 0x000fea0003800000 */
.L_x_24484:
        /* <DEDUP_REMOVED lines=20> */
.L_x_24501:
[----:B------:R0:W-:Y:S01]  /*14e20*/  STG.E.64 [R22.64], RZ ;  /* 0x000000ff16007986 */ /* 0x0001e2000c101b24 */
[----:B------:R-:W-:Y:S05]  /*14e30*/  BRA `(.L_x_24485) ;  /* 0x0000001000007947 */ /* 0x000fea0003800000 */
.L_x_24500:
[----:B------:R0:W-:Y:S02]  /*14e40*/  STG.E [R22.64], RZ ;  /* 0x000000ff16007986 */ /* 0x0001e4000c101924 */
.L_x_24485:
[----:B------:R-:W-:Y:S02]  /*14e50*/  IADD3 R19, R19, 0x80, RZ ;  /* 0x0000008013137810 */ /* 0x000fe40007ffe0ff */
.L_x_24103:
[----:B------:R-:W-:Y:S05]  /*14e60*/  BSYNC B6 ;  /* 0x0000000000067941 */ /* 0x000fea0003800000 */
.L_x_24102:
        /* <DEDUP_REMOVED lines=334> */
.L_x_24502:
        /* <DEDUP_REMOVED lines=18> */
.L_x_24506:
[----:B------:R0:W5:Y:S01]  /*16470*/  LDG.E.U8 R16, [R2.64] ;  /* 0x0000002402107981 */ /* 0x000162000c1e1100 */
[----:B------:R-:W-:Y:S05]  /*16480*/  BRA `(.L_x_24508) ;  /* 0x00000d0000007947 */ /* 0x000fea0003800000 */
.L_x_24505:
        /* <DEDUP_REMOVED lines=8> */
.L_x_24510:
[----:B------:R0:W5:Y:S01]  /*16510*/  LDG.E R16, [R2.64] ;  /* 0x0000002402107981 */ /* 0x000162000c1e1900 */
[----:B------:R-:W-:Y:S05]  /*16520*/  BRA `(.L_x_24508) ;  /* 0x00000c6000007947 */ /* 0x000fea0003800000 */
.L_x_24509:
[----:B------:R0:W5:Y:S01]  /*16530*/  LDG.E.S16 R16, [R2.64] ;  /* 0x0000002402107981 */ /* 0x000162000c1e1700 */
[----:B------:R-:W-:Y:S05]  /*16540*/  BRA `(.L_x_24508) ;  /* 0x00000c4000007947 */ /* 0x000fea0003800000 */
.L_x_24504:
        /* <DEDUP_REMOVED lines=9> */
.L_x_24512:
[----:B------:R-:W2:Y:S02]  /*165e0*/  LDG.E.U16 R2, [R2.64] ;  /* 0x0000002402027981 */ /* 0x000ea4000c1e1500 */
[----:B--2---:R-:W-:-:S06]  /*165f0*/  HADD2.F32 R16, -RZ, R2.H0_H0 ;  /* 0x20000002ff107230 */ /* 0x004fcc0000004100 */
[----:B------:R-:W0:Y:S01]  /*16600*/  F2I.FTZ.TRUNC.NTZ R16, R16 ;  /* 0x0000001000107305 */ /* 0x000e22000021f100 */
[----:B------:R-:W-:Y:S05]  /*16610*/  BRA `(.L_x_24508) ;  /* 0x00000b7000007947 */ /* 0x000fea0003800000 */
.L_x_24511:
        /* <DEDUP_REMOVED lines=9> */
.L_x_24514:
[----:B------:R-:W2:Y:S02]  /*166b0*/  LDG.E.U16 R2, [R2.64] ;  /* 0x0000002402027981 */ /* 0x000ea4000c1e1500 */
[----:B--2---:R-:W-:-:S06]  /*166c0*/  HADD2.F32 R16, -RZ, R2.H0_H0 ;  /* 0x20000002ff107230 */ /* 0x004fcc0000004100 */
[----:B------:R-:W0:Y:S01]  /*166d0*/  F2I.FTZ.TRUNC.NTZ R16, R16 ;  /* 0x0000001000107305 */ /* 0x000e22000021f100 */
[----:B------:R-:W-:Y:S05]  /*166e0*/  BRA `(.L_x_24508) ;  /* 0x00000aa000007947 */ /* 0x000fea0003800000 */
.L_x_24513:
[----:B------:R-:W2:Y:S02]  /*166f0*/  LDG.E.64 R2, [R2.64] ;  /* 0x0000002402027981 */ /* 0x000ea4000c1e1b00 */
[----:B--2---:R0:W1:Y:S01]  /*16700*/  F2I.F64.TRUNC R16, R2 ;  /* 0x0000000200107311 */ /* 0x004062000030d100 */
[----:B------:R-:W-:Y:S05]  /*16710*/  BRA `(.L_x_24508) ;  /* 0x00000a7000007947 */ /* 0x000fea0003800000 */
.L_x_24503:
        /* <DEDUP_REMOVED lines=12> */
.L_x_24517:
[----:B------:R-:W2:Y:S02]  /*167e0*/  LDG.E.64 R2, [R2.64] ;  /* 0x0000002402027981 */ /* 0x000ea4000c1e1b00 */
[----:B--2---:R0:W1:Y:S01]  /*167f0*/  F2I.F64.TRUNC R16, R2 ;  /* 0x0000000200107311 */ /* 0x004062000030d100 */
[----:B------:R-:W-:Y:S05]  /*16800*/  BRA `(.L_x_24508) ;  /* 0x0000098000007947 */ /* 0x000fea0003800000 */
.L_x_24516:
        /* <DEDUP_REMOVED lines=27> */
.L_x_24519:
        /* <DEDUP_REMOVED lines=14> */
.L_x_24518:
[----:B------:R-:W2:Y:S02]  /*16aa0*/  LDG.E.U16 R16, [R2.64] ;  /* 0x0000002402107981 */ /* 0x000ea4000c1e1500 */
[----:B--2---:R-:W-:-:S06]  /*16ab0*/  PRMT R16, RZ, 0x5410, R16 ;  /* 0x00005410ff107816 */ /* 0x004fcc0000000010 */
[----:B------:R-:W0:Y:S01]  /*16ac0*/  F2I.FTZ.TRUNC.NTZ R16, R16 ;  /* 0x0000001000107305 */ /* 0x000e22000021f100 */
[----:B------:R-:W-:Y:S05]  /*16ad0*/  BRA `(.L_x_24508) ;  /* 0x000006b000007947 */ /* 0x000fea0003800000 */
.L_x_24515:
        /* <DEDUP_REMOVED lines=10> */
.L_x_24522:
        /* <DEDUP_REMOVED lines=21> */
.L_x_24526:
[----:B------:R-:W-:Y:S05]  /*16cd0*/  BSYNC B1 ;  /* 0x0000000000017941 */ /* 0x000fea0003800000 */
.L_x_24525:
[----:B------:R-:W-:Y:S01]  /*16ce0*/  IMAD.SHL.U32 R2, R2, 0x100000, RZ ;  /* 0x0010000002027824 */ /* 0x000fe200078e00ff */
[----:B------:R-:W-:-:S04]  /*16cf0*/  LEA R3, R0, 0x3b800000, 0x17 ;  /* 0x3b80000000037811 */ /* 0x000fc800078eb8ff */
[----:B------:R-:W-:Y:S02]  /*16d00*/  LOP3.LUT R16, R3, R2, R16, 0xfe, !PT ;  /* 0x0000000203107212 */ /* 0x000fe400078efe10 */
.L_x_24524:
[----:B------:R-:W-:Y:S05]  /*16d10*/  BSYNC B0 ;  /* 0x0000000000007941 */ /* 0x000fea0003800000 */
.L_x_24523:
[----:B------:R-:W0:Y:S01]  /*16d20*/  F2I.FTZ.TRUNC.NTZ R16, R16 ;  /* 0x0000001000107305 */ /* 0x000e22000021f100 */
[----:B------:R-:W-:Y:S05]  /*16d30*/  BRA `(.L_x_24508) ;  /* 0x0000045000007947 */ /* 0x000fea0003800000 */
.L_x_24521:
        /* <DEDUP_REMOVED lines=21> */
.L_x_24530:
[----:B------:R-:W-:Y:S05]  /*16e90*/  BSYNC B1 ;  /* 0x0000000000017941 */ /* 0x000fea0003800000 */
.L_x_24529:
[----:B------:R-:W-:Y:S01]  /*16ea0*/  IMAD.SHL.U32 R2, R2, 0x200000, RZ ;  /* 0x0020000002027824 */ /* 0x000fe200078e00ff */
[----:B------:R-:W-:-:S04]  /*16eb0*/  LEA R3, R0, 0x37800000, 0x17 ;  /* 0x3780000000037811 */ /* 0x000fc800078eb8ff */
[----:B------:R-:W-:Y:S02]  /*16ec0*/  LOP3.LUT R16, R3, R2, R16, 0xfe, !PT ;  /* 0x0000000203107212 */ /* 0x000fe400078efe10 */
.L_x_24528:
[----:B------:R-:W-:Y:S05]  /*16ed0*/  BSYNC B0 ;  /* 0x0000000000007941 */ /* 0x000fea0003800000 */
.L_x_24527:
[----:B------:R-:W0:Y:S01]  /*16ee0*/  F2I.FTZ.TRUNC.NTZ R16, R16 ;  /* 0x0000001000107305 */ /* 0x000e22000021f100 */
[----:B------:R-:W-:Y:S05]  /*16ef0*/  BRA `(.L_x_24508) ;  /* 0x0000029000007947 */ /* 0x000fea0003800000 */
.L_x_24520:
        /* <DEDUP_REMOVED lines=14> */
.L_x_24534:
[----:B------:R-:W-:Y:S05]  /*16fe0*/  BSYNC B0 ;  /* 0x0000000000007941 */ /* 0x000fea0003800000 */
.L_x_24533:
[----:B------:R-:W0:Y:S01]  /*16ff0*/  F2I.FTZ.TRUNC.NTZ R16, R16 ;  /* 0x0000001000107305 */ /* 0x000e22000021f100 */
[----:B------:R-:W-:Y:S05]  /*17000*/  BRA `(.L_x_24508) ;  /* 0x0000018000007947 */ /* 0x000fea0003800000 */
.L_x_24507:
        /* <DEDUP_REMOVED lines=21> */
.L_x_24532:
[----:B------:R0:W5:Y:S01]  /*17160*/  LDG.E R16, [R2.64] ;  /* 0x0000002402107981 */ /* 0x000162000c1e1900 */
[----:B------:R-:W-:Y:S05]  /*17170*/  BRA `(.L_x_24508) ;  /* 0x0000001000007947 */ /* 0x000fea0003800000 */
.L_x_24531:
[----:B------:R0:W5:Y:S02]  /*17180*/  LDG.E R16, [R2.64] ;  /* 0x0000002402107981 */ /* 0x000164000c1e1900 */
.L_x_24508:
        /* <DEDUP_REMOVED lines=16> */
.L_x_24538:
[----:B------:R0:W5:Y:S01]  /*17290*/  LDG.E.U8 R23, [R2.64] ;  /* 0x0000002402177981 */ /* 0x000162000c1e1100 */
[----:B------:R-:W-:Y:S05]  /*172a0*/  BRA `(.L_x_24540) ;  /* 0x00000d0000007947 */ /* 0x000fea0003800000 */
.L_x_24537:
        /* <DEDUP_REMOVED lines=8> */
.L_x_24542:
[----:B------:R0:W5:Y:S01]  /*17330*/  LDG.E R23, [R2.64] ;  /* 0x0000002402177981 */ /* 0x000162000c1e1900 */
[----:B------:R-:W-:Y:S05]  /*17340*/  BRA `(.L_x_24540) ;  /* 0x00000c6000007947 */ /* 0x000fea0003800000 */
.L_x_24541:
[----:B------:R0:W5:Y:S01]  /*17350*/  LDG.E.S16 R23, [R2.64] ;  /* 0x0000002402177981 */ /* 0x000162000c1e1700 */
[----:B------:R-:W-:Y:S05]  /*17360*/  BRA `(.L_x_24540) ;  /* 0x00000c4000007947 */ /* 0x000fea0003800000 */
.L_x_24536:
        /* <DEDUP_REMOVED lines=9> */
.L_x_24544:
[----:B------:R-:W2:Y:S02]  /*17400*/  LDG.E.U16 R2, [R2.64] ;  /* 0x0000002402027981 */ /* 0x000ea4000c1e1500 */
[----:B--2---:R-:W-:-:S06]  /*17410*/  HADD2.F32 R23, -RZ, R2.H0_H0 ;  /* 0x20000002ff177230 */ /* 0x004fcc0000004100 */
[----:B------:R-:W0:Y:S01]  /*17420*/  F2I.FTZ.TRUNC.NTZ R23, R23 ;  /* 0x0000001700177305 */ /* 0x000e22000021f100 */
[----:B------:R-:W-:Y:S05]  /*17430*/  BRA `(.L_x_24540) ;  /* 0x00000b7000007947 */ /* 0x000fea0003800000 */
.L_x_24543:
        /* <DEDUP_REMOVED lines=9> */
.L_x_24546:
[----:B------:R-:W2:Y:S02]  /*174d0*/  LDG.E.U16 R2, [R2.64] ;  /* 0x0000002402027981 */ /* 0x000ea4000c1e1500 */
[----:B--2---:R-:W-:-:S06]  /*174e0*/  HADD2.F32 R23, -RZ, R2.H0_H0 ;  /* 0x20000002ff177230 */ /* 0x004fcc0000004100 */
[----:B------:R-:W0:Y:S01]  /*174f0*/  F2I.FTZ.TRUNC.NTZ R23, R23 ;  /* 0x0000001700177305 */ /* 0x000e22000021f100 */
[----:B------:R-:W-:Y:S05]  /*17500*/  BRA `(.L_x_24540) ;  /* 0x00000aa000007947 */ /* 0x000fea0003800000 */
.L_x_24545:
[----:B------:R-:W2:Y:S02]  /*17510*/  LDG.E.64 R2, [R2.64] ;  /* 0x0000002402027981 */ /* 0x000ea4000c1e1b00 */
[----:B--2---:R0:W2:Y:S01]  /*17520*/  F2I.F64.TRUNC R23, R2 ;  /* 0x0000000200177311 */ /* 0x0040a2000030d100 */
[----:B------:R-:W-:Y:S05]  /*17530*/  BRA `(.L_x_24540) ;  /* 0x00000a7000007947 */ /* 0x000fea0003800000 */
.L_x_24535:
        /* <DEDUP_REMOVED lines=12> */
.L_x_24549:
[----:B------:R-:W2:Y:S02]  /*17600*/  LDG.E.64 R2, [R2.64] ;  /* 0x0000002402027981 */ /* 0x000ea4000c1e1b00 */
[----:B--2---:R0:W2:Y:S01]  /*17610*/  F2I.F64.TRUNC R23, R2 ;  /* 0x0000000200177311 */ /* 0x0040a2000030d100 */
[----:B------:R-:W-:Y:S05]  /*17620*/  BRA `(.L_x_24540) ;  /* 0x0000098000007947 */ /* 0x000fea0003800000 */
.L_x_24548:
        /* <DEDUP_REMOVED lines=27> */
.L_x_24551:
        /* <DEDUP_REMOVED lines=14> */
.L_x_24550:
[----:B------:R-:W2:Y:S02]  /*178c0*/  LDG.E.U16 R23, [R2.64] ;  /* 0x0000002402177981 */ /* 0x000ea4000c1e1500 */
[----:B--2---:R-:W-:-:S06]  /*178d0*/  PRMT R23, RZ, 0x5410, R23 ;  /* 0x00005410ff177816 */ /* 0x004fcc0000000017 */
[----:B------:R-:W0:Y:S01]  /*178e0*/  F2I.FTZ.TRUNC.NTZ R23, R23 ;  /* 0x0000001700177305 */ /* 0x000e22000021f100 */
[----:B------:R-:W-:Y:S05]  /*178f0*/  BRA `(.L_x_24540) ;  /* 0x000006b000007947 */ /* 0x000fea0003800000 */
.L_x_24547:
        /* <DEDUP_REMOVED lines=10> */
.L_x_24554:
        /* <DEDUP_REMOVED lines=21> */
.L_x_24558:
[----:B------:R-:W-:Y:S05]  /*17af0*/  BSYNC B1 ;  /* 0x0000000000017941 */ /* 0x000fea0003800000 */
.L_x_24557:
[----:B------:R-:W-:Y:S01]  /*17b00*/  IMAD.SHL.U32 R2, R2, 0x100000, RZ ;  /* 0x0010000002027824 */ /* 0x000fe200078e00ff */
[----:B------:R-:W-:-:S04]  /*17b10*/  LEA R0, R0, 0x3b800000, 0x17 ;  /* 0x3b80000000007811 */ /* 0x000fc800078eb8ff */
[----:B------:R-:W-:Y:S02]  /*17b20*/  LOP3.LUT R23, R0, R2, R23, 0xfe, !PT ;  /* 0x0000000200177212 */ /* 0x000fe400078efe17 */
.L_x_24556:
[----:B------:R-:W-:Y:S05]  /*17b30*/  BSYNC B0 ;  /* 0x0000000000007941 */ /* 0x000fea0003800000 */
.L_x_24555:
[----:B------:R-:W0:Y:S01]  /*17b40*/  F2I.FTZ.TRUNC.NTZ R23, R23 ;  /* 0x0000001700177305 */ /* 0x000e22000021f100 */
[----:B------:R-:W-:Y:S05]  /*17b50*/  BRA `(.L_x_24540) ;  /* 0x0000045000007947 */ /* 0x000fea0003800000 */
.L_x_24553:
        /* <DEDUP_REMOVED lines=21> */
.L_x_24562:
[----:B------:R-:W-:Y:S05]  /*17cb0*/  BSYNC B1 ;  /* 0x0000000000017941 */ /* 0x000fea0003800000 */
.L_x_24561:
[----:B------:R-:W-:Y:S01]  /*17cc0*/  IMAD.SHL.U32 R2, R2, 0x200000, RZ ;  /* 0x0020000002027824 */ /* 0x000fe200078e00ff */
[----:B------:R-:W-:-:S04]  /*17cd0*/  LEA R0, R0, 0x37800000, 0x17 ;  /* 0x3780000000007811 */ /* 0x000fc800078eb8ff */
[----:B------:R-:W-:Y:S02]  /*17ce0*/  LOP3.LUT R23, R0, R2, R23, 0xfe, !PT ;  /* 0x0000000200177212 */ /* 0x000fe400078efe17 */
.L_x_24560:
[----:B------:R-:W-:Y:S05]  /*17cf0*/  BSYNC B0 ;  /* 0x0000000000007941 */ /* 0x000fea0003800000 */
.L_x_24559:
[----:B------:R-:W0:Y:S01]  /*17d00*/  F2I.FTZ.TRUNC.NTZ R23, R23 ;  /* 0x0000001700177305 */ /* 0x000e22000021f100 */
[----:B------:R-:W-:Y:S05]  /*17d10*/  BRA `(.L_x_24540) ;  /* 0x0000029000007947 */ /* 0x000fea0003800000 */
.L_x_24552:
        /* <DEDUP_REMOVED lines=14> */
.L_x_24566:
[----:B------:R-:W-:Y:S05]  /*17e00*/  BSYNC B0 ;  /* 0x0000000000007941 */ /* 0x000fea0003800000 */
.L_x_24565:
[----:B------:R-:W0:Y:S01]  /*17e10*/  F2I.FTZ.TRUNC.NTZ R23, R23 ;  /* 0x0000001700177305 */ /* 0x000e22000021f100 */
[----:B------:R-:W-:Y:S05]  /*17e20*/  BRA `(.L_x_24540) ;  /* 0x0000018000007947 */ /* 0x000fea0003800000 */
.L_x_24539:
        /* <DEDUP_REMOVED lines=21> */
.L_x_24564:
[----:B------:R0:W5:Y:S01]  /*17f80*/  LDG.E R23, [R2.64] ;  /* 0x0000002402177981 */ /* 0x000162000c1e1900 */
[----:B------:R-:W-:Y:S05]  /*17f90*/  BRA `(.L_x_24540) ;  /* 0x0000001000007947 */ /* 0x000fea0003800000 */
.L_x_24563:
[----:B------:R0:W5:Y:S02]  /*17fa0*/  LDG.E R23, [R2.64] ;  /* 0x0000002402177981 */ /* 0x000164000c1e1900 */
.L_x_24540:
        /* <DEDUP_REMOVED lines=16> */
.L_x_24570:
[----:B------:R0:W5:Y:S01]  /*180b0*/  LDG.E.U8 R2, [R24.64] ;  /* 0x0000002418027981 */ /* 0x000162000c1e1100 */
[----:B------:R-:W-:Y:S05]  /*180c0*/  BRA `(.L_x_24572) ;  /* 0x00000d0000007947 */ /* 0x000fea0003800000 */
.L_x_24569:
        /* <DEDUP_REMOVED lines=8> */
.L_x_24574:
[----:B------:R0:W5:Y:S01]  /*18150*/  LDG.E R2, [R24.64] ;  /* 0x0000002418027981 */ /* 0x000162000c1e1900 */
[----:B------:R-:W-:Y:S05]  /*18160*/  BRA `(.L_x_24572) ;  /* 0x00000c6000007947 */ /* 0x000fea0003800000 */
.L_x_24573:
[----:B------:R0:W5:Y:S01]  /*18170*/  LDG.E.S16 R2, [R24.64] ;  /* 0x0000002418027981 */ /* 0x000162000c1e1700 */
[----:B------:R-:W-:Y:S05]  /*18180*/  BRA `(.L_x_24572) ;  /* 0x00000c4000007947 */ /* 0x000fea0003800000 */
.L_x_24568:
        /* <DEDUP_REMOVED lines=9> */
.L_x_24576:
[----:B------:R-:W3:Y:S02]  /*18220*/  LDG.E.U16 R24, [R24.64] ;  /* 0x0000002418187981 */ /* 0x000ee4000c1e1500 */
[----:B---3--:R-:W-:-:S06]  /*18230*/  HADD2.F32 R2, -RZ, R24.H0_H0 ;  /* 0x20000018ff027230 */ /* 0x008fcc0000004100 */
[----:B------:R-:W0:Y:S01]  /*18240*/  F2I.FTZ.TRUNC.NTZ R2, R2 ;  /* 0x0000000200027305 */ /* 0x000e22000021f100 */
[----:B------:R-:W-:Y:S05]  /*18250*/  BRA `(.L_x_24572) ;  /* 0x00000b7000007947 */ /* 0x000fea0003800000 */
.L_x_24575:
        /* <DEDUP_REMOVED lines=9> */
.L_x_24578:
[----:B------:R-:W3:Y:S02]  /*182f0*/  LDG.E.U16 R24, [R24.64] ;  /* 0x0000002418187981 */ /* 0x000ee4000c1e1500 */
[----:B---3--:R-:W-:-:S06]  /*18300*/  HADD2.F32 R2, -RZ, R24.H0_H0 ;  /* 0x20000018ff027230 */ /* 0x008fcc0000004100 */
[----:B------:R-:W0:Y:S01]  /*18310*/  F2I.FTZ.TRUNC.NTZ R2, R2 ;  /* 0x0000000200027305 */ /* 0x000e22000021f100 */
[----:B------:R-:W-:Y:S05]  /*18320*/  BRA `(.L_x_24572) ;  /* 0x00000aa000007947 */ /* 0x000fea0003800000 */
.L_x_24577:
[----:B------:R-:W3:Y:S02]  /*18330*/  LDG.E.64 R2, [R24.64] ;  /* 0x0000002418027981 */ /* 0x000ee4000c1e1b00 */
[----:B---3--:R0:W3:Y:S01]  /*18340*/  F2I.F64.TRUNC R2, R2 ;  /* 0x0000000200027311 */ /* 0x0080e2000030d100 */
[----:B------:R-:W-:Y:S05]  /*18350*/  BRA `(.L_x_24572) ;  /* 0x00000a7000007947 */ /* 0x000fea0003800000 */
.L_x_24567:
        /* <DEDUP_REMOVED lines=12> */
.L_x_24581:
[----:B------:R-:W3:Y:S02]  /*18420*/  LDG.E.64 R2, [R24.64] ;  /* 0x0000002418027981 */ /* 0x000ee4000c1e1b00 */
[----:B---3--:R0:W3:Y:S01]  /*18430*/  F2I.F64.TRUNC R2, R2 ;  /* 0x0000000200027311 */ /* 0x0080e2000030d100 */
[----:B------:R-:W-:Y:S05]  /*18440*/  BRA `(.L_x_24572) ;  /* 0x0000098000007947 */ /* 0x000fea0003800000 */
.L_x_24580:
        /* <DEDUP_REMOVED lines=27> */
.L_x_24583:
        /* <DEDUP_REMOVED lines=14> */
.L_x_24582:
[----:B------:R-:W3:Y:S02]  /*186e0*/  LDG.E.U16 R2, [R24.64] ;  /* 0x0000002418027981 */ /* 0x000ee4000c1e1500 */
[----:B---3--:R-:W-:-:S06]  /*186f0*/  PRMT R2, RZ, 0x5410, R2 ;  /* 0x00005410ff027816 */ /* 0x008fcc0000000002 */
[----:B------:R-:W0:Y:S01]  /*18700*/  F2I.FTZ.TRUNC.NTZ R2, R2 ;  /* 0x0000000200027305 */ /* 0x000e22000021f100 */
[----:B------:R-:W-:Y:S05]  /*18710*/  BRA `(.L_x_24572) ;  /* 0x000006b000007947 */ /* 0x000fea0003800000 */
.L_x_24579:
        /* <DEDUP_REMOVED lines=10> */
.L_x_24586:
        /* <DEDUP_REMOVED lines=21> */
.L_x_24590:
[----:B------:R-:W-:Y:S05]  /*18910*/  BSYNC B1 ;  /* 0x0000000000017941 */ /* 0x000fea0003800000 */
.L_x_24589:
[----:B------:R-:W-:Y:S01]  /*18920*/  IMAD.SHL.U32 R2, R2, 0x100000, RZ ;  /* 0x0010000002027824 */ /* 0x000fe200078e00ff */
[----:B------:R-:W-:-:S04]  /*18930*/  LEA R3, R0, 0x3b800000, 0x17 ;  /* 0x3b80000000037811 */ /* 0x000fc800078eb8ff */
[----:B------:R-:W-:Y:S02]  /*18940*/  LOP3.LUT R2, R3, R2, R4, 0xfe, !PT ;  /* 0x0000000203027212 */ /* 0x000fe400078efe04 */
.L_x_24588:
[----:B------:R-:W-:Y:S05]  /*18950*/  BSYNC B0 ;  /* 0x0000000000007941 */ /* 0x000fea0003800000 */
.L_x_24587:
[----:B------:R-:W0:Y:S01]  /*18960*/  F2I.FTZ.TRUNC.NTZ R2, R2 ;  /* 0x0000000200027305 */ /* 0x000e22000021f100 */
[----:B------:R-:W-:Y:S05]  /*18970*/  BRA `(.L_x_24572) ;  /* 0x0000045000007947 */ /* 0x000fea0003800000 */
.L_x_24585:
        /* <DEDUP_REMOVED lines=21> */
.L_x_24594:
[----:B------:R-:W-:Y:S05]  /*18ad0*/  BSYNC B1 ;  /* 0x0000000000017941 */ /* 0x000fea0003800000 */
.L_x_24593:
[----:B------:R-:W-:Y:S01]  /*18ae0*/  IMAD.SHL.U32 R2, R2, 0x200000, RZ ;  /* 0x0020000002027824 */ /* 0x000fe200078e00ff */
[----:B------:R-:W-:-:S04]  /*18af0*/  LEA R3, R0, 0x37800000, 0x17 ;  /* 0x3780000000037811 */ /* 0x000fc800078eb8ff */
[----:B------:R-:W-:Y:S02]  /*18b00*/  LOP3.LUT R2, R3, R2, R4, 0xfe, !PT ;  /* 0x0000000203027212 */ /* 0x000fe400078efe04 */
.L_x_24592:
[----:B------:R-:W-:Y:S05]  /*18b10*/  BSYNC B0 ;  /* 0x0000000000007941 */ /* 0x000fea0003800000 */
.L_x_24591:
[----:B------:R-:W0:Y:S01]  /*18b20*/  F2I.FTZ.TRUNC.NTZ R2, R2 ;  /* 0x0000000200027305 */ /* 0x000e22000021f100 */
[----:B------:R-:W-:Y:S05]  /*18b30*/  BRA `(.L_x_24572) ;  /* 0x0000029000007947 */ /* 0x000fea0003800000 */
.L_x_24584:
        /* <DEDUP_REMOVED lines=14> */
.L_x_24598:
[----:B------:R-:W-:Y:S05]  /*18c20*/  BSYNC B0 ;  /* 0x0000000000007941 */ /* 0x000fea0003800000 */
.L_x_24597:
[----:B------:R-:W0:Y:S01]  /*18c30*/  F2I.FTZ.TRUNC.NTZ R2, R2 ;  /* 0x0000000200027305 */ /* 0x000e22000021f100 */
[----:B------:R-:W-:Y:S05]  /*18c40*/  BRA `(.L_x_24572) ;  /* 0x0000018000007947 */ /* 0x000fea0003800000 */
.L_x_24571:
        /* <DEDUP_REMOVED lines=21> */
.L_x_24596:
[----:B------:R0:W5:Y:S01]  /*18da0*/  LDG.E R2, [R24.64] ;  /* 0x0000002418027981 */ /* 0x000162000c1e1900 */
[----:B------:R-:W-:Y:S05]  /*18db0*/  BRA `(.L_x_24572) ;  /* 0x0000001000007947 */ /* 0x000fea0003800000 */
.L_x_24595:
[----:B------:R0:W5:Y:S02]  /*18dc0*/  LDG.E R2, [R24.64] ;  /* 0x0000002418027981 */ /* 0x000164000c1e1900 */
.L_x_24572:
        /* <DEDUP_REMOVED lines=16> */
.L_x_24602:
[----:B------:R0:W5:Y:S01]  /*18ed0*/  LDG.E.U8 R17, [R4.64] ;  /* 0x0000002404117981 */ /* 0x000162000c1e1100 */
[----:B------:R-:W-:Y:S05]  /*18ee0*/  BRA `(.L_x_24604) ;  /* 0x00000d0000007947 */ /* 0x000fea0003800000 */
.L_x_24601:
        /* <DEDUP_REMOVED lines=8> */
.L_x_24606:
[----:B------:R0:W5:Y:S01]  /*18f70*/  LDG.E R17, [R4.64] ;  /* 0x0000002404117981 */ /* 0x000162000c1e1900 */
[----:B------:R-:W-:Y:S05]  /*18f80*/  BRA `(.L_x_24604) ;  /* 0x00000c6000007947 */ /* 0x000fea0003800000 */
.L_x_24605:
[----:B------:R0:W5:Y:S01]  /*18f90*/  LDG.E.S16 R17, [R4.64] ;  /* 0x0000002404117981 */ /* 0x000162000c1e1700 */
[----:B------:R-:W-:Y:S05]  /*18fa0*/  BRA `(.L_x_24604) ;  /* 0x00000c4000007947 */ /* 0x000fea0003800000 */
.L_x_24600:
        /* <DEDUP_REMOVED lines=9> */
.L_x_24608:
[----:B------:R-:W4:Y:S02]  /*19040*/  LDG.E.U16 R4, [R4.64] ;  /* 0x0000002404047981 */ /* 0x000f24000c1e1500 */
[----:B----4-:R-:W-:-:S06]  /*19050*/  HADD2.F32 R17, -RZ, R4.H0_H0 ;  /* 0x20000004ff117230 */ /* 0x010fcc0000004100 */
[----:B------:R-:W0:Y:S01]  /*19060*/  F2I.FTZ.TRUNC.NTZ R17, R17 ;  /* 0x0000001100117305 */ /* 0x000e22000021f100 */
[----:B------:R-:W-:Y:S05]  /*19070*/  BRA `(.L_x_24604) ;  /* 0x00000b7000007947 */ /* 0x000fea0003800000 */
.L_x_24607:
        /* <DEDUP_REMOVED lines=9> */
.L_x_24610:
[----:B------:R-:W4:Y:S02]  /*19110*/  LDG.E.U16 R4, [R4.64] ;  /* 0x0000002404047981 */ /* 0x000f24000c1e1500 */
[----:B----4-:R-:W-:-:S06]  /*19120*/  HADD2.F32 R17, -RZ, R4.H0_H0 ;  /* 0x20000004ff117230 */ /* 0x010fcc0000004100 */
[----:B------:R-:W0:Y:S01]  /*19130*/  F2I.FTZ.TRUNC.NTZ R17, R17 ;  /* 0x0000001100117305 */ /* 0x000e22000021f100 */
[----:B------:R-:W-:Y:S05]  /*19140*/  BRA `(.L_x_24604) ;  /* 0x00000aa000007947 */ /* 0x000fea0003800000 */
.L_x_24609:
[----:B------:R-:W4:Y:S02]  /*19150*/  LDG.E.64 R4, [R4.64] ;  /* 0x0000002404047981 */ /* 0x000f24000c1e1b00 */
[----:B----4-:R0:W4:Y:S01]  /*19160*/  F2I.F64.TRUNC R17, R4 ;  /* 0x0000000400117311 */ /* 0x010122000030d100 */
[----:B------:R-:W-:Y:S05]  /*19170*/  BRA `(.L_x_24604) ;  /* 0x00000a7000007947 */ /* 0x000fea0003800000 */
.L_x_24599:
        /* <DEDUP_REMOVED lines=12> */
.L_x_24613:
[----:B------:R-:W4:Y:S02]  /*19240*/  LDG.E.64 R4, [R4.64] ;  /* 0x0000002404047981 */ /* 0x000f24000c1e1b00 */
[----:B----4-:R0:W4:Y:S01]  /*19250*/  F2I.F64.TRUNC R17, R4 ;  /* 0x0000000400117311 */ /* 0x010122000030d100 */
[----:B------:R-:W-:Y:S05]  /*19260*/  BRA `(.L_x_24604) ;  /* 0x0000098000007947 */ /* 0x000fea0003800000 */
.L_x_24612:
        /* <DEDUP_REMOVED lines=27> */
.L_x_24615:
        /* <DEDUP_REMOVED lines=14> */
.L_x_24614:
[----:B------:R-:W4:Y:S02]  /*19500*/  LDG.E.U16 R17, [R4.64] ;  /* 0x0000002404117981 */ /* 0x000f24000c1e1500 */
[----:B----4-:R-:W-:-:S06]  /*19510*/  PRMT R17, RZ, 0x5410, R17 ;  /* 0x00005410ff117816 */ /* 0x010fcc0000000011 */
[----:B------:R-:W0:Y:S01]  /*19520*/  F2I.FTZ.TRUNC.NTZ R17, R17 ;  /* 0x0000001100117305 */ /* 0x000e22000021f100 */
[----:B------:R-:W-:Y:S05]  /*19530*/  BRA `(.L_x_24604) ;  /* 0x000006b000007947 */ /* 0x000fea0003800000 */
.L_x_24611:
        /* <DEDUP_REMOVED lines=10> */
.L_x_24618:
        /* <DEDUP_REMOVED lines=21> */
.L_x_24622:
[----:B------:R-:W-:Y:S05]  /*19730*/  BSYNC B1 ;  /* 0x0000000000017941 */ /* 0x000fea0003800000 */
.L_x_24621:
[----:B------:R-:W-:Y:S01]  /*19740*/  IMAD.SHL.U32 R3, R3, 0x100000, RZ ;  /* 0x0010000003037824 */ /* 0x000fe200078e00ff */
[----:B------:R-:W-:-:S04]  /*19750*/  LEA R0, R0, 0x3b800000, 0x17 ;  /* 0x3b80000000007811 */ /* 0x000fc800078eb8ff */
[----:B------:R-:W-:Y:S02]  /*19760*/  LOP3.LUT R17, R0, R3, R17, 0xfe, !PT ;  /* 0x0000000300117212 */ /* 0x000fe400078efe11 */
.L_x_24620:
[----:B------:R-:W-:Y:S05]  /*19770*/  BSYNC B0 ;  /* 0x0000000000007941 */ /* 0x000fea0003800000 */
.L_x_24619:
[----:B------:R-:W0:Y:S01]  /*19780*/  F2I.FTZ.TRUNC.NTZ R17, R17 ;  /* 0x0000001100117305 */ /* 0x000e22000021f100 */
[----:B------:R-:W-:Y:S05]  /*19790*/  BRA `(.L_x_24604) ;  /* 0x0000045000007947 */ /* 0x000fea0003800000 */
.L_x_24617:
        /* <DEDUP_REMOVED lines=21> */
.L_x_24626:
[----:B------:R-:W-:Y:S05]  /*198f0*/  BSYNC B1 ;  /* 0x0000000000017941 */ /* 0x000fea0003800000 */
.L_x_24625:
[----:B------:R-:W-:Y:S01]  /*19900*/  IMAD.SHL.U32 R3, R3, 0x200000, RZ ;  /* 0x0020000003037824 */ /* 0x000fe200078e00ff */
[----:B------:R-:W-:-:S04]  /*19910*/  LEA R0, R0, 0x37800000, 0x17 ;  /* 0x3780000000007811 */ /* 0x000fc800078eb8ff */
[----:B------:R-:W-:Y:S02]  /*19920*/  LOP3.LUT R17, R0, R3, R17, 0xfe, !PT ;  /* 0x0000000300117212 */ /* 0x000fe400078efe11 */
.L_x_24624:
[----:B------:R-:W-:Y:S05]  /*19930*/  BSYNC B0 ;  /* 0x0000000000007941 */ /* 0x000fea0003800000 */
.L_x_24623:
[----:B------:R-:W0:Y:S01]  /*19940*/  F2I.FTZ.TRUNC.NTZ R17, R17 ;  /* 0x0000001100117305 */ /* 0x000e22000021f100 */
[----:B------:R-:W-:Y:S05]  /*19950*/  BRA `(.L_x_24604) ;  /* 0x0000029000007947 */ /* 0x000fea0003800000 */
.L_x_24616:
        /* <DEDUP_REMOVED lines=14> */
.L_x_24630:
[----:B------:R-:W-:Y:S05]  /*19a40*/  BSYNC B0 ;  /* 0x0000000000007941 */ /* 0x000fea0003800000 */
.L_x_24629:
[----:B------:R-:W0:Y:S01]  /*19a50*/  F2I.FTZ.TRUNC.NTZ R17, R17 ;  /* 0x0000001100117305 */ /* 0x000e22000021f100 */
[----:B------:R-:W-:Y:S05]  /*19a60*/  BRA `(.L_x_24604) ;  /* 0x0000018000007947 */ /* 0x000fea0003800000 */
.L_x_24603:
        /* <DEDUP_REMOVED lines=21> */
.L_x_24628:
[----:B------:R0:W5:Y:S01]  /*19bc0*/  LDG.E R17, [R4.64] ;  /* 0x0000002404117981 */ /* 0x000162000c1e1900 */
[----:B------:R-:W-:Y:S05]  /*19bd0*/  BRA `(.L_x_24604) ;  /* 0x0000001000007947 */ /* 0x000fea0003800000 */
.L_x_24627:
[----:B------:R0:W5:Y:S02]  /*19be0*/  LDG.E R17, [R4.64] ;  /* 0x0000002404117981 */ /* 0x000164000c1e1900 */
.L_x_24604:
        /* <DEDUP_REMOVED lines=16> */
.L_x_24634:
[----:B------:R0:W5:Y:S01]  /*19cf0*/  LDG.E.U8 R24, [R4.64] ;  /* 0x0000002404187981 */ /* 0x000162000c1e1100 */
[----:B------:R-:W-:Y:S05]  /*19d00*/  BRA `(.L_x_24636) ;  /* 0x00000d0000007947 */ /* 0x000fea0003800000 */
.L_x_24633:
        /* <DEDUP_REMOVED lines=8> */
.L_x_24638:
[----:B------:R0:W5:Y:S01]  /*19d90*/  LDG.E R24, [R4.64] ;  /* 0x0000002404187981 */ /* 0x000162000c1e1900 */
[----:B------:R-:W-:Y:S05]  /*19da0*/  BRA `(.L_x_24636) ;  /* 0x00000c6000007947 */ /* 0x000fea0003800000 */
.L_x_24637:
[----:B------:R0:W5:Y:S01]  /*19db0*/  LDG.E.S16 R24, [R4.64] ;  /* 0x0000002404187981 */ /* 0x000162000c1e1700 */
[----:B------:R-:W-:Y:S05]  /*19dc0*/  BRA `(.L_x_24636) ;  /* 0x00000c4000007947 */ /* 0x000fea0003800000 */
.L_x_24632:
        /* <DEDUP_REMOVED lines=9> */
.L_x_24640:
[----:B------:R-:W4:Y:S02]  /*19e60*/  LDG.E.U16 R4, [R4.64] ;  /* 0x0000002404047981 */ /* 0x000f24000c1e1500 */
[----:B----4-:R-:W-:-:S06]  /*19e70*/  HADD2.F32 R24, -RZ, R4.H0_H0 ;  /* 0x20000004ff187230 */ /* 0x010fcc0000004100 */
[----:B------:R-:W0:Y:S01]  /*19e80*/  F2I.FTZ.TRUNC.NTZ R24, R24 ;  /* 0x0000001800187305 */ /* 0x000e22000021f100 */
[----:B------:R-:W-:Y:S05]  /*19e90*/  BRA `(.L_x_24636) ;  /* 0x00000b7000007947 */ /* 0x000fea0003800000 */
.L_x_24639:
        /* <DEDUP_REMOVED lines=9> */
.L_x_24642:
[----:B------:R-:W4:Y:S02]  /*19f30*/  LDG.E.U16 R4, [R4.64] ;  /* 0x0000002404047981 */ /* 0x000f24000c1e1500 */
[----:B----4-:R-:W-:-:S06]  /*19f40*/  HADD2.F32 R24, -RZ, R4.H0_H0 ;  /* 0x20000004ff187230 */ /* 0x010fcc0000004100 */
[----:B------:R-:W0:Y:S01]  /*19f50*/  F2I.FTZ.TRUNC.NTZ R24, R24 ;  /* 0x0000001800187305 */ /* 0x000e22000021f100 */
[----:B------:R-:W-:Y:S05]  /*19f60*/  BRA `(.L_x_24636) ;  /* 0x00000aa000007947 */ /* 0x000fea0003800000 */
.L_x_24641:
[----:B------:R-:W4:Y:S02]  /*19f70*/  LDG.E.64 R24, [R4.64] ;  /* 0x0000002404187981 */ /* 0x000f24000c1e1b00 */
[----:B----4-:R0:W4:Y:S01]  /*19f80*/  F2I.F64.TRUNC R24, R24 ;  /* 0x0000001800187311 */ /* 0x010122000030d100 */
[----:B------:R-:W-:Y:S05]  /*19f90*/  BRA `(.L_x_24636) ;  /* 0x00000a7000007947 */ /* 0x000fea0003800000 */
.L_x_24631:
        /* <DEDUP_REMOVED lines=12> */
.L_x_24645:
[----:B------:R-:W4:Y:S02]  /*1a060*/  LDG.E.64 R4, [R4.64] ;  /* 0x0000002404047981 */ /* 0x000f24000c1e1b00 */
[----:B----4-:R0:W4:Y:S01]  /*1a070*/  F2I.F64.TRUNC R24, R4 ;  /* 0x0000000400187311 */ /* 0x010122000030d100 */
[----:B------:R-:W-:Y:S05]  /*1a080*/  BRA `(.L_x_24636) ;  /* 0x0000098000007947 */ /* 0x000fea0003800000 */
.L_x_24644:
        /* <DEDUP_REMOVED lines=27> */
.L_x_24647:
        /* <DEDUP_REMOVED lines=14> */
.L_x_24646:
[----:B------:R-:W4:Y:S02]  /*1a320*/  LDG.E.U16 R24, [R4.64] ;  /* 0x0000002404187981 */ /* 0x000f24000c1e1500 */
[----:B----4-:R-:W-:-:S06]  /*1a330*/  PRMT R24, RZ, 0x5410, R24 ;  /* 0x00005410ff187816 */ /* 0x010fcc0000000018 */
[----:B------:R-:W0:Y:S01]  /*1a340*/  F2I.FTZ.TRUNC.NTZ R24, R24 ;  /* 0x0000001800187305 */ /* 0x000e22000021f100 */
[----:B------:R-:W-:Y:S05]  /*1a350*/  BRA `(.L_x_24636) ;  /* 0x000006b000007947 */ /* 0x000fea0003800000 */
.L_x_24643:
        /* <DEDUP_REMOVED lines=10> */
.L_x_24650:
        /* <DEDUP_REMOVED lines=21> */
.L_x_24654:
[----:B------:R-:W-:Y:S05]  /*1a550*/  BSYNC B1 ;  /* 0x0000000000017941 */ /* 0x000fea0003800000 */
.L_x_24653:
[----:B------:R-:W-:Y:S01]  /*1a560*/  IMAD.SHL.U32 R3, R3, 0x100000, RZ ;  /* 0x0010000003037824 */ /* 0x000fe200078e00ff */
[----:B------:R-:W-:-:S04]  /*1a570*/  LEA R5, R0, 0x3b800000, 0x17 ;  /* 0x3b80000000057811 */ /* 0x000fc800078eb8ff */
[----:B------:R-:W-:Y:S02]  /*1a580*/  LOP3.LUT R24, R5, R3, R24, 0xfe, !PT ;  /* 0x0000000305187212 */ /* 0x000fe400078efe18 */
.L_x_24652:
[----:B------:R-:W-:Y:S05]  /*1a590*/  BSYNC B0 ;  /* 0x0000000000007941 */ /* 0x000fea0003800000 */
.L_x_24651:
[----:B------:R-:W0:Y:S01]  /*1a5a0*/  F2I.FTZ.TRUNC.NTZ R24, R24 ;  /* 0x0000001800187305 */ /* 0x000e22000021f100 */
[----:B------:R-:W-:Y:S05]  /*1a5b0*/  BRA `(.L_x_24636) ;  /* 0x0000045000007947 */ /* 0x000fea0003800000 */
.L_x_24649:
        /* <DEDUP_REMOVED lines=21> */
.L_x_24658:
[----:B------:R-:W-:Y:S05]  /*1a710*/  BSYNC B1 ;  /* 0x0000000000017941 */ /* 0x000fea0003800000 */
.L_x_24657:
[----:B------:R-:W-:Y:S01]  /*1a720*/  IMAD.SHL.U32 R3, R3, 0x200000, RZ ;  /* 0x0020000003037824 */ /* 0x000fe200078e00ff */
[----:B------:R-:W-:-:S04]  /*1a730*/  LEA R5, R0, 0x37800000, 0x17 ;  /* 0x3780000000057811 */ /* 0x000fc800078eb8ff */
[----:B------:R-:W-:Y:S02]  /*1a740*/  LOP3.LUT R24, R5, R3, R24, 0xfe, !PT ;  /* 0x0000000305187212 */ /* 0x000fe400078efe18 */
.L_x_24656:
[----:B------:R-:W-:Y:S05]  /*1a750*/  BSYNC B0 ;  /* 0x0000000000007941 */ /* 0x000fea0003800000 */
.L_x_24655:
[----:B------:R-:W0:Y:S01]  /*1a760*/  F2I.FTZ.TRUNC.NTZ R24, R24 ;  /* 0x0000001800187305 */ /* 0x000e22000021f100 */
[----:B------:R-:W-:Y:S05]  /*1a770*/  BRA `(.L_x_24636) ;  /* 0x0000029000007947 */ /* 0x000fea0003800000 */
.L_x_24648:
        /* <DEDUP_REMOVED lines=14> */
.L_x_24662:
[----:B------:R-:W-:Y:S05]  /*1a860*/  BSYNC B0 ;  /* 0x0000000000007941 */ /* 0x000fea0003800000 */
.L_x_24661:
[----:B------:R-:W0:Y:S01]  /*1a870*/  F2I.FTZ.TRUNC.NTZ R24, R24 ;  /* 0x0000001800187305 */ /* 0x000e22000021f100 */
[----:B------:R-:W-:Y:S05]  /*1a880*/  BRA `(.L_x_24636) ;  /* 0x0000018000007947 */ /* 0x000fea0003800000 */
.L_x_24635:
        /* <DEDUP_REMOVED lines=21> */
.L_x_24660:
[----:B------:R0:W5:Y:S01]  /*1a9e0*/  LDG.E R24, [R4.64] ;  /* 0x0000002404187981 */ /* 0x000162000c1e1900 */
[----:B------:R-:W-:Y:S05]  /*1a9f0*/  BRA `(.L_x_24636) ;  /* 0x0000001000007947 */ /* 0x000fea0003800000 */
.L_x_24659:
[----:B------:R0:W5:Y:S02]  /*1aa00*/  LDG.E R24, [R4.64] ;  /* 0x0000002404187981 */ /* 0x000164000c1e1900 */
.L_x_24636:
        /* <DEDUP_REMOVED lines=24> */
.L_x_24664:
[----:B------:R-:W-:Y:S05]  /*1ab90*/  BSYNC B6 ;  /* 0x0000000000067941 */ /* 0x000fea0003800000 */
.L_x_24663:
        /* <DEDUP_REMOVED lines=24> */
.L_x_24666:
[----:B------:R-:W-:Y:S05]  /*1ad20*/  BSYNC B6 ;  /* 0x0000000000067941 */ /* 0x000fea0003800000 */
.L_x_24665:
        /* <DEDUP_REMOVED lines=26> */
.L_x_24668:
[----:B------:R-:W-:Y:S05]  /*1aed0*/  BSYNC B6 ;  /* 0x0000000000067941 */ /* 0x000fea0003800000 */
.L_x_24667:
        /* <DEDUP_REMOVED lines=17> */
.L_x_24673:
        /* <DEDUP_REMOVED lines=12> */
.L_x_24671:
        /* <DEDUP_REMOVED lines=19> */
.L_x_24672:
[----:B------:R-:W-:Y:S05]  /*1b1e0*/  BSYNC B1 ;  /* 0x0000000000017941 */ /* 0x000fea0003800000 */
.L_x_24670:
        /* <DEDUP_REMOVED lines=18> */
.L_x_24669:
        /* <DEDUP_REMOVED lines=17> */
.L_x_24678:
        /* <DEDUP_REMOVED lines=26> */
.L_x_24677:
[----:B------:R-:W-:Y:S05]  /*1b5c0*/  BSYNC B7 ;  /* 0x0000000000077941 */ /* 0x000fea0003800000 */
.L_x_24676:
[----:B------:R-:W-:-:S05]  /*1b5d0*/  IADD3 R16, P0, R16, 0x4, RZ ;  /* 0x0000000410107810 */ /* 0x000fca0007f1e0ff */
[----:B------:R-:W-:Y:S01]  /*1b5e0*/  IMAD.X R17, RZ, RZ, R17, P0 ;  /* 0x000000ffff117224 */ /* 0x000fe200000e0611 */
[----:B------:R-:W-:-:S04]  /*1b5f0*/  ISETP.GE.U32.AND P0, PT, R16, R23, PT ;  /* 0x000000171000720c */ /* 0x000fc80003f06070 */
[----:B------:R-:W-:-:S13]  /*1b600*/  ISETP.GE.U32.AND.EX P0, PT, R17, R22, PT, P0 ;  /* 0x000000161100720c */ /* 0x000fda0003f06100 */
[----:B------:R-:W-:Y:S05]  /*1b610*/  @!P0 BRA `(.L_x_24678) ;  /* 0xfffffe0000008947 */ /* 0x000fea000383ffff */
.L_x_24675:
[----:B------:R-:W-:Y:S05]  /*1b620*/  BSYNC B6 ;  /* 0x0000000000067941 */ /* 0x000fea0003800000 */
.L_x_24674:
        /* <DEDUP_REMOVED lines=14> */
.L_x_24682:
[----:B------:R-:W-:Y:S01]  /*1b710*/  STG.E.U8 [R18.64], RZ ;  /* 0x000000ff12007986 */ /* 0x000fe2000c101124 */
[----:B------:R-:W-:Y:S05]  /*1b720*/  EXIT ;  /* 0x000000000000794d */ /* 0x000fea0003800000 */
.L_x_24681:
        /* <DEDUP_REMOVED lines=8> */
.L_x_24685:
[----:B------:R-:W-:Y:S01]  /*1b7b0*/  STG.E [R18.64], RZ ;  /* 0x000000ff12007986 */ /* 0x000fe2000c101924 */
[----:B------:R-:W-:Y:S05]  /*1b7c0*/  EXIT ;  /* 0x000000000000794d */ /* 0x000fea0003800000 */
.L_x_24684:
[----:B------:R-:W-:Y:S01]  /*1b7d0*/  STG.E.U16 [R18.64], RZ ;  /* 0x000000ff12007986 */ /* 0x000fe2000c101524 */
[----:B------:R-:W-:Y:S05]  /*1b7e0*/  EXIT ;  /* 0x000000000000794d */ /* 0x000fea0003800000 */
.L_x_24680:
        /* <DEDUP_REMOVED lines=8> */
.L_x_24687:
[----:B------:R-:W-:Y:S01]  /*1b870*/  STG.E.U16 [R18.64], RZ ;  /* 0x000000ff12007986 */ /* 0x000fe2000c101524 */
[----:B------:R-:W-:Y:S05]  /*1b880*/  EXIT ;  /* 0x000000000000794d */ /* 0x000fea0003800000 */
.L_x_24686:
        /* <DEDUP_REMOVED lines=8> */
.L_x_24689:
[----:B------:R-:W-:Y:S01]  /*1b910*/  STG.E [R18.64], RZ ;  /* 0x000000ff12007986 */ /* 0x000fe2000c101924 */
[----:B------:R-:W-:Y:S05]  /*1b920*/  EXIT ;  /* 0x000000000000794d */ /* 0x000fea0003800000 */
.L_x_24688:
[----:B------:R-:W-:Y:S01]  /*1b930*/  STG.E.64 [R18.64], RZ ;  /* 0x000000ff12007986 */ /* 0x000fe2000c101b24 */
[----:B------:R-:W-:Y:S05]  /*1b940*/  EXIT ;  /* 0x000000000000794d */ /* 0x000fea0003800000 */
.L_x_24679:
        /* <DEDUP_REMOVED lines=10> */
.L_x_24692:
[----:B------:R-:W-:Y:S01]  /*1b9f0*/  STG.E.128 [R18.64], RZ ;  /* 0x000000ff12007986 */ /* 0x000fe2000c101d24 */
[----:B------:R-:W-:Y:S05]  /*1ba00*/  EXIT ;  /* 0x000000000000794d */ /* 0x000fea0003800000 */
.L_x_24691:
        /* <DEDUP_REMOVED lines=8> */
.L_x_24694:
[----:B------:R-:W-:Y:S01]  /*1ba90*/  STG.E.U8 [R18.64], RZ ;  /* 0x000000ff12007986 */ /* 0x000fe2000c101124 */
[----:B------:R-:W-:Y:S05]  /*1baa0*/  EXIT ;  /* 0x000000000000794d */ /* 0x000fea0003800000 */
.L_x_24693:
[----:B------:R-:W-:Y:S01]  /*1bab0*/  STG.E.U16 [R18.64], RZ ;  /* 0x000000ff12007986 */ /* 0x000fe2000c101524 */
[----:B------:R-:W-:Y:S05]  /*1bac0*/  EXIT ;  /* 0x000000000000794d */ /* 0x000fea0003800000 */
.L_x_24690:
        /* <DEDUP_REMOVED lines=10> */
.L_x_24697:
[----:B------:R-:W-:Y:S01]  /*1bb70*/  STG.E.U8 [R18.64], RZ ;  /* 0x000000ff12007986 */ /* 0x000fe2000c101124 */
[----:B------:R-:W-:Y:S05]  /*1bb80*/  EXIT ;  /* 0x000000000000794d */ /* 0x000fea0003800000 */
.L_x_24696:
[----:B------:R-:W-:Y:S01]  /*1bb90*/  STG.E.U8 [R18.64], RZ ;  /* 0x000000ff12007986 */ /* 0x000fe2000c101124 */
[----:B------:R-:W-:Y:S05]  /*1bba0*/  EXIT ;  /* 0x000000000000794d */ /* 0x000fea0003800000 */
.L_x_24695:
[----:B------:R-:W-:-:S13]  /*1bbb0*/  ISETP.NE.AND P0, PT, R0, 0x1c, PT ;  /* 0x0000001c0000780c */ /* 0x000fda0003f05270 */
[----:B------:R-:W-:Y:S05]  /*1bbc0*/  @!P0 BRA `(.L_x_24698) ;  /* 0x000001b000008947 */ /* 0x000fea0003800000 */
[----:B------:R-:W-:-:S13]  /*1bbd0*/  ISETP.NE.AND P0, PT, R0, 0x1d, PT ;  /* 0x0000001d0000780c */ /* 0x000fda0003f05270 */
[----:B------:R-:W-:Y:S05]  /*1bbe0*/  @!P0 BRA `(.L_x_24699) ;  /* 0x0000017000008947 */ /* 0x000fea0003800000 */
[----:B------:R-:W-:-:S13]  /*1bbf0*/  ISETP.NE.AND P0, PT, R0, 0x2c, PT ;  /* 0x0000002c0000780c */ /* 0x000fda0003f05270 */
[----:B------:R0:W-:Y:S01]  /*1bc00*/  @!P0 STG.E.U8 [R18.64], RZ ;  /* 0x000000ff12008986 */ /* 0x0001e2000c101124 */
[----:B------:R-:W-:Y:S05]  /*1bc10*/  @!P0 EXIT ;  /* 0x000000000000894d */ /* 0x000fea0003800000 */
.L_x_24683:
        /* <DEDUP_REMOVED lines=20> */
.L_x_24699:
[----:B------:R-:W-:Y:S01]  /*1bd60*/  STG.E.64 [R18.64], RZ ;  /* 0x000000ff12007986 */ /* 0x000fe2000c101b24 */
[----:B------:R-:W-:Y:S05]  /*1bd70*/  EXIT ;  /* 0x000000000000794d */ /* 0x000fea0003800000 */
.L_x_24698:
[----:B------:R-:W-:Y:S01]  /*1bd80*/  STG.E [R18.64], RZ ;  /* 0x000000ff12007986 */ /* 0x000fe2000c101924 */
[----:B------:R-:W-:Y:S05]  /*1bd90*/  EXIT ;  /* 0x000000000000794d */ /* 0x000fea0003800000 */
        .weak           $__internal_58_$__cuda_sm20_div_s64
        .type           $__internal_58_$__cuda_sm20_div_s64,@function
        .size           $__internal_58_$__cuda_sm20_div_s64,(.L_x_27334 - $__internal_58_$__cuda_sm20_div_s64)
$__internal_58_$__cuda_sm20_div_s64:
        /* <DEDUP_REMOVED lines=83> */
[----:B------:R-:W-:Y:S06]  /*1c2d0*/  RET.REL.NODEC R6 `(_ZN2at6native18elementwise_kernelILi128ELi4EZNS0_15gpu_kernel_implIZZZNS0_67_GLOBAL__N__bb565c37_34_ValidateCompressedIndicesKernel_cu_33a4b88b42_validate_compressed_sparse_indices_kernelILNS3_8CDimNameE0ENS3_18CUDAKernelLauncherENS3_14EmptyVecKernelENS3_8DummyVecELm8EEEvRKNS_6TensorESB_lllENKUlvE1_clEvENKUlvE_clEvEUliiiiiE_EEvRNS_18TensorIteratorBaseERKT_EUliE_EEviT1_) ;  /* 0xfffe3d2006007950 */ /* 0x000fec0003c3ffff */
.L_x_24700:
        /* <DEDUP_REMOVED lines=10> */
.L_x_27334:


//--------------------- .text._ZN2at6native27unrolled_elementwise_kernelIZZZNS0_67_GLOBAL__N__bb565c37_34_ValidateCompressedIndicesKernel_cu_33a4b88b42_validate_compressed_sparse_indices_kernelILNS2_8CDimNameE0ENS2_18CUDAKernelLauncherENS2_14EmptyVecKernelENS2_8DummyVecELm8EEEvRKNS_6TensorESA_lllENKUlvE1_clEvENKUlvE_clEvEUliiiiiE_St5arrayIPcLm6EELi4E23TrivialOffsetCalculatorILi5EjESH_ILi1EjENS0_6memory12LoadWithCastILi5EEENSK_13StoreWithCastILi1EEEEEviT_T0_T2_T3_T4_T5_ --------------------------
	.section	.text._ZN2at6native27unrolled_elementwise_kernelIZZZNS0_67_GLOBAL__N__bb565c37_34_ValidateCompressedIndicesKernel_cu_33a4b88b42_validate_compressed_sparse_indices_kernelILNS2_8CDimNameE0ENS2_18CUDAKernelLauncherENS2_14EmptyVecKernelENS2_8DummyVecELm8EEEvRKNS_6TensorESA_lllENKUlvE1_clEvENKUlvE_clEvEUliiiiiE_St5arrayIPcLm6EELi4E23TrivialOffsetCalculatorILi5EjESH_ILi1EjENS0_6memory12LoadWithCastILi5EEENSK_13StoreWithCastILi1EEEEEviT_T0_T2_T3_T4_T5_,"ax",@progbits
	.sectioninfo	@"SHI_REGISTERS=48"
	.align	128
        .global         _ZN2at6native27unrolled_elementwise_kernelIZZZNS0_67_GLOBAL__N__bb565c37_34_ValidateCompressedIndicesKernel_cu_33a4b88b42_validate_compressed_sparse_indices_kernelILNS2_8CDimNameE0ENS2_18CUDAKernelLauncherENS2_14EmptyVecKernelENS2_8DummyVecELm8EEEvRKNS_6TensorESA_lllENKUlvE1_clEvENKUlvE_clEvEUliiiiiE_St5arrayIPcLm6EELi4E23TrivialOffsetCalculatorILi5EjESH_ILi1EjENS0_6memory12LoadWithCastILi5EEENSK_13StoreWithCastILi1EEEEEviT_T0_T2_T3_T4_T5_
        .type           _ZN2at6native27unrolled_elementwise_kernelIZZZNS0_67_GLOBAL__N__bb565c37_34_ValidateCompressedIndicesKernel_cu_33a4b88b42_validate_compressed_sparse_indices_kernelILNS2_8CDimNameE0ENS2_18CUDAKernelLauncherENS2_14EmptyVecKernelENS2_8DummyVecELm8EEEvRKNS_6TensorESA_lllENKUlvE1_clEvENKUlvE_clEvEUliiiiiE_St5arrayIPcLm6EELi4E23TrivialOffsetCalculatorILi5EjESH_ILi1EjENS0_6memory12LoadWithCastILi5EEENSK_13StoreWithCastILi1EEEEEviT_T0_T2_T3_T4_T5_,@function
        .size           _ZN2at6native27unrolled_elementwise_kernelIZZZNS0_67_GLOBAL__N__bb565c37_34_ValidateCompressedIndicesKernel_cu_33a4b88b42_validate_compressed_sparse_indices_kernelILNS2_8CDimNameE0ENS2_18CUDAKernelLauncherENS2_14EmptyVecKernelENS2_8DummyVecELm8EEEvRKNS_6TensorESA_lllENKUlvE1_clEvENKUlvE_clEvEUliiiiiE_St5arrayIPcLm6EELi4E23TrivialOffsetCalculatorILi5EjESH_ILi1EjENS0_6memory12LoadWithCastILi5EEENSK_13StoreWithCastILi1EEEEEviT_T0_T2_T3_T4_T5_,(.L_x_27335 - _ZN2at6native27unrolled_elementwise_kernelIZZZNS0_67_GLOBAL__N__bb565c37_34_ValidateCompressedIndicesKernel_cu_33a4b88b42_validate_compressed_sparse_indices_kernelILNS2_8CDimNameE0ENS2_18CUDAKernelLauncherENS2_14EmptyVecKernelENS2_8DummyVecELm8EEEvRKNS_6TensorESA_lllENKUlvE1_clEvENKUlvE_clEvEUliiiiiE_St5arrayIPcLm6EELi4E23TrivialOffsetCalculatorILi5EjESH_ILi1EjENS0_6memory12LoadWithCastILi5EEENSK_13StoreWithCastILi1EEEEEviT_T0_T2_T3_T4_T5_)
        .other          _ZN2at6native27unrolled_elementwise_kernelIZZZNS0_67_GLOBAL__N__bb565c37_34_ValidateCompressedIndicesKernel_cu_33a4b88b42_validate_compressed_sparse_indices_kernelILNS2_8CDimNameE0ENS2_18CUDAKernelLauncherENS2_14EmptyVecKernelENS2_8DummyVecELm8EEEvRKNS_6TensorESA_lllENKUlvE1_clEvENKUlvE_clEvEUliiiiiE_St5arrayIPcLm6EELi4E23TrivialOffsetCalculatorILi5EjESH_ILi1EjENS0_6memory12LoadWithCastILi5EEENSK_13StoreWithCastILi1EEEEEviT_T0_T2_T3_T4_T5_,@"STO_CUDA_ENTRY STV_DEFAULT"
_ZN2at6native27unrolled_elementwise_kernelIZZZNS0_67_GLOBAL__N__bb565c37_34_ValidateCompressedIndicesKernel_cu_33a4b88b42_validate_compressed_sparse_indices_kernelILNS2_8CDimNameE0ENS2_18CUDAKernelLauncherENS2_14EmptyVecKernelENS2_8DummyVecELm8EEEvRKNS_6TensorESA_lllENKUlvE1_clEvENKUlvE_clEvEUliiiiiE_St5arrayIPcLm6EELi4E23TrivialOffsetCalculatorILi5EjESH_ILi1EjENS0_6memory12LoadWithCastILi5EEENSK_13StoreWithCastILi1EEEEEviT_T0_T2_T3_T4_T5_:
.text._ZN2at6native27unrolled_elementwise_kernelIZZZNS0_67_GLOBAL__N__bb565c37_34_ValidateCompressedIndicesKernel_cu_33a4b88b42_validate_compressed_sparse_indices_kernelILNS2_8CDimNameE0ENS2_18CUDAKernelLauncherENS2_14EmptyVecKernelENS2_8DummyVecELm8EEEvRKNS_6TensorESA_lllENKUlvE1_clEvENKUlvE_clEvEUliiiiiE_St5arrayIPcLm6EELi4E23TrivialOffsetCalculatorILi5EjESH_ILi1EjENS0_6memory12LoadWithCastILi5EEENSK_13StoreWithCastILi1EEEEEviT_T0_T2_T3_T4_T5_:
        /* <DEDUP_REMOVED lines=102> */
.L_x_24706:
[----:B------:R0:W5:Y:S01]  /*0660*/  LDG.E.U8 R40, [R4.64] ;  /* 0x0000002404287981 */ /* 0x000162000c1e1100 */
[----:B------:R-:W-:Y:S05]  /*0670*/  BRA `(.L_x_24708) ;  /* 0x00000d0000007947 */ /* 0x000fea0003800000 */
.L_x_24705:
        /* <DEDUP_REMOVED lines=8> */
.L_x_24710:
[----:B------:R0:W5:Y:S01]  /*0700*/  LDG.E R40, [R4.64] ;  /* 0x0000002404287981 */ /* 0x000162000c1e1900 */
[----:B------:R-:W-:Y:S05]  /*0710*/  BRA `(.L_x_24708) ;  /* 0x00000c6000007947 */ /* 0x000fea0003800000 */
.L_x_24709:
[----:B------:R0:W5:Y:S01]  /*0720*/  LDG.E.S16 R40, [R4.64] ;  /* 0x0000002404287981 */ /* 0x000162000c1e1700 */
[----:B------:R-:W-:Y:S05]  /*0730*/  BRA `(.L_x_24708) ;  /* 0x00000c4000007947 */ /* 0x000fea0003800000 */
.L_x_24704:
        /* <DEDUP_REMOVED lines=9> */
.L_x_24712:
[----:B------:R-:W2:Y:S02]  /*07d0*/  LDG.E.U16 R4, [R4.64] ;  /* 0x0000002404047981 */ /* 0x000ea4000c1e1500 */
[----:B--2---:R-:W-:-:S06]  /*07e0*/  HADD2.F32 R40, -RZ, R4.H0_H0 ;  /* 0x20000004ff287230 */ /* 0x004fcc0000004100 */
[----:B------:R-:W0:Y:S01]  /*07f0*/  F2I.FTZ.TRUNC.NTZ R40, R40 ;  /* 0x0000002800287305 */ /* 0x000e22000021f100 */
[----:B------:R-:W-:Y:S05]  /*0800*/  BRA `(.L_x_24708) ;  /* 0x00000b7000007947 */ /* 0x000fea0003800000 */
.L_x_24711:
        /* <DEDUP_REMOVED lines=9> */
.L_x_24714:
[----:B------:R-:W2:Y:S02]  /*08a0*/  LDG.E.U16 R4, [R4.64] ;  /* 0x0000002404047981 */ /* 0x000ea4000c1e1500 */
[----:B--2---:R-:W-:-:S06]  /*08b0*/  HADD2.F32 R40, -RZ, R4.H0_H0 ;  /* 0x20000004ff287230 */ /* 0x004fcc0000004100 */
[----:B------:R-:W0:Y:S01]  /*08c0*/  F2I.FTZ.TRUNC.NTZ R40, R40 ;  /* 0x0000002800287305 */ /* 0x000e22000021f100 */
[----:B------:R-:W-:Y:S05]  /*08d0*/  BRA `(.L_x_24708) ;  /* 0x00000aa000007947 */ /* 0x000fea0003800000 */
.L_x_24713:
[----:B------:R-:W2:Y:S02]  /*08e0*/  LDG.E.64 R40, [R4.64] ;  /* 0x0000002404287981 */ /* 0x000ea4000c1e1b00 */
[----:B--2---:R0:W1:Y:S01]  /*08f0*/  F2I.F64.TRUNC R40, R40 ;  /* 0x0000002800287311 */ /* 0x004062000030d100 */
[----:B------:R-:W-:Y:S05]  /*0900*/  BRA `(.L_x_24708) ;  /* 0x00000a7000007947 */ /* 0x000fea0003800000 */
.L_x_24703:
        /* <DEDUP_REMOVED lines=12> */
.L_x_24717:
[----:B------:R-:W2:Y:S02]  /*09d0*/  LDG.E.64 R4, [R4.64] ;  /* 0x0000002404047981 */ /* 0x000ea4000c1e1b00 */
[----:B--2---:R0:W1:Y:S01]  /*09e0*/  F2I.F64.TRUNC R40, R4 ;  /* 0x0000000400287311 */ /* 0x004062000030d100 */
[----:B------:R-:W-:Y:S05]  /*09f0*/  BRA `(.L_x_24708) ;  /* 0x0000098000007947 */ /* 0x000fea0003800000 */
.L_x_24716:
        /* <DEDUP_REMOVED lines=27> */
.L_x_24719:
        /* <DEDUP_REMOVED lines=14> */
.L_x_24718:
[----:B------:R-:W2:Y:S02]  /*0c90*/  LDG.E.U16 R40, [R4.64] ;  /* 0x0000002404287981 */ /* 0x000ea4000c1e1500 */
[----:B--2---:R-:W-:-:S06]  /*0ca0*/  PRMT R40, RZ, 0x5410, R40 ;  /* 0x00005410ff287816 */ /* 0x004fcc0000000028 */
[----:B------:R-:W0:Y:S01]  /*0cb0*/  F2I.FTZ.TRUNC.NTZ R40, R40 ;  /* 0x0000002800287305 */ /* 0x000e22000021f100 */
[----:B------:R-:W-:Y:S05]  /*0cc0*/  BRA `(.L_x_24708) ;  /* 0x000006b000007947 */ /* 0x000fea0003800000 */
.L_x_24715:
        /* <DEDUP_REMOVED lines=10> */
.L_x_24722:
        /* <DEDUP_REMOVED lines=21> */
.L_x_24726:
[----:B------:R-:W-:Y:S05]  /*0ec0*/  BSYNC B1 ;  /* 0x0000000000017941 */ /* 0x000fea0003800000 */
.L_x_24725:
[----:B------:R-:W-:Y:S01]  /*0ed0*/  IMAD.SHL.U32 R3, R3, 0x100000, RZ ;  /* 0x0010000003037824 */ /* 0x000fe200078e00ff */
[----:B------:R-:W-:-:S04]  /*0ee0*/  LEA R5, R0, 0x3b800000, 0x17 ;  /* 0x3b80000000057811 */ /* 0x000fc800078eb8ff */
[----:B------:R-:W-:Y:S02]  /*0ef0*/  LOP3.LUT R40, R5, R3, R40, 0xfe, !PT ;  /* 0x0000000305287212 */ /* 0x000fe400078efe28 */
.L_x_24724:
[----:B------:R-:W-:Y:S05]  /*0f00*/  BSYNC B0 ;  /* 0x0000000000007941 */ /* 0x000fea0003800000 */
.L_x_24723:
[----:B------:R-:W0:Y:S01]  /*0f10*/  F2I.FTZ.TRUNC.NTZ R40, R40 ;  /* 0x0000002800287305 */ /* 0x000e22000021f100 */
[----:B------:R-:W-:Y:S05]  /*0f20*/  BRA `(.L_x_24708) ;  /* 0x0000045000007947 */ /* 0x000fea0003800000 */
.L_x_24721:
        /* <DEDUP_REMOVED lines=21> */
.L_x_24730:
[----:B------:R-:W-:Y:S05]  /*1080*/  BSYNC B1 ;  /* 0x0000000000017941 */ /* 0x000fea0003800000 */
.L_x_24729:
[----:B------:R-:W-:Y:S01]  /*1090*/  IMAD.SHL.U32 R3, R3, 0x200000, RZ ;  /* 0x0020000003037824 */ /* 0x000fe200078e00ff */
[----:B------:R-:W-:-:S04]  /*10a0*/  LEA R5, R0, 0x37800000, 0x17 ;  /* 0x3780000000057811 */ /* 0x000fc800078eb8ff */
[----:B------:R-:W-:Y:S02]  /*10b0*/  LOP3.LUT R40, R5, R3, R40, 0xfe, !PT ;  /* 0x0000000305287212 */ /* 0x000fe400078efe28 */
.L_x_24728:
[----:B------:R-:W-:Y:S05]  /*10c0*/  BSYNC B0 ;  /* 0x0000000000007941 */ /* 0x000fea0003800000 */
.L_x_24727:
[----:B------:R-:W0:Y:S01]  /*10d0*/  F2I.FTZ.TRUNC.NTZ R40, R40 ;  /* 0x0000002800287305 */ /* 0x000e22000021f100 */
[----:B------:R-:W-:Y:S05]  /*10e0*/  BRA `(.L_x_24708) ;  /* 0x0000029000007947 */ /* 0x000fea0003800000 */
.L_x_24720:
        /* <DEDUP_REMOVED lines=14> */
.L_x_24734:
[----:B------:R-:W-:Y:S05]  /*11d0*/  BSYNC B0 ;  /* 0x0000000000007941 */ /* 0x000fea0003800000 */
.L_x_24733:
[----:B------:R-:W0:Y:S01]  /*11e0*/  F2I.FTZ.TRUNC.NTZ R40, R40 ;  /* 0x0000002800287305 */ /* 0x000e22000021f100 */
[----:B------:R-:W-:Y:S05]  /*11f0*/  BRA `(.L_x_24708) ;  /* 0x0000018000007947 */ /* 0x000fea0003800000 */
.L_x_24707:
        /* <DEDUP_REMOVED lines=21> */
.L_x_24732:
[----:B------:R0:W5:Y:S01]  /*1350*/  LDG.E R40, [R4.64] ;  /* 0x0000002404287981 */ /* 0x000162000c1e1900 */
[----:B------:R-:W-:Y:S05]  /*1360*/  BRA `(.L_x_24708) ;  /* 0x0000001000007947 */ /* 0x000fea0003800000 */
.L_x_24731:
[----:B------:R0:W5:Y:S02]  /*1370*/  LDG.E R40, [R4.64] ;  /* 0x0000002404287981 */ /* 0x000164000c1e1900 */
.L_x_24708:
        /* <DEDUP_REMOVED lines=16> */
.L_x_24738:
[----:B------:R0:W5:Y:S01]  /*1480*/  LDG.E.U8 R41, [R4.64] ;  /* 0x0000002404297981 */ /* 0x000162000c1e1100 */
[----:B------:R-:W-:Y:S05]  /*1490*/  BRA `(.L_x_24740) ;  /* 0x00000d0000007947 */ /* 0x000fea0003800000 */
.L_x_24737:
        /* <DEDUP_REMOVED lines=8> */
.L_x_24742:
[----:B------:R0:W5:Y:S01]  /*1520*/  LDG.E R41, [R4.64] ;  /* 0x0000002404297981 */ /* 0x000162000c1e1900 */
[----:B------:R-:W-:Y:S05]  /*1530*/  BRA `(.L_x_24740) ;  /* 0x00000c6000007947 */ /* 0x000fea0003800000 */
.L_x_24741:
[----:B------:R0:W5:Y:S01]  /*1540*/  LDG.E.S16 R41, [R4.64] ;  /* 0x0000002404297981 */ /* 0x000162000c1e1700 */
[----:B------:R-:W-:Y:S05]  /*1550*/  BRA `(.L_x_24740) ;  /* 0x00000c4000007947 */ /* 0x000fea0003800000 */
.L_x_24736:
        /* <DEDUP_REMOVED lines=9> */
.L_x_24744:
[----:B------:R-:W2:Y:S02]  /*15f0*/  LDG.E.U16 R4, [R4.64] ;  /* 0x0000002404047981 */ /* 0x000ea4000c1e1500 */
[----:B--2---:R-:W-:-:S06]  /*1600*/  HADD2.F32 R41, -RZ, R4.H0_H0 ;  /* 0x20000004ff297230 */ /* 0x004fcc0000004100 */
[----:B------:R-:W0:Y:S01]  /*1610*/  F2I.FTZ.TRUNC.NTZ R41, R41 ;  /* 0x0000002900297305 */ /* 0x000e22000021f100 */
[----:B------:R-:W-:Y:S05]  /*1620*/  BRA `(.L_x_24740) ;  /* 0x00000b7000007947 */ /* 0x000fea0003800000 */
.L_x_24743:
        /* <DEDUP_REMOVED lines=9> */
.L_x_24746:
[----:B------:R-:W2:Y:S02]  /*16c0*/  LDG.E.U16 R4, [R4.64] ;  /* 0x0000002404047981 */ /* 0x000ea4000c1e1500 */
[----:B--2---:R-:W-:-:S06]  /*16d0*/  HADD2.F32 R41, -RZ, R4.H0_H0 ;  /* 0x20000004ff297230 */ /* 0x004fcc0000004100 */
[----:B------:R-:W0:Y:S01]  /*16e0*/  F2I.FTZ.TRUNC.NTZ R41, R41 ;  /* 0x0000002900297305 */ /* 0x000e22000021f100 */
[----:B------:R-:W-:Y:S05]  /*16f0*/  BRA `(.L_x_24740) ;  /* 0x00000aa000007947 */ /* 0x000fea0003800000 */
.L_x_24745:
[----:B------:R-:W2:Y:S02]  /*1700*/  LDG.E.64 R4, [R4.64] ;  /* 0x0000002404047981 */ /* 0x000ea4000c1e1b00 */
[----:B--2---:R0:W2:Y:S01]  /*1710*/  F2I.F64.TRUNC R41, R4 ;  /* 0x0000000400297311 */ /* 0x0040a2000030d100 */
[----:B------:R-:W-:Y:S05]  /*1720*/  BRA `(.L_x_24740) ;  /* 0x00000a7000007947 */ /* 0x000fea0003800000 */
.L_x_24735:
        /* <DEDUP_REMOVED lines=12> */
.L_x_24749:
[----:B------:R-:W2:Y:S02]  /*17f0*/  LDG.E.64 R4, [R4.64] ;  /* 0x0000002404047981 */ /* 0x000ea4000c1e1b00 */
[----:B--2---:R0:W2:Y:S01]  /*1800*/  F2I.F64.TRUNC R41, R4 ;  /* 0x0000000400297311 */ /* 0x0040a2000030d100 */
[----:B------:R-:W-:Y:S05]  /*1810*/  BRA `(.L_x_24740) ;  /* 0x0000098000007947 */ /* 0x000fea0003800000 */
.L_x_24748:
        /* <DEDUP_REMOVED lines=27> */
.L_x_24751:
        /* <DEDUP_REMOVED lines=14> */
.L_x_24750:
[----:B------:R-:W2:Y:S02]  /*1ab0*/  LDG.E.U16 R41, [R4.64] ;  /* 0x0000002404297981 */ /* 0x000ea4000c1e1500 */
[----:B--2---:R-:W-:-:S06]  /*1ac0*/  PRMT R41, RZ, 0x5410, R41 ;  /* 0x00005410ff297816 */ /* 0x004fcc0000000029 */
[----:B------:R-:W0:Y:S01]  /*1ad0*/  F2I.FTZ.TRUNC.NTZ R41, R41 ;  /* 0x0000002900297305 */ /* 0x000e22000021f100 */
[----:B------:R-:W-:Y:S05]  /*1ae0*/  BRA `(.L_x_24740) ;  /* 0x000006b000007947 */ /* 0x000fea0003800000 */
.L_x_24747:
        /* <DEDUP_REMOVED lines=10> */
.L_x_24754:
        /* <DEDUP_REMOVED lines=21> */
.L_x_24758:
[----:B------:R-:W-:Y:S05]  /*1ce0*/  BSYNC B1 ;  /* 0x0000000000017941 */ /* 0x000fea0003800000 */
.L_x_24757:
[----:B------:R-:W-:Y:S01]  /*1cf0*/  IMAD.SHL.U32 R3, R3, 0x100000, RZ ;  /* 0x0010000003037824 */ /* 0x000fe200078e00ff */
[----:B------:R-:W-:-:S04]  /*1d00*/  LEA R0, R0, 0x3b800000, 0x17 ;  /* 0x3b80000000007811 */ /* 0x000fc800078eb8ff */
[----:B------:R-:W-:Y:S02]  /*1d10*/  LOP3.LUT R41, R0, R3, R41, 0xfe, !PT ;  /* 0x0000000300297212 */ /* 0x000fe400078efe29 */
.L_x_24756:
[----:B------:R-:W-:Y:S05]  /*1d20*/  BSYNC B0 ;  /* 0x0000000000007941 */ /* 0x000fea0003800000 */
.L_x_24755:
[----:B------:R-:W0:Y:S01]  /*1d30*/  F2I.FTZ.TRUNC.NTZ R41, R41 ;  /* 0x0000002900297305 */ /* 0x000e22000021f100 */
[----:B------:R-:W-:Y:S05]  /*1d40*/  BRA `(.L_x_24740) ;  /* 0x0000045000007947 */ /* 0x000fea0003800000 */
.L_x_24753:
        /* <DEDUP_REMOVED lines=21> */
.L_x_24762:
[----:B------:R-:W-:Y:S05]  /*1ea0*/  BSYNC B1 ;  /* 0x0000000000017941 */ /* 0x000fea0003800000 */
.L_x_24761:
[----:B------:R-:W-:Y:S01]  /*1eb0*/  IMAD.SHL.U32 R3, R3, 0x200000, RZ ;  /* 0x0020000003037824 */ /* 0x000fe200078e00ff */
[----:B------:R-:W-:-:S04]  /*1ec0*/  LEA R0, R0, 0x37800000, 0x17 ;  /* 0x3780000000007811 */ /* 0x000fc800078eb8ff */
[----:B------:R-:W-:Y:S02]  /*1ed0*/  LOP3.LUT R41, R0, R3, R41, 0xfe, !PT ;  /* 0x0000000300297212 */ /* 0x000fe400078efe29 */
.L_x_24760:
[----:B------:R-:W-:Y:S05]  /*1ee0*/  BSYNC B0 ;  /* 0x0000000000007941 */ /* 0x000fea0003800000 */
.L_x_24759:
[----:B------:R-:W0:Y:S01]  /*1ef0*/  F2I.FTZ.TRUNC.NTZ R41, R41 ;  /* 0x0000002900297305 */ /* 0x000e22000021f100 */
[----:B------:R-:W-:Y:S05]  /*1f00*/  BRA `(.L_x_24740) ;  /* 0x0000029000007947 */ /* 0x000fea0003800000 */
.L_x_24752:
        /* <DEDUP_REMOVED lines=14> */
.L_x_24766:
[----:B------:R-:W-:Y:S05]  /*1ff0*/  BSYNC B0 ;  /* 0x0000000000007941 */ /* 0x000fea0003800000 */
.L_x_24765:
[----:B------:R-:W0:Y:S01]  /*2000*/  F2I.FTZ.TRUNC.NTZ R41, R41 ;  /* 0x0000002900297305 */ /* 0x000e22000021f100 */
[----:B------:R-:W-:Y:S05]  /*2010*/  BRA `(.L_x_24740) ;  /* 0x0000018000007947 */ /* 0x000fea0003800000 */
.L_x_24739:
        /* <DEDUP_REMOVED lines=21> */
.L_x_24764:
[----:B------:R0:W5:Y:S01]  /*2170*/  LDG.E R41, [R4.64] ;  /* 0x0000002404297981 */ /* 0x000162000c1e1900 */
[----:B------:R-:W-:Y:S05]  /*2180*/  BRA `(.L_x_24740) ;  /* 0x0000001000007947 */ /* 0x000fea0003800000 */
.L_x_24763:
[----:B------:R0:W5:Y:S02]  /*2190*/  LDG.E R41, [R4.64] ;  /* 0x0000002404297981 */ /* 0x000164000c1e1900 */
.L_x_24740:
        /* <DEDUP_REMOVED lines=16> */
.L_x_24770:
[----:B------:R0:W5:Y:S01]  /*22a0*/  LDG.E.U8 R37, [R4.64] ;  /* 0x0000002404257981 */ /* 0x000162000c1e1100 */
[----:B------:R-:W-:Y:S05]  /*22b0*/  BRA `(.L_x_24772) ;  /* 0x00000d0000007947 */ /* 0x000fea0003800000 */
.L_x_24769:
        /* <DEDUP_REMOVED lines=8> */
.L_x_24774:
[----:B------:R0:W5:Y:S01]  /*2340*/  LDG.E R37, [R4.64] ;  /* 0x0000002404257981 */ /* 0x000162000c1e1900 */
[----:B------:R-:W-:Y:S05]  /*2350*/  BRA `(.L_x_24772) ;  /* 0x00000c6000007947 */ /* 0x000fea0003800000 */
.L_x_24773:
[----:B------:R0:W5:Y:S01]  /*2360*/  LDG.E.S16 R37, [R4.64] ;  /* 0x0000002404257981 */ /* 0x000162000c1e1700 */
[----:B------:R-:W-:Y:S05]  /*2370*/  BRA `(.L_x_24772) ;  /* 0x00000c4000007947 */ /* 0x000fea0003800000 */
.L_x_24768:
        /* <DEDUP_REMOVED lines=9> */
.L_x_24776:
[----:B------:R-:W3:Y:S02]  /*2410*/  LDG.E.U16 R4, [R4.64] ;  /* 0x0000002404047981 */ /* 0x000ee4000c1e1500 */
[----:B---3--:R-:W-:-:S06]  /*2420*/  HADD2.F32 R37, -RZ, R4.H0_H0 ;  /* 0x20000004ff257230 */ /* 0x008fcc0000004100 */
[----:B------:R-:W0:Y:S01]  /*2430*/  F2I.FTZ.TRUNC.NTZ R37, R37 ;  /* 0x0000002500257305 */ /* 0x000e22000021f100 */
[----:B------:R-:W-:Y:S05]  /*2440*/  BRA `(.L_x_24772) ;  /* 0x00000b7000007947 */ /* 0x000fea0003800000 */
.L_x_24775:
        /* <DEDUP_REMOVED lines=9> */
.L_x_24778:
[----:B------:R-:W3:Y:S02]  /*24e0*/  LDG.E.U16 R4, [R4.64] ;  /* 0x0000002404047981 */ /* 0x000ee4000c1e1500 */
[----:B---3--:R-:W-:-:S06]  /*24f0*/  HADD2.F32 R37, -RZ, R4.H0_H0 ;  /* 0x20000004ff257230 */ /* 0x008fcc0000004100 */
[----:B------:R-:W0:Y:S01]  /*2500*/  F2I.FTZ.TRUNC.NTZ R37, R37 ;  /* 0x0000002500257305 */ /* 0x000e22000021f100 */
[----:B------:R-:W-:Y:S05]  /*2510*/  BRA `(.L_x_24772) ;  /* 0x00000aa000007947 */ /* 0x000fea0003800000 */
.L_x_24777:
[----:B------:R-:W3:Y:S02]  /*2520*/  LDG.E.64 R4, [R4.64] ;  /* 0x0000002404047981 */ /* 0x000ee4000c1e1b00 */
[----:B---3--:R0:W3:Y:S01]  /*2530*/  F2I.F64.TRUNC R37, R4 ;  /* 0x0000000400257311 */ /* 0x0080e2000030d100 */
[----:B------:R-:W-:Y:S05]  /*2540*/  BRA `(.L_x_24772) ;  /* 0x00000a7000007947 */ /* 0x000fea0003800000 */
.L_x_24767:
        /* <DEDUP_REMOVED lines=12> */
.L_x_24781:
[----:B------:R-:W3:Y:S02]  /*2610*/  LDG.E.64 R4, [R4.64] ;  /* 0x0000002404047981 */ /* 0x000ee4000c1e1b00 */
[----:B---3--:R0:W3:Y:S01]  /*2620*/  F2I.F64.TRUNC R37, R4 ;  /* 0x0000000400257311 */ /* 0x0080e2000030d100 */
[----:B------:R-:W-:Y:S05]  /*2630*/  BRA `(.L_x_24772) ;  /* 0x0000098000007947 */ /* 0x000fea0003800000 */
.L_x_24780:
        /* <DEDUP_REMOVED lines=27> */
.L_x_24783:
        /* <DEDUP_REMOVED lines=14> */
.L_x_24782:
[----:B------:R-:W3:Y:S02]  /*28d0*/  LDG.E.U16 R37, [R4.64] ;  /* 0x0000002404257981 */ /* 0x000ee4000c1e1500 */
[----:B---3--:R-:W-:-:S06]  /*28e0*/  PRMT R37, RZ, 0x5410, R37 ;  /* 0x00005410ff257816 */ /* 0x008fcc0000000025 */
[----:B------:R-:W0:Y:S01]  /*28f0*/  F2I.FTZ.TRUNC.NTZ R37, R37 ;  /* 0x0000002500257305 */ /* 0x000e22000021f100 */
[----:B------:R-:W-:Y:S05]  /*2900*/  BRA `(.L_x_24772) ;  /* 0x000006b000007947 */ /* 0x000fea0003800000 */
.L_x_24779:
        /* <DEDUP_REMOVED lines=10> */
.L_x_24786:
        /* <DEDUP_REMOVED lines=21> */
.L_x_24790:
[----:B------:R-:W-:Y:S05]  /*2b00*/  BSYNC B1 ;  /* 0x0000000000017941 */ /* 0x000fea0003800000 */
.L_x_24789:
[----:B------:R-:W-:Y:S01]  /*2b10*/  IMAD.SHL.U32 R3, R3, 0x100000, RZ ;  /* 0x0010000003037824 */ /* 0x000fe200078e00ff */
[----:B------:R-:W-:-:S04]  /*2b20*/  LEA R0, R0, 0x3b800000, 0x17 ;  /* 0x3b80000000007811 */ /* 0x000fc800078eb8ff */
[----:B------:R-:W-:Y:S02]  /*2b30*/  LOP3.LUT R37, R0, R3, R37, 0xfe, !PT ;  /* 0x0000000300257212 */ /* 0x000fe400078efe25 */
.L_x_24788:
[----:B------:R-:W-:Y:S05]  /*2b40*/  BSYNC B0 ;  /* 0x0000000000007941 */ /* 0x000fea0003800000 */
.L_x_24787:
[----:B------:R-:W0:Y:S01]  /*2b50*/  F2I.FTZ.TRUNC.NTZ R37, R37 ;  /* 0x0000002500257305 */ /* 0x000e22000021f100 */
[----:B------:R-:W-:Y:S05]  /*2b60*/  BRA `(.L_x_24772) ;  /* 0x0000045000007947 */ /* 0x000fea0003800000 */
.L_x_24785:
        /* <DEDUP_REMOVED lines=21> */
.L_x_24794:
[----:B------:R-:W-:Y:S05]  /*2cc0*/  BSYNC B1 ;  /* 0x0000000000017941 */ /* 0x000fea0003800000 */
.L_x_24793:
[----:B------:R-:W-:Y:S01]  /*2cd0*/  IMAD.SHL.U32 R3, R3, 0x200000, RZ ;  /* 0x0020000003037824 */ /* 0x000fe200078e00ff */
[----:B------:R-:W-:-:S04]  /*2ce0*/  LEA R0, R0, 0x37800000, 0x17 ;  /* 0x3780000000007811 */ /* 0x000fc800078eb8ff */
[----:B------:R-:W-:Y:S02]  /*2cf0*/  LOP3.LUT R37, R0, R3, R37, 0xfe, !PT ;  /* 0x0000000300257212 */ /* 0x000fe400078efe25 */
.L_x_24792:
[----:B------:R-:W-:Y:S05]  /*2d00*/  BSYNC B0 ;  /* 0x0000000000007941 */ /* 0x000fea0003800000 */
.L_x_24791:
[----:B------:R-:W0:Y:S01]  /*2d10*/  F2I.FTZ.TRUNC.NTZ R37, R37 ;  /* 0x0000002500257305 */ /* 0x000e22000021f100 */
[----:B------:R-:W-:Y:S05]  /*2d20*/  BRA `(.L_x_24772) ;  /* 0x0000029000007947 */ /* 0x000fea0003800000 */
.L_x_24784:
        /* <DEDUP_REMOVED lines=14> */
.L_x_24798:
[----:B------:R-:W-:Y:S05]  /*2e10*/  BSYNC B0 ;  /* 0x0000000000007941 */ /* 0x000fea0003800000 */
.L_x_24797:
[----:B------:R-:W0:Y:S01]  /*2e20*/  F2I.FTZ.TRUNC.NTZ R37, R37 ;  /* 0x0000002500257305 */ /* 0x000e22000021f100 */
[----:B------:R-:W-:Y:S05]  /*2e30*/  BRA `(.L_x_24772) ;  /* 0x0000018000007947 */ /* 0x000fea0003800000 */
.L_x_24771:
        /* <DEDUP_REMOVED lines=21> */
.L_x_24796:
[----:B------:R0:W5:Y:S01]  /*2f90*/  LDG.E R37, [R4.64] ;  /* 0x0000002404257981 */ /* 0x000162000c1e1900 */
[----:B------:R-:W-:Y:S05]  /*2fa0*/  BRA `(.L_x_24772) ;  /* 0x0000001000007947 */ /* 0x000fea0003800000 */
.L_x_24795:
[----:B------:R0:W5:Y:S02]  /*2fb0*/  LDG.E R37, [R4.64] ;  /* 0x0000002404257981 */ /* 0x000164000c1e1900 */
.L_x_24772:
        /* <DEDUP_REMOVED lines=16> */
.L_x_24802:
[----:B------:R0:W5:Y:S01]  /*30c0*/  LDG.E.U8 R38, [R4.64] ;  /* 0x0000002404267981 */ /* 0x000162000c1e1100 */
[----:B------:R-:W-:Y:S05]  /*30d0*/  BRA `(.L_x_24804) ;  /* 0x00000d0000007947 */ /* 0x000fea0003800000 */
.L_x_24801:
        /* <DEDUP_REMOVED lines=8> */
.L_x_24806:
[----:B------:R0:W5:Y:S01]  /*3160*/  LDG.E R38, [R4.64] ;  /* 0x0000002404267981 */ /* 0x000162000c1e1900 */
[----:B------:R-:W-:Y:S05]  /*3170*/  BRA `(.L_x_24804) ;  /* 0x00000c6000007947 */ /* 0x000fea0003800000 */
.L_x_24805:
[----:B------:R0:W5:Y:S01]  /*3180*/  LDG.E.S16 R38, [R4.64] ;  /* 0x0000002404267981 */ /* 0x000162000c1e1700 */
[----:B------:R-:W-:Y:S05]  /*3190*/  BRA `(.L_x_24804) ;  /* 0x00000c4000007947 */ /* 0x000fea0003800000 */
.L_x_24800:
        /* <DEDUP_REMOVED lines=9> */
.L_x_24808:
[----:B------:R-:W4:Y:S02]  /*3230*/  LDG.E.U16 R4, [R4.64] ;  /* 0x0000002404047981 */ /* 0x000f24000c1e1500 */
[----:B----4-:R-:W-:-:S06]  /*3240*/  HADD2.F32 R38, -RZ, R4.H0_H0 ;  /* 0x20000004ff267230 */ /* 0x010fcc0000004100 */
[----:B------:R-:W0:Y:S01]  /*3250*/  F2I.FTZ.TRUNC.NTZ R38, R38 ;  /* 0x0000002600267305 */ /* 0x000e22000021f100 */
[----:B------:R-:W-:Y:S05]  /*3260*/  BRA `(.L_x_24804) ;  /* 0x00000b7000007947 */ /* 0x000fea0003800000 */
.L_x_24807:
        /* <DEDUP_REMOVED lines=9> */
.L_x_24810:
[----:B------:R-:W4:Y:S02]  /*3300*/  LDG.E.U16 R4, [R4.64] ;  /* 0x0000002404047981 */ /* 0x000f24000c1e1500 */
[----:B----4-:R-:W-:-:S06]  /*3310*/  HADD2.F32 R38, -RZ, R4.H0_H0 ;  /* 0x20000004ff267230 */ /* 0x010fcc0000004100 */
[----:B------:R-:W0:Y:S01]  /*3320*/  F2I.FTZ.TRUNC.NTZ R38, R38 ;  /* 0x0000002600267305 */ /* 0x000e22000021f100 */
[----:B------:R-:W-:Y:S05]  /*3330*/  BRA `(.L_x_24804) ;  /* 0x00000aa000007947 */ /* 0x000fea0003800000 */
.L_x_24809:
[----:B------:R-:W4:Y:S02]  /*3340*/  LDG.E.64 R38, [R4.64] ;  /* 0x0000002404267981 */ /* 0x000f24000c1e1b00 */
[----:B----4-:R0:W4:Y:S01]  /*3350*/  F2I.F64.TRUNC R38, R38 ;  /* 0x0000002600267311 */ /* 0x010122000030d100 */
[----:B------:R-:W-:Y:S05]  /*3360*/  BRA `(.L_x_24804) ;  /* 0x00000a7000007947 */ /* 0x000fea0003800000 */
.L_x_24799:
        /* <DEDUP_REMOVED lines=12> */
.L_x_24813:
[----:B------:R-:W4:Y:S02]  /*3430*/  LDG.E.64 R4, [R4.64] ;  /* 0x0000002404047981 */ /* 0x000f24000c1e1b00 */
[----:B----4-:R0:W4:Y:S01]  /*3440*/  F2I.F64.TRUNC R38, R4 ;  /* 0x0000000400267311 */ /* 0x010122000030d100 */
[----:B------:R-:W-:Y:S05]  /*3450*/  BRA `(.L_x_24804) ;  /* 0x0000098000007947 */ /* 0x000fea0003800000 */
.L_x_24812:
        /* <DEDUP_REMOVED lines=27> */
.L_x_24815:
        /* <DEDUP_REMOVED lines=14> */
.L_x_24814:
[----:B------:R-:W4:Y:S02]  /*36f0*/  LDG.E.U16 R38, [R4.64] ;  /* 0x0000002404267981 */ /* 0x000f24000c1e1500 */
[----:B----4-:R-:W-:-:S06]  /*3700*/  PRMT R38, RZ, 0x5410, R38 ;  /* 0x00005410ff267816 */ /* 0x010fcc0000000026 */
[----:B------:R-:W0:Y:S01]  /*3710*/  F2I.FTZ.TRUNC.NTZ R38, R38 ;  /* 0x0000002600267305 */ /* 0x000e22000021f100 */
[----:B------:R-:W-:Y:S05]  /*3720*/  BRA `(.L_x_24804) ;  /* 0x000006b000007947 */ /* 0x000fea0003800000 */
.L_x_24811:
        /* <DEDUP_REMOVED lines=10> */
.L_x_24818:
        /* <DEDUP_REMOVED lines=21> */
.L_x_24822:
[----:B------:R-:W-:Y:S05]  /*3920*/  BSYNC B1 ;  /* 0x0000000000017941 */ /* 0x000fea0003800000 */
.L_x_24821:
[----:B------:R-:W-:Y:S01]  /*3930*/  IMAD.SHL.U32 R3, R3, 0x100000, RZ ;  /* 0x0010000003037824 */ /* 0x000fe200078e00ff */
[----:B------:R-:W-:-:S04]  /*3940*/  LEA R5, R0, 0x3b800000, 0x17 ;  /* 0x3b80000000057811 */ /* 0x000fc800078eb8ff */
[----:B------:R-:W-:Y:S02]  /*3950*/  LOP3.LUT R38, R5, R3, R38, 0xfe, !PT ;  /* 0x0000000305267212 */ /* 0x000fe400078efe26 */
.L_x_24820:
[----:B------:R-:W-:Y:S05]  /*3960*/  BSYNC B0 ;  /* 0x0000000000007941 */ /* 0x000fea0003800000 */
.L_x_24819:
[----:B------:R-:W0:Y:S01]  /*3970*/  F2I.FTZ.TRUNC.NTZ R38, R38 ;  /* 0x0000002600267305 */ /* 0x000e22000021f100 */
[----:B------:R-:W-:Y:S05]  /*3980*/  BRA `(.L_x_24804) ;  /* 0x0000045000007947 */ /* 0x000fea0003800000 */
.L_x_24817:
        /* <DEDUP_REMOVED lines=21> */
.L_x_24826:
[----:B------:R-:W-:Y:S05]  /*3ae0*/  BSYNC B1 ;  /* 0x0000000000017941 */ /* 0x000fea0003800000 */
.L_x_24825:
[----:B------:R-:W-:Y:S01]  /*3af0*/  IMAD.SHL.U32 R3, R3, 0x200000, RZ ;  /* 0x0020000003037824 */ /* 0x000fe200078e00ff */
[----:B------:R-:W-:-:S04]  /*3b00*/  LEA R5, R0, 0x37800000, 0x17 ;  /* 0x3780000000057811 */ /* 0x000fc800078eb8ff */
[----:B------:R-:W-:Y:S02]  /*3b10*/  LOP3.LUT R38, R5, R3, R38, 0xfe, !PT ;  /* 0x0000000305267212 */ /* 0x000fe400078efe26 */
.L_x_24824:
[----:B------:R-:W-:Y:S05]  /*3b20*/  BSYNC B0 ;  /* 0x0000000000007941 */ /* 0x000fea0003800000 */
.L_x_24823:
[----:B------:R-:W0:Y:S01]  /*3b30*/  F2I.FTZ.TRUNC.NTZ R38, R38 ;  /* 0x0000002600267305 */ /* 0x000e22000021f100 */
[----:B------:R-:W-:Y:S05]  /*3b40*/  BRA `(.L_x_24804) ;  /* 0x0000029000007947 */ /* 0x000fea0003800000 */
.L_x_24816:
        /* <DEDUP_REMOVED lines=14> */
.L_x_24830:
[----:B------:R-:W-:Y:S05]  /*3c30*/  BSYNC B0 ;  /* 0x0000000000007941 */ /* 0x000fea0003800000 */
.L_x_24829:
[----:B------:R-:W0:Y:S01]  /*3c40*/  F2I.FTZ.TRUNC.NTZ R38, R38 ;  /* 0x0000002600267305 */ /* 0x000e22000021f100 */
[----:B------:R-:W-:Y:S05]  /*3c50*/  BRA `(.L_x_24804) ;  /* 0x0000018000007947 */ /* 0x000fea0003800000 */
.L_x_24803:
        /* <DEDUP_REMOVED lines=21> */
.L_x_24828:
[----:B------:R0:W5:Y:S01]  /*3db0*/  LDG.E R38, [R4.64] ;  /* 0x0000002404267981 */ /* 0x000162000c1e1900 */
[----:B------:R-:W-:Y:S05]  /*3dc0*/  BRA `(.L_x_24804) ;  /* 0x0000001000007947 */ /* 0x000fea0003800000 */
.L_x_24827:
[----:B------:R0:W5:Y:S02]  /*3dd0*/  LDG.E R38, [R4.64] ;  /* 0x0000002404267981 */ /* 0x000164000c1e1900 */
.L_x_24804:
        /* <DEDUP_REMOVED lines=16> */
.L_x_24834:
[----:B------:R0:W5:Y:S01]  /*3ee0*/  LDG.E.U8 R39, [R4.64] ;  /* 0x0000002404277981 */ /* 0x000162000c1e1100 */
[----:B------:R-:W-:Y:S05]  /*3ef0*/  BRA `(.L_x_24836) ;  /* 0x00000d0000007947 */ /* 0x000fea0003800000 */
.L_x_24833:
        /* <DEDUP_REMOVED lines=8> */
.L_x_24838:
[----:B------:R0:W5:Y:S01]  /*3f80*/  LDG.E R39, [R4.64] ;  /* 0x0000002404277981 */ /* 0x000162000c1e1900 */
[----:B------:R-:W-:Y:S05]  /*3f90*/  BRA `(.L_x_24836) ;  /* 0x00000c6000007947 */ /* 0x000fea0003800000 */
.L_x_24837:
[----:B------:R0:W5:Y:S01]  /*3fa0*/  LDG.E.S16 R39, [R4.64] ;  /* 0x0000002404277981 */ /* 0x000162000c1e1700 */
[----:B------:R-:W-:Y:S05]  /*3fb0*/  BRA `(.L_x_24836) ;  /* 0x00000c4000007947 */ /* 0x000fea0003800000 */
.L_x_24832:
        /* <DEDUP_REMOVED lines=9> */
.L_x_24840:
[----:B----4-:R-:W4:Y:S02]  /*4050*/  LDG.E.U16 R4, [R4.64] ;  /* 0x0000002404047981 */ /* 0x010f24000c1e1500 */
[----:B----4-:R-:W-:-:S06]  /*4060*/  HADD2.F32 R39, -RZ, R4.H0_H0 ;  /* 0x20000004ff277230 */ /* 0x010fcc0000004100 */
[----:B------:R-:W0:Y:S01]  /*4070*/  F2I.FTZ.TRUNC.NTZ R39, R39 ;  /* 0x0000002700277305 */ /* 0x000e22000021f100 */
[----:B------:R-:W-:Y:S05]  /*4080*/  BRA `(.L_x_24836) ;  /* 0x00000b7000007947 */ /* 0x000fea0003800000 */
.L_x_24839:
        /* <DEDUP_REMOVED lines=9> */
.L_x_24842:
[----:B----4-:R-:W4:Y:S02]  /*4120*/  LDG.E.U16 R4, [R4.64] ;  /* 0x0000002404047981 */ /* 0x010f24000c1e1500 */
[----:B----4-:R-:W-:-:S06]  /*4130*/  HADD2.F32 R39, -RZ, R4.H0_H0 ;  /* 0x20000004ff277230 */ /* 0x010fcc0000004100 */
[----:B------:R-:W0:Y:S01]  /*4140*/  F2I.FTZ.TRUNC.NTZ R39, R39 ;  /* 0x0000002700277305 */ /* 0x000e22000021f100 */
[----:B------:R-:W-:Y:S05]  /*4150*/  BRA `(.L_x_24836) ;  /* 0x00000aa000007947 */ /* 0x000fea0003800000 */
.L_x_24841:
[----:B----4-:R-:W4:Y:S02]  /*4160*/  LDG.E.64 R4, [R4.64] ;  /* 0x0000002404047981 */ /* 0x010f24000c1e1b00 */
[----:B----4-:R0:W4:Y:S01]  /*4170*/  F2I.F64.TRUNC R39, R4 ;  /* 0x0000000400277311 */ /* 0x010122000030d100 */
[----:B------:R-:W-:Y:S05]  /*4180*/  BRA `(.L_x_24836) ;  /* 0x00000a7000007947 */ /* 0x000fea0003800000 */
.L_x_24831:
        /* <DEDUP_REMOVED lines=12> */
.L_x_24845:
[----:B----4-:R-:W4:Y:S02]  /*4250*/  LDG.E.64 R4, [R4.64] ;  /* 0x0000002404047981 */ /* 0x010f24000c1e1b00 */
[----:B----4-:R0:W4:Y:S01]  /*4260*/  F2I.F64.TRUNC R39, R4 ;  /* 0x0000000400277311 */ /* 0x010122000030d100 */
[----:B------:R-:W-:Y:S05]  /*4270*/  BRA `(.L_x_24836) ;  /* 0x0000098000007947 */ /* 0x000fea0003800000 */
.L_x_24844:
        /* <DEDUP_REMOVED lines=27> */
.L_x_24847:
        /* <DEDUP_REMOVED lines=14> */
.L_x_24846:
[----:B----4-:R-:W4:Y:S02]  /*4510*/  LDG.E.U16 R39, [R4.64] ;  /* 0x0000002404277981 */ /* 0x010f24000c1e1500 */
[----:B----4-:R-:W-:-:S06]  /*4520*/  PRMT R39, RZ, 0x5410, R39 ;  /* 0x00005410ff277816 */ /* 0x010fcc0000000027 */
[----:B------:R-:W0:Y:S01]  /*4530*/  F2I.FTZ.TRUNC.NTZ R39, R39 ;  /* 0x0000002700277305 */ /* 0x000e22000021f100 */
[----:B------:R-:W-:Y:S05]  /*4540*/  BRA `(.L_x_24836) ;  /* 0x000006b000007947 */ /* 0x000fea0003800000 */
.L_x_24843:
        /* <DEDUP_REMOVED lines=10> */
.L_x_24850:
        /* <DEDUP_REMOVED lines=21> */
.L_x_24854:
[----:B------:R-:W-:Y:S05]  /*4740*/  BSYNC B1 ;  /* 0x0000000000017941 */ /* 0x000fea0003800000 */
.L_x_24853:
[----:B------:R-:W-:Y:S01]  /*4750*/  IMAD.SHL.U32 R3, R3, 0x100000, RZ ;  /* 0x0010000003037824 */ /* 0x000fe200078e00ff */
[----:B------:R-:W-:-:S04]  /*4760*/  LEA R0, R0, 0x3b800000, 0x17 ;  /* 0x3b80000000007811 */ /* 0x000fc800078eb8ff */
[----:B------:R-:W-:Y:S02]  /*4770*/  LOP3.LUT R39, R0, R3, R39, 0xfe, !PT ;  /* 0x0000000300277212 */ /* 0x000fe400078efe27 */
.L_x_24852:
[----:B------:R-:W-:Y:S05]  /*4780*/  BSYNC B0 ;  /* 0x0000000000007941 */ /* 0x000fea0003800000 */
.L_x_24851:
[----:B------:R-:W0:Y:S01]  /*4790*/  F2I.FTZ.TRUNC.NTZ R39, R39 ;  /* 0x0000002700277305 */ /* 0x000e22000021f100 */
[----:B------:R-:W-:Y:S05]  /*47a0*/  BRA `(.L_x_24836) ;  /* 0x0000045000007947 */ /* 0x000fea0003800000 */
.L_x_24849:
        /* <DEDUP_REMOVED lines=21> */
.L_x_24858:
[----:B------:R-:W-:Y:S05]  /*4900*/  BSYNC B1 ;  /* 0x0000000000017941 */ /* 0x000fea0003800000 */
.L_x_24857:
[----:B------:R-:W-:Y:S01]  /*4910*/  IMAD.SHL.U32 R3, R3, 0x200000, RZ ;  /* 0x0020000003037824 */ /* 0x000fe200078e00ff */
[----:B------:R-:W-:-:S04]  /*4920*/  LEA R0, R0, 0x37800000, 0x17 ;  /* 0x3780000000007811 */ /* 0x000fc800078eb8ff */
[----:B------:R-:W-:Y:S02]  /*4930*/  LOP3.LUT R39, R0, R3, R39, 0xfe, !PT ;  /* 0x0000000300277212 */ /* 0x000fe400078efe27 */
.L_x_24856:
[----:B------:R-:W-:Y:S05]  /*4940*/  BSYNC B0 ;  /* 0x0000000000007941 */ /* 0x000fea0003800000 */
.L_x_24855:
[----:B------:R-:W0:Y:S01]  /*4950*/  F2I.FTZ.TRUNC.NTZ R39, R39 ;  /* 0x0000002700277305 */ /* 0x000e22000021f100 */
[----:B------:R-:W-:Y:S05]  /*4960*/  BRA `(.L_x_24836) ;  /* 0x0000029000007947 */ /* 0x000fea0003800000 */
.L_x_24848:
        /* <DEDUP_REMOVED lines=14> */
.L_x_24862:
[----:B------:R-:W-:Y:S05]  /*4a50*/  BSYNC B0 ;  /* 0x0000000000007941 */ /* 0x000fea0003800000 */
.L_x_24861:
[----:B------:R-:W0:Y:S01]  /*4a60*/  F2I.FTZ.TRUNC.NTZ R39, R39 ;  /* 0x0000002700277305 */ /* 0x000e22000021f100 */
[----:B------:R-:W-:Y:S05]  /*4a70*/  BRA `(.L_x_24836) ;  /* 0x0000018000007947 */ /* 0x000fea0003800000 */
.L_x_24835:
        /* <DEDUP_REMOVED lines=21> */
.L_x_24860:
[----:B------:R0:W5:Y:S01]  /*4bd0*/  LDG.E R39, [R4.64] ;  /* 0x0000002404277981 */ /* 0x000162000c1e1900 */
[----:B------:R-:W-:Y:S05]  /*4be0*/  BRA `(.L_x_24836) ;  /* 0x0000001000007947 */ /* 0x000fea0003800000 */
.L_x_24859:
[----:B------:R0:W5:Y:S02]  /*4bf0*/  LDG.E R39, [R4.64] ;  /* 0x0000002404277981 */ /* 0x000164000c1e1900 */
.L_x_24836:
[----:B------:R-:W-:-:S03]  /*4c00*/  IADD3 R36, R36, 0x80, RZ ;  /* 0x0000008024247810 */ /* 0x000fc60007ffe0ff */
.L_x_24702:
[----:B0--34-:R-:W-:Y:S05]  /*4c10*/  BSYNC B6 ;  /* 0x0000000000067941 */ /* 0x019fea0003800000 */
.L_x_24701:
        /* <DEDUP_REMOVED lines=22> */
.L_x_24868:
[----:B------:R0:W5:Y:S01]  /*4d80*/  LDG.E.U8 R2, [R4.64] ;  /* 0x0000002404027981 */ /* 0x000162000c1e1100 */
[----:B------:R-:W-:Y:S05]  /*4d90*/  BRA `(.L_x_24870) ;  /* 0x00000d0000007947 */ /* 0x000fea0003800000 */
.L_x_24867:
        /* <DEDUP_REMOVED lines=8> */
.L_x_24872:
[----:B------:R0:W5:Y:S01]  /*4e20*/  LDG.E R2, [R4.64] ;  /* 0x0000002404027981 */ /* 0x000162000c1e1900 */
[----:B------:R-:W-:Y:S05]  /*4e30*/  BRA `(.L_x_24870) ;  /* 0x00000c6000007947 */ /* 0x000fea0003800000 */
.L_x_24871:
[----:B------:R0:W5:Y:S01]  /*4e40*/  LDG.E.S16 R2, [R4.64] ;  /* 0x0000002404027981 */ /* 0x000162000c1e1700 */
[----:B------:R-:W-:Y:S05]  /*4e50*/  BRA `(.L_x_24870) ;  /* 0x00000c4000007947 */ /* 0x000fea0003800000 */
.L_x_24866:
        /* <DEDUP_REMOVED lines=9> */
.L_x_24874:
[----:B------:R-:W3:Y:S02]  /*4ef0*/  LDG.E.U16 R4, [R4.64] ;  /* 0x0000002404047981 */ /* 0x000ee4000c1e1500 */
[----:B---3--:R-:W-:-:S06]  /*4f00*/  HADD2.F32 R2, -RZ, R4.H0_H0 ;  /* 0x20000004ff027230 */ /* 0x008fcc0000004100 */
[----:B------:R-:W0:Y:S01]  /*4f10*/  F2I.FTZ.TRUNC.NTZ R2, R2 ;  /* 0x0000000200027305 */ /* 0x000e22000021f100 */
[----:B------:R-:W-:Y:S05]  /*4f20*/  BRA `(.L_x_24870) ;  /* 0x00000b7000007947 */ /* 0x000fea0003800000 */
.L_x_24873:
        /* <DEDUP_REMOVED lines=9> */
.L_x_24876:
[----:B------:R-:W3:Y:S02]  /*4fc0*/  LDG.E.U16 R4, [R4.64] ;  /* 0x0000002404047981 */ /* 0x000ee4000c1e1500 */
[----:B---3--:R-:W-:-:S06]  /*4fd0*/  HADD2.F32 R2, -RZ, R4.H0_H0 ;  /* 0x20000004ff027230 */ /* 0x008fcc0000004100 */
[----:B------:R-:W0:Y:S01]  /*4fe0*/  F2I.FTZ.TRUNC.NTZ R2, R2 ;  /* 0x0000000200027305 */ /* 0x000e22000021f100 */
[----:B------:R-:W-:Y:S05]  /*4ff0*/  BRA `(.L_x_24870) ;  /* 0x00000aa000007947 */ /* 0x000fea0003800000 */
.L_x_24875:
[----:B------:R-:W3:Y:S02]  /*5000*/  LDG.E.64 R2, [R4.64] ;  /* 0x0000002404027981 */ /* 0x000ee4000c1e1b00 */
[----:B---3--:R0:W3:Y:S01]  /*5010*/  F2I.F64.TRUNC R2, R2 ;  /* 0x0000000200027311 */ /* 0x0080e2000030d100 */
[----:B------:R-:W-:Y:S05]  /*5020*/  BRA `(.L_x_24870) ;  /* 0x00000a7000007947 */ /* 0x000fea0003800000 */
.L_x_24865:
        /* <DEDUP_REMOVED lines=12> */
.L_x_24879:
[----:B------:R-:W3:Y:S02]  /*50f0*/  LDG.E.64 R2, [R4.64] ;  /* 0x0000002404027981 */ /* 0x000ee4000c1e1b00 */
[----:B---3--:R0:W3:Y:S01]  /*5100*/  F2I.F64.TRUNC R2, R2 ;  /* 0x0000000200027311 */ /* 0x0080e2000030d100 */
[----:B------:R-:W-:Y:S05]  /*5110*/  BRA `(.L_x_24870) ;  /* 0x0000098000007947 */ /* 0x000fea0003800000 */
.L_x_24878:
        /* <DEDUP_REMOVED lines=27> */
.L_x_24881:
        /* <DEDUP_REMOVED lines=14> */
.L_x_24880:
[----:B------:R-:W3:Y:S02]  /*53b0*/  LDG.E.U16 R2, [R4.64] ;  /* 0x0000002404027981 */ /* 0x000ee4000c1e1500 */
[----:B---3--:R-:W-:-:S06]  /*53c0*/  PRMT R2, RZ, 0x5410, R2 ;  /* 0x00005410ff027816 */ /* 0x008fcc0000000002 */
[----:B------:R-:W0:Y:S01]  /*53d0*/  F2I.FTZ.TRUNC.NTZ R2, R2 ;  /* 0x0000000200027305 */ /* 0x000e22000021f100 */
[----:B------:R-:W-:Y:S05]  /*53e0*/  BRA `(.L_x_24870) ;  /* 0x000006b000007947 */ /* 0x000fea0003800000 */
.L_x_24877:
        /* <DEDUP_REMOVED lines=10> */
.L_x_24884:
        /* <DEDUP_REMOVED lines=21> */
.L_x_24888:
[----:B------:R-:W-:Y:S05]  /*55e0*/  BSYNC B1 ;  /* 0x0000000000017941 */ /* 0x000fea0003800000 */
.L_x_24887:
[----:B------:R-:W-:Y:S01]  /*55f0*/  IMAD.SHL.U32 R2, R2, 0x100000, RZ ;  /* 0x0010000002027824 */ /* 0x000fe200078e00ff */
[----:B------:R-:W-:-:S04]  /*5600*/  LEA R3, R0, 0x3b800000, 0x17 ;  /* 0x3b80000000037811 */ /* 0x000fc800078eb8ff */
[----:B------:R-:W-:Y:S02]  /*5610*/  LOP3.LUT R2, R3, R2, R4, 0xfe, !PT ;  /* 0x0000000203027212 */ /* 0x000fe400078efe04 */
.L_x_24886:
[----:B------:R-:W-:Y:S05]  /*5620*/  BSYNC B0 ;  /* 0x0000000000007941 */ /* 0x000fea0003800000 */
.L_x_24885:
[----:B------:R-:W0:Y:S01]  /*5630*/  F2I.FTZ.TRUNC.NTZ R2, R2 ;  /* 0x0000000200027305 */ /* 0x000e22000021f100 */
[----:B------:R-:W-:Y:S05]  /*5640*/  BRA `(.L_x_24870) ;  /* 0x0000045000007947 */ /* 0x000fea0003800000 */
.L_x_24883:
        /* <DEDUP_REMOVED lines=21> */
.L_x_24892:
[----:B------:R-:W-:Y:S05]  /*57a0*/  BSYNC B1 ;  /* 0x0000000000017941 */ /* 0x000fea0003800000 */
.L_x_24891:
[----:B------:R-:W-:Y:S01]  /*57b0*/  IMAD.SHL.U32 R2, R2, 0x200000, RZ ;  /* 0x0020000002027824 */ /* 0x000fe200078e00ff */
[----:B------:R-:W-:-:S04]  /*57c0*/  LEA R3, R0, 0x37800000, 0x17 ;  /* 0x3780000000037811 */ /* 0x000fc800078eb8ff */
[----:B------:R-:W-:Y:S02]  /*57d0*/  LOP3.LUT R2, R3, R2, R4, 0xfe, !PT ;  /* 0x0000000203027212 */ /* 0x000fe400078efe04 */
.L_x_24890:
[----:B------:R-:W-:Y:S05]  /*57e0*/  BSYNC B0 ;  /* 0x0000000000007941 */ /* 0x000fea0003800000 */
.L_x_24889:
[----:B------:R-:W0:Y:S01]  /*57f0*/  F2I.FTZ.TRUNC.NTZ R2, R2 ;  /* 0x0000000200027305 */ /* 0x000e22000021f100 */
[----:B------:R-:W-:Y:S05]  /*5800*/  BRA `(.L_x_24870) ;  /* 0x0000029000007947 */ /* 0x000fea0003800000 */
.L_x_24882:
        /* <DEDUP_REMOVED lines=14> */
.L_x_24896:
[----:B------:R-:W-:Y:S05]  /*58f0*/  BSYNC B0 ;  /* 0x0000000000007941 */ /* 0x000fea0003800000 */
.L_x_24895:
[----:B------:R-:W0:Y:S01]  /*5900*/  F2I.FTZ.TRUNC.NTZ R2, R2 ;  /* 0x0000000200027305 */ /* 0x000e22000021f100 */
[----:B------:R-:W-:Y:S05]  /*5910*/  BRA `(.L_x_24870) ;  /* 0x0000018000007947 */ /* 0x000fea0003800000 */
.L_x_24869:
        /* <DEDUP_REMOVED lines=21> */
.L_x_24894:
[----:B------:R0:W5:Y:S01]  /*5a70*/  LDG.E R2, [R4.64] ;  /* 0x0000002404027981 */ /* 0x000162000c1e1900 */
[----:B------:R-:W-:Y:S05]  /*5a80*/  BRA `(.L_x_24870) ;  /* 0x0000001000007947 */ /* 0x000fea0003800000 */
.L_x_24893:
[----:B------:R0:W5:Y:S02]  /*5a90*/  LDG.E R2, [R4.64] ;  /* 0x0000002404027981 */ /* 0x000164000c1e1900 */
.L_x_24870:
        /* <DEDUP_REMOVED lines=16> */
.L_x_24900:
[----:B------:R0:W5:Y:S01]  /*5ba0*/  LDG.E.U8 R35, [R4.64] ;  /* 0x0000002404237981 */ /* 0x000162000c1e1100 */
[----:B------:R-:W-:Y:S05]  /*5bb0*/  BRA `(.L_x_24902) ;  /* 0x00000d0000007947 */ /* 0x000fea0003800000 */
.L_x_24899:
        /* <DEDUP_REMOVED lines=8> */
.L_x_24904:
[----:B------:R0:W5:Y:S01]  /*5c40*/  LDG.E R35, [R4.64] ;  /* 0x0000002404237981 */ /* 0x000162000c1e1900 */
[----:B------:R-:W-:Y:S05]  /*5c50*/  BRA `(.L_x_24902) ;  /* 0x00000c6000007947 */ /* 0x000fea0003800000 */
.L_x_24903:
[----:B------:R0:W5:Y:S01]  /*5c60*/  LDG.E.S16 R35, [R4.64] ;  /* 0x0000002404237981 */ /* 0x000162000c1e1700 */
[----:B------:R-:W-:Y:S05]  /*5c70*/  BRA `(.L_x_24902) ;  /* 0x00000c4000007947 */ /* 0x000fea0003800000 */
.L_x_24898:
        /* <DEDUP_REMOVED lines=9> */
.L_x_24906:
[----:B------:R-:W4:Y:S02]  /*5d10*/  LDG.E.U16 R4, [R4.64] ;  /* 0x0000002404047981 */ /* 0x000f24000c1e1500 */
[----:B----4-:R-:W-:-:S06]  /*5d20*/  HADD2.F32 R35, -RZ, R4.H0_H0 ;  /* 0x20000004ff237230 */ /* 0x010fcc0000004100 */
[----:B------:R-:W0:Y:S01]  /*5d30*/  F2I.FTZ.TRUNC.NTZ R35, R35 ;  /* 0x0000002300237305 */ /* 0x000e22000021f100 */
[----:B------:R-:W-:Y:S05]  /*5d40*/  BRA `(.L_x_24902) ;  /* 0x00000b7000007947 */ /* 0x000fea0003800000 */
.L_x_24905:
        /* <DEDUP_REMOVED lines=9> */
.L_x_24908:
[----:B------:R-:W4:Y:S02]  /*5de0*/  LDG.E.U16 R4, [R4.64] ;  /* 0x0000002404047981 */ /* 0x000f24000c1e1500 */
[----:B----4-:R-:W-:-:S06]  /*5df0*/  HADD2.F32 R35, -RZ, R4.H0_H0 ;  /* 0x20000004ff237230 */ /* 0x010fcc0000004100 */
[----:B------:R-:W0:Y:S01]  /*5e00*/  F2I.FTZ.TRUNC.NTZ R35, R35 ;  /* 0x0000002300237305 */ /* 0x000e22000021f100 */
[----:B------:R-:W-:Y:S05]  /*5e10*/  BRA `(.L_x_24902) ;  /* 0x00000aa000007947 */ /* 0x000fea0003800000 */
.L_x_24907:
[----:B------:R-:W4:Y:S02]  /*5e20*/  LDG.E.64 R4, [R4.64] ;  /* 0x0000002404047981 */ /* 0x000f24000c1e1b00 */
[----:B----4-:R0:W4:Y:S01]  /*5e30*/  F2I.F64.TRUNC R35, R4 ;  /* 0x0000000400237311 */ /* 0x010122000030d100 */
[----:B------:R-:W-:Y:S05]  /*5e40*/  BRA `(.L_x_24902) ;  /* 0x00000a7000007947 */ /* 0x000fea0003800000 */
.L_x_24897:
        /* <DEDUP_REMOVED lines=12> */
.L_x_24911:
[----:B------:R-:W4:Y:S02]  /*5f10*/  LDG.E.64 R4, [R4.64] ;  /* 0x0000002404047981 */ /* 0x000f24000c1e1b00 */
[----:B----4-:R0:W4:Y:S01]  /*5f20*/  F2I.F64.TRUNC R35, R4 ;  /* 0x0000000400237311 */ /* 0x010122000030d100 */
[----:B------:R-:W-:Y:S05]  /*5f30*/  BRA `(.L_x_24902) ;  /* 0x0000098000007947 */ /* 0x000fea0003800000 */
.L_x_24910:
        /* <DEDUP_REMOVED lines=27> */
.L_x_24913:
        /* <DEDUP_REMOVED lines=14> */
.L_x_24912:
[----:B------:R-:W4:Y:S02]  /*61d0*/  LDG.E.U16 R35, [R4.64] ;  /* 0x0000002404237981 */ /* 0x000f24000c1e1500 */
[----:B----4-:R-:W-:-:S06]  /*61e0*/  PRMT R35, RZ, 0x5410, R35 ;  /* 0x00005410ff237816 */ /* 0x010fcc0000000023 */
[----:B------:R-:W0:Y:S01]  /*61f0*/  F2I.FTZ.TRUNC.NTZ R35, R35 ;  /* 0x0000002300237305 */ /* 0x000e22000021f100 */
[----:B------:R-:W-:Y:S05]  /*6200*/  BRA `(.L_x_24902) ;  /* 0x000006b000007947 */ /* 0x000fea0003800000 */
.L_x_24909:
        /* <DEDUP_REMOVED lines=10> */
.L_x_24916:
        /* <DEDUP_REMOVED lines=21> */
.L_x_24920:
[----:B------:R-:W-:Y:S05]  /*6400*/  BSYNC B1 ;  /* 0x0000000000017941 */ /* 0x000fea0003800000 */
.L_x_24919:
[----:B------:R-:W-:Y:S01]  /*6410*/  IMAD.SHL.U32 R3, R3, 0x100000, RZ ;  /* 0x0010000003037824 */ /* 0x000fe200078e00ff */
[----:B------:R-:W-:-:S04]  /*6420*/  LEA R0, R0, 0x3b800000, 0x17 ;  /* 0x3b80000000007811 */ /* 0x000fc800078eb8ff */
[----:B------:R-:W-:Y:S02]  /*6430*/  LOP3.LUT R35, R0, R3, R35, 0xfe, !PT ;  /* 0x0000000300237212 */ /* 0x000fe400078efe23 */
.L_x_24918:
[----:B------:R-:W-:Y:S05]  /*6440*/  BSYNC B0 ;  /* 0x0000000000007941 */ /* 0x000fea0003800000 */
.L_x_24917:
[----:B------:R-:W0:Y:S01]  /*6450*/  F2I.FTZ.TRUNC.NTZ R35, R35 ;  /* 0x0000002300237305 */ /* 0x000e22000021f100 */
[----:B------:R-:W-:Y:S05]  /*6460*/  BRA `(.L_x_24902) ;  /* 0x0000045000007947 */ /* 0x000fea0003800000 */
.L_x_24915:
        /* <DEDUP_REMOVED lines=21> */
.L_x_24924:
[----:B------:R-:W-:Y:S05]  /*65c0*/  BSYNC B1 ;  /* 0x0000000000017941 */ /* 0x000fea0003800000 */
.L_x_24923:
[----:B------:R-:W-:Y:S01]  /*65d0*/  IMAD.SHL.U32 R3, R3, 0x200000, RZ ;  /* 0x0020000003037824 */ /* 0x000fe200078e00ff */
[----:B------:R-:W-:-:S04]  /*65e0*/  LEA R0, R0, 0x37800000, 0x17 ;  /* 0x3780000000007811 */ /* 0x000fc800078eb8ff */
[----:B------:R-:W-:Y:S02]  /*65f0*/  LOP3.LUT R35, R0, R3, R35, 0xfe, !PT ;  /* 0x0000000300237212 */ /* 0x000fe400078efe23 */
.L_x_24922:
[----:B------:R-:W-:Y:S05]  /*6600*/  BSYNC B0 ;  /* 0x0000000000007941 */ /* 0x000fea0003800000 */
.L_x_24921:
[----:B------:R-:W0:Y:S01]  /*6610*/  F2I.FTZ.TRUNC.NTZ R35, R35 ;  /* 0x0000002300237305 */ /* 0x000e22000021f100 */
[----:B------:R-:W-:Y:S05]  /*6620*/  BRA `(.L_x_24902) ;  /* 0x0000029000007947 */ /* 0x000fea0003800000 */
.L_x_24914:
        /* <DEDUP_REMOVED lines=14> */
.L_x_24928:
[----:B------:R-:W-:Y:S05]  /*6710*/  BSYNC B0 ;  /* 0x0000000000007941 */ /* 0x000fea0003800000 */
.L_x_24927:
[----:B------:R-:W0:Y:S01]  /*6720*/  F2I.FTZ.TRUNC.NTZ R35, R35 ;  /* 0x0000002300237305 */ /* 0x000e22000021f100 */
[----:B------:R-:W-:Y:S05]  /*6730*/  BRA `(.L_x_24902) ;  /* 0x0000018000007947 */ /* 0x000fea0003800000 */
.L_x_24901:
        /* <DEDUP_REMOVED lines=21> */
.L_x_24926:
[----:B------:R0:W5:Y:S01]  /*6890*/  LDG.E R35, [R4.64] ;  /* 0x0000002404237981 */ /* 0x000162000c1e1900 */
[----:B------:R-:W-:Y:S05]  /*68a0*/  BRA `(.L_x_24902) ;  /* 0x0000001000007947 */ /* 0x000fea0003800000 */
.L_x_24925:
[----:B------:R0:W5:Y:S02]  /*68b0*/  LDG.E R35, [R4.64] ;  /* 0x0000002404237981 */ /* 0x000164000c1e1900 */
.L_x_24902:
        /* <DEDUP_REMOVED lines=16> */
.L_x_24932:
[----:B------:R0:W5:Y:S01]  /*69c0*/  LDG.E.U8 R34, [R4.64] ;  /* 0x0000002404227981 */ /* 0x000162000c1e1100 */
[----:B------:R-:W-:Y:S05]  /*69d0*/  BRA `(.L_x_24934) ;  /* 0x00000d0000007947 */ /* 0x000fea0003800000 */
.L_x_24931:
        /* <DEDUP_REMOVED lines=8> */
.L_x_24936:
[----:B------:R0:W5:Y:S01]  /*6a60*/  LDG.E R34, [R4.64] ;  /* 0x0000002404227981 */ /* 0x000162000c1e1900 */
[----:B------:R-:W-:Y:S05]  /*6a70*/  BRA `(.L_x_24934) ;  /* 0x00000c6000007947 */ /* 0x000fea0003800000 */
.L_x_24935:
[----:B------:R0:W5:Y:S01]  /*6a80*/  LDG.E.S16 R34, [R4.64] ;  /* 0x0000002404227981 */ /* 0x000162000c1e1700 */
[----:B------:R-:W-:Y:S05]  /*6a90*/  BRA `(.L_x_24934) ;  /* 0x00000c4000007947 */ /* 0x000fea0003800000 */
.L_x_24930:
        /* <DEDUP_REMOVED lines=9> */
.L_x_24938:
[----:B----4-:R-:W4:Y:S02]  /*6b30*/  LDG.E.U16 R4, [R4.64] ;  /* 0x0000002404047981 */ /* 0x010f24000c1e1500 */
[----:B----4-:R-:W-:-:S06]  /*6b40*/  HADD2.F32 R34, -RZ, R4.H0_H0 ;  /* 0x20000004ff227230 */ /* 0x010fcc0000004100 */
[----:B------:R-:W0:Y:S01]  /*6b50*/  F2I.FTZ.TRUNC.NTZ R34, R34 ;  /* 0x0000002200227305 */ /* 0x000e22000021f100 */
[----:B------:R-:W-:Y:S05]  /*6b60*/  BRA `(.L_x_24934) ;  /* 0x00000b7000007947 */ /* 0x000fea0003800000 */
.L_x_24937:
        /* <DEDUP_REMOVED lines=9> */
.L_x_24940:
[----:B----4-:R-:W4:Y:S02]  /*6c00*/  LDG.E.U16 R4, [R4.64] ;  /* 0x0000002404047981 */ /* 0x010f24000c1e1500 */
[----:B----4-:R-:W-:-:S06]  /*6c10*/  HADD2.F32 R34, -RZ, R4.H0_H0 ;  /* 0x20000004ff227230 */ /* 0x010fcc0000004100 */
[----:B------:R-:W0:Y:S01]  /*6c20*/  F2I.FTZ.TRUNC.NTZ R34, R34 ;  /* 0x0000002200227305 */ /* 0x000e22000021f100 */
[----:B------:R-:W-:Y:S05]  /*6c30*/  BRA `(.L_x_24934) ;  /* 0x00000aa000007947 */ /* 0x000fea0003800000 */
.L_x_24939:
[----:B----4-:R-:W4:Y:S02]  /*6c40*/  LDG.E.64 R4, [R4.64] ;  /* 0x0000002404047981 */ /* 0x010f24000c1e1b00 */
[----:B----4-:R0:W4:Y:S01]  /*6c50*/  F2I.F64.TRUNC R34, R4 ;  /* 0x0000000400227311 */ /* 0x010122000030d100 */
[----:B------:R-:W-:Y:S05]  /*6c60*/  BRA `(.L_x_24934) ;  /* 0x00000a7000007947 */ /* 0x000fea0003800000 */
.L_x_24929:
        /* <DEDUP_REMOVED lines=12> */
.L_x_24943:
[----:B----4-:R-:W4:Y:S02]  /*6d30*/  LDG.E.64 R4, [R4.64] ;  /* 0x0000002404047981 */ /* 0x010f24000c1e1b00 */
[----:B----4-:R0:W4:Y:S01]  /*6d40*/  F2I.F64.TRUNC R34, R4 ;  /* 0x0000000400227311 */ /* 0x010122000030d100 */
[----:B------:R-:W-:Y:S05]  /*6d50*/  BRA `(.L_x_24934) ;  /* 0x0000098000007947 */ /* 0x000fea0003800000 */
.L_x_24942:
        /* <DEDUP_REMOVED lines=27> */
.L_x_24945:
        /* <DEDUP_REMOVED lines=14> */
.L_x_24944:
[----:B----4-:R-:W4:Y:S02]  /*6ff0*/  LDG.E.U16 R34, [R4.64] ;  /* 0x0000002404227981 */ /* 0x010f24000c1e1500 */
[----:B----4-:R-:W-:-:S06]  /*7000*/  PRMT R34, RZ, 0x5410, R34 ;  /* 0x00005410ff227816 */ /* 0x010fcc0000000022 */
[----:B------:R-:W0:Y:S01]  /*7010*/  F2I.FTZ.TRUNC.NTZ R34, R34 ;  /* 0x0000002200227305 */ /* 0x000e22000021f100 */
[----:B------:R-:W-:Y:S05]  /*7020*/  BRA `(.L_x_24934) ;  /* 0x000006b000007947 */ /* 0x000fea0003800000 */
.L_x_24941:
        /* <DEDUP_REMOVED lines=10> */
.L_x_24948:
        /* <DEDUP_REMOVED lines=21> */
.L_x_24952:
[----:B------:R-:W-:Y:S05]  /*7220*/  BSYNC B1 ;  /* 0x0000000000017941 */ /* 0x000fea0003800000 */
.L_x_24951:
[----:B------:R-:W-:Y:S01]  /*7230*/  IMAD.SHL.U32 R3, R3, 0x100000, RZ ;  /* 0x0010000003037824 */ /* 0x000fe200078e00ff */
[----:B------:R-:W-:-:S04]  /*7240*/  LEA R5, R0, 0x3b800000, 0x17 ;  /* 0x3b80000000057811 */ /* 0x000fc800078eb8ff */
[----:B------:R-:W-:Y:S02]  /*7250*/  LOP3.LUT R34, R5, R3, R34, 0xfe, !PT ;  /* 0x0000000305227212 */ /* 0x000fe400078efe22 */
.L_x_24950:
[----:B------:R-:W-:Y:S05]  /*7260*/  BSYNC B0 ;  /* 0x0000000000007941 */ /* 0x000fea0003800000 */
.L_x_24949:
[----:B------:R-:W0:Y:S01]  /*7270*/  F2I.FTZ.TRUNC.NTZ R34, R34 ;  /* 0x0000002200227305 */ /* 0x000e22000021f100 */
[----:B------:R-:W-:Y:S05]  /*7280*/  BRA `(.L_x_24934) ;  /* 0x0000045000007947 */ /* 0x000fea0003800000 */
.L_x_24947:
        /* <DEDUP_REMOVED lines=21> */
.L_x_24956:
[----:B------:R-:W-:Y:S05]  /*73e0*/  BSYNC B1 ;  /* 0x0000000000017941 */ /* 0x000fea0003800000 */
.L_x_24955:
[----:B------:R-:W-:Y:S01]  /*73f0*/  IMAD.SHL.U32 R3, R3, 0x200000, RZ ;  /* 0x0020000003037824 */ /* 0x000fe200078e00ff */
[----:B------:R-:W-:-:S04]  /*7400*/  LEA R5, R0, 0x37800000, 0x17 ;  /* 0x3780000000057811 */ /* 0x000fc800078eb8ff */
[----:B------:R-:W-:Y:S02]  /*7410*/  LOP3.LUT R34, R5, R3, R34, 0xfe, !PT ;  /* 0x0000000305227212 */ /* 0x000fe400078efe22 */
.L_x_24954:
[----:B------:R-:W-:Y:S05]  /*7420*/  BSYNC B0 ;  /* 0x0000000000007941 */ /* 0x000fea0003800000 */
.L_x_24953:
[----:B------:R-:W0:Y:S01]  /*7430*/  F2I.FTZ.TRUNC.NTZ R34, R34 ;  /* 0x0000002200227305 */ /* 0x000e22000021f100 */
[----:B------:R-:W-:Y:S05]  /*7440*/  BRA `(.L_x_24934) ;  /* 0x0000029000007947 */ /* 0x000fea0003800000 */
.L_x_24946:
        /* <DEDUP_REMOVED lines=14> */
.L_x_24960:
[----:B------:R-:W-:Y:S05]  /*7530*/  BSYNC B0 ;  /* 0x0000000000007941 */ /* 0x000fea0003800000 */
.L_x_24959:
[----:B------:R-:W0:Y:S01]  /*7540*/  F2I.FTZ.TRUNC.NTZ R34, R34 ;  /* 0x0000002200227305 */ /* 0x000e22000021f100 */
[----:B------:R-:W-:Y:S05]  /*7550*/  BRA `(.L_x_24934) ;  /* 0x0000018000007947 */ /* 0x000fea0003800000 */
.L_x_24933:
        /* <DEDUP_REMOVED lines=21> */
.L_x_24958:
[----:B------:R0:W5:Y:S01]  /*76b0*/  LDG.E R34, [R4.64] ;  /* 0x0000002404227981 */ /* 0x000162000c1e1900 */
[----:B------:R-:W-:Y:S05]  /*76c0*/  BRA `(.L_x_24934) ;  /* 0x0000001000007947 */ /* 0x000fea0003800000 */
.L_x_24957:
[----:B------:R0:W5:Y:S02]  /*76d0*/  LDG.E R34, [R4.64] ;  /* 0x0000002404227981 */ /* 0x000164000c1e1900 */
.L_x_24934:
        /* <DEDUP_REMOVED lines=16> */
.L_x_24964:
[----:B------:R0:W5:Y:S01]  /*77e0*/  LDG.E.U8 R33, [R4.64] ;  /* 0x0000002404217981 */ /* 0x000162000c1e1100 */
[----:B------:R-:W-:Y:S05]  /*77f0*/  BRA `(.L_x_24966) ;  /* 0x00000d0000007947 */ /* 0x000fea0003800000 */
.L_x_24963:
        /* <DEDUP_REMOVED lines=8> */
.L_x_24968:
[----:B------:R0:W5:Y:S01]  /*7880*/  LDG.E R33, [R4.64] ;  /* 0x0000002404217981 */ /* 0x000162000c1e1900 */
[----:B------:R-:W-:Y:S05]  /*7890*/  BRA `(.L_x_24966) ;  /* 0x00000c6000007947 */ /* 0x000fea0003800000 */
.L_x_24967:
[----:B------:R0:W5:Y:S01]  /*78a0*/  LDG.E.S16 R33, [R4.64] ;  /* 0x0000002404217981 */ /* 0x000162000c1e1700 */
[----:B------:R-:W-:Y:S05]  /*78b0*/  BRA `(.L_x_24966) ;  /* 0x00000c4000007947 */ /* 0x000fea0003800000 */
.L_x_24962:
        /* <DEDUP_REMOVED lines=9> */
.L_x_24970:
[----:B----4-:R-:W4:Y:S02]  /*7950*/  LDG.E.U16 R4, [R4.64] ;  /* 0x0000002404047981 */ /* 0x010f24000c1e1500 */
[----:B----4-:R-:W-:-:S06]  /*7960*/  HADD2.F32 R33, -RZ, R4.H0_H0 ;  /* 0x20000004ff217230 */ /* 0x010fcc0000004100 */
[----:B------:R-:W0:Y:S01]  /*7970*/  F2I.FTZ.TRUNC.NTZ R33, R33 ;  /* 0x0000002100217305 */ /* 0x000e22000021f100 */
[----:B------:R-:W-:Y:S05]  /*7980*/  BRA `(.L_x_24966) ;  /* 0x00000b7000007947 */ /* 0x000fea0003800000 */
.L_x_24969:
        /* <DEDUP_REMOVED lines=9> */
.L_x_24972:
[----:B----4-:R-:W4:Y:S02]  /*7a20*/  LDG.E.U16 R4, [R4.64] ;  /* 0x0000002404047981 */ /* 0x010f24000c1e1500 */
[----:B----4-:R-:W-:-:S06]  /*7a30*/  HADD2.F32 R33, -RZ, R4.H0_H0 ;  /* 0x20000004ff217230 */ /* 0x010fcc0000004100 */
[----:B------:R-:W0:Y:S01]  /*7a40*/  F2I.FTZ.TRUNC.NTZ R33, R33 ;  /* 0x0000002100217305 */ /* 0x000e22000021f100 */
[----:B------:R-:W-:Y:S05]  /*7a50*/  BRA `(.L_x_24966) ;  /* 0x00000aa000007947 */ /* 0x000fea0003800000 */
.L_x_24971:
[----:B----4-:R-:W4:Y:S02]  /*7a60*/  LDG.E.64 R4, [R4.64] ;  /* 0x0000002404047981 */ /* 0x010f24000c1e1b00 */
[----:B----4-:R0:W4:Y:S01]  /*7a70*/  F2I.F64.TRUNC R33, R4 ;  /* 0x0000000400217311 */ /* 0x010122000030d100 */
[----:B------:R-:W-:Y:S05]  /*7a80*/  BRA `(.L_x_24966) ;  /* 0x00000a7000007947 */ /* 0x000fea0003800000 */
.L_x_24961:
        /* <DEDUP_REMOVED lines=12> */
.L_x_24975:
[----:B----4-:R-:W4:Y:S02]  /*7b50*/  LDG.E.64 R4, [R4.64] ;  /* 0x0000002404047981 */ /* 0x010f24000c1e1b00 */
[----:B----4-:R0:W4:Y:S01]  /*7b60*/  F2I.F64.TRUNC R33, R4 ;  /* 0x0000000400217311 */ /* 0x010122000030d100 */
[----:B------:R-:W-:Y:S05]  /*7b70*/  BRA `(.L_x_24966) ;  /* 0x0000098000007947 */ /* 0x000fea0003800000 */
.L_x_24974:
        /* <DEDUP_REMOVED lines=27> */
.L_x_24977:
        /* <DEDUP_REMOVED lines=14> */
.L_x_24976:
[----:B----4-:R-:W4:Y:S02]  /*7e10*/  LDG.E.U16 R33, [R4.64] ;  /* 0x0000002404217981 */ /* 0x010f24000c1e1500 */
[----:B----4-:R-:W-:-:S06]  /*7e20*/  PRMT R33, RZ, 0x5410, R33 ;  /* 0x00005410ff217816 */ /* 0x010fcc0000000021 */
[----:B------:R-:W0:Y:S01]  /*7e30*/  F2I.FTZ.TRUNC.NTZ R33, R33 ;  /* 0x0000002100217305 */ /* 0x000e22000021f100 */
[----:B------:R-:W-:Y:S05]  /*7e40*/  BRA `(.L_x_24966) ;  /* 0x000006b000007947 */ /* 0x000fea0003800000 */
.L_x_24973:
        /* <DEDUP_REMOVED lines=10> */
.L_x_24980:
        /* <DEDUP_REMOVED lines=21> */
.L_x_24984:
[----:B------:R-:W-:Y:S05]  /*8040*/  BSYNC B1 ;  /* 0x0000000000017941 */ /* 0x000fea0003800000 */
.L_x_24983:
[----:B------:R-:W-:Y:S01]  /*8050*/  IMAD.SHL.U32 R3, R3, 0x100000, RZ ;  /* 0x0010000003037824 */ /* 0x000fe200078e00ff */
[----:B------:R-:W-:-:S04]  /*8060*/  LEA R0, R0, 0x3b800000, 0x17 ;  /* 0x3b80000000007811 */ /* 0x000fc800078eb8ff */
[----:B------:R-:W-:Y:S02]  /*8070*/  LOP3.LUT R33, R0, R3, R33, 0xfe, !PT ;  /* 0x0000000300217212 */ /* 0x000fe400078efe21 */
.L_x_24982:
[----:B------:R-:W-:Y:S05]  /*8080*/  BSYNC B0 ;  /* 0x0000000000007941 */ /* 0x000fea0003800000 */
.L_x_24981:
[----:B------:R-:W0:Y:S01]  /*8090*/  F2I.FTZ.TRUNC.NTZ R33, R33 ;  /* 0x0000002100217305 */ /* 0x000e22000021f100 */
[----:B------:R-:W-:Y:S05]  /*80a0*/  BRA `(.L_x_24966) ;  /* 0x0000045000007947 */ /* 0x000fea0003800000 */
.L_x_24979:
        /* <DEDUP_REMOVED lines=21> */
.L_x_24988:
[----:B------:R-:W-:Y:S05]  /*8200*/  BSYNC B1 ;  /* 0x0000000000017941 */ /* 0x000fea0003800000 */
.L_x_24987:
[----:B------:R-:W-:Y:S01]  /*8210*/  IMAD.SHL.U32 R3, R3, 0x200000, RZ ;  /* 0x0020000003037824 */ /* 0x000fe200078e00ff */
[----:B------:R-:W-:-:S04]  /*8220*/  LEA R0, R0, 0x37800000, 0x17 ;  /* 0x3780000000007811 */ /* 0x000fc800078eb8ff */
[----:B------:R-:W-:Y:S02]  /*8230*/  LOP3.LUT R33, R0, R3, R33, 0xfe, !PT ;  /* 0x0000000300217212 */ /* 0x000fe400078efe21 */
.L_x_24986:
[----:B------:R-:W-:Y:S05]  /*8240*/  BSYNC B0 ;  /* 0x0000000000007941 */ /* 0x000fea0003800000 */
.L_x_24985:
[----:B------:R-:W0:Y:S01]  /*8250*/  F2I.FTZ.TRUNC.NTZ R33, R33 ;  /* 0x0000002100217305 */ /* 0x000e22000021f100 */
[----:B------:R-:W-:Y:S05]  /*8260*/  BRA `(.L_x_24966) ;  /* 0x0000029000007947 */ /* 0x000fea0003800000 */
.L_x_24978:
        /* <DEDUP_REMOVED lines=14> */
.L_x_24992:
[----:B------:R-:W-:Y:S05]  /*8350*/  BSYNC B0 ;  /* 0x0000000000007941 */ /* 0x000fea0003800000 */
.L_x_24991:
[----:B------:R-:W0:Y:S01]  /*8360*/  F2I.FTZ.TRUNC.NTZ R33, R33 ;  /* 0x0000002100217305 */ /* 0x000e22000021f100 */
[----:B------:R-:W-:Y:S05]  /*8370*/  BRA `(.L_x_24966) ;  /* 0x0000018000007947 */ /* 0x000fea0003800000 */
.L_x_24965:
        /* <DEDUP_REMOVED lines=21> */
.L_x_24990:
[----:B------:R0:W5:Y:S01]  /*84d0*/  LDG.E R33, [R4.64] ;  /* 0x0000002404217981 */ /* 0x000162000c1e1900 */
[----:B------:R-:W-:Y:S05]  /*84e0*/  BRA `(.L_x_24966) ;  /* 0x0000001000007947 */ /* 0x000fea0003800000 */
.L_x_24989:
[----:B------:R0:W5:Y:S02]  /*84f0*/  LDG.E R33, [R4.64] ;  /* 0x0000002404217981 */ /* 0x000164000c1e1900 */
.L_x_24966:
        /* <DEDUP_REMOVED lines=16> */
.L_x_24996:
[----:B------:R0:W5:Y:S01]  /*8600*/  LDG.E.U8 R32, [R4.64] ;  /* 0x0000002404207981 */ /* 0x000162000c1e1100 */
[----:B------:R-:W-:Y:S05]  /*8610*/  BRA `(.L_x_24998) ;  /* 0x00000d0000007947 */ /* 0x000fea0003800000 */
.L_x_24995:
        /* <DEDUP_REMOVED lines=8> */
.L_x_25000:
[----:B------:R0:W5:Y:S01]  /*86a0*/  LDG.E R32, [R4.64] ;  /* 0x0000002404207981 */ /* 0x000162000c1e1900 */
[----:B------:R-:W-:Y:S05]  /*86b0*/  BRA `(.L_x_24998) ;  /* 0x00000c6000007947 */ /* 0x000fea0003800000 */
.L_x_24999:
[----:B------:R0:W5:Y:S01]  /*86c0*/  LDG.E.S16 R32, [R4.64] ;  /* 0x0000002404207981 */ /* 0x000162000c1e1700 */
[----:B------:R-:W-:Y:S05]  /*86d0*/  BRA `(.L_x_24998) ;  /* 0x00000c4000007947 */ /* 0x000fea0003800000 */
.L_x_24994:
        /* <DEDUP_REMOVED lines=9> */
.L_x_25002:
[----:B----4-:R-:W4:Y:S02]  /*8770*/  LDG.E.U16 R4, [R4.64] ;  /* 0x0000002404047981 */ /* 0x010f24000c1e1500 */
[----:B----4-:R-:W-:-:S06]  /*8780*/  HADD2.F32 R32, -RZ, R4.H0_H0 ;  /* 0x20000004ff207230 */ /* 0x010fcc0000004100 */
[----:B------:R-:W0:Y:S01]  /*8790*/  F2I.FTZ.TRUNC.NTZ R32, R32 ;  /* 0x0000002000207305 */ /* 0x000e22000021f100 */
[----:B------:R-:W-:Y:S05]  /*87a0*/  BRA `(.L_x_24998) ;  /* 0x00000b7000007947 */ /* 0x000fea0003800000 */
.L_x_25001:
        /* <DEDUP_REMOVED lines=9> */
.L_x_25004:
[----:B----4-:R-:W4:Y:S02]  /*8840*/  LDG.E.U16 R4, [R4.64] ;  /* 0x0000002404047981 */ /* 0x010f24000c1e1500 */
[----:B----4-:R-:W-:-:S06]  /*8850*/  HADD2.F32 R32, -RZ, R4.H0_H0 ;  /* 0x20000004ff207230 */ /* 0x010fcc0000004100 */
[----:B------:R-:W0:Y:S01]  /*8860*/  F2I.FTZ.TRUNC.NTZ R32, R32 ;  /* 0x0000002000207305 */ /* 0x000e22000021f100 */
[----:B------:R-:W-:Y:S05]  /*8870*/  BRA `(.L_x_24998) ;  /* 0x00000aa000007947 */ /* 0x000fea0003800000 */
.L_x_25003:
[----:B----4-:R-:W4:Y:S02]  /*8880*/  LDG.E.64 R4, [R4.64] ;  /* 0x0000002404047981 */ /* 0x010f24000c1e1b00 */
[----:B----4-:R0:W4:Y:S01]  /*8890*/  F2I.F64.TRUNC R32, R4 ;  /* 0x0000000400207311 */ /* 0x010122000030d100 */
[----:B------:R-:W-:Y:S05]  /*88a0*/  BRA `(.L_x_24998) ;  /* 0x00000a7000007947 */ /* 0x000fea0003800000 */
.L_x_24993:
        /* <DEDUP_REMOVED lines=12> */
.L_x_25007:
[----:B----4-:R-:W4:Y:S02]  /*8970*/  LDG.E.64 R4, [R4.64] ;  /* 0x0000002404047981 */ /* 0x010f24000c1e1b00 */
[----:B----4-:R0:W4:Y:S01]  /*8980*/  F2I.F64.TRUNC R32, R4 ;  /* 0x0000000400207311 */ /* 0x010122000030d100 */
[----:B------:R-:W-:Y:S05]  /*8990*/  BRA `(.L_x_24998) ;  /* 0x0000098000007947 */ /* 0x000fea0003800000 */
.L_x_25006:
        /* <DEDUP_REMOVED lines=27> */
.L_x_25009:
        /* <DEDUP_REMOVED lines=14> */
.L_x_25008:
[----:B----4-:R-:W4:Y:S02]  /*8c30*/  LDG.E.U16 R32, [R4.64] ;  /* 0x0000002404207981 */ /* 0x010f24000c1e1500 */
[----:B----4-:R-:W-:-:S06]  /*8c40*/  PRMT R32, RZ, 0x5410, R32 ;  /* 0x00005410ff207816 */ /* 0x010fcc0000000020 */
[----:B------:R-:W0:Y:S01]  /*8c50*/  F2I.FTZ.TRUNC.NTZ R32, R32 ;  /* 0x0000002000207305 */ /* 0x000e22000021f100 */
[----:B------:R-:W-:Y:S05]  /*8c60*/  BRA `(.L_x_24998) ;  /* 0x000006b000007947 */ /* 0x000fea0003800000 */
.L_x_25005:
        /* <DEDUP_REMOVED lines=10> */
.L_x_25012:
        /* <DEDUP_REMOVED lines=21> */
.L_x_25016:
[----:B------:R-:W-:Y:S05]  /*8e60*/  BSYNC B1 ;  /* 0x0000000000017941 */ /* 0x000fea0003800000 */
.L_x_25015:
[----:B------:R-:W-:Y:S01]  /*8e70*/  IMAD.SHL.U32 R3, R3, 0x100000, RZ ;  /* 0x0010000003037824 */ /* 0x000fe200078e00ff */
[----:B------:R-:W-:-:S04]  /*8e80*/  LEA R5, R0, 0x3b800000, 0x17 ;  /* 0x3b80000000057811 */ /* 0x000fc800078eb8ff */
[----:B------:R-:W-:Y:S02]  /*8e90*/  LOP3.LUT R32, R5, R3, R32, 0xfe, !PT ;  /* 0x0000000305207212 */ /* 0x000fe400078efe20 */
.L_x_25014:
[----:B------:R-:W-:Y:S05]  /*8ea0*/  BSYNC B0 ;  /* 0x0000000000007941 */ /* 0x000fea0003800000 */
.L_x_25013:
[----:B------:R-:W0:Y:S01]  /*8eb0*/  F2I.FTZ.TRUNC.NTZ R32, R32 ;  /* 0x0000002000207305 */ /* 0x000e22000021f100 */
[----:B------:R-:W-:Y:S05]  /*8ec0*/  BRA `(.L_x_24998) ;  /* 0x0000045000007947 */ /* 0x000fea0003800000 */
.L_x_25011:
        /* <DEDUP_REMOVED lines=21> */
.L_x_25020:
[----:B------:R-:W-:Y:S05]  /*9020*/  BSYNC B1 ;  /* 0x0000000000017941 */ /* 0x000fea0003800000 */
.L_x_25019:
[----:B------:R-:W-:Y:S01]  /*9030*/  IMAD.SHL.U32 R3, R3, 0x200000, RZ ;  /* 0x0020000003037824 */ /* 0x000fe200078e00ff */
[----:B------:R-:W-:-:S04]  /*9040*/  LEA R5, R0, 0x37800000, 0x17 ;  /* 0x3780000000057811 */ /* 0x000fc800078eb8ff */
[----:B------:R-:W-:Y:S02]  /*9050*/  LOP3.LUT R32, R5, R3, R32, 0xfe, !PT ;  /* 0x0000000305207212 */ /* 0x000fe400078efe20 */
.L_x_25018:
[----:B------:R-:W-:Y:S05]  /*9060*/  BSYNC B0 ;  /* 0x0000000000007941 */ /* 0x000fea0003800000 */
.L_x_25017:
[----:B------:R-:W0:Y:S01]  /*9070*/  F2I.FTZ.TRUNC.NTZ R32, R32 ;  /* 0x0000002000207305 */ /* 0x000e22000021f100 */
[----:B------:R-:W-:Y:S05]  /*9080*/  BRA `(.L_x_24998) ;  /* 0x0000029000007947 */ /* 0x000fea0003800000 */
.L_x_25010:
        /* <DEDUP_REMOVED lines=14> */
.L_x_25024:
[----:B------:R-:W-:Y:S05]  /*9170*/  BSYNC B0 ;  /* 0x0000000000007941 */ /* 0x000fea0003800000 */
.L_x_25023:
[----:B------:R-:W0:Y:S01]  /*9180*/  F2I.FTZ.TRUNC.NTZ R32, R32 ;  /* 0x0000002000207305 */ /* 0x000e22000021f100 */
[----:B------:R-:W-:Y:S05]  /*9190*/  BRA `(.L_x_24998) ;  /* 0x0000018000007947 */ /* 0x000fea0003800000 */
.L_x_24997:
        /* <DEDUP_REMOVED lines=21> */
.L_x_25022:
[----:B------:R0:W5:Y:S01]  /*92f0*/  LDG.E R32, [R4.64] ;  /* 0x0000002404207981 */ /* 0x000162000c1e1900 */
[----:B------:R-:W-:Y:S05]  /*9300*/  BRA `(.L_x_24998) ;  /* 0x0000001000007947 */ /* 0x000fea0003800000 */
.L_x_25021:
[----:B------:R0:W5:Y:S02]  /*9310*/  LDG.E R32, [R4.64] ;  /* 0x0000002404207981 */ /* 0x000164000c1e1900 */
.L_x_24998:
[----:B------:R-:W-:-:S03]  /*9320*/  IADD3 R36, R36, 0x80, RZ ;  /* 0x0000008024247810 */ /* 0x000fc60007ffe0ff */
.L_x_24864:
[----:B------:R-:W-:Y:S05]  /*9330*/  BSYNC B6 ;  /* 0x0000000000067941 */ /* 0x000fea0003800000 */
.L_x_24863:
        /* <DEDUP_REMOVED lines=23> */
.L_x_25030:
[----:B------:R0:W5:Y:S01]  /*94b0*/  LDG.E.U8 R30, [R4.64] ;  /* 0x00000024041e7981 */ /* 0x000162000c1e1100 */
[----:B------:R-:W-:Y:S05]  /*94c0*/  BRA `(.L_x_25032) ;  /* 0x00000d0000007947 */ /* 0x000fea0003800000 */
.L_x_25029:
        /* <DEDUP_REMOVED lines=8> */
.L_x_25034:
[----:B------:R0:W5:Y:S01]  /*9550*/  LDG.E R30, [R4.64] ;  /* 0x00000024041e7981 */ /* 0x000162000c1e1900 */
[----:B------:R-:W-:Y:S05]  /*9560*/  BRA `(.L_x_25032) ;  /* 0x00000c6000007947 */ /* 0x000fea0003800000 */
.L_x_25033:
[----:B------:R0:W5:Y:S01]  /*9570*/  LDG.E.S16 R30, [R4.64] ;  /* 0x00000024041e7981 */ /* 0x000162000c1e1700 */
[----:B------:R-:W-:Y:S05]  /*9580*/  BRA `(.L_x_25032) ;  /* 0x00000c4000007947 */ /* 0x000fea0003800000 */
.L_x_25028:
        /* <DEDUP_REMOVED lines=9> */
.L_x_25036:
[----:B----4-:R-:W4:Y:S02]  /*9620*/  LDG.E.U16 R4, [R4.64] ;  /* 0x0000002404047981 */ /* 0x010f24000c1e1500 */
[----:B----4-:R-:W-:-:S06]  /*9630*/  HADD2.F32 R30, -RZ, R4.H0_H0 ;  /* 0x20000004ff1e7230 */ /* 0x010fcc0000004100 */
[----:B------:R-:W0:Y:S01]  /*9640*/  F2I.FTZ.TRUNC.NTZ R30, R30 ;  /* 0x0000001e001e7305 */ /* 0x000e22000021f100 */
[----:B------:R-:W-:Y:S05]  /*9650*/  BRA `(.L_x_25032) ;  /* 0x00000b7000007947 */ /* 0x000fea0003800000 */
.L_x_25035:
        /* <DEDUP_REMOVED lines=9> */
.L_x_25038:
[----:B----4-:R-:W4:Y:S02]  /*96f0*/  LDG.E.U16 R4, [R4.64] ;  /* 0x0000002404047981 */ /* 0x010f24000c1e1500 */
[----:B----4-:R-:W-:-:S06]  /*9700*/  HADD2.F32 R30, -RZ, R4.H0_H0 ;  /* 0x20000004ff1e7230 */ /* 0x010fcc0000004100 */
[----:B------:R-:W0:Y:S01]  /*9710*/  F2I.FTZ.TRUNC.NTZ R30, R30 ;  /* 0x0000001e001e7305 */ /* 0x000e22000021f100 */
[----:B------:R-:W-:Y:S05]  /*9720*/  BRA `(.L_x_25032) ;  /* 0x00000aa000007947 */ /* 0x000fea0003800000 */
.L_x_25037:
[----:B----4-:R-:W4:Y:S02]  /*9730*/  LDG.E.64 R4, [R4.64] ;  /* 0x0000002404047981 */ /* 0x010f24000c1e1b00 */
[----:B----4-:R0:W4:Y:S01]  /*9740*/  F2I.F64.TRUNC R30, R4 ;  /* 0x00000004001e7311 */ /* 0x010122000030d100 */
[----:B------:R-:W-:Y:S05]  /*9750*/  BRA `(.L_x_25032) ;  /* 0x00000a7000007947 */ /* 0x000fea0003800000 */
.L_x_25027:
        /* <DEDUP_REMOVED lines=12> */
.L_x_25041:
[----:B----4-:R-:W4:Y:S02]  /*9820*/  LDG.E.64 R4, [R4.64] ;  /* 0x0000002404047981 */ /* 0x010f24000c1e1b00 */
[----:B----4-:R0:W4:Y:S01]  /*9830*/  F2I.F64.TRUNC R30, R4 ;  /* 0x00000004001e7311 */ /* 0x010122000030d100 */
[----:B------:R-:W-:Y:S05]  /*9840*/  BRA `(.L_x_25032) ;  /* 0x0000098000007947 */ /* 0x000fea0003800000 */
.L_x_25040:
        /* <DEDUP_REMOVED lines=27> */
.L_x_25043:
        /* <DEDUP_REMOVED lines=14> */
.L_x_25042:
[----:B----4-:R-:W4:Y:S02]  /*9ae0*/  LDG.E.U16 R30, [R4.64] ;  /* 0x00000024041e7981 */ /* 0x010f24000c1e1500 */
[----:B----4-:R-:W-:-:S06]  /*9af0*/  PRMT R30, RZ, 0x5410, R30 ;  /* 0x00005410ff1e7816 */ /* 0x010fcc000000001e */
[----:B------:R-:W0:Y:S01]  /*9b00*/  F2I.FTZ.TRUNC.NTZ R30, R30 ;  /* 0x0000001e001e7305 */ /* 0x000e22000021f100 */
[----:B------:R-:W-:Y:S05]  /*9b10*/  BRA `(.L_x_25032) ;  /* 0x000006b000007947 */ /* 0x000fea0003800000 */
.L_x_25039:
        /* <DEDUP_REMOVED lines=10> */
.L_x_25046:
        /* <DEDUP_REMOVED lines=21> */
.L_x_25050:
[----:B------:R-:W-:Y:S05]  /*9d10*/  BSYNC B1 ;  /* 0x0000000000017941 */ /* 0x000fea0003800000 */
.L_x_25049:
[----:B------:R-:W-:Y:S01]  /*9d20*/  IMAD.SHL.U32 R3, R3, 0x100000, RZ ;  /* 0x0010000003037824 */ /* 0x000fe200078e00ff */
[----:B------:R-:W-:-:S04]  /*9d30*/  LEA R5, R0, 0x3b800000, 0x17 ;  /* 0x3b80000000057811 */ /* 0x000fc800078eb8ff */
[----:B------:R-:W-:Y:S02]  /*9d40*/  LOP3.LUT R30, R5, R3, R30, 0xfe, !PT ;  /* 0x00000003051e7212 */ /* 0x000fe400078efe1e */
.L_x_25048:
[----:B------:R-:W-:Y:S05]  /*9d50*/  BSYNC B0 ;  /* 0x0000000000007941 */ /* 0x000fea0003800000 */
.L_x_25047:
[----:B------:R-:W0:Y:S01]  /*9d60*/  F2I.FTZ.TRUNC.NTZ R30, R30 ;  /* 0x0000001e001e7305 */ /* 0x000e22000021f100 */
[----:B------:R-:W-:Y:S05]  /*9d70*/  BRA `(.L_x_25032) ;  /* 0x0000045000007947 */ /* 0x000fea0003800000 */
.L_x_25045:
        /* <DEDUP_REMOVED lines=21> */
.L_x_25054:
[----:B------:R-:W-:Y:S05]  /*9ed0*/  BSYNC B1 ;  /* 0x0000000000017941 */ /* 0x000fea0003800000 */
.L_x_25053:
[----:B------:R-:W-:Y:S01]  /*9ee0*/  IMAD.SHL.U32 R3, R3, 0x200000, RZ ;  /* 0x0020000003037824 */ /* 0x000fe200078e00ff */
[----:B------:R-:W-:-:S04]  /*9ef0*/  LEA R5, R0, 0x37800000, 0x17 ;  /* 0x3780000000057811 */ /* 0x000fc800078eb8ff */
[----:B------:R-:W-:Y:S02]  /*9f00*/  LOP3.LUT R30, R5, R3, R30, 0xfe, !PT ;  /* 0x00000003051e7212 */ /* 0x000fe400078efe1e */
.L_x_25052:
[----:B------:R-:W-:Y:S05]  /*9f10*/  BSYNC B0 ;  /* 0x0000000000007941 */ /* 0x000fea0003800000 */
.L_x_25051:
[----:B------:R-:W0:Y:S01]  /*9f20*/  F2I.FTZ.TRUNC.NTZ R30, R30 ;  /* 0x0000001e001e7305 */ /* 0x000e22000021f100 */
[----:B------:R-:W-:Y:S05]  /*9f30*/  BRA `(.L_x_25032) ;  /* 0x0000029000007947 */ /* 0x000fea0003800000 */
.L_x_25044:
        /* <DEDUP_REMOVED lines=14> */
.L_x_25058:
[----:B------:R-:W-:Y:S05]  /*a020*/  BSYNC B0 ;  /* 0x0000000000007941 */ /* 0x000fea0003800000 */
.L_x_25057:
[----:B------:R-:W0:Y:S01]  /*a030*/  F2I.FTZ.TRUNC.NTZ R30, R30 ;  /* 0x0000001e001e7305 */ /* 0x000e22000021f100 */
[----:B------:R-:W-:Y:S05]  /*a040*/  BRA `(.L_x_25032) ;  /* 0x0000018000007947 */ /* 0x000fea0003800000 */
.L_x_25031:
        /* <DEDUP_REMOVED lines=21> */
.L_x_25056:
[----:B------:R0:W5:Y:S01]  /*a1a0*/  LDG.E R30, [R4.64] ;  /* 0x00000024041e7981 */ /* 0x000162000c1e1900 */
[----:B------:R-:W-:Y:S05]  /*a1b0*/  BRA `(.L_x_25032) ;  /* 0x0000001000007947 */ /* 0x000fea0003800000 */
.L_x_25055:
[----:B------:R0:W5:Y:S02]  /*a1c0*/  LDG.E R30, [R4.64] ;  /* 0x00000024041e7981 */ /* 0x000164000c1e1900 */
.L_x_25032:
        /* <DEDUP_REMOVED lines=16> */
.L_x_25062:
[----:B------:R0:W5:Y:S01]  /*a2d0*/  LDG.E.U8 R29, [R4.64] ;  /* 0x00000024041d7981 */ /* 0x000162000c1e1100 */
[----:B------:R-:W-:Y:S05]  /*a2e0*/  BRA `(.L_x_25064) ;  /* 0x00000d0000007947 */ /* 0x000fea0003800000 */
.L_x_25061:
        /* <DEDUP_REMOVED lines=8> */
.L_x_25066:
[----:B------:R0:W5:Y:S01]  /*a370*/  LDG.E R29, [R4.64] ;  /* 0x00000024041d7981 */ /* 0x000162000c1e1900 */
[----:B------:R-:W-:Y:S05]  /*a380*/  BRA `(.L_x_25064) ;  /* 0x00000c6000007947 */ /* 0x000fea0003800000 */
.L_x_25065:
[----:B------:R0:W5:Y:S01]  /*a390*/  LDG.E.S16 R29, [R4.64] ;  /* 0x00000024041d7981 */ /* 0x000162000c1e1700 */
[----:B------:R-:W-:Y:S05]  /*a3a0*/  BRA `(.L_x_25064) ;  /* 0x00000c4000007947 */ /* 0x000fea0003800000 */
.L_x_25060:
        /* <DEDUP_REMOVED lines=9> */
.L_x_25068:
[----:B----4-:R-:W4:Y:S02]  /*a440*/  LDG.E.U16 R4, [R4.64] ;  /* 0x0000002404047981 */ /* 0x010f24000c1e1500 */
[----:B----4-:R-:W-:-:S06]  /*a450*/  HADD2.F32 R29, -RZ, R4.H0_H0 ;  /* 0x20000004ff1d7230 */ /* 0x010fcc0000004100 */
[----:B------:R-:W0:Y:S01]  /*a460*/  F2I.FTZ.TRUNC.NTZ R29, R29 ;  /* 0x0000001d001d7305 */ /* 0x000e22000021f100 */
[----:B------:R-:W-:Y:S05]  /*a470*/  BRA `(.L_x_25064) ;  /* 0x00000b7000007947 */ /* 0x000fea0003800000 */
.L_x_25067:
        /* <DEDUP_REMOVED lines=9> */
.L_x_25070:
[----:B----4-:R-:W4:Y:S02]  /*a510*/  LDG.E.U16 R4, [R4.64] ;  /* 0x0000002404047981 */ /* 0x010f24000c1e1500 */
[----:B----4-:R-:W-:-:S06]  /*a520*/  HADD2.F32 R29, -RZ, R4.H0_H0 ;  /* 0x20000004ff1d7230 */ /* 0x010fcc0000004100 */
[----:B------:R-:W0:Y:S01]  /*a530*/  F2I.FTZ.TRUNC.NTZ R29, R29 ;  /* 0x0000001d001d7305 */ /* 0x000e22000021f100 */
[----:B------:R-:W-:Y:S05]  /*a540*/  BRA `(.L_x_25064) ;  /* 0x00000aa000007947 */ /* 0x000fea0003800000 */
.L_x_25069:
[----:B----4-:R-:W4:Y:S02]  /*a550*/  LDG.E.64 R4, [R4.64] ;  /* 0x0000002404047981 */ /* 0x010f24000c1e1b00 */
[----:B----4-:R0:W4:Y:S01]  /*a560*/  F2I.F64.TRUNC R29, R4 ;  /* 0x00000004001d7311 */ /* 0x010122000030d100 */
[----:B------:R-:W-:Y:S05]  /*a570*/  BRA `(.L_x_25064) ;  /* 0x00000a7000007947 */ /* 0x000fea0003800000 */
.L_x_25059:
        /* <DEDUP_REMOVED lines=12> */
.L_x_25073:
[----:B----4-:R-:W4:Y:S02]  /*a640*/  LDG.E.64 R4, [R4.64] ;  /* 0x0000002404047981 */ /* 0x010f24000c1e1b00 */
[----:B----4-:R0:W4:Y:S01]  /*a650*/  F2I.F64.TRUNC R29, R4 ;  /* 0x00000004001d7311 */ /* 0x010122000030d100 */
[----:B------:R-:W-:Y:S05]  /*a660*/  BRA `(.L_x_25064) ;  /* 0x0000098000007947 */ /* 0x000fea0003800000 */
.L_x_25072:
        /* <DEDUP_REMOVED lines=27> */
.L_x_25075:
        /* <DEDUP_REMOVED lines=14> */
.L_x_25074:
[----:B----4-:R-:W4:Y:S02]  /*a900*/  LDG.E.U16 R29, [R4.64] ;  /* 0x00000024041d7981 */ /* 0x010f24000c1e1500 */
[----:B----4-:R-:W-:-:S06]  /*a910*/  PRMT R29, RZ, 0x5410, R29 ;  /* 0x00005410ff1d7816 */ /* 0x010fcc000000001d */
[----:B------:R-:W0:Y:S01]  /*a920*/  F2I.FTZ.TRUNC.NTZ R29, R29 ;  /* 0x0000001d001d7305 */ /* 0x000e22000021f100 */
[----:B------:R-:W-:Y:S05]  /*a930*/  BRA `(.L_x_25064) ;  /* 0x000006b000007947 */ /* 0x000fea0003800000 */
.L_x_25071:
        /* <DEDUP_REMOVED lines=10> */
.L_x_25078:
        /* <DEDUP_REMOVED lines=21> */
.L_x_25082:
[----:B------:R-:W-:Y:S05]  /*ab30*/  BSYNC B1 ;  /* 0x0000000000017941 */ /* 0x000fea0003800000 */
.L_x_25081:
[----:B------:R-:W-:Y:S01]  /*ab40*/  IMAD.SHL.U32 R3, R3, 0x100000, RZ ;  /* 0x0010000003037824 */ /* 0x000fe200078e00ff */
[----:B------:R-:W-:-:S04]  /*ab50*/  LEA R0, R0, 0x3b800000, 0x17 ;  /* 0x3b80000000007811 */ /* 0x000fc800078eb8ff */
[----:B------:R-:W-:Y:S02]  /*ab60*/  LOP3.LUT R29, R0, R3, R29, 0xfe, !PT ;  /* 0x00000003001d7212 */ /* 0x000fe400078efe1d */
.L_x_25080:
[----:B------:R-:W-:Y:S05]  /*ab70*/  BSYNC B0 ;  /* 0x0000000000007941 */ /* 0x000fea0003800000 */
.L_x_25079:
[----:B------:R-:W0:Y:S01]  /*ab80*/  F2I.FTZ.TRUNC.NTZ R29, R29 ;  /* 0x0000001d001d7305 */ /* 0x000e22000021f100 */
[----:B------:R-:W-:Y:S05]  /*ab90*/  BRA `(.L_x_25064) ;  /* 0x0000045000007947 */ /* 0x000fea0003800000 */
.L_x_25077:
        /* <DEDUP_REMOVED lines=21> */
.L_x_25086:
[----:B------:R-:W-:Y:S05]  /*acf0*/  BSYNC B1 ;  /* 0x0000000000017941 */ /* 0x000fea0003800000 */
.L_x_25085:
[----:B------:R-:W-:Y:S01]  /*ad00*/  IMAD.SHL.U32 R3, R3, 0x200000, RZ ;  /* 0x0020000003037824 */ /* 0x000fe200078e00ff */
[----:B------:R-:W-:-:S04]  /*ad10*/  LEA R0, R0, 0x37800000, 0x17 ;  /* 0x3780000000007811 */ /* 0x000fc800078eb8ff */
[----:B------:R-:W-:Y:S02]  /*ad20*/  LOP3.LUT R29, R0, R3, R29, 0xfe, !PT ;  /* 0x00000003001d7212 */ /* 0x000fe400078efe1d */
.L_x_25084:
[----:B------:R-:W-:Y:S05]  /*ad30*/  BSYNC B0 ;  /* 0x0000000000007941 */ /* 0x000fea0003800000 */
.L_x_25083:
[----:B------:R-:W0:Y:S01]  /*ad40*/  F2I.FTZ.TRUNC.NTZ R29, R29 ;  /* 0x0000001d001d7305 */ /* 0x000e22000021f100 */
[----:B------:R-:W-:Y:S05]  /*ad50*/  BRA `(.L_x_25064) ;  /* 0x0000029000007947 */ /* 0x000fea0003800000 */
.L_x_25076:
        /* <DEDUP_REMOVED lines=14> */
.L_x_25090:
[----:B------:R-:W-:Y:S05]  /*ae40*/  BSYNC B0 ;  /* 0x0000000000007941 */ /* 0x000fea0003800000 */
.L_x_25089:
[----:B------:R-:W0:Y:S01]  /*ae50*/  F2I.FTZ.TRUNC.NTZ R29, R29 ;  /* 0x0000001d001d7305 */ /* 0x000e22000021f100 */
[----:B------:R-:W-:Y:S05]  /*ae60*/  BRA `(.L_x_25064) ;  /* 0x0000018000007947 */ /* 0x000fea0003800000 */
.L_x_25063:
        /* <DEDUP_REMOVED lines=21> */
.L_x_25088:
[----:B------:R0:W5:Y:S01]  /*afc0*/  LDG.E R29, [R4.64] ;  /* 0x00000024041d7981 */ /* 0x000162000c1e1900 */
[----:B------:R-:W-:Y:S05]  /*afd0*/  BRA `(.L_x_25064) ;  /* 0x0000001000007947 */ /* 0x000fea0003800000 */
.L_x_25087:
[----:B------:R0:W5:Y:S02]  /*afe0*/  LDG.E R29, [R4.64] ;  /* 0x00000024041d7981 */ /* 0x000164000c1e1900 */
.L_x_25064:
        /* <DEDUP_REMOVED lines=16> */
.L_x_25094:
[----:B------:R0:W5:Y:S01]  /*b0f0*/  LDG.E.U8 R28, [R4.64] ;  /* 0x00000024041c7981 */ /* 0x000162000c1e1100 */
[----:B------:R-:W-:Y:S05]  /*b100*/  BRA `(.L_x_25096) ;  /* 0x00000d0000007947 */ /* 0x000fea0003800000 */
.L_x_25093:
        /* <DEDUP_REMOVED lines=8> */
.L_x_25098:
[----:B------:R0:W5:Y:S01]  /*b190*/  LDG.E R28, [R4.64] ;  /* 0x00000024041c7981 */ /* 0x000162000c1e1900 */
[----:B------:R-:W-:Y:S05]  /*b1a0*/  BRA `(.L_x_25096) ;  /* 0x00000c6000007947 */ /* 0x000fea0003800000 */
.L_x_25097:
[----:B------:R0:W5:Y:S01]  /*b1b0*/  LDG.E.S16 R28, [R4.64] ;  /* 0x00000024041c7981 */ /* 0x000162000c1e1700 */
[----:B------:R-:W-:Y:S05]  /*b1c0*/  BRA `(.L_x_25096) ;  /* 0x00000c4000007947 */ /* 0x000fea0003800000 */
.L_x_25092:
        /* <DEDUP_REMOVED lines=9> */
.L_x_25100:
[----:B----4-:R-:W4:Y:S02]  /*b260*/  LDG.E.U16 R4, [R4.64] ;  /* 0x0000002404047981 */ /* 0x010f24000c1e1500 */
[----:B----4-:R-:W-:-:S06]  /*b270*/  HADD2.F32 R28, -RZ, R4.H0_H0 ;  /* 0x20000004ff1c7230 */ /* 0x010fcc0000004100 */
[----:B------:R-:W0:Y:S01]  /*b280*/  F2I.FTZ.TRUNC.NTZ R28, R28 ;  /* 0x0000001c001c7305 */ /* 0x000e22000021f100 */
[----:B------:R-:W-:Y:S05]  /*b290*/  BRA `(.L_x_25096) ;  /* 0x00000b7000007947 */ /* 0x000fea0003800000 */
.L_x_25099:
        /* <DEDUP_REMOVED lines=9> */
.L_x_25102:
[----:B----4-:R-:W4:Y:S02]  /*b330*/  LDG.E.U16 R4, [R4.64] ;  /* 0x0000002404047981 */ /* 0x010f24000c1e1500 */
[----:B----4-:R-:W-:-:S06]  /*b340*/  HADD2.F32 R28, -RZ, R4.H0_H0 ;  /* 0x20000004ff1c7230 */ /* 0x010fcc0000004100 */
[----:B------:R-:W0:Y:S01]  /*b350*/  F2I.FTZ.TRUNC.NTZ R28, R28 ;  /* 0x0000001c001c7305 */ /* 0x000e22000021f100 */
[----:B------:R-:W-:Y:S05]  /*b360*/  BRA `(.L_x_25096) ;  /* 0x00000aa000007947 */ /* 0x000fea0003800000 */
.L_x_25101:
[----:B----4-:R-:W4:Y:S02]  /*b370*/  LDG.E.64 R4, [R4.64] ;  /* 0x0000002404047981 */ /* 0x010f24000c1e1b00 */
[----:B----4-:R0:W4:Y:S01]  /*b380*/  F2I.F64.TRUNC R28, R4 ;  /* 0x00000004001c7311 */ /* 0x010122000030d100 */
[----:B------:R-:W-:Y:S05]  /*b390*/  BRA `(.L_x_25096) ;  /* 0x00000a7000007947 */ /* 0x000fea0003800000 */
.L_x_25091:
        /* <DEDUP_REMOVED lines=12> */
.L_x_25105:
[----:B----4-:R-:W4:Y:S02]  /*b460*/  LDG.E.64 R4, [R4.64] ;  /* 0x0000002404047981 */ /* 0x010f24000c1e1b00 */
[----:B----4-:R0:W4:Y:S01]  /*b470*/  F2I.F64.TRUNC R28, R4 ;  /* 0x00000004001c7311 */ /* 0x010122000030d100 */
[----:B------:R-:W-:Y:S05]  /*b480*/  BRA `(.L_x_25096) ;  /* 0x0000098000007947 */ /* 0x000fea0003800000 */
.L_x_25104:
        /* <DEDUP_REMOVED lines=27> */
.L_x_25107:
        /* <DEDUP_REMOVED lines=14> */
.L_x_25106:
[----:B----4-:R-:W4:Y:S02]  /*b720*/  LDG.E.U16 R28, [R4.64] ;  /* 0x00000024041c7981 */ /* 0x010f24000c1e1500 */
[----:B----4-:R-:W-:-:S06]  /*b730*/  PRMT R28, RZ, 0x5410, R28 ;  /* 0x00005410ff1c7816 */ /* 0x010fcc000000001c */
[----:B------:R-:W0:Y:S01]  /*b740*/  F2I.FTZ.TRUNC.NTZ R28, R28 ;  /* 0x0000001c001c7305 */ /* 0x000e22000021f100 */
[----:B------:R-:W-:Y:S05]  /*b750*/  BRA `(.L_x_25096) ;  /* 0x000006b000007947 */ /* 0x000fea0003800000 */
.L_x_25103:
        /* <DEDUP_REMOVED lines=10> */
.L_x_25110:
        /* <DEDUP_REMOVED lines=21> */
.L_x_25114:
[----:B------:R-:W-:Y:S05]  /*b950*/  BSYNC B1 ;  /* 0x0000000000017941 */ /* 0x000fea0003800000 */
.L_x_25113:
[----:B------:R-:W-:Y:S01]  /*b960*/  IMAD.SHL.U32 R3, R3, 0x100000, RZ ;  /* 0x0010000003037824 */ /* 0x000fe200078e00ff */
[----:B------:R-:W-:-:S04]  /*b970*/  LEA R5, R0, 0x3b800000, 0x17 ;  /* 0x3b80000000057811 */ /* 0x000fc800078eb8ff */
[----:B------:R-:W-:Y:S02]  /*b980*/  LOP3.LUT R28, R5, R3, R28, 0xfe, !PT ;  /* 0x00000003051c7212 */ /* 0x000fe400078efe1c */
.L_x_25112:
[----:B------:R-:W-:Y:S05]  /*b990*/  BSYNC B0 ;  /* 0x0000000000007941 */ /* 0x000fea0003800000 */
.L_x_25111:
[----:B------:R-:W0:Y:S01]  /*b9a0*/  F2I.FTZ.TRUNC.NTZ R28, R28 ;  /* 0x0000001c001c7305 */ /* 0x000e22000021f100 */
[----:B------:R-:W-:Y:S05]  /*b9b0*/  BRA `(.L_x_25096) ;  /* 0x0000045000007947 */ /* 0x000fea0003800000 */
.L_x_25109:
        /* <DEDUP_REMOVED lines=21> */
.L_x_25118:
[----:B------:R-:W-:Y:S05]  /*bb10*/  BSYNC B1 ;  /* 0x0000000000017941 */ /* 0x000fea0003800000 */
.L_x_25117:
[----:B------:R-:W-:Y:S01]  /*bb20*/  IMAD.SHL.U32 R3, R3, 0x200000, RZ ;  /* 0x0020000003037824 */ /* 0x000fe200078e00ff */
[----:B------:R-:W-:-:S04]  /*bb30*/  LEA R5, R0, 0x37800000, 0x17 ;  /* 0x3780000000057811 */ /* 0x000fc800078eb8ff */
[----:B------:R-:W-:Y:S02]  /*bb40*/  LOP3.LUT R28, R5, R3, R28, 0xfe, !PT ;  /* 0x00000003051c7212 */ /* 0x000fe400078efe1c */
.L_x_25116:
[----:B------:R-:W-:Y:S05]  /*bb50*/  BSYNC B0 ;  /* 0x0000000000007941 */ /* 0x000fea0003800000 */
.L_x_25115:
[----:B------:R-:W0:Y:S01]  /*bb60*/  F2I.FTZ.TRUNC.NTZ R28, R28 ;  /* 0x0000001c001c7305 */ /* 0x000e22000021f100 */
[----:B------:R-:W-:Y:S05]  /*bb70*/  BRA `(.L_x_25096) ;  /* 0x0000029000007947 */ /* 0x000fea0003800000 */
.L_x_25108:
        /* <DEDUP_REMOVED lines=14> */
.L_x_25122:
[----:B------:R-:W-:Y:S05]  /*bc60*/  BSYNC B0 ;  /* 0x0000000000007941 */ /* 0x000fea0003800000 */
.L_x_25121:
[----:B------:R-:W0:Y:S01]  /*bc70*/  F2I.FTZ.TRUNC.NTZ R28, R28 ;  /* 0x0000001c001c7305 */ /* 0x000e22000021f100 */
[----:B------:R-:W-:Y:S05]  /*bc80*/  BRA `(.L_x_25096) ;  /* 0x0000018000007947 */ /* 0x000fea0003800000 */
.L_x_25095:
        /* <DEDUP_REMOVED lines=21> */
.L_x_25120:
[----:B------:R0:W5:Y:S01]  /*bde0*/  LDG.E R28, [R4.64] ;  /* 0x00000024041c7981 */ /* 0x000162000c1e1900 */
[----:B------:R-:W-:Y:S05]  /*bdf0*/  BRA `(.L_x_25096) ;  /* 0x0000001000007947 */ /* 0x000fea0003800000 */
.L_x_25119:
[----:B------:R0:W5:Y:S02]  /*be00*/  LDG.E R28, [R4.64] ;  /* 0x00000024041c7981 */ /* 0x000164000c1e1900 */
.L_x_25096:
        /* <DEDUP_REMOVED lines=16> */
.L_x_25126:
[----:B------:R0:W5:Y:S01]  /*bf10*/  LDG.E.U8 R27, [R4.64] ;  /* 0x00000024041b7981 */ /* 0x000162000c1e1100 */
[----:B------:R-:W-:Y:S05]  /*bf20*/  BRA `(.L_x_25128) ;  /* 0x00000d0000007947 */ /* 0x000fea0003800000 */
.L_x_25125:
        /* <DEDUP_REMOVED lines=8> */
.L_x_25130:
[----:B------:R0:W5:Y:S01]  /*bfb0*/  LDG.E R27, [R4.64] ;  /* 0x00000024041b7981 */ /* 0x000162000c1e1900 */
[----:B------:R-:W-:Y:S05]  /*bfc0*/  BRA `(.L_x_25128) ;  /* 0x00000c6000007947 */ /* 0x000fea0003800000 */
.L_x_25129:
[----:B------:R0:W5:Y:S01]  /*bfd0*/  LDG.E.S16 R27, [R4.64] ;  /* 0x00000024041b7981 */ /* 0x000162000c1e1700 */
[----:B------:R-:W-:Y:S05]  /*bfe0*/  BRA `(.L_x_25128) ;  /* 0x00000c4000007947 */ /* 0x000fea0003800000 */
.L_x_25124:
        /* <DEDUP_REMOVED lines=9> */
.L_x_25132:
[----:B----4-:R-:W4:Y:S02]  /*c080*/  LDG.E.U16 R4, [R4.64] ;  /* 0x0000002404047981 */ /* 0x010f24000c1e1500 */
[----:B----4-:R-:W-:-:S06]  /*c090*/  HADD2.F32 R27, -RZ, R4.H0_H0 ;  /* 0x20000004ff1b7230 */ /* 0x010fcc0000004100 */
[----:B------:R-:W0:Y:S01]  /*c0a0*/  F2I.FTZ.TRUNC.NTZ R27, R27 ;  /* 0x0000001b001b7305 */ /* 0x000e22000021f100 */
[----:B------:R-:W-:Y:S05]  /*c0b0*/  BRA `(.L_x_25128) ;  /* 0x00000b7000007947 */ /* 0x000fea0003800000 */
.L_x_25131:
        /* <DEDUP_REMOVED lines=9> */
.L_x_25134:
[----:B----4-:R-:W4:Y:S02]  /*c150*/  LDG.E.U16 R4, [R4.64] ;  /* 0x0000002404047981 */ /* 0x010f24000c1e1500 */
[----:B----4-:R-:W-:-:S06]  /*c160*/  HADD2.F32 R27, -RZ, R4.H0_H0 ;  /* 0x20000004ff1b7230 */ /* 0x010fcc0000004100 */
[----:B------:R-:W0:Y:S01]  /*c170*/  F2I.FTZ.TRUNC.NTZ R27, R27 ;  /* 0x0000001b001b7305 */ /* 0x000e22000021f100 */
[----:B------:R-:W-:Y:S05]  /*c180*/  BRA `(.L_x_25128) ;  /* 0x00000aa000007947 */ /* 0x000fea0003800000 */
.L_x_25133:
[----:B----4-:R-:W4:Y:S02]  /*c190*/  LDG.E.64 R4, [R4.64] ;  /* 0x0000002404047981 */ /* 0x010f24000c1e1b00 */
[----:B----4-:R0:W4:Y:S01]  /*c1a0*/  F2I.F64.TRUNC R27, R4 ;  /* 0x00000004001b7311 */ /* 0x010122000030d100 */
[----:B------:R-:W-:Y:S05]  /*c1b0*/  BRA `(.L_x_25128) ;  /* 0x00000a7000007947 */ /* 0x000fea0003800000 */
.L_x_25123:
        /* <DEDUP_REMOVED lines=12> */
.L_x_25137:
[----:B----4-:R-:W4:Y:S02]  /*c280*/  LDG.E.64 R4, [R4.64] ;  /* 0x0000002404047981 */ /* 0x010f24000c1e1b00 */
[----:B----4-:R0:W4:Y:S01]  /*c290*/  F2I.F64.TRUNC R27, R4 ;  /* 0x00000004001b7311 */ /* 0x010122000030d100 */
[----:B------:R-:W-:Y:S05]  /*c2a0*/  BRA `(.L_x_25128) ;  /* 0x0000098000007947 */ /* 0x000fea0003800000 */
.L_x_25136:
        /* <DEDUP_REMOVED lines=27> */
.L_x_25139:
        /* <DEDUP_REMOVED lines=14> */
.L_x_25138:
[----:B----4-:R-:W4:Y:S02]  /*c540*/  LDG.E.U16 R27, [R4.64] ;  /* 0x00000024041b7981 */ /* 0x010f24000c1e1500 */
[----:B----4-:R-:W-:-:S06]  /*c550*/  PRMT R27, RZ, 0x5410, R27 ;  /* 0x00005410ff1b7816 */ /* 0x010fcc000000001b */
[----:B------:R-:W0:Y:S01]  /*c560*/  F2I.FTZ.TRUNC.NTZ R27, R27 ;  /* 0x0000001b001b7305 */ /* 0x000e22000021f100 */
[----:B------:R-:W-:Y:S05]  /*c570*/  BRA `(.L_x_25128) ;  /* 0x000006b000007947 */ /* 0x000fea0003800000 */
.L_x_25135:
        /* <DEDUP_REMOVED lines=10> */
.L_x_25142:
        /* <DEDUP_REMOVED lines=21> */
.L_x_25146:
[----:B------:R-:W-:Y:S05]  /*c770*/  BSYNC B1 ;  /* 0x0000000000017941 */ /* 0x000fea0003800000 */
.L_x_25145:
[----:B------:R-:W-:Y:S01]  /*c780*/  IMAD.SHL.U32 R3, R3, 0x100000, RZ ;  /* 0x0010000003037824 */ /* 0x000fe200078e00ff */
[----:B------:R-:W-:-:S04]  /*c790*/  LEA R0, R0, 0x3b800000, 0x17 ;  /* 0x3b80000000007811 */ /* 0x000fc800078eb8ff */
[----:B------:R-:W-:Y:S02]  /*c7a0*/  LOP3.LUT R27, R0, R3, R27, 0xfe, !PT ;  /* 0x00000003001b7212 */ /* 0x000fe400078efe1b */
.L_x_25144:
[----:B------:R-:W-:Y:S05]  /*c7b0*/  BSYNC B0 ;  /* 0x0000000000007941 */ /* 0x000fea0003800000 */
.L_x_25143:
[----:B------:R-:W0:Y:S01]  /*c7c0*/  F2I.FTZ.TRUNC.NTZ R27, R27 ;  /* 0x0000001b001b7305 */ /* 0x000e22000021f100 */
[----:B------:R-:W-:Y:S05]  /*c7d0*/  BRA `(.L_x_25128) ;  /* 0x0000045000007947 */ /* 0x000fea0003800000 */
.L_x_25141:
        /* <DEDUP_REMOVED lines=21> */
.L_x_25150:
[----:B------:R-:W-:Y:S05]  /*c930*/  BSYNC B1 ;  /* 0x0000000000017941 */ /* 0x000fea0003800000 */
.L_x_25149:
[----:B------:R-:W-:Y:S01]  /*c940*/  IMAD.SHL.U32 R3, R3, 0x200000, RZ ;  /* 0x0020000003037824 */ /* 0x000fe200078e00ff */
[----:B------:R-:W-:-:S04]  /*c950*/  LEA R0, R0, 0x37800000, 0x17 ;  /* 0x3780000000007811 */ /* 0x000fc800078eb8ff */
[----:B------:R-:W-:Y:S02]  /*c960*/  LOP3.LUT R27, R0, R3, R27, 0xfe, !PT ;  /* 0x00000003001b7212 */ /* 0x000fe400078efe1b */
.L_x_25148:
[----:B------:R-:W-:Y:S05]  /*c970*/  BSYNC B0 ;  /* 0x0000000000007941 */ /* 0x000fea0003800000 */
.L_x_25147:
[----:B------:R-:W0:Y:S01]  /*c980*/  F2I.FTZ.TRUNC.NTZ R27, R27 ;  /* 0x0000001b001b7305 */ /* 0x000e22000021f100 */
[----:B------:R-:W-:Y:S05]  /*c990*/  BRA `(.L_x_25128) ;  /* 0x0000029000007947 */ /* 0x000fea0003800000 */
.L_x_25140:
        /* <DEDUP_REMOVED lines=14> */
.L_x_25154:
[----:B------:R-:W-:Y:S05]  /*ca80*/  BSYNC B0 ;  /* 0x0000000000007941 */ /* 0x000fea0003800000 */
.L_x_25153:
[----:B------:R-:W0:Y:S01]  /*ca90*/  F2I.FTZ.TRUNC.NTZ R27, R27 ;  /* 0x0000001b001b7305 */ /* 0x000e22000021f100 */
[----:B------:R-:W-:Y:S05]  /*caa0*/  BRA `(.L_x_25128) ;  /* 0x0000018000007947 */ /* 0x000fea0003800000 */
.L_x_25127:
        /* <DEDUP_REMOVED lines=21> */
.L_x_25152:
[----:B------:R0:W5:Y:S01]  /*cc00*/  LDG.E R27, [R4.64] ;  /* 0x00000024041b7981 */ /* 0x000162000c1e1900 */
[----:B------:R-:W-:Y:S05]  /*cc10*/  BRA `(.L_x_25128) ;  /* 0x0000001000007947 */ /* 0x000fea0003800000 */
.L_x_25151:
[----:B------:R0:W5:Y:S02]  /*cc20*/  LDG.E R27, [R4.64] ;  /* 0x00000024041b7981 */ /* 0x000164000c1e1900 */
.L_x_25128:
        /* <DEDUP_REMOVED lines=16> */
.L_x_25158:
[----:B------:R0:W5:Y:S01]  /*cd30*/  LDG.E.U8 R26, [R4.64] ;  /* 0x00000024041a7981 */ /* 0x000162000c1e1100 */
[----:B------:R-:W-:Y:S05]  /*cd40*/  BRA `(.L_x_25160) ;  /* 0x00000d0000007947 */ /* 0x000fea0003800000 */
.L_x_25157:
        /* <DEDUP_REMOVED lines=8> */
.L_x_25162:
[----:B------:R0:W5:Y:S01]  /*cdd0*/  LDG.E R26, [R4.64] ;  /* 0x00000024041a7981 */ /* 0x000162000c1e1900 */
[----:B------:R-:W-:Y:S05]  /*cde0*/  BRA `(.L_x_25160) ;  /* 0x00000c6000007947 */ /* 0x000fea0003800000 */
.L_x_25161:
[----:B------:R0:W5:Y:S01]  /*cdf0*/  LDG.E.S16 R26, [R4.64] ;  /* 0x00000024041a7981 */ /* 0x000162000c1e1700 */
[----:B------:R-:W-:Y:S05]  /*ce00*/  BRA `(.L_x_25160) ;  /* 0x00000c4000007947 */ /* 0x000fea0003800000 */
.L_x_25156:
        /* <DEDUP_REMOVED lines=9> */
.L_x_25164:
[----:B----4-:R-:W4:Y:S02]  /*cea0*/  LDG.E.U16 R4, [R4.64] ;  /* 0x0000002404047981 */ /* 0x010f24000c1e1500 */
[----:B----4-:R-:W-:-:S06]  /*ceb0*/  HADD2.F32 R26, -RZ, R4.H0_H0 ;  /* 0x20000004ff1a7230 */ /* 0x010fcc0000004100 */
[----:B------:R-:W0:Y:S01]  /*cec0*/  F2I.FTZ.TRUNC.NTZ R26, R26 ;  /* 0x0000001a001a7305 */ /* 0x000e22000021f100 */
[----:B------:R-:W-:Y:S05]  /*ced0*/  BRA `(.L_x_25160) ;  /* 0x00000b7000007947 */ /* 0x000fea0003800000 */
.L_x_25163:
        /* <DEDUP_REMOVED lines=9> */
.L_x_25166:
[----:B----4-:R-:W4:Y:S02]  /*cf70*/  LDG.E.U16 R4, [R4.64] ;  /* 0x0000002404047981 */ /* 0x010f24000c1e1500 */
[----:B----4-:R-:W-:-:S06]  /*cf80*/  HADD2.F32 R26, -RZ, R4.H0_H0 ;  /* 0x20000004ff1a7230 */ /* 0x010fcc0000004100 */
[----:B------:R-:W0:Y:S01]  /*cf90*/  F2I.FTZ.TRUNC.NTZ R26, R26 ;  /* 0x0000001a001a7305 */ /* 0x000e22000021f100 */
[----:B------:R-:W-:Y:S05]  /*cfa0*/  BRA `(.L_x_25160) ;  /* 0x00000aa000007947 */ /* 0x000fea0003800000 */
.L_x_25165:
[----:B----4-:R-:W4:Y:S02]  /*cfb0*/  LDG.E.64 R4, [R4.64] ;  /* 0x0000002404047981 */ /* 0x010f24000c1e1b00 */
[----:B----4-:R0:W4:Y:S01]  /*cfc0*/  F2I.F64.TRUNC R26, R4 ;  /* 0x00000004001a7311 */ /* 0x010122000030d100 */
[----:B------:R-:W-:Y:S05]  /*cfd0*/  BRA `(.L_x_25160) ;  /* 0x00000a7000007947 */ /* 0x000fea0003800000 */
.L_x_25155:
        /* <DEDUP_REMOVED lines=12> */
.L_x_25169:
[----:B----4-:R-:W4:Y:S02]  /*d0a0*/  LDG.E.64 R4, [R4.64] ;  /* 0x0000002404047981 */ /* 0x010f24000c1e1b00 */
[----:B----4-:R0:W4:Y:S01]  /*d0b0*/  F2I.F64.TRUNC R26, R4 ;  /* 0x00000004001a7311 */ /* 0x010122000030d100 */
[----:B------:R-:W-:Y:S05]  /*d0c0*/  BRA `(.L_x_25160) ;  /* 0x0000098000007947 */ /* 0x000fea0003800000 */
.L_x_25168:
        /* <DEDUP_REMOVED lines=27> */
.L_x_25171:
        /* <DEDUP_REMOVED lines=14> */
.L_x_25170:
[----:B----4-:R-:W4:Y:S02]  /*d360*/  LDG.E.U16 R26, [R4.64] ;  /* 0x00000024041a7981 */ /* 0x010f24000c1e1500 */
[----:B----4-:R-:W-:-:S06]  /*d370*/  PRMT R26, RZ, 0x5410, R26 ;  /* 0x00005410ff1a7816 */ /* 0x010fcc000000001a */
[----:B------:R-:W0:Y:S01]  /*d380*/  F2I.FTZ.TRUNC.NTZ R26, R26 ;  /* 0x0000001a001a7305 */ /* 0x000e22000021f100 */
[----:B------:R-:W-:Y:S05]  /*d390*/  BRA `(.L_x_25160) ;  /* 0x000006b000007947 */ /* 0x000fea0003800000 */
.L_x_25167:
        /* <DEDUP_REMOVED lines=10> */
.L_x_25174:
        /* <DEDUP_REMOVED lines=21> */
.L_x_25178:
[----:B------:R-:W-:Y:S05]  /*d590*/  BSYNC B1 ;  /* 0x0000000000017941 */ /* 0x000fea0003800000 */
.L_x_25177:
[----:B------:R-:W-:Y:S01]  /*d5a0*/  IMAD.SHL.U32 R3, R3, 0x100000, RZ ;  /* 0x0010000003037824 */ /* 0x000fe200078e00ff */
[----:B------:R-:W-:-:S04]  /*d5b0*/  LEA R5, R0, 0x3b800000, 0x17 ;  /* 0x3b80000000057811 */ /* 0x000fc800078eb8ff */
[----:B------:R-:W-:Y:S02]  /*d5c0*/  LOP3.LUT R26, R5, R3, R26, 0xfe, !PT ;  /* 0x00000003051a7212 */ /* 0x000fe400078efe1a */
.L_x_25176:
[----:B------:R-:W-:Y:S05]  /*d5d0*/  BSYNC B0 ;  /* 0x0000000000007941 */ /* 0x000fea0003800000 */
.L_x_25175:
[----:B------:R-:W0:Y:S01]  /*d5e0*/  F2I.FTZ.TRUNC.NTZ R26, R26 ;  /* 0x0000001a001a7305 */ /* 0x000e22000021f100 */
[----:B------:R-:W-:Y:S05]  /*d5f0*/  BRA `(.L_x_25160) ;  /* 0x0000045000007947 */ /* 0x000fea0003800000 */
.L_x_25173:
        /* <DEDUP_REMOVED lines=21> */
.L_x_25182:
[----:B------:R-:W-:Y:S05]  /*d750*/  BSYNC B1 ;  /* 0x0000000000017941 */ /* 0x000fea0003800000 */
.L_x_25181:
[----:B------:R-:W-:Y:S01]  /*d760*/  IMAD.SHL.U32 R3, R3, 0x200000, RZ ;  /* 0x0020000003037824 */ /* 0x000fe200078e00ff */
[----:B------:R-:W-:-:S04]  /*d770*/  LEA R5, R0, 0x37800000, 0x17 ;  /* 0x3780000000057811 */ /* 0x000fc800078eb8ff */
[----:B------:R-:W-:Y:S02]  /*d780*/  LOP3.LUT R26, R5, R3, R26, 0xfe, !PT ;  /* 0x00000003051a7212 */ /* 0x000fe400078efe1a */
.L_x_25180:
[----:B------:R-:W-:Y:S05]  /*d790*/  BSYNC B0 ;  /* 0x0000000000007941 */ /* 0x000fea0003800000 */
.L_x_25179:
[----:B------:R-:W0:Y:S01]  /*d7a0*/  F2I.FTZ.TRUNC.NTZ R26, R26 ;  /* 0x0000001a001a7305 */ /* 0x000e22000021f100 */
[----:B------:R-:W-:Y:S05]  /*d7b0*/  BRA `(.L_x_25160) ;  /* 0x0000029000007947 */ /* 0x000fea0003800000 */
.L_x_25172:
        /* <DEDUP_REMOVED lines=14> */
.L_x_25186:
[----:B------:R-:W-:Y:S05]  /*d8a0*/  BSYNC B0 ;  /* 0x0000000000007941 */ /* 0x000fea0003800000 */
.L_x_25185:
[----:B------:R-:W0:Y:S01]  /*d8b0*/  F2I.FTZ.TRUNC.NTZ R26, R26 ;  /* 0x0000001a001a7305 */ /* 0x000e22000021f100 */
[----:B------:R-:W-:Y:S05]  /*d8c0*/  BRA `(.L_x_25160) ;  /* 0x0000018000007947 */ /* 0x000fea0003800000 */
.L_x_25159:
        /* <DEDUP_REMOVED lines=21> */
.L_x_25184:
[----:B------:R0:W5:Y:S01]  /*da20*/  LDG.E R26, [R4.64] ;  /* 0x00000024041a7981 */ /* 0x000162000c1e1900 */
[----:B------:R-:W-:Y:S05]  /*da30*/  BRA `(.L_x_25160) ;  /* 0x0000001000007947 */ /* 0x000fea0003800000 */
.L_x_25183:
[----:B------:R0:W5:Y:S02]  /*da40*/  LDG.E R26, [R4.64] ;  /* 0x00000024041a7981 */ /* 0x000164000c1e1900 */
.L_x_25160:
[----:B------:R-:W-:-:S03]  /*da50*/  IADD3 R36, R36, 0x80, RZ ;  /* 0x0000008024247810 */ /* 0x000fc60007ffe0ff */
.L_x_25026:
[----:B------:R-:W-:Y:S05]  /*da60*/  BSYNC B6 ;  /* 0x0000000000067941 */ /* 0x000fea0003800000 */
.L_x_25025:
        /* <DEDUP_REMOVED lines=22> */
.L_x_25192:
[----:B------:R0:W5:Y:S01]  /*dbd0*/  LDG.E.U8 R25, [R4.64] ;  /* 0x0000002404197981 */ /* 0x000162000c1e1100 */
[----:B------:R-:W-:Y:S05]  /*dbe0*/  BRA `(.L_x_25194) ;  /* 0x00000d0000007947 */ /* 0x000fea0003800000 */
.L_x_25191:
        /* <DEDUP_REMOVED lines=8> */
.L_x_25196:
[----:B------:R0:W5:Y:S01]  /*dc70*/  LDG.E R25, [R4.64] ;  /* 0x0000002404197981 */ /* 0x000162000c1e1900 */
[----:B------:R-:W-:Y:S05]  /*dc80*/  BRA `(.L_x_25194) ;  /* 0x00000c6000007947 */ /* 0x000fea0003800000 */
.L_x_25195:
[----:B------:R0:W5:Y:S01]  /*dc90*/  LDG.E.S16 R25, [R4.64] ;  /* 0x0000002404197981 */ /* 0x000162000c1e1700 */
[----:B------:R-:W-:Y:S05]  /*dca0*/  BRA `(.L_x_25194) ;  /* 0x00000c4000007947 */ /* 0x000fea0003800000 */
.L_x_25190:
        /* <DEDUP_REMOVED lines=9> */
.L_x_25198:
[----:B----4-:R-:W4:Y:S02]  /*dd40*/  LDG.E.U16 R4, [R4.64] ;  /* 0x0000002404047981 */ /* 0x010f24000c1e1500 */
[----:B----4-:R-:W-:-:S06]  /*dd50*/  HADD2.F32 R25, -RZ, R4.H0_H0 ;  /* 0x20000004ff197230 */ /* 0x010fcc0000004100 */
[----:B------:R-:W0:Y:S01]  /*dd60*/  F2I.FTZ.TRUNC.NTZ R25, R25 ;  /* 0x0000001900197305 */ /* 0x000e22000021f100 */
[----:B------:R-:W-:Y:S05]  /*dd70*/  BRA `(.L_x_25194) ;  /* 0x00000b7000007947 */ /* 0x000fea0003800000 */
.L_x_25197:
        /* <DEDUP_REMOVED lines=9> */
.L_x_25200:
[----:B----4-:R-:W4:Y:S02]  /*de10*/  LDG.E.U16 R4, [R4.64] ;  /* 0x0000002404047981 */ /* 0x010f24000c1e1500 */
[----:B----4-:R-:W-:-:S06]  /*de20*/  HADD2.F32 R25, -RZ, R4.H0_H0 ;  /* 0x20000004ff197230 */ /* 0x010fcc0000004100 */
[----:B------:R-:W0:Y:S01]  /*de30*/  F2I.FTZ.TRUNC.NTZ R25, R25 ;  /* 0x0000001900197305 */ /* 0x000e22000021f100 */
[----:B------:R-:W-:Y:S05]  /*de40*/  BRA `(.L_x_25194) ;  /* 0x00000aa000007947 */ /* 0x000fea0003800000 */
.L_x_25199:
[----:B----4-:R-:W4:Y:S02]  /*de50*/  LDG.E.64 R4, [R4.64] ;  /* 0x0000002404047981 */ /* 0x010f24000c1e1b00 */
[----:B----4-:R0:W4:Y:S01]  /*de60*/  F2I.F64.TRUNC R25, R4 ;  /* 0x0000000400197311 */ /* 0x010122000030d100 */
[----:B------:R-:W-:Y:S05]  /*de70*/  BRA `(.L_x_25194) ;  /* 0x00000a7000007947 */ /* 0x000fea0003800000 */
.L_x_25189:
        /* <DEDUP_REMOVED lines=12> */
.L_x_25203:
[----:B----4-:R-:W4:Y:S02]  /*df40*/  LDG.E.64 R4, [R4.64] ;  /* 0x0000002404047981 */ /* 0x010f24000c1e1b00 */
[----:B----4-:R0:W4:Y:S01]  /*df50*/  F2I.F64.TRUNC R25, R4 ;  /* 0x0000000400197311 */ /* 0x010122000030d100 */
[----:B------:R-:W-:Y:S05]  /*df60*/  BRA `(.L_x_25194) ;  /* 0x0000098000007947 */ /* 0x000fea0003800000 */
.L_x_25202:
        /* <DEDUP_REMOVED lines=27> */
.L_x_25205:
        /* <DEDUP_REMOVED lines=14> */
.L_x_25204:
[----:B----4-:R-:W4:Y:S02]  /*e200*/  LDG.E.U16 R25, [R4.64] ;  /* 0x0000002404197981 */ /* 0x010f24000c1e1500 */
[----:B----4-:R-:W-:-:S06]  /*e210*/  PRMT R25, RZ, 0x5410, R25 ;  /* 0x00005410ff197816 */ /* 0x010fcc0000000019 */
[----:B------:R-:W0:Y:S01]  /*e220*/  F2I.FTZ.TRUNC.NTZ R25, R25 ;  /* 0x0000001900197305 */ /* 0x000e22000021f100 */
[----:B------:R-:W-:Y:S05]  /*e230*/  BRA `(.L_x_25194) ;  /* 0x000006b000007947 */ /* 0x000fea0003800000 */
.L_x_25201:
        /* <DEDUP_REMOVED lines=10> */
.L_x_25208:
        /* <DEDUP_REMOVED lines=21> */
.L_x_25212:
[----:B------:R-:W-:Y:S05]  /*e430*/  BSYNC B1 ;  /* 0x0000000000017941 */ /* 0x000fea0003800000 */
.L_x_25211:
[----:B------:R-:W-:Y:S01]  /*e440*/  IMAD.SHL.U32 R3, R3, 0x100000, RZ ;  /* 0x0010000003037824 */ /* 0x000fe200078e00ff */
[----:B------:R-:W-:-:S04]  /*e450*/  LEA R0, R0, 0x3b800000, 0x17 ;  /* 0x3b80000000007811 */ /* 0x000fc800078eb8ff */
[----:B------:R-:W-:Y:S02]  /*e460*/  LOP3.LUT R25, R0, R3, R25, 0xfe, !PT ;  /* 0x0000000300197212 */ /* 0x000fe400078efe19 */
.L_x_25210:
[----:B------:R-:W-:Y:S05]  /*e470*/  BSYNC B0 ;  /* 0x0000000000007941 */ /* 0x000fea0003800000 */
.L_x_25209:
[----:B------:R-:W0:Y:S01]  /*e480*/  F2I.FTZ.TRUNC.NTZ R25, R25 ;  /* 0x0000001900197305 */ /* 0x000e22000021f100 */
[----:B------:R-:W-:Y:S05]  /*e490*/  BRA `(.L_x_25194) ;  /* 0x0000045000007947 */ /* 0x000fea0003800000 */
.L_x_25207:
        /* <DEDUP_REMOVED lines=21> */
.L_x_25216:
[----:B------:R-:W-:Y:S05]  /*e5f0*/  BSYNC B1 ;  /* 0x0000000000017941 */ /* 0x000fea0003800000 */
.L_x_25215:
[----:B------:R-:W-:Y:S01]  /*e600*/  IMAD.SHL.U32 R3, R3, 0x200000, RZ ;  /* 0x0020000003037824 */ /* 0x000fe200078e00ff */
[----:B------:R-:W-:-:S04]  /*e610*/  LEA R0, R0, 0x37800000, 0x17 ;  /* 0x3780000000007811 */ /* 0x000fc800078eb8ff */
[----:B------:R-:W-:Y:S02]  /*e620*/  LOP3.LUT R25, R0, R3, R25, 0xfe, !PT ;  /* 0x0000000300197212 */ /* 0x000fe400078efe19 */
.L_x_25214:
[----:B------:R-:W-:Y:S05]  /*e630*/  BSYNC B0 ;  /* 0x0000000000007941 */ /* 0x000fea0003800000 */
.L_x_25213:
[----:B------:R-:W0:Y:S01]  /*e640*/  F2I.FTZ.TRUNC.NTZ R25, R25 ;  /* 0x0000001900197305 */ /* 0x000e22000021f100 */
[----:B------:R-:W-:Y:S05]  /*e650*/  BRA `(.L_x_25194) ;  /* 0x0000029000007947 */ /* 0x000fea0003800000 */
.L_x_25206:
        /* <DEDUP_REMOVED lines=14> */
.L_x_25220:
[----:B------:R-:W-:Y:S05]  /*e740*/  BSYNC B0 ;  /* 0x0000000000007941 */ /* 0x000fea0003800000 */
.L_x_25219:
[----:B------:R-:W0:Y:S01]  /*e750*/  F2I.FTZ.TRUNC.NTZ R25, R25 ;  /* 0x0000001900197305 */ /* 0x000e22000021f100 */
[----:B------:R-:W-:Y:S05]  /*e760*/  BRA `(.L_x_25194) ;  /* 0x0000018000007947 */ /* 0x000fea0003800000 */
.L_x_25193:
        /* <DEDUP_REMOVED lines=21> */
.L_x_25218:
[----:B------:R0:W5:Y:S01]  /*e8c0*/  LDG.E R25, [R4.64] ;  /* 0x0000002404197981 */ /* 0x000162000c1e1900 */
[----:B------:R-:W-:Y:S05]  /*e8d0*/  BRA `(.L_x_25194) ;  /* 0x0000001000007947 */ /* 0x000fea0003800000 */
.L_x_25217:
[----:B------:R0:W5:Y:S02]  /*e8e0*/  LDG.E R25, [R4.64] ;  /* 0x0000002404197981 */ /* 0x000164000c1e1900 */
.L_x_25194:
        /* <DEDUP_REMOVED lines=16> */
.L_x_25224:
[----:B------:R0:W5:Y:S01]  /*e9f0*/  LDG.E.U8 R24, [R4.64] ;  /* 0x0000002404187981 */ /* 0x000162000c1e1100 */
[----:B------:R-:W-:Y:S05]  /*ea00*/  BRA `(.L_x_25226) ;  /* 0x00000d0000007947 */ /* 0x000fea0003800000 */
.L_x_25223:
        /* <DEDUP_REMOVED lines=8> */
.L_x_25228:
[----:B------:R0:W5:Y:S01]  /*ea90*/  LDG.E R24, [R4.64] ;  /* 0x0000002404187981 */ /* 0x000162000c1e1900 */
[----:B------:R-:W-:Y:S05]  /*eaa0*/  BRA `(.L_x_25226) ;  /* 0x00000c6000007947 */ /* 0x000fea0003800000 */
.L_x_25227:
[----:B------:R0:W5:Y:S01]  /*eab0*/  LDG.E.S16 R24, [R4.64] ;  /* 0x0000002404187981 */ /* 0x000162000c1e1700 */
[----:B------:R-:W-:Y:S05]  /*eac0*/  BRA `(.L_x_25226) ;  /* 0x00000c4000007947 */ /* 0x000fea0003800000 */
.L_x_25222:
        /* <DEDUP_REMOVED lines=9> */
.L_x_25230:
[----:B----4-:R-:W4:Y:S02]  /*eb60*/  LDG.E.U16 R4, [R4.64] ;  /* 0x0000002404047981 */ /* 0x010f24000c1e1500 */
[----:B----4-:R-:W-:-:S06]  /*eb70*/  HADD2.F32 R24, -RZ, R4.H0_H0 ;  /* 0x20000004ff187230 */ /* 0x010fcc0000004100 */
[----:B------:R-:W0:Y:S01]  /*eb80*/  F2I.FTZ.TRUNC.NTZ R24, R24 ;  /* 0x0000001800187305 */ /* 0x000e22000021f100 */
[----:B------:R-:W-:Y:S05]  /*eb90*/  BRA `(.L_x_25226) ;  /* 0x00000b7000007947 */ /* 0x000fea0003800000 */
.L_x_25229:
        /* <DEDUP_REMOVED lines=9> */
.L_x_25232:
[----:B----4-:R-:W4:Y:S02]  /*ec30*/  LDG.E.U16 R4, [R4.64] ;  /* 0x0000002404047981 */ /* 0x010f24000c1e1500 */
[----:B----4-:R-:W-:-:S06]  /*ec40*/  HADD2.F32 R24, -RZ, R4.H0_H0 ;  /* 0x20000004ff187230 */ /* 0x010fcc0000004100 */
[----:B------:R-:W0:Y:S01]  /*ec50*/  F2I.FTZ.TRUNC.NTZ R24, R24 ;  /* 0x0000001800187305 */ /* 0x000e22000021f100 */
[----:B------:R-:W-:Y:S05]  /*ec60*/  BRA `(.L_x_25226) ;  /* 0x00000aa000007947 */ /* 0x000fea0003800000 */
.L_x_25231:
[----:B----4-:R-:W4:Y:S02]  /*ec70*/  LDG.E.64 R4, [R4.64] ;  /* 0x0000002404047981 */ /* 0x010f24000c1e1b00 */
[----:B----4-:R0:W4:Y:S01]  /*ec80*/  F2I.F64.TRUNC R24, R4 ;  /* 0x0000000400187311 */ /* 0x010122000030d100 */
[----:B------:R-:W-:Y:S05]  /*ec90*/  BRA `(.L_x_25226) ;  /* 0x00000a7000007947 */ /* 0x000fea0003800000 */
.L_x_25221:
        /* <DEDUP_REMOVED lines=12> */
.L_x_25235:
[----:B----4-:R-:W4:Y:S02]  /*ed60*/  LDG.E.64 R4, [R4.64] ;  /* 0x0000002404047981 */ /* 0x010f24000c1e1b00 */
[----:B----4-:R0:W4:Y:S01]  /*ed70*/  F2I.F64.TRUNC R24, R4 ;  /* 0x0000000400187311 */ /* 0x010122000030d100 */
[----:B------:R-:W-:Y:S05]  /*ed80*/  BRA `(.L_x_25226) ;  /* 0x0000098000007947 */ /* 0x000fea0003800000 */
.L_x_25234:
        /* <DEDUP_REMOVED lines=27> */
.L_x_25237:
        /* <DEDUP_REMOVED lines=14> */
.L_x_25236:
[----:B----4-:R-:W4:Y:S02]  /*f020*/  LDG.E.U16 R24, [R4.64] ;  /* 0x0000002404187981 */ /* 0x010f24000c1e1500 */
[----:B----4-:R-:W-:-:S06]  /*f030*/  PRMT R24, RZ, 0x5410, R24 ;  /* 0x00005410ff187816 */ /* 0x010fcc0000000018 */
[----:B------:R-:W0:Y:S01]  /*f040*/  F2I.FTZ.TRUNC.NTZ R24, R24 ;  /* 0x0000001800187305 */ /* 0x000e22000021f100 */
[----:B------:R-:W-:Y:S05]  /*f050*/  BRA `(.L_x_25226) ;  /* 0x000006b000007947 */ /* 0x000fea0003800000 */
.L_x_25233:
        /* <DEDUP_REMOVED lines=10> */
.L_x_25240:
        /* <DEDUP_REMOVED lines=21> */
.L_x_25244:
[----:B------:R-:W-:Y:S05]  /*f250*/  BSYNC B1 ;  /* 0x0000000000017941 */ /* 0x000fea0003800000 */
.L_x_25243:
[----:B------:R-:W-:Y:S01]  /*f260*/  IMAD.SHL.U32 R3, R3, 0x100000, RZ ;  /* 0x0010000003037824 */ /* 0x000fe200078e00ff */
[----:B------:R-:W-:-:S04]  /*f270*/  LEA R5, R0, 0x3b800000, 0x17 ;  /* 0x3b80000000057811 */ /* 0x000fc800078eb8ff */
[----:B------:R-:W-:Y:S02]  /*f280*/  LOP3.LUT R24, R5, R3, R24, 0xfe, !PT ;  /* 0x0000000305187212 */ /* 0x000fe400078efe18 */
.L_x_25242:
[----:B------:R-:W-:Y:S05]  /*f290*/  BSYNC B0 ;  /* 0x0000000000007941 */ /* 0x000fea0003800000 */
.L_x_25241:
[----:B------:R-:W0:Y:S01]  /*f2a0*/  F2I.FTZ.TRUNC.NTZ R24, R24 ;  /* 0x0000001800187305 */ /* 0x000e22000021f100 */
[----:B------:R-:W-:Y:S05]  /*f2b0*/  BRA `(.L_x_25226) ;  /* 0x0000045000007947 */ /* 0x000fea0003800000 */
.L_x_25239:
        /* <DEDUP_REMOVED lines=21> */
.L_x_25248:
[----:B------:R-:W-:Y:S05]  /*f410*/  BSYNC B1 ;  /* 0x0000000000017941 */ /* 0x000fea0003800000 */
.L_x_25247:
[----:B------:R-:W-:Y:S01]  /*f420*/  IMAD.SHL.U32 R3, R3, 0x200000, RZ ;  /* 0x0020000003037824 */ /* 0x000fe200078e00ff */
[----:B------:R-:W-:-:S04]  /*f430*/  LEA R5, R0, 0x37800000, 0x17 ;  /* 0x3780000000057811 */ /* 0x000fc800078eb8ff */
[----:B------:R-:W-:Y:S02]  /*f440*/  LOP3.LUT R24, R5, R3, R24, 0xfe, !PT ;  /* 0x0000000305187212 */ /* 0x000fe400078efe18 */
.L_x_25246:
[----:B------:R-:W-:Y:S05]  /*f450*/  BSYNC B0 ;  /* 0x0000000000007941 */ /* 0x000fea0003800000 */
.L_x_25245:
[----:B------:R-:W0:Y:S01]  /*f460*/  F2I.FTZ.TRUNC.NTZ R24, R24 ;  /* 0x0000001800187305 */ /* 0x000e22000021f100 */
[----:B------:R-:W-:Y:S05]  /*f470*/  BRA `(.L_x_25226) ;  /* 0x0000029000007947 */ /* 0x000fea0003800000 */
.L_x_25238:
        /* <DEDUP_REMOVED lines=14> */
.L_x_25252:
[----:B------:R-:W-:Y:S05]  /*f560*/  BSYNC B0 ;  /* 0x0000000000007941 */ /* 0x000fea0003800000 */
.L_x_25251:
[----:B------:R-:W0:Y:S01]  /*f570*/  F2I.FTZ.TRUNC.NTZ R24, R24 ;  /* 0x0000001800187305 */ /* 0x000e22000021f100 */
[----:B------:R-:W-:Y:S05]  /*f580*/  BRA `(.L_x_25226) ;  /* 0x0000018000007947 */ /* 0x000fea0003800000 */
.L_x_25225:
        /* <DEDUP_REMOVED lines=21> */
.L_x_25250:
[----:B------:R0:W5:Y:S01]  /*f6e0*/  LDG.E R24, [R4.64] ;  /* 0x0000002404187981 */ /* 0x000162000c1e1900 */
[----:B------:R-:W-:Y:S05]  /*f6f0*/  BRA `(.L_x_25226) ;  /* 0x0000001000007947 */ /* 0x000fea0003800000 */
.L_x_25249:
[----:B------:R0:W5:Y:S02]  /*f700*/  LDG.E R24, [R4.64] ;  /* 0x0000002404187981 */ /* 0x000164000c1e1900 */
.L_x_25226:
        /* <DEDUP_REMOVED lines=16> */
.L_x_25256:
[----:B------:R0:W5:Y:S01]  /*f810*/  LDG.E.U8 R23, [R4.64] ;  /* 0x0000002404177981 */ /* 0x000162000c1e1100 */
[----:B------:R-:W-:Y:S05]  /*f820*/  BRA `(.L_x_25258) ;  /* 0x00000d0000007947 */ /* 0x000fea0003800000 */
.L_x_25255:
        /* <DEDUP_REMOVED lines=8> */
.L_x_25260:
[----:B------:R0:W5:Y:S01]  /*f8b0*/  LDG.E R23, [R4.64] ;  /* 0x0000002404177981 */ /* 0x000162000c1e1900 */
[----:B------:R-:W-:Y:S05]  /*f8c0*/  BRA `(.L_x_25258) ;  /* 0x00000c6000007947 */ /* 0x000fea0003800000 */
.L_x_25259:
[----:B------:R0:W5:Y:S01]  /*f8d0*/  LDG.E.S16 R23, [R4.64] ;  /* 0x0000002404177981 */ /* 0x000162000c1e1700 */
[----:B------:R-:W-:Y:S05]  /*f8e0*/  BRA `(.L_x_25258) ;  /* 0x00000c4000007947 */ /* 0x000fea0003800000 */
.L_x_25254:
        /* <DEDUP_REMOVED lines=9> */
.L_x_25262:
[----:B----4-:R-:W4:Y:S02]  /*f980*/  LDG.E.U16 R4, [R4.64] ;  /* 0x0000002404047981 */ /* 0x010f24000c1e1500 */
[----:B----4-:R-:W-:-:S06]  /*f990*/  HADD2.F32 R23, -RZ, R4.H0_H0 ;  /* 0x20000004ff177230 */ /* 0x010fcc0000004100 */
[----:B------:R-:W0:Y:S01]  /*f9a0*/  F2I.FTZ.TRUNC.NTZ R23, R23 ;  /* 0x0000001700177305 */ /* 0x000e22000021f100 */
[----:B------:R-:W-:Y:S05]  /*f9b0*/  BRA `(.L_x_25258) ;  /* 0x00000b7000007947 */ /* 0x000fea0003800000 */
.L_x_25261:
        /* <DEDUP_REMOVED lines=9> */
.L_x_25264:
[----:B----4-:R-:W4:Y:S02]  /*fa50*/  LDG.E.U16 R4, [R4.64] ;  /* 0x0000002404047981 */ /* 0x010f24000c1e1500 */
[----:B----4-:R-:W-:-:S06]  /*fa60*/  HADD2.F32 R23, -RZ, R4.H0_H0 ;  /* 0x20000004ff177230 */ /* 0x010fcc0000004100 */
[----:B------:R-:W0:Y:S01]  /*fa70*/  F2I.FTZ.TRUNC.NTZ R23, R23 ;  /* 0x0000001700177305 */ /* 0x000e22000021f100 */
[----:B------:R-:W-:Y:S05]  /*fa80*/  BRA `(.L_x_25258) ;  /* 0x00000aa000007947 */ /* 0x000fea0003800000 */
.L_x_25263:
[----:B----4-:R-:W4:Y:S02]  /*fa90*/  LDG.E.64 R4, [R4.64] ;  /* 0x0000002404047981 */ /* 0x010f24000c1e1b00 */
[----:B----4-:R0:W4:Y:S01]  /*faa0*/  F2I.F64.TRUNC R23, R4 ;  /* 0x0000000400177311 */ /* 0x010122000030d100 */
[----:B------:R-:W-:Y:S05]  /*fab0*/  BRA `(.L_x_25258) ;  /* 0x00000a7000007947 */ /* 0x000fea0003800000 */
.L_x_25253:
        /* <DEDUP_REMOVED lines=12> */
.L_x_25267:
[----:B----4-:R-:W4:Y:S02]  /*fb80*/  LDG.E.64 R4, [R4.64] ;  /* 0x0000002404047981 */ /* 0x010f24000c1e1b00 */
[----:B----4-:R0:W4:Y:S01]  /*fb90*/  F2I.F64.TRUNC R23, R4 ;  /* 0x0000000400177311 */ /* 0x010122000030d100 */
[----:B------:R-:W-:Y:S05]  /*fba0*/  BRA `(.L_x_25258) ;  /* 0x0000098000007947 */ /* 0x000fea0003800000 */
.L_x_25266:
        /* <DEDUP_REMOVED lines=27> */
.L_x_25269:
        /* <DEDUP_REMOVED lines=14> */
.L_x_25268:
[----:B----4-:R-:W4:Y:S02]  /*fe40*/  LDG.E.U16 R23, [R4.64] ;  /* 0x0000002404177981 */ /* 0x010f24000c1e1500 */
[----:B----4-:R-:W-:-:S06]  /*fe50*/  PRMT R23, RZ, 0x5410, R23 ;  /* 0x00005410ff177816 */ /* 0x010fcc0000000017 */
[----:B------:R-:W0:Y:S01]  /*fe60*/  F2I.FTZ.TRUNC.NTZ R23, R23 ;  /* 0x0000001700177305 */ /* 0x000e22000021f100 */
[----:B------:R-:W-:Y:S05]  /*fe70*/  BRA `(.L_x_25258) ;  /* 0x000006b000007947 */ /* 0x000fea0003800000 */
.L_x_25265:
        /* <DEDUP_REMOVED lines=10> */
.L_x_25272:
        /* <DEDUP_REMOVED lines=21> */
.L_x_25276:
[----:B------:R-:W-:Y:S05]  /*10070*/  BSYNC B1 ;  /* 0x0000000000017941 */ /* 0x000fea0003800000 */
.L_x_25275:
[----:B------:R-:W-:Y:S01]  /*10080*/  IMAD.SHL.U32 R3, R3, 0x100000, RZ ;  /* 0x0010000003037824 */ /* 0x000fe200078e00ff */
[----:B------:R-:W-:-:S04]  /*10090*/  LEA R0, R0, 0x3b800000, 0x17 ;  /* 0x3b80000000007811 */ /* 0x000fc800078eb8ff */
[----:B------:R-:W-:Y:S02]  /*100a0*/  LOP3.LUT R23, R0, R3, R23, 0xfe, !PT ;  /* 0x0000000300177212 */ /* 0x000fe400078efe17 */
.L_x_25274:
[----:B------:R-:W-:Y:S05]  /*100b0*/  BSYNC B0 ;  /* 0x0000000000007941 */ /* 0x000fea0003800000 */
.L_x_25273:
[----:B------:R-:W0:Y:S01]  /*100c0*/  F2I.FTZ.TRUNC.NTZ R23, R23 ;  /* 0x0000001700177305 */ /* 0x000e22000021f100 */
[----:B------:R-:W-:Y:S05]  /*100d0*/  BRA `(.L_x_25258) ;  /* 0x0000045000007947 */ /* 0x000fea0003800000 */
.L_x_25271:
        /* <DEDUP_REMOVED lines=21> */
.L_x_25280:
[----:B------:R-:W-:Y:S05]  /*10230*/  BSYNC B1 ;  /* 0x0000000000017941 */ /* 0x000fea0003800000 */
.L_x_25279:
[----:B------:R-:W-:Y:S01]  /*10240*/  IMAD.SHL.U32 R3, R3, 0x200000, RZ ;  /* 0x0020000003037824 */ /* 0x000fe200078e00ff */
[----:B------:R-:W-:-:S04]  /*10250*/  LEA R0, R0, 0x37800000, 0x17 ;  /* 0x3780000000007811 */ /* 0x000fc800078eb8ff */
[----:B------:R-:W-:Y:S02]  /*10260*/  LOP3.LUT R23, R0, R3, R23, 0xfe, !PT ;  /* 0x0000000300177212 */ /* 0x000fe400078efe17 */
.L_x_25278:
[----:B------:R-:W-:Y:S05]  /*10270*/  BSYNC B0 ;  /* 0x0000000000007941 */ /* 0x000fea0003800000 */
.L_x_25277:
[----:B------:R-:W0:Y:S01]  /*10280*/  F2I.FTZ.TRUNC.NTZ R23, R23 ;  /* 0x0000001700177305 */ /* 0x000e22000021f100 */
[----:B------:R-:W-:Y:S05]  /*10290*/  BRA `(.L_x_25258) ;  /* 0x0000029000007947 */ /* 0x000fea0003800000 */
.L_x_25270:
        /* <DEDUP_REMOVED lines=14> */
.L_x_25284:
[----:B------:R-:W-:Y:S05]  /*10380*/  BSYNC B0 ;  /* 0x0000000000007941 */ /* 0x000fea0003800000 */
.L_x_25283:
[----:B------:R-:W0:Y:S01]  /*10390*/  F2I.FTZ.TRUNC.NTZ R23, R23 ;  /* 0x0000001700177305 */ /* 0x000e22000021f100 */
[----:B------:R-:W-:Y:S05]  /*103a0*/  BRA `(.L_x_25258) ;  /* 0x0000018000007947 */ /* 0x000fea0003800000 */
.L_x_25257:
        /* <DEDUP_REMOVED lines=21> */
.L_x_25282:
[----:B------:R0:W5:Y:S01]  /*10500*/  LDG.E R23, [R4.64] ;  /* 0x0000002404177981 */ /* 0x000162000c1e1900 */
[----:B------:R-:W-:Y:S05]  /*10510*/  BRA `(.L_x_25258) ;  /* 0x0000001000007947 */ /* 0x000fea0003800000 */
.L_x_25281:
[----:B------:R0:W5:Y:S02]  /*10520*/  LDG.E R23, [R4.64] ;  /* 0x0000002404177981 */ /* 0x000164000c1e1900 */
.L_x_25258:
        /* <DEDUP_REMOVED lines=16> */
.L_x_25288:
[----:B------:R0:W5:Y:S01]  /*10630*/  LDG.E.U8 R22, [R4.64] ;  /* 0x0000002404167981 */ /* 0x000162000c1e1100 */
[----:B------:R-:W-:Y:S05]  /*10640*/  BRA `(.L_x_25290) ;  /* 0x00000d0000007947 */ /* 0x000fea0003800000 */
.L_x_25287:
        /* <DEDUP_REMOVED lines=8> */
.L_x_25292:
[----:B------:R0:W5:Y:S01]  /*106d0*/  LDG.E R22, [R4.64] ;  /* 0x0000002404167981 */ /* 0x000162000c1e1900 */
[----:B------:R-:W-:Y:S05]  /*106e0*/  BRA `(.L_x_25290) ;  /* 0x00000c6000007947 */ /* 0x000fea0003800000 */
.L_x_25291:
[----:B------:R0:W5:Y:S01]  /*106f0*/  LDG.E.S16 R22, [R4.64] ;  /* 0x0000002404167981 */ /* 0x000162000c1e1700 */
[----:B------:R-:W-:Y:S05]  /*10700*/  BRA `(.L_x_25290) ;  /* 0x00000c4000007947 */ /* 0x000fea0003800000 */
.L_x_25286:
        /* <DEDUP_REMOVED lines=9> */
.L_x_25294:
[----:B----4-:R-:W4:Y:S02]  /*107a0*/  LDG.E.U16 R4, [R4.64] ;  /* 0x0000002404047981 */ /* 0x010f24000c1e1500 */
[----:B----4-:R-:W-:-:S06]  /*107b0*/  HADD2.F32 R22, -RZ, R4.H0_H0 ;  /* 0x20000004ff167230 */ /* 0x010fcc0000004100 */
[----:B------:R-:W0:Y:S01]  /*107c0*/  F2I.FTZ.TRUNC.NTZ R22, R22 ;  /* 0x0000001600167305 */ /* 0x000e22000021f100 */
[----:B------:R-:W-:Y:S05]  /*107d0*/  BRA `(.L_x_25290) ;  /* 0x00000b7000007947 */ /* 0x000fea0003800000 */
.L_x_25293:
        /* <DEDUP_REMOVED lines=9> */
.L_x_25296:
[----:B----4-:R-:W4:Y:S02]  /*10870*/  LDG.E.U16 R4, [R4.64] ;  /* 0x0000002404047981 */ /* 0x010f24000c1e1500 */
[----:B----4-:R-:W-:-:S06]  /*10880*/  HADD2.F32 R22, -RZ, R4.H0_H0 ;  /* 0x20000004ff167230 */ /* 0x010fcc0000004100 */
[----:B------:R-:W0:Y:S01]  /*10890*/  F2I.FTZ.TRUNC.NTZ R22, R22 ;  /* 0x0000001600167305 */ /* 0x000e22000021f100 */
[----:B------:R-:W-:Y:S05]  /*108a0*/  BRA `(.L_x_25290) ;  /* 0x00000aa000007947 */ /* 0x000fea0003800000 */
.L_x_25295:
[----:B----4-:R-:W4:Y:S02]  /*108b0*/  LDG.E.64 R4, [R4.64] ;  /* 0x0000002404047981 */ /* 0x010f24000c1e1b00 */
[----:B----4-:R0:W4:Y:S01]  /*108c0*/  F2I.F64.TRUNC R22, R4 ;  /* 0x0000000400167311 */ /* 0x010122000030d100 */
[----:B------:R-:W-:Y:S05]  /*108d0*/  BRA `(.L_x_25290) ;  /* 0x00000a7000007947 */ /* 0x000fea0003800000 */
.L_x_25285:
        /* <DEDUP_REMOVED lines=12> */
.L_x_25299:
[----:B----4-:R-:W4:Y:S02]  /*109a0*/  LDG.E.64 R4, [R4.64] ;  /* 0x0000002404047981 */ /* 0x010f24000c1e1b00 */
[----:B----4-:R0:W4:Y:S01]  /*109b0*/  F2I.F64.TRUNC R22, R4 ;  /* 0x0000000400167311 */ /* 0x010122000030d100 */
[----:B------:R-:W-:Y:S05]  /*109c0*/  BRA `(.L_x_25290) ;  /* 0x0000098000007947 */ /* 0x000fea0003800000 */
.L_x_25298:
        /* <DEDUP_REMOVED lines=27> */
.L_x_25301:
        /* <DEDUP_REMOVED lines=14> */
.L_x_25300:
[----:B----4-:R-:W4:Y:S02]  /*10c60*/  LDG.E.U16 R22, [R4.64] ;  /* 0x0000002404167981 */ /* 0x010f24000c1e1500 */
[----:B----4-:R-:W-:-:S06]  /*10c70*/  PRMT R22, RZ, 0x5410, R22 ;  /* 0x00005410ff167816 */ /* 0x010fcc0000000016 */
[----:B------:R-:W0:Y:S01]  /*10c80*/  F2I.FTZ.TRUNC.NTZ R22, R22 ;  /* 0x0000001600167305 */ /* 0x000e22000021f100 */
[----:B------:R-:W-:Y:S05]  /*10c90*/  BRA `(.L_x_25290) ;  /* 0x000006b000007947 */ /* 0x000fea0003800000 */
.L_x_25297:
        /* <DEDUP_REMOVED lines=10> */
.L_x_25304:
        /* <DEDUP_REMOVED lines=21> */
.L_x_25308:
[----:B------:R-:W-:Y:S05]  /*10e90*/  BSYNC B1 ;  /* 0x0000000000017941 */ /* 0x000fea0003800000 */
.L_x_25307:
[----:B------:R-:W-:Y:S01]  /*10ea0*/  IMAD.SHL.U32 R3, R3, 0x100000, RZ ;  /* 0x0010000003037824 */ /* 0x000fe200078e00ff */
[----:B------:R-:W-:-:S04]  /*10eb0*/  LEA R5, R0, 0x3b800000, 0x17 ;  /* 0x3b80000000057811 */ /* 0x000fc800078eb8ff */
[----:B------:R-:W-:Y:S02]  /*10ec0*/  LOP3.LUT R22, R5, R3, R22, 0xfe, !PT ;  /* 0x0000000305167212 */ /* 0x000fe400078efe16 */
.L_x_25306:
[----:B------:R-:W-:Y:S05]  /*10ed0*/  BSYNC B0 ;  /* 0x0000000000007941 */ /* 0x000fea0003800000 */
.L_x_25305:
[----:B------:R-:W0:Y:S01]  /*10ee0*/  F2I.FTZ.TRUNC.NTZ R22, R22 ;  /* 0x0000001600167305 */ /* 0x000e22000021f100 */
[----:B------:R-:W-:Y:S05]  /*10ef0*/  BRA `(.L_x_25290) ;  /* 0x0000045000007947 */ /* 0x000fea0003800000 */
.L_x_25303:
        /* <DEDUP_REMOVED lines=21> */
.L_x_25312:
[----:B------:R-:W-:Y:S05]  /*11050*/  BSYNC B1 ;  /* 0x0000000000017941 */ /* 0x000fea0003800000 */
.L_x_25311:
[----:B------:R-:W-:Y:S01]  /*11060*/  IMAD.SHL.U32 R3, R3, 0x200000, RZ ;  /* 0x0020000003037824 */ /* 0x000fe200078e00ff */
[----:B------:R-:W-:-:S04]  /*11070*/  LEA R5, R0, 0x37800000, 0x17 ;  /* 0x3780000000057811 */ /* 0x000fc800078eb8ff */
[----:B------:R-:W-:Y:S02]  /*11080*/  LOP3.LUT R22, R5, R3, R22, 0xfe, !PT ;  /* 0x0000000305167212 */ /* 0x000fe400078efe16 */
.L_x_25310:
[----:B------:R-:W-:Y:S05]  /*11090*/  BSYNC B0 ;  /* 0x0000000000007941 */ /* 0x000fea0003800000 */
.L_x_25309:
[----:B------:R-:W0:Y:S01]  /*110a0*/  F2I.FTZ.TRUNC.NTZ R22, R22 ;  /* 0x0000001600167305 */ /* 0x000e22000021f100 */
[----:B------:R-:W-:Y:S05]  /*110b0*/  BRA `(.L_x_25290) ;  /* 0x0000029000007947 */ /* 0x000fea0003800000 */
.L_x_25302:
        /* <DEDUP_REMOVED lines=14> */
.L_x_25316:
[----:B------:R-:W-:Y:S05]  /*111a0*/  BSYNC B0 ;  /* 0x0000000000007941 */ /* 0x000fea0003800000 */
.L_x_25315:
[----:B------:R-:W0:Y:S01]  /*111b0*/  F2I.FTZ.TRUNC.NTZ R22, R22 ;  /* 0x0000001600167305 */ /* 0x000e22000021f100 */
[----:B------:R-:W-:Y:S05]  /*111c0*/  BRA `(.L_x_25290) ;  /* 0x0000018000007947 */ /* 0x000fea0003800000 */
.L_x_25289:
        /* <DEDUP_REMOVED lines=21> */
.L_x_25314:
[----:B------:R0:W5:Y:S01]  /*11320*/  LDG.E R22, [R4.64] ;  /* 0x0000002404167981 */ /* 0x000162000c1e1900 */
[----:B------:R-:W-:Y:S05]  /*11330*/  BRA `(.L_x_25290) ;  /* 0x0000001000007947 */ /* 0x000fea0003800000 */
.L_x_25313:
[----:B------:R0:W5:Y:S02]  /*11340*/  LDG.E R22, [R4.64] ;  /* 0x0000002404167981 */ /* 0x000164000c1e1900 */
.L_x_25290:
        /* <DEDUP_REMOVED lines=16> */
.L_x_25320:
[----:B------:R0:W5:Y:S01]  /*11450*/  LDG.E.U8 R31, [R4.64] ;  /* 0x00000024041f7981 */ /* 0x000162000c1e1100 */
[----:B------:R-:W-:Y:S05]  /*11460*/  BRA `(.L_x_25188) ;  /* 0x00000cf000007947 */ /* 0x000fea0003800000 */
.L_x_25319:
        /* <DEDUP_REMOVED lines=8> */
.L_x_25323:
[----:B------:R0:W5:Y:S01]  /*114f0*/  LDG.E R31, [R4.64] ;  /* 0x00000024041f7981 */ /* 0x000162000c1e1900 */
[----:B------:R-:W-:Y:S05]  /*11500*/  BRA `(.L_x_25188) ;  /* 0x00000c5000007947 */ /* 0x000fea0003800000 */
.L_x_25322:
[----:B------:R0:W5:Y:S01]  /*11510*/  LDG.E.S16 R31, [R4.64] ;  /* 0x00000024041f7981 */ /* 0x000162000c1e1700 */
[----:B------:R-:W-:Y:S05]  /*11520*/  BRA `(.L_x_25188) ;  /* 0x00000c3000007947 */ /* 0x000fea0003800000 */
.L_x_25318:
        /* <DEDUP_REMOVED lines=9> */
.L_x_25325:
[----:B----4-:R-:W4:Y:S02]  /*115c0*/  LDG.E.U16 R4, [R4.64] ;  /* 0x0000002404047981 */ /* 0x010f24000c1e1500 */
[----:B----4-:R-:W-:-:S06]  /*115d0*/  HADD2.F32 R31, -RZ, R4.H0_H0 ;  /* 0x20000004ff1f7230 */ /* 0x010fcc0000004100 */
[----:B------:R-:W0:Y:S01]  /*115e0*/  F2I.FTZ.TRUNC.NTZ R31, R31 ;  /* 0x0000001f001f7305 */ /* 0x000e22000021f100 */
[----:B------:R-:W-:Y:S05]  /*115f0*/  BRA `(.L_x_25188) ;  /* 0x00000b6000007947 */ /* 0x000fea0003800000 */
.L_x_25324:
        /* <DEDUP_REMOVED lines=9> */
.L_x_25327:
[----:B----4-:R-:W4:Y:S02]  /*11690*/  LDG.E.U16 R4, [R4.64] ;  /* 0x0000002404047981 */ /* 0x010f24000c1e1500 */
[----:B----4-:R-:W-:-:S06]  /*116a0*/  HADD2.F32 R31, -RZ, R4.H0_H0 ;  /* 0x20000004ff1f7230 */ /* 0x010fcc0000004100 */
[----:B------:R-:W0:Y:S01]  /*116b0*/  F2I.FTZ.TRUNC.NTZ R31, R31 ;  /* 0x0000001f001f7305 */ /* 0x000e22000021f100 */
[----:B------:R-:W-:Y:S05]  /*116c0*/  BRA `(.L_x_25188) ;  /* 0x00000a9000007947 */ /* 0x000fea0003800000 */
.L_x_25326:
[----:B----4-:R-:W4:Y:S02]  /*116d0*/  LDG.E.64 R4, [R4.64] ;  /* 0x0000002404047981 */ /* 0x010f24000c1e1b00 */
[----:B----4-:R0:W4:Y:S01]  /*116e0*/  F2I.F64.TRUNC R31, R4 ;  /* 0x00000004001f7311 */ /* 0x010122000030d100 */
[----:B------:R-:W-:Y:S05]  /*116f0*/  BRA `(.L_x_25188) ;  /* 0x00000a6000007947 */ /* 0x000fea0003800000 */
.L_x_25317:
        /* <DEDUP_REMOVED lines=12> */
.L_x_25330:
[----:B----4-:R-:W4:Y:S02]  /*117c0*/  LDG.E.64 R4, [R4.64] ;  /* 0x0000002404047981 */ /* 0x010f24000c1e1b00 */
[----:B----4-:R0:W4:Y:S01]  /*117d0*/  F2I.F64.TRUNC R31, R4 ;  /* 0x00000004001f7311 */ /* 0x010122000030d100 */
[----:B------:R-:W-:Y:S05]  /*117e0*/  BRA `(.L_x_25188) ;  /* 0x0000097000007947 */ /* 0x000fea0003800000 */
.L_x_25329:
        /* <DEDUP_REMOVED lines=27> */
.L_x_25332:
        /* <DEDUP_REMOVED lines=14> */
.L_x_25331:
[----:B----4-:R-:W4:Y:S02]  /*11a80*/  LDG.E.U16 R31, [R4.64] ;  /* 0x00000024041f7981 */ /* 0x010f24000c1e1500 */
[----:B----4-:R-:W-:-:S06]  /*11a90*/  PRMT R31, RZ, 0x5410, R31 ;  /* 0x00005410ff1f7816 */ /* 0x010fcc000000001f */
[----:B------:R-:W0:Y:S01]  /*11aa0*/  F2I.FTZ.TRUNC.NTZ R31, R31 ;  /* 0x0000001f001f7305 */ /* 0x000e22000021f100 */
[----:B------:R-:W-:Y:S05]  /*11ab0*/  BRA `(.L_x_25188) ;  /* 0x000006a000007947 */ /* 0x000fea0003800000 */
.L_x_25328:
        /* <DEDUP_REMOVED lines=10> */
.L_x_25335:
        /* <DEDUP_REMOVED lines=21> */
.L_x_25339:
[----:B------:R-:W-:Y:S05]  /*11cb0*/  BSYNC B1 ;  /* 0x0000000000017941 */ /* 0x000fea0003800000 */
.L_x_25338:
[----:B------:R-:W-:Y:S01]  /*11cc0*/  IMAD.SHL.U32 R3, R3, 0x100000, RZ ;  /* 0x0010000003037824 */ /* 0x000fe200078e00ff */
[----:B------:R-:W-:-:S04]  /*11cd0*/  LEA R0, R0, 0x3b800000, 0x17 ;  /* 0x3b80000000007811 */ /* 0x000fc800078eb8ff */
[----:B------:R-:W-:Y:S02]  /*11ce0*/  LOP3.LUT R31, R0, R3, R31, 0xfe, !PT ;  /* 0x00000003001f7212 */ /* 0x000fe400078efe1f */
.L_x_25337:
[----:B------:R-:W-:Y:S05]  /*11cf0*/  BSYNC B0 ;  /* 0x0000000000007941 */ /* 0x000fea0003800000 */
.L_x_25336:
[----:B------:R-:W0:Y:S01]  /*11d00*/  F2I.FTZ.TRUNC.NTZ R31, R31 ;  /* 0x0000001f001f7305 */ /* 0x000e22000021f100 */
[----:B------:R-:W-:Y:S05]  /*11d10*/  BRA `(.L_x_25188) ;  /* 0x0000044000007947 */ /* 0x000fea0003800000 */
.L_x_25334:
        /* <DEDUP_REMOVED lines=21> */
.L_x_25343:
[----:B------:R-:W-:Y:S05]  /*11e70*/  BSYNC B1 ;  /* 0x0000000000017941 */ /* 0x000fea0003800000 */
.L_x_25342:
[----:B------:R-:W-:Y:S01]  /*11e80*/  IMAD.SHL.U32 R3, R3, 0x200000, RZ ;  /* 0x0020000003037824 */ /* 0x000fe200078e00ff */
[----:B------:R-:W-:-:S04]  /*11e90*/  LEA R0, R0, 0x37800000, 0x17 ;  /* 0x3780000000007811 */ /* 0x000fc800078eb8ff */
[----:B------:R-:W-:Y:S02]  /*11ea0*/  LOP3.LUT R31, R0, R3, R31, 0xfe, !PT ;  /* 0x00000003001f7212 */ /* 0x000fe400078efe1f */
.L_x_25341:
[----:B------:R-:W-:Y:S05]  /*11eb0*/  BSYNC B0 ;  /* 0x0000000000007941 */ /* 0x000fea0003800000 */
.L_x_25340:
[----:B------:R-:W0:Y:S01]  /*11ec0*/  F2I.FTZ.TRUNC.NTZ R31, R31 ;  /* 0x0000001f001f7305 */ /* 0x000e22000021f100 */
[----:B------:R-:W-:Y:S05]  /*11ed0*/  BRA `(.L_x_25188) ;  /* 0x0000028000007947 */ /* 0x000fea0003800000 */
.L_x_25333:
        /* <DEDUP_REMOVED lines=14> */
.L_x_25347:
[----:B------:R-:W-:Y:S05]  /*11fc0*/  BSYNC B0 ;  /* 0x0000000000007941 */ /* 0x000fea0003800000 */
.L_x_25346:
[----:B------:R-:W0:Y:S01]  /*11fd0*/  F2I.FTZ.TRUNC.NTZ R31, R31 ;  /* 0x0000001f001f7305 */ /* 0x000e22000021f100 */
[----:B------:R-:W-:Y:S05]  /*11fe0*/  BRA `(.L_x_25188) ;  /* 0x0000017000007947 */ /* 0x000fea0003800000 */
.L_x_25321:
        /* <DEDUP_REMOVED lines=20> */
.L_x_25345:
[----:B------:R0:W5:Y:S01]  /*12130*/  LDG.E R31, [R4.64] ;  /* 0x00000024041f7981 */ /* 0x000162000c1e1900 */
[----:B------:R-:W-:Y:S05]  /*12140*/  BRA `(.L_x_25188) ;  /* 0x0000001000007947 */ /* 0x000fea0003800000 */
.L_x_25344:
[----:B------:R0:W5:Y:S02]  /*12150*/  LDG.E R31, [R4.64] ;  /* 0x00000024041f7981 */ /* 0x000164000c1e1900 */
.L_x_25188:
[----:B------:R-:W-:Y:S05]  /*12160*/  BSYNC B6 ;  /* 0x0000000000067941 */ /* 0x000fea0003800000 */
.L_x_25187:
        /* <DEDUP_REMOVED lines=29> */
.L_x_25351:
[----:B------:R-:W-:Y:S05]  /*12340*/  BSYNC B7 ;  /* 0x0000000000077941 */ /* 0x000fea0003800000 */
.L_x_25350:
        /* <DEDUP_REMOVED lines=24> */
.L_x_25353:
[----:B------:R-:W-:Y:S05]  /*124d0*/  BSYNC B7 ;  /* 0x0000000000077941 */ /* 0x000fea0003800000 */
.L_x_25352:
        /* <DEDUP_REMOVED lines=26> */
.L_x_25355:
[----:B------:R-:W-:Y:S05]  /*12680*/  BSYNC B7 ;  /* 0x0000000000077941 */ /* 0x000fea0003800000 */
.L_x_25354:
        /* <DEDUP_REMOVED lines=17> */
.L_x_25360:
        /* <DEDUP_REMOVED lines=9> */
[----:B---3--:R-:W-:Y:S05]  /*12830*/  CALL.REL.NOINC `($__internal_59_$__cuda_sm20_div_s64) ;  /* 0x00004b7000007944 */ /* 0x008fea0003c00000 */
[----:B------:R-:W-:Y:S05]  /*12840*/  BRA `(.L_x_25359) ;  /* 0x0000013000007947 */ /* 0x000fea0003800000 */
.L_x_25358:
        /* <DEDUP_REMOVED lines=19> */
.L_x_25359:
[----:B------:R-:W-:Y:S05]  /*12980*/  BSYNC B1 ;  /* 0x0000000000017941 */ /* 0x000fea0003800000 */
.L_x_25357:
        /* <DEDUP_REMOVED lines=18> */
.L_x_25356:
        /* <DEDUP_REMOVED lines=16> */
.L_x_25363:
        /* <DEDUP_REMOVED lines=26> */
.L_x_25362:
[----:B------:R-:W-:Y:S05]  /*12d50*/  BSYNC B7 ;  /* 0x0000000000077941 */ /* 0x000fea0003800000 */
.L_x_25361:
[----:B------:R-:W-:-:S05]  /*12d60*/  IADD3 R38, P0, R38, 0x4, RZ ;  /* 0x0000000426267810 */ /* 0x000fca0007f1e0ff */
[----:B------:R-:W-:Y:S01]  /*12d70*/  IMAD.X R39, RZ, RZ, R39, P0 ;  /* 0x000000ffff277224 */ /* 0x000fe200000e0627 */
[----:B------:R-:W-:-:S04]  /*12d80*/  ISETP.GE.U32.AND P0, PT, R38, R40, PT ;  /* 0x000000282600720c */ /* 0x000fc80003f06070 */
[----:B------:R-:W-:-:S13]  /*12d90*/  ISETP.GE.U32.AND.EX P0, PT, R39, R37, PT, P0 ;  /* 0x000000252700720c */ /* 0x000fda0003f06100 */
[----:B------:R-:W-:Y:S05]  /*12da0*/  @!P0 BRA `(.L_x_25363) ;  /* 0xfffffe0000008947 */ /* 0x000fea000383ffff */
.L_x_25349:
[----:B------:R-:W-:Y:S05]  /*12db0*/  BSYNC B6 ;  /* 0x0000000000067941 */ /* 0x000fea0003800000 */
.L_x_25348:
        /* <DEDUP_REMOVED lines=28> */
.L_x_25367:
[----:B------:R-:W-:Y:S05]  /*12f80*/  BSYNC B7 ;  /* 0x0000000000077941 */ /* 0x000fea0003800000 */
.L_x_25366:
        /* <DEDUP_REMOVED lines=24> */
.L_x_25369:
[----:B------:R-:W-:Y:S05]  /*13110*/  BSYNC B7 ;  /* 0x0000000000077941 */ /* 0x000fea0003800000 */
.L_x_25368:
        /* <DEDUP_REMOVED lines=26> */
.L_x_25371:
[----:B------:R-:W-:Y:S05]  /*132c0*/  BSYNC B7 ;  /* 0x0000000000077941 */ /* 0x000fea0003800000 */
.L_x_25370:
        /* <DEDUP_REMOVED lines=19> */
.L_x_25376:
        /* <DEDUP_REMOVED lines=10> */
[----:B--2---:R-:W-:Y:S05]  /*134a0*/  CALL.REL.NOINC `($__internal_59_$__cuda_sm20_div_s64) ;  /* 0x00003f0000007944 */ /* 0x004fea0003c00000 */
[----:B------:R-:W-:Y:S05]  /*134b0*/  BRA `(.L_x_25375) ;  /* 0x0000013000007947 */ /* 0x000fea0003800000 */
.L_x_25374:
        /* <DEDUP_REMOVED lines=19> */
.L_x_25375:
[----:B------:R-:W-:Y:S05]  /*135f0*/  BSYNC B1 ;  /* 0x0000000000017941 */ /* 0x000fea0003800000 */
.L_x_25373:
        /* <DEDUP_REMOVED lines=20> */
.L_x_25372:
        /* <DEDUP_REMOVED lines=16> */
.L_x_25379:
        /* <DEDUP_REMOVED lines=26> */
.L_x_25378:
[----:B------:R-:W-:Y:S05]  /*139e0*/  BSYNC B7 ;  /* 0x0000000000077941 */ /* 0x000fea0003800000 */
.L_x_25377:
[----:B------:R-:W-:-:S05]  /*139f0*/  IADD3 R32, P0, R32, 0x4, RZ ;  /* 0x0000000420207810 */ /* 0x000fca0007f1e0ff */
[----:B------:R-:W-:Y:S01]  /*13a00*/  IMAD.X R33, RZ, RZ, R33, P0 ;  /* 0x000000ffff217224 */ /* 0x000fe200000e0621 */
[----:B------:R-:W-:-:S04]  /*13a10*/  ISETP.GE.U32.AND P0, PT, R32, R35, PT ;  /* 0x000000232000720c */ /* 0x000fc80003f06070 */
[----:B------:R-:W-:-:S13]  /*13a20*/  ISETP.GE.U32.AND.EX P0, PT, R33, R34, PT, P0 ;  /* 0x000000222100720c */ /* 0x000fda0003f06100 */
[----:B------:R-:W-:Y:S05]  /*13a30*/  @!P0 BRA `(.L_x_25379) ;  /* 0xfffffe0000008947 */ /* 0x000fea000383ffff */
.L_x_25365:
[----:B------:R-:W-:Y:S05]  /*13a40*/  BSYNC B6 ;  /* 0x0000000000067941 */ /* 0x000fea0003800000 */
.L_x_25364:
        /* <DEDUP_REMOVED lines=28> */
.L_x_25383:
[----:B------:R-:W-:Y:S05]  /*13c10*/  BSYNC B7 ;  /* 0x0000000000077941 */ /* 0x000fea0003800000 */
.L_x_25382:
        /* <DEDUP_REMOVED lines=24> */
.L_x_25385:
[----:B------:R-:W-:Y:S05]  /*13da0*/  BSYNC B7 ;  /* 0x0000000000077941 */ /* 0x000fea0003800000 */
.L_x_25384:
        /* <DEDUP_REMOVED lines=26> */
.L_x_25387:
[----:B------:R-:W-:Y:S05]  /*13f50*/  BSYNC B7 ;  /* 0x0000000000077941 */ /* 0x000fea0003800000 */
.L_x_25386:
        /* <DEDUP_REMOVED lines=17> */
.L_x_25392:
        /* <DEDUP_REMOVED lines=9> */
[----:B------:R-:W-:Y:S05]  /*14100*/  CALL.REL.NOINC `($__internal_59_$__cuda_sm20_div_s64) ;  /* 0x000032a000007944 */ /* 0x000fea0003c00000 */
[----:B------:R-:W-:Y:S05]  /*14110*/  BRA `(.L_x_25391) ;  /* 0x0000013000007947 */ /* 0x000fea0003800000 */
.L_x_25390:
        /* <DEDUP_REMOVED lines=19> */
.L_x_25391:
[----:B------:R-:W-:Y:S05]  /*14250*/  BSYNC B1 ;  /* 0x0000000000017941 */ /* 0x000fea0003800000 */
.L_x_25389:
        /* <DEDUP_REMOVED lines=18> */
.L_x_25388:
        /* <DEDUP_REMOVED lines=16> */
.L_x_25395:
        /* <DEDUP_REMOVED lines=26> */
.L_x_25394:
[----:B------:R-:W-:Y:S05]  /*14620*/  BSYNC B7 ;  /* 0x0000000000077941 */ /* 0x000fea0003800000 */
.L_x_25393:
[----:B------:R-:W-:-:S05]  /*14630*/  IADD3 R26, P0, R26, 0x4, RZ ;  /* 0x000000041a1a7810 */ /* 0x000fca0007f1e0ff */
[----:B------:R-:W-:Y:S01]  /*14640*/  IMAD.X R27, RZ, RZ, R27, P0 ;  /* 0x000000ffff1b7224 */ /* 0x000fe200000e061b */
[----:B------:R-:W-:-:S04]  /*14650*/  ISETP.GE.U32.AND P0, PT, R26, R29, PT ;  /* 0x0000001d1a00720c */ /* 0x000fc80003f06070 */
[----:B------:R-:W-:-:S13]  /*14660*/  ISETP.GE.U32.AND.EX P0, PT, R27, R28, PT, P0 ;  /* 0x0000001c1b00720c */ /* 0x000fda0003f06100 */
[----:B------:R-:W-:Y:S05]  /*14670*/  @!P0 BRA `(.L_x_25395) ;  /* 0xfffffe0000008947 */ /* 0x000fea000383ffff */
.L_x_25381:
[----:B------:R-:W-:Y:S05]  /*14680*/  BSYNC B6 ;  /* 0x0000000000067941 */ /* 0x000fea0003800000 */
.L_x_25380:
        /* <DEDUP_REMOVED lines=28> */
.L_x_25399:
[----:B------:R-:W-:Y:S05]  /*14850*/  BSYNC B7 ;  /* 0x0000000000077941 */ /* 0x000fea0003800000 */
.L_x_25398:
        /* <DEDUP_REMOVED lines=24> */
.L_x_25401:
[----:B------:R-:W-:Y:S05]  /*149e0*/  BSYNC B7 ;  /* 0x0000000000077941 */ /* 0x000fea0003800000 */
.L_x_25400:
        /* <DEDUP_REMOVED lines=26> */
.L_x_25403:
[----:B------:R-:W-:Y:S05]  /*14b90*/  BSYNC B7 ;  /* 0x0000000000077941 */ /* 0x000fea0003800000 */
.L_x_25402:
        /* <DEDUP_REMOVED lines=17> */
.L_x_25408:
        /* <DEDUP_REMOVED lines=11> */
.L_x_25406:
        /* <DEDUP_REMOVED lines=19> */
.L_x_25407:
[----:B------:R-:W-:Y:S05]  /*14e90*/  BSYNC B1 ;  /* 0x0000000000017941 */ /* 0x000fea0003800000 */
.L_x_25405:
        /* <DEDUP_REMOVED lines=18> */
.L_x_25404:
        /* <DEDUP_REMOVED lines=16> */
.L_x_25411:
        /* <DEDUP_REMOVED lines=26> */
.L_x_25410:
[----:B------:R-:W-:Y:S05]  /*15260*/  BSYNC B7 ;  /* 0x0000000000077941 */ /* 0x000fea0003800000 */
.L_x_25409:
[----:B------:R-:W-:-:S05]  /*15270*/  IADD3 R22, P0, R22, 0x4, RZ ;  /* 0x0000000416167810 */ /* 0x000fca0007f1e0ff */
[----:B------:R-:W-:Y:S01]  /*15280*/  IMAD.X R23, RZ, RZ, R23, P0 ;  /* 0x000000ffff177224 */ /* 0x000fe200000e0617 */
[----:B------:R-:W-:-:S04]  /*15290*/  ISETP.GE.U32.AND P0, PT, R22, R18, PT ;  /* 0x000000121600720c */ /* 0x000fc80003f06070 */
[----:B------:R-:W-:-:S13]  /*152a0*/  ISETP.GE.U32.AND.EX P0, PT, R23, R24, PT, P0 ;  /* 0x000000181700720c */ /* 0x000fda0003f06100 */
[----:B------:R-:W-:Y:S05]  /*152b0*/  @!P0 BRA `(.L_x_25411) ;  /* 0xfffffe0000008947 */ /* 0x000fea000383ffff */
.L_x_25397:
[----:B------:R-:W-:Y:S05]  /*152c0*/  BSYNC B6 ;  /* 0x0000000000067941 */ /* 0x000fea0003800000 */
.L_x_25396:
        /* <DEDUP_REMOVED lines=24> */
.L_x_25417:
[----:B------:R0:W-:Y:S01]  /*15450*/  STG.E.U8 [R2.64], RZ ;  /* 0x000000ff02007986 */ /* 0x0001e2000c101124 */
[----:B------:R-:W-:Y:S01]  /*15460*/  IMAD.MOV.U32 R19, RZ, RZ, R37 ;  /* 0x000000ffff137224 */ /* 0x000fe200078e0025 */
[----:B------:R-:W-:Y:S05]  /*15470*/  BRA `(.L_x_25413) ;  /* 0x000007a000007947 */ /* 0x000fea0003800000 */
.L_x_25416:
        /* <DEDUP_REMOVED lines=9> */
.L_x_25420:
[----:B------:R0:W-:Y:S01]  /*15510*/  STG.E [R2.64], RZ ;  /* 0x000000ff02007986 */ /* 0x0001e2000c101924 */
[----:B------:R-:W-:Y:S01]  /*15520*/  IMAD.MOV.U32 R19, RZ, RZ, R37 ;  /* 0x000000ffff137224 */ /* 0x000fe200078e0025 */
[----:B------:R-:W-:Y:S05]  /*15530*/  BRA `(.L_x_25413) ;  /* 0x000006e000007947 */ /* 0x000fea0003800000 */
.L_x_25419:
[----:B------:R0:W-:Y:S01]  /*15540*/  STG.E.U16 [R2.64], RZ ;  /* 0x000000ff02007986 */ /* 0x0001e2000c101524 */
[----:B------:R-:W-:Y:S01]  /*15550*/  IMAD.MOV.U32 R19, RZ, RZ, R37 ;  /* 0x000000ffff137224 */ /* 0x000fe200078e0025 */
[----:B------:R-:W-:Y:S05]  /*15560*/  BRA `(.L_x_25413) ;  /* 0x000006b000007947 */ /* 0x000fea0003800000 */
.L_x_25415:
        /* <DEDUP_REMOVED lines=9> */
.L_x_25422:
[----:B------:R0:W-:Y:S01]  /*15600*/  STG.E.U16 [R2.64], RZ ;  /* 0x000000ff02007986 */ /* 0x0001e2000c101524 */
[----:B------:R-:W-:Y:S01]  /*15610*/  IMAD.MOV.U32 R19, RZ, RZ, R37 ;  /* 0x000000ffff137224 */ /* 0x000fe200078e0025 */
[----:B------:R-:W-:Y:S05]  /*15620*/  BRA `(.L_x_25413) ;  /* 0x000005f000007947 */ /* 0x000fea0003800000 */
.L_x_25421:
        /* <DEDUP_REMOVED lines=9> */
.L_x_25424:
[----:B------:R0:W-:Y:S01]  /*156c0*/  STG.E [R2.64], RZ ;  /* 0x000000ff02007986 */ /* 0x0001e2000c101924 */
[----:B------:R-:W-:Y:S01]  /*156d0*/  IMAD.MOV.U32 R19, RZ, RZ, R37 ;  /* 0x000000ffff137224 */ /* 0x000fe200078e0025 */
[----:B------:R-:W-:Y:S05]  /*156e0*/  BRA `(.L_x_25413) ;  /* 0x0000053000007947 */ /* 0x000fea0003800000 */
.L_x_25423:
[----:B------:R0:W-:Y:S01]  /*156f0*/  STG.E.64 [R2.64], RZ ;  /* 0x000000ff02007986 */ /* 0x0001e2000c101b24 */
[----:B------:R-:W-:Y:S01]  /*15700*/  IMAD.MOV.U32 R19, RZ, RZ, R37 ;  /* 0x000000ffff137224 */ /* 0x000fe200078e0025 */
[----:B------:R-:W-:Y:S05]  /*15710*/  BRA `(.L_x_25413) ;  /* 0x0000050000007947 */ /* 0x000fea0003800000 */
.L_x_25414:
        /* <DEDUP_REMOVED lines=11> */
.L_x_25427:
[----:B------:R0:W-:Y:S01]  /*157d0*/  STG.E.128 [R2.64], RZ ;  /* 0x000000ff02007986 */ /* 0x0001e2000c101d24 */
[----:B------:R-:W-:Y:S01]  /*157e0*/  IMAD.MOV.U32 R19, RZ, RZ, R37 ;  /* 0x000000ffff137224 */ /* 0x000fe200078e0025 */
[----:B------:R-:W-:Y:S05]  /*157f0*/  BRA `(.L_x_25413) ;  /* 0x0000042000007947 */ /* 0x000fea0003800000 */
.L_x_25426:
        /* <DEDUP_REMOVED lines=9> */
.L_x_25429:
[----:B------:R0:W-:Y:S01]  /*15890*/  STG.E.U8 [R2.64], RZ ;  /* 0x000000ff02007986 */ /* 0x0001e2000c101124 */
[----:B------:R-:W-:Y:S01]  /*158a0*/  IMAD.MOV.U32 R19, RZ, RZ, R37 ;  /* 0x000000ffff137224 */ /* 0x000fe200078e0025 */
[----:B------:R-:W-:Y:S05]  /*158b0*/  BRA `(.L_x_25413) ;  /* 0x0000036000007947 */ /* 0x000fea0003800000 */
.L_x_25428:
[----:B------:R0:W-:Y:S01]  /*158c0*/  STG.E.U16 [R2.64], RZ ;  /* 0x000000ff02007986 */ /* 0x0001e2000c101524 */
[----:B------:R-:W-:Y:S01]  /*158d0*/  IMAD.MOV.U32 R19, RZ, RZ, R37 ;  /* 0x000000ffff137224 */ /* 0x000fe200078e0025 */
[----:B------:R-:W-:Y:S05]  /*158e0*/  BRA `(.L_x_25413) ;  /* 0x0000033000007947 */ /* 0x000fea0003800000 */
.L_x_25425:
        /* <DEDUP_REMOVED lines=11> */
.L_x_25432:
[----:B------:R0:W-:Y:S01]  /*159a0*/  STG.E.U8 [R2.64], RZ ;  /* 0x000000ff02007986 */ /* 0x0001e2000c101124 */
[----:B------:R-:W-:Y:S01]  /*159b0*/  IMAD.MOV.U32 R19, RZ, RZ, R37 ;  /* 0x000000ffff137224 */ /* 0x000fe200078e0025 */
[----:B------:R-:W-:Y:S05]  /*159c0*/  BRA `(.L_x_25413) ;  /* 0x0000025000007947 */ /* 0x000fea0003800000 */
.L_x_25431:
[----:B------:R0:W-:Y:S01]  /*159d0*/  STG.E.U8 [R2.64], RZ ;  /* 0x000000ff02007986 */ /* 0x0001e2000c101124 */
[----:B------:R-:W-:Y:S01]  /*159e0*/  IMAD.MOV.U32 R19, RZ, RZ, R37 ;  /* 0x000000ffff137224 */ /* 0x000fe200078e0025 */
[----:B------:R-:W-:Y:S05]  /*159f0*/  BRA `(.L_x_25413) ;  /* 0x0000022000007947 */ /* 0x000fea0003800000 */
.L_x_25430:
        /* <DEDUP_REMOVED lines=8> */
.L_x_25418:
        /* <DEDUP_REMOVED lines=21> */
.L_x_25434:
[----:B------:R0:W-:Y:S01]  /*15bd0*/  STG.E.64 [R2.64], RZ ;  /* 0x000000ff02007986 */ /* 0x0001e2000c101b24 */
[----:B------:R-:W-:Y:S01]  /*15be0*/  IMAD.MOV.U32 R19, RZ, RZ, R37 ;  /* 0x000000ffff137224 */ /* 0x000fe200078e0025 */
[----:B------:R-:W-:Y:S05]  /*15bf0*/  BRA `(.L_x_25413) ;  /* 0x0000002000007947 */ /* 0x000fea0003800000 */
.L_x_25433:
[----:B------:R0:W-:Y:S01]  /*15c00*/  STG.E [R2.64], RZ ;  /* 0x000000ff02007986 */ /* 0x0001e2000c101924 */
[----:B------:R-:W-:-:S03]  /*15c10*/  IMAD.MOV.U32 R19, RZ, RZ, R37 ;  /* 0x000000ffff137224 */ /* 0x000fc600078e0025 */
.L_x_25413:
[----:B------:R-:W-:Y:S05]  /*15c20*/  BSYNC B6 ;  /* 0x0000000000067941 */ /* 0x000fea0003800000 */
.L_x_25412:
        /* <DEDUP_REMOVED lines=21> */
.L_x_25440:
[----:B------:R0:W-:Y:S01]  /*15d80*/  STG.E.U8 [R2.64], RZ ;  /* 0x000000ff02007986 */ /* 0x0001e2000c101124 */
[----:B------:R-:W-:Y:S05]  /*15d90*/  BRA `(.L_x_25442) ;  /* 0x0000066000007947 */ /* 0x000fea0003800000 */
.L_x_25439:
        /* <DEDUP_REMOVED lines=8> */
.L_x_25444:
[----:B------:R0:W-:Y:S01]  /*15e20*/  STG.E [R2.64], RZ ;  /* 0x000000ff02007986 */ /* 0x0001e2000c101924 */
[----:B------:R-:W-:Y:S05]  /*15e30*/  BRA `(.L_x_25442) ;  /* 0x000005c000007947 */ /* 0x000fea0003800000 */
.L_x_25443:
[----:B------:R0:W-:Y:S01]  /*15e40*/  STG.E.U16 [R2.64], RZ ;  /* 0x000000ff02007986 */ /* 0x0001e2000c101524 */
[----:B------:R-:W-:Y:S05]  /*15e50*/  BRA `(.L_x_25442) ;  /* 0x000005a000007947 */ /* 0x000fea0003800000 */
.L_x_25438:
        /* <DEDUP_REMOVED lines=8> */
.L_x_25446:
[----:B------:R0:W-:Y:S01]  /*15ee0*/  STG.E.U16 [R2.64], RZ ;  /* 0x000000ff02007986 */ /* 0x0001e2000c101524 */
[----:B------:R-:W-:Y:S05]  /*15ef0*/  BRA `(.L_x_25442) ;  /* 0x0000050000007947 */ /* 0x000fea0003800000 */
.L_x_25445:
        /* <DEDUP_REMOVED lines=8> */
.L_x_25448:
[----:B------:R0:W-:Y:S01]  /*15f80*/  STG.E [R2.64], RZ ;  /* 0x000000ff02007986 */ /* 0x0001e2000c101924 */
[----:B------:R-:W-:Y:S05]  /*15f90*/  BRA `(.L_x_25442) ;  /* 0x0000046000007947 */ /* 0x000fea0003800000 */
.L_x_25447:
[----:B------:R0:W-:Y:S01]  /*15fa0*/  STG.E.64 [R2.64], RZ ;  /* 0x000000ff02007986 */ /* 0x0001e2000c101b24 */
[----:B------:R-:W-:Y:S05]  /*15fb0*/  BRA `(.L_x_25442) ;  /* 0x0000044000007947 */ /* 0x000fea0003800000 */
.L_x_25437:
        /* <DEDUP_REMOVED lines=10> */
.L_x_25451:
[----:B------:R0:W-:Y:S01]  /*16060*/  STG.E.128 [R2.64], RZ ;  /* 0x000000ff02007986 */ /* 0x0001e2000c101d24 */
[----:B------:R-:W-:Y:S05]  /*16070*/  BRA `(.L_x_25442) ;  /* 0x0000038000007947 */ /* 0x000fea0003800000 */
.L_x_25450:
        /* <DEDUP_REMOVED lines=8> */
.L_x_25453:
[----:B------:R0:W-:Y:S01]  /*16100*/  STG.E.U8 [R2.64], RZ ;  /* 0x000000ff02007986 */ /* 0x0001e2000c101124 */
[----:B------:R-:W-:Y:S05]  /*16110*/  BRA `(.L_x_25442) ;  /* 0x000002e000007947 */ /* 0x000fea0003800000 */
.L_x_25452:
[----:B------:R0:W-:Y:S01]  /*16120*/  STG.E.U16 [R2.64], RZ ;  /* 0x000000ff02007986 */ /* 0x0001e2000c101524 */
[----:B------:R-:W-:Y:S05]  /*16130*/  BRA `(.L_x_25442) ;  /* 0x000002c000007947 */ /* 0x000fea0003800000 */
.L_x_25449:
        /* <DEDUP_REMOVED lines=10> */
.L_x_25456:
[----:B------:R0:W-:Y:S01]  /*161e0*/  STG.E.U8 [R2.64], RZ ;  /* 0x000000ff02007986 */ /* 0x0001e2000c101124 */
[----:B------:R-:W-:Y:S05]  /*161f0*/  BRA `(.L_x_25442) ;  /* 0x0000020000007947 */ /* 0x000fea0003800000 */
.L_x_25455:
[----:B------:R0:W-:Y:S01]  /*16200*/  STG.E.U8 [R2.64], RZ ;  /* 0x000000ff02007986 */ /* 0x0001e2000c101124 */
[----:B------:R-:W-:Y:S05]  /*16210*/  BRA `(.L_x_25442) ;  /* 0x000001e000007947 */ /* 0x000fea0003800000 */
.L_x_25454:
[----:B------:R-:W-:-:S13]  /*16220*/  ISETP.NE.AND P0, PT, R0, 0x1c, PT ;  /* 0x0000001c0000780c */ /* 0x000fda0003f05270 */
[----:B------:R-:W-:Y:S05]  /*16230*/  @!P0 BRA `(.L_x_25457) ;  /* 0x000001b000008947 */ /* 0x000fea0003800000 */
[----:B------:R-:W-:-:S13]  /*16240*/  ISETP.NE.AND P0, PT, R0, 0x1d, PT ;  /* 0x0000001d0000780c */ /* 0x000fda0003f05270 */
[----:B------:R-:W-:Y:S05]  /*16250*/  @!P0 BRA `(.L_x_25458) ;  /* 0x0000017000008947 */ /* 0x000fea0003800000 */
[----:B------:R-:W-:-:S13]  /*16260*/  ISETP.NE.AND P0, PT, R0, 0x2c, PT ;  /* 0x0000002c0000780c */ /* 0x000fda0003f05270 */
[----:B------:R0:W-:Y:S01]  /*16270*/  @!P0 STG.E.U8 [R2.64], RZ ;  /* 0x000000ff02008986 */ /* 0x0001e2000c101124 */
[----:B------:R-:W-:Y:S05]  /*16280*/  @!P0 BRA `(.L_x_25442) ;  /* 0x0000017000008947 */ /* 0x000fea0003800000 */
.L_x_25441:
        /* <DEDUP_REMOVED lines=20> */
.L_x_25458:
[----:B------:R0:W-:Y:S01]  /*163d0*/  STG.E.64 [R2.64], RZ ;  /* 0x000000ff02007986 */ /* 0x0001e2000c101b24 */
[----:B------:R-:W-:Y:S05]  /*163e0*/  BRA `(.L_x_25442) ;  /* 0x0000001000007947 */ /* 0x000fea0003800000 */
.L_x_25457:
[----:B------:R0:W-:Y:S02]  /*163f0*/  STG.E [R2.64], RZ ;  /* 0x000000ff02007986 */ /* 0x0001e4000c101924 */
.L_x_25442:
        /* <DEDUP_REMOVED lines=21> */
.L_x_25462:
[----:B------:R0:W-:Y:S01]  /*16550*/  STG.E.U8 [R2.64], RZ ;  /* 0x000000ff02007986 */ /* 0x0001e2000c101124 */
[----:B------:R-:W-:Y:S05]  /*16560*/  BRA `(.L_x_25464) ;  /* 0x0000066000007947 */ /* 0x000fea0003800000 */
.L_x_25461:
        /* <DEDUP_REMOVED lines=8> */
.L_x_25466:
[----:B------:R0:W-:Y:S01]  /*165f0*/  STG.E [R2.64], RZ ;  /* 0x000000ff02007986 */ /* 0x0001e2000c101924 */
[----:B------:R-:W-:Y:S05]  /*16600*/  BRA `(.L_x_25464) ;  /* 0x000005c000007947 */ /* 0x000fea0003800000 */
.L_x_25465:
[----:B------:R0:W-:Y:S01]  /*16610*/  STG.E.U16 [R2.64], RZ ;  /* 0x000000ff02007986 */ /* 0x0001e2000c101524 */
[----:B------:R-:W-:Y:S05]  /*16620*/  BRA `(.L_x_25464) ;  /* 0x000005a000007947 */ /* 0x000fea0003800000 */
.L_x_25460:
        /* <DEDUP_REMOVED lines=8> */
.L_x_25468:
[----:B------:R0:W-:Y:S01]  /*166b0*/  STG.E.U16 [R2.64], RZ ;  /* 0x000000ff02007986 */ /* 0x0001e2000c101524 */
[----:B------:R-:W-:Y:S05]  /*166c0*/  BRA `(.L_x_25464) ;  /* 0x0000050000007947 */ /* 0x000fea0003800000 */
.L_x_25467:
        /* <DEDUP_REMOVED lines=8> */
.L_x_25470:
[----:B------:R0:W-:Y:S01]  /*16750*/  STG.E [R2.64], RZ ;  /* 0x000000ff02007986 */ /* 0x0001e2000c101924 */
[----:B------:R-:W-:Y:S05]  /*16760*/  BRA `(.L_x_25464) ;  /* 0x0000046000007947 */ /* 0x000fea0003800000 */
.L_x_25469:
[----:B------:R0:W-:Y:S01]  /*16770*/  STG.E.64 [R2.64], RZ ;  /* 0x000000ff02007986 */ /* 0x0001e2000c101b24 */
[----:B------:R-:W-:Y:S05]  /*16780*/  BRA `(.L_x_25464) ;  /* 0x0000044000007947 */ /* 0x000fea0003800000 */
.L_x_25459:
        /* <DEDUP_REMOVED lines=10> */
.L_x_25473:
[----:B------:R0:W-:Y:S01]  /*16830*/  STG.E.128 [R2.64], RZ ;  /* 0x000000ff02007986 */ /* 0x0001e2000c101d24 */
[----:B------:R-:W-:Y:S05]  /*16840*/  BRA `(.L_x_25464) ;  /* 0x0000038000007947 */ /* 0x000fea0003800000 */
.L_x_25472:
        /* <DEDUP_REMOVED lines=8> */
.L_x_25475:
[----:B------:R0:W-:Y:S01]  /*168d0*/  STG.E.U8 [R2.64], RZ ;  /* 0x000000ff02007986 */ /* 0x0001e2000c101124 */
[----:B------:R-:W-:Y:S05]  /*168e0*/  BRA `(.L_x_25464) ;  /* 0x000002e000007947 */ /* 0x000fea0003800000 */
.L_x_25474:
[----:B------:R0:W-:Y:S01]  /*168f0*/  STG.E.U16 [R2.64], RZ ;  /* 0x000000ff02007986 */ /* 0x0001e2000c101524 */
[----:B------:R-:W-:Y:S05]  /*16900*/  BRA `(.L_x_25464) ;  /* 0x000002c000007947 */ /* 0x000fea0003800000 */
.L_x_25471:
        /* <DEDUP_REMOVED lines=10> */
.L_x_25478:
[----:B------:R0:W-:Y:S01]  /*169b0*/  STG.E.U8 [R2.64], RZ ;  /* 0x000000ff02007986 */ /* 0x0001e2000c101124 */
[----:B------:R-:W-:Y:S05]  /*169c0*/  BRA `(.L_x_25464) ;  /* 0x0000020000007947 */ /* 0x000fea0003800000 */
.L_x_25477:
[----:B------:R0:W-:Y:S01]  /*169d0*/  STG.E.U8 [R2.64], RZ ;  /* 0x000000ff02007986 */ /* 0x0001e2000c101124 */
[----:B------:R-:W-:Y:S05]  /*169e0*/  BRA `(.L_x_25464) ;  /* 0x000001e000007947 */ /* 0x000fea0003800000 */
.L_x_25476:
[----:B------:R-:W-:-:S13]  /*169f0*/  ISETP.NE.AND P0, PT, R0, 0x1c, PT ;  /* 0x0000001c0000780c */ /* 0x000fda0003f05270 */
[----:B------:R-:W-:Y:S05]  /*16a00*/  @!P0 BRA `(.L_x_25479) ;  /* 0x000001b000008947 */ /* 0x000fea0003800000 */
[----:B------:R-:W-:-:S13]  /*16a10*/  ISETP.NE.AND P0, PT, R0, 0x1d, PT ;  /* 0x0000001d0000780c */ /* 0x000fda0003f05270 */
[----:B------:R-:W-:Y:S05]  /*16a20*/  @!P0 BRA `(.L_x_25480) ;  /* 0x0000017000008947 */ /* 0x000fea0003800000 */
[----:B------:R-:W-:-:S13]  /*16a30*/  ISETP.NE.AND P0, PT, R0, 0x2c, PT ;  /* 0x0000002c0000780c */ /* 0x000fda0003f05270 */
[----:B------:R0:W-:Y:S01]  /*16a40*/  @!P0 STG.E.U8 [R2.64], RZ ;  /* 0x000000ff02008986 */ /* 0x0001e2000c101124 */
[----:B------:R-:W-:Y:S05]  /*16a50*/  @!P0 BRA `(.L_x_25464) ;  /* 0x0000017000008947 */ /* 0x000fea0003800000 */
.L_x_25463:
        /* <DEDUP_REMOVED lines=20> */
.L_x_25480:
[----:B------:R0:W-:Y:S01]  /*16ba0*/  STG.E.64 [R2.64], RZ ;  /* 0x000000ff02007986 */ /* 0x0001e2000c101b24 */
[----:B------:R-:W-:Y:S05]  /*16bb0*/  BRA `(.L_x_25464) ;  /* 0x0000001000007947 */ /* 0x000fea0003800000 */
.L_x_25479:
[----:B------:R0:W-:Y:S02]  /*16bc0*/  STG.E [R2.64], RZ ;  /* 0x000000ff02007986 */ /* 0x0001e4000c101924 */
.L_x_25464:
[----:B------:R-:W-:Y:S02]  /*16bd0*/  IADD3 R19, R19, 0x80, RZ ;  /* 0x0000008013137810 */ /* 0x000fe40007ffe0ff */
.L_x_25436:
[----:B------:R-:W-:Y:S05]  /*16be0*/  BSYNC B6 ;  /* 0x0000000000067941 */ /* 0x000fea0003800000 */
.L_x_25435:
        /* <DEDUP_REMOVED lines=19> */
.L_x_25484:
[----:B------:R-:W-:Y:S01]  /*16d20*/  STG.E.U8 [R2.64], RZ ;  /* 0x000000ff02007986 */ /* 0x000fe2000c101124 */
[----:B------:R-:W-:Y:S05]  /*16d30*/  EXIT ;  /* 0x000000000000794d */ /* 0x000fea0003800000 */
.L_x_25483:
        /* <DEDUP_REMOVED lines=8> */
.L_x_25487:
[----:B------:R-:W-:Y:S01]  /*16dc0*/  STG.E [R2.64], RZ ;  /* 0x000000ff02007986 */ /* 0x000fe2000c101924 */
[----:B------:R-:W-:Y:S05]  /*16dd0*/  EXIT ;  /* 0x000000000000794d */ /* 0x000fea0003800000 */
.L_x_25486:
[----:B------:R-:W-:Y:S01]  /*16de0*/  STG.E.U16 [R2.64], RZ ;  /* 0x000000ff02007986 */ /* 0x000fe2000c101524 */
[----:B------:R-:W-:Y:S05]  /*16df0*/  EXIT ;  /* 0x000000000000794d */ /* 0x000fea0003800000 */
.L_x_25482:
        /* <DEDUP_REMOVED lines=8> */
.L_x_25489:
[----:B------:R-:W-:Y:S01]  /*16e80*/  STG.E.U16 [R2.64], RZ ;  /* 0x000000ff02007986 */ /* 0x000fe2000c101524 */
[----:B------:R-:W-:Y:S05]  /*16e90*/  EXIT ;  /* 0x000000000000794d */ /* 0x000fea0003800000 */
.L_x_25488:
        /* <DEDUP_REMOVED lines=8> */
.L_x_25491:
[----:B------:R-:W-:Y:S01]  /*16f20*/  STG.E [R2.64], RZ ;  /* 0x000000ff02007986 */ /* 0x000fe2000c101924 */
[----:B------:R-:W-:Y:S05]  /*16f30*/  EXIT ;  /* 0x000000000000794d */ /* 0x000fea0003800000 */
.L_x_25490:
[----:B------:R-:W-:Y:S01]  /*16f40*/  STG.E.64 [R2.64], RZ ;  /* 0x000000ff02007986 */ /* 0x000fe2000c101b24 */
[----:B------:R-:W-:Y:S05]  /*16f50*/  EXIT ;  /* 0x000000000000794d */ /* 0x000fea0003800000 */
.L_x_25481:
        /* <DEDUP_REMOVED lines=10> */
.L_x_25494:
[----:B------:R-:W-:Y:S01]  /*17000*/  STG.E.128 [R2.64], RZ ;  /* 0x000000ff02007986 */ /* 0x000fe2000c101d24 */
[----:B------:R-:W-:Y:S05]  /*17010*/  EXIT ;  /* 0x000000000000794d */ /* 0x000fea0003800000 */
.L_x_25493:
        /* <DEDUP_REMOVED lines=8> */
.L_x_25496:
[----:B------:R-:W-:Y:S01]  /*170a0*/  STG.E.U8 [R2.64], RZ ;  /* 0x000000ff02007986 */ /* 0x000fe2000c101124 */
[----:B------:R-:W-:Y:S05]  /*170b0*/  EXIT ;  /* 0x000000000000794d */ /* 0x000fea0003800000 */
.L_x_25495:
[----:B------:R-:W-:Y:S01]  /*170c0*/  STG.E.U16 [R2.64], RZ ;  /* 0x000000ff02007986 */ /* 0x000fe2000c101524 */
[----:B------:R-:W-:Y:S05]  /*170d0*/  EXIT ;  /* 0x000000000000794d */ /* 0x000fea0003800000 */
.L_x_25492:
        /* <DEDUP_REMOVED lines=10> */
.L_x_25499:
[----:B------:R-:W-:Y:S01]  /*17180*/  STG.E.U8 [R2.64], RZ ;  /* 0x000000ff02007986 */ /* 0x000fe2000c101124 */
[----:B------:R-:W-:Y:S05]  /*17190*/  EXIT ;  /* 0x000000000000794d */ /* 0x000fea0003800000 */
.L_x_25498:
[----:B------:R-:W-:Y:S01]  /*171a0*/  STG.E.U8 [R2.64], RZ ;  /* 0x000000ff02007986 */ /* 0x000fe2000c101124 */
[----:B------:R-:W-:Y:S05]  /*171b0*/  EXIT ;  /* 0x000000000000794d */ /* 0x000fea0003800000 */
.L_x_25497:
[----:B------:R-:W-:-:S13]  /*171c0*/  ISETP.NE.AND P0, PT, R0, 0x1c, PT ;  /* 0x0000001c0000780c */ /* 0x000fda0003f05270 */
[----:B------:R-:W-:Y:S05]  /*171d0*/  @!P0 BRA `(.L_x_25500) ;  /* 0x000001b000008947 */ /* 0x000fea0003800000 */
[----:B------:R-:W-:-:S13]  /*171e0*/  ISETP.NE.AND P0, PT, R0, 0x1d, PT ;  /* 0x0000001d0000780c */ /* 0x000fda0003f05270 */
[----:B------:R-:W-:Y:S05]  /*171f0*/  @!P0 BRA `(.L_x_25501) ;  /* 0x0000017000008947 */ /* 0x000fea0003800000 */
[----:B------:R-:W-:-:S13]  /*17200*/  ISETP.NE.AND P0, PT, R0, 0x2c, PT ;  /* 0x0000002c0000780c */ /* 0x000fda0003f05270 */
[----:B------:R0:W-:Y:S01]  /*17210*/  @!P0 STG.E.U8 [R2.64], RZ ;  /* 0x000000ff02008986 */ /* 0x0001e2000c101124 */
[----:B------:R-:W-:Y:S05]  /*17220*/  @!P0 EXIT ;  /* 0x000000000000894d */ /* 0x000fea0003800000 */
.L_x_25485:
        /* <DEDUP_REMOVED lines=20> */
.L_x_25501:
[----:B------:R-:W-:Y:S01]  /*17370*/  STG.E.64 [R2.64], RZ ;  /* 0x000000ff02007986 */ /* 0x000fe2000c101b24 */
[----:B------:R-:W-:Y:S05]  /*17380*/  EXIT ;  /* 0x000000000000794d */ /* 0x000fea0003800000 */
.L_x_25500:
[----:B------:R-:W-:Y:S01]  /*17390*/  STG.E [R2.64], RZ ;  /* 0x000000ff02007986 */ /* 0x000fe2000c101924 */
[----:B------:R-:W-:Y:S05]  /*173a0*/  EXIT ;  /* 0x000000000000794d */ /* 0x000fea0003800000 */
        .weak           $__internal_59_$__cuda_sm20_div_s64
        .type           $__internal_59_$__cuda_sm20_div_s64,@function
        .size           $__internal_59_$__cuda_sm20_div_s64,(.L_x_27335 - $__internal_59_$__cuda_sm20_div_s64)
$__internal_59_$__cuda_sm20_div_s64:
        /* <DEDUP_REMOVED lines=83> */
[----:B------:R-:W-:Y:S05]  /*178e0*/  RET.REL.NODEC R6 `(_ZN2at6native27unrolled_elementwise_kernelIZZZNS0_67_GLOBAL__N__bb565c37_34_ValidateCompressedIndicesKernel_cu_33a4b88b42_validate_compressed_sparse_indices_kernelILNS2_8CDimNameE0ENS2_18CUDAKernelLauncherENS2_14EmptyVecKernelENS2_8DummyVecELm8EEEvRKNS_6TensorESA_lllENKUlvE1_clEvENKUlvE_clEvEUliiiiiE_St5arrayIPcLm6EELi4E23TrivialOffsetCalculatorILi5EjESH_ILi1EjENS0_6memory12LoadWithCastILi5EEENSK_13StoreWithCastILi1EEEEEviT_T0_T2_T3_T4_T5_) ;  /* 0xfffe871006007950 */ /* 0x000fea0003c3ffff */
.L_x_25502:
        /* <DEDUP_REMOVED lines=9> */
.L_x_27335:


//--------------------- .text._ZN2at6native18elementwise_kernelILi128ELi2EZNS0_22gpu_kernel_impl_nocastIZZZNS0_67_GLOBAL__N__bb565c37_34_ValidateCompressedIndicesKernel_cu_33a4b88b42_validate_compressed_sparse_indices_kernelILNS3_8CDimNameE0ENS3_18CUDAKernelLauncherENS3_14EmptyVecKernelENS3_8DummyVecELm8EEEvRKNS_6TensorESB_lllENKUlvE1_clEvENKUlvE_clEvEUliiiiiE_EEvRNS_18TensorIteratorBaseERKT_EUliE_EEviT1_ --------------------------
	.section	.text._ZN2at6native18elementwise_kernelILi128ELi2EZNS0_22gpu_kernel_impl_nocastIZZZNS0_67_GLOBAL__N__bb565c37_34_ValidateCompressedIndicesKernel_cu_33a4b88b42_validate_compressed_sparse_indices_kernelILNS3_8CDimNameE0ENS3_18CUDAKernelLauncherENS3_14EmptyVecKernelENS3_8DummyVecELm8EEEvRKNS_6TensorESB_lllENKUlvE1_clEvENKUlvE_clEvEUliiiiiE_EEvRNS_18TensorIteratorBaseERKT_EUliE_EEviT1_,"ax",@progbits
	.sectioninfo	@"SHI_REGISTERS=36"
	.align	128
        .global         _ZN2at6native18elementwise_kernelILi128ELi2EZNS0_22gpu_kernel_impl_nocastIZZZNS0_67_GLOBAL__N__bb565c37_34_ValidateCompressedIndicesKernel_cu_33a4b88b42_validate_compressed_sparse_indices_kernelILNS3_8CDimNameE0ENS3_18CUDAKernelLauncherENS3_14EmptyVecKernelENS3_8DummyVecELm8EEEvRKNS_6TensorESB_lllENKUlvE1_clEvENKUlvE_clEvEUliiiiiE_EEvRNS_18TensorIteratorBaseERKT_EUliE_EEviT1_
        .type           _ZN2at6native18elementwise_kernelILi128ELi2EZNS0_22gpu_kernel_impl_nocastIZZZNS0_67_GLOBAL__N__bb565c37_34_ValidateCompressedIndicesKernel_cu_33a4b88b42_validate_compressed_sparse_indices_kernelILNS3_8CDimNameE0ENS3_18CUDAKernelLauncherENS3_14EmptyVecKernelENS3_8DummyVecELm8EEEvRKNS_6TensorESB_lllENKUlvE1_clEvENKUlvE_clEvEUliiiiiE_EEvRNS_18TensorIteratorBaseERKT_EUliE_EEviT1_,@function
        .size           _ZN2at6native18elementwise_kernelILi128ELi2EZNS0_22gpu_kernel_impl_nocastIZZZNS0_67_GLOBAL__N__bb565c37_34_ValidateCompressedIndicesKernel_cu_33a4b88b42_validate_compressed_sparse_indices_kernelILNS3_8CDimNameE0ENS3_18CUDAKernelLauncherENS3_14EmptyVecKernelENS3_8DummyVecELm8EEEvRKNS_6TensorESB_lllENKUlvE1_clEvENKUlvE_clEvEUliiiiiE_EEvRNS_18TensorIteratorBaseERKT_EUliE_EEviT1_,(.L_x_27336 - _ZN2at6native18elementwise_kernelILi128ELi2EZNS0_22gpu_kernel_impl_nocastIZZZNS0_67_GLOBAL__N__bb565c37_34_ValidateCompressedIndicesKernel_cu_33a4b88b42_validate_compressed_sparse_indices_kernelILNS3_8CDimNameE0ENS3_18CUDAKernelLauncherENS3_14EmptyVecKernelENS3_8DummyVecELm8EEEvRKNS_6TensorESB_lllENKUlvE1_clEvENKUlvE_clEvEUliiiiiE_EEvRNS_18TensorIteratorBaseERKT_EUliE_EEviT1_)
        .other          _ZN2at6native18elementwise_kernelILi128ELi2EZNS0_22gpu_kernel_impl_nocastIZZZNS0_67_GLOBAL__N__bb565c37_34_ValidateCompressedIndicesKernel_cu_33a4b88b42_validate_compressed_sparse_indices_kernelILNS3_8CDimNameE0ENS3_18CUDAKernelLauncherENS3_14EmptyVecKernelENS3_8DummyVecELm8EEEvRKNS_6TensorESB_lllENKUlvE1_clEvENKUlvE_clEvEUliiiiiE_EEvRNS_18TensorIteratorBaseERKT_EUliE_EEviT1_,@"STO_CUDA_ENTRY STV_DEFAULT"
_ZN2at6native18elementwise_kernelILi128ELi2EZNS0_22gpu_kernel_impl_nocastIZZZNS0_67_GLOBAL__N__bb565c37_34_ValidateCompressedIndicesKernel_cu_33a4b88b42_validate_compressed_sparse_indices_kernelILNS3_8CDimNameE0ENS3_18CUDAKernelLauncherENS3_14EmptyVecKernelENS3_8DummyVecELm8EEEvRKNS_6TensorESB_lllENKUlvE1_clEvENKUlvE_clEvEUliiiiiE_EEvRNS_18TensorIteratorBaseERKT_EUliE_EEviT1_:
.text._ZN2at6native18elementwise_kernelILi128ELi2EZNS0_22gpu_kernel_impl_nocastIZZZNS0_67_GLOBAL__N__bb565c37_34_ValidateCompressedIndicesKernel_cu_33a4b88b42_validate_compressed_sparse_indices_kernelILNS3_8CDimNameE0ENS3_18CUDAKernelLauncherENS3_14EmptyVecKernelENS3_8DummyVecELm8EEEvRKNS_6TensorESB_lllENKUlvE1_clEvENKUlvE_clEvEUliiiiiE_EEvRNS_18TensorIteratorBaseERKT_EUliE_EEviT1_:
        /* <DEDUP_REMOVED lines=338> */
.L_x_25505:
        /* <DEDUP_REMOVED lines=43> */
.L_x_25507:
[----:B0-----:R-:W-:Y:S05]  /*17d0*/  BSYNC B6 ;  /* 0x0000000000067941 */ /* 0x001fea0003800000 */
.L_x_25506:
        /* <DEDUP_REMOVED lines=24> */
.L_x_25509:
[----:B------:R-:W-:Y:S05]  /*1960*/  BSYNC B6 ;  /* 0x0000000000067941 */ /* 0x000fea0003800000 */
.L_x_25508:
        /* <DEDUP_REMOVED lines=26> */
.L_x_25511:
[----:B------:R-:W-:Y:S05]  /*1b10*/  BSYNC B6 ;  /* 0x0000000000067941 */ /* 0x000fea0003800000 */
.L_x_25510:
        /* <DEDUP_REMOVED lines=17> */
.L_x_25516:
        /* <DEDUP_REMOVED lines=11> */
[----:B------:R-:W-:Y:S05]  /*1ce0*/  CALL.REL.NOINC `($__internal_60_$__cuda_sm20_div_s64) ;  /* 0x0000282000007944 */ /* 0x000fea0003c00000 */
[----:B------:R-:W-:Y:S05]  /*1cf0*/  BRA `(.L_x_25515) ;  /* 0x0000013000007947 */ /* 0x000fea0003800000 */
.L_x_25514:
        /* <DEDUP_REMOVED lines=19> */
.L_x_25515:
[----:B------:R-:W-:Y:S05]  /*1e30*/  BSYNC B1 ;  /* 0x0000000000017941 */ /* 0x000fea0003800000 */
.L_x_25513:
        /* <DEDUP_REMOVED lines=18> */
.L_x_25512:
        /* <DEDUP_REMOVED lines=17> */
.L_x_25521:
        /* <DEDUP_REMOVED lines=26> */
.L_x_25520:
[----:B------:R-:W-:Y:S05]  /*2210*/  BSYNC B6 ;  /* 0x0000000000067941 */ /* 0x000fea0003800000 */
.L_x_25519:
[----:B------:R-:W-:-:S04]  /*2220*/  IADD3 R18, P0, R18, 0x4, RZ ;  /* 0x0000000412127810 */ /* 0x000fc80007f1e0ff */
[----:B------:R-:W-:Y:S02]  /*2230*/  IADD3.X R19, RZ, R19, RZ, P0, !PT ;  /* 0x00000013ff137210 */ /* 0x000fe400007fe4ff */
[----:B------:R-:W-:-:S04]  /*2240*/  ISETP.GE.U32.AND P0, PT, R18, R22, PT ;  /* 0x000000161200720c */ /* 0x000fc80003f06070 */
[----:B------:R-:W-:-:S13]  /*2250*/  ISETP.GE.U32.AND.EX P0, PT, R19, R25, PT, P0 ;  /* 0x000000191300720c */ /* 0x000fda0003f06100 */
[----:B------:R-:W-:Y:S05]  /*2260*/  @!P0 BRA `(.L_x_25521) ;  /* 0xfffffe0000008947 */ /* 0x000fea000383ffff */
.L_x_25518:
[----:B------:R-:W-:Y:S05]  /*2270*/  BSYNC B7 ;  /* 0x0000000000077941 */ /* 0x000fea0003800000 */
.L_x_25517:
[----:B------:R0:W-:Y:S01]  /*2280*/  STG.E [R16.64], RZ ;  /* 0x000000ff10007986 */ /* 0x0001e2000c101924 */
[----:B------:R-:W-:-:S05]  /*2290*/  IMAD R9, R24, 0x100, R23 ;  /* 0x0000010018097824 */ /* 0x000fca00078e0217 */
[----:B------:R-:W-:Y:S02]  /*22a0*/  IADD3 R9, R9, 0x80, RZ ;  /* 0x0000008009097810 */ /* 0x000fe40007ffe0ff */
.L_x_25504:
[----:B------:R-:W-:Y:S05]  /*22b0*/  BSYNC B8 ;  /* 0x0000000000087941 */ /* 0x000fea0003800000 */
.L_x_25503:
        /* <DEDUP_REMOVED lines=333> */
.L_x_25522:
        /* <DEDUP_REMOVED lines=43> */
.L_x_25524:
[----:B0-----:R-:W-:Y:S05]  /*3a40*/  BSYNC B6 ;  /* 0x0000000000067941 */ /* 0x001fea0003800000 */
.L_x_25523:
        /* <DEDUP_REMOVED lines=24> */
.L_x_25526:
[----:B------:R-:W-:Y:S05]  /*3bd0*/  BSYNC B6 ;  /* 0x0000000000067941 */ /* 0x000fea0003800000 */
.L_x_25525:
        /* <DEDUP_REMOVED lines=26> */
.L_x_25528:
[----:B------:R-:W-:Y:S05]  /*3d80*/  BSYNC B6 ;  /* 0x0000000000067941 */ /* 0x000fea0003800000 */
.L_x_25527:
        /* <DEDUP_REMOVED lines=17> */
.L_x_25533:
        /* <DEDUP_REMOVED lines=11> */
[----:B------:R-:W-:Y:S05]  /*3f50*/  CALL.REL.NOINC `($__internal_60_$__cuda_sm20_div_s64) ;  /* 0x000005b000007944 */ /* 0x000fea0003c00000 */
[----:B------:R-:W-:Y:S05]  /*3f60*/  BRA `(.L_x_25532) ;  /* 0x0000013000007947 */ /* 0x000fea0003800000 */
.L_x_25531:
        /* <DEDUP_REMOVED lines=19> */
.L_x_25532:
[----:B------:R-:W-:Y:S05]  /*40a0*/  BSYNC B1 ;  /* 0x0000000000017941 */ /* 0x000fea0003800000 */
.L_x_25530:
        /* <DEDUP_REMOVED lines=18> */
.L_x_25529:
        /* <DEDUP_REMOVED lines=17> */
.L_x_25538:
        /* <DEDUP_REMOVED lines=26> */
.L_x_25537:
[----:B------:R-:W-:Y:S05]  /*4480*/  BSYNC B6 ;  /* 0x0000000000067941 */ /* 0x000fea0003800000 */
.L_x_25536:
[----:B------:R-:W-:-:S04]  /*4490*/  IADD3 R18, P0, R18, 0x4, RZ ;  /* 0x0000000412127810 */ /* 0x000fc80007f1e0ff */
[----:B------:R-:W-:Y:S02]  /*44a0*/  IADD3.X R19, RZ, R19, RZ, P0, !PT ;  /* 0x00000013ff137210 */ /* 0x000fe400007fe4ff */
[----:B------:R-:W-:-:S04]  /*44b0*/  ISETP.GE.U32.AND P0, PT, R18, R22, PT ;  /* 0x000000161200720c */ /* 0x000fc80003f06070 */
[----:B------:R-:W-:-:S13]  /*44c0*/  ISETP.GE.U32.AND.EX P0, PT, R19, R23, PT, P0 ;  /* 0x000000171300720c */ /* 0x000fda0003f06100 */
[----:B------:R-:W-:Y:S05]  /*44d0*/  @!P0 BRA `(.L_x_25538) ;  /* 0xfffffe0000008947 */ /* 0x000fea000383ffff */
.L_x_25535:
[----:B------:R-:W-:Y:S05]  /*44e0*/  BSYNC B7 ;  /* 0x0000000000077941 */ /* 0x000fea0003800000 */
.L_x_25534:
[----:B------:R-:W-:Y:S01]  /*44f0*/  STG.E [R16.64], RZ ;  /* 0x000000ff10007986 */ /* 0x000fe2000c101924 */
[----:B------:R-:W-:Y:S05]  /*4500*/  EXIT ;  /* 0x000000000000794d */ /* 0x000fea0003800000 */
        .weak           $__internal_60_$__cuda_sm20_div_s64
        .type           $__internal_60_$__cuda_sm20_div_s64,@function
        .size           $__internal_60_$__cuda_sm20_div_s64,(.L_x_27336 - $__internal_60_$__cuda_sm20_div_s64)
$__internal_60_$__cuda_sm20_div_s64:
        /* <DEDUP_REMOVED lines=83> */
[----:B------:R-:W-:Y:S05]  /*4a40*/  RET.REL.NODEC R6 `(_ZN2at6native18elementwise_kernelILi128ELi2EZNS0_22gpu_kernel_impl_nocastIZZZNS0_67_GLOBAL__N__bb565c37_34_ValidateCompressedIndicesKernel_cu_33a4b88b42_validate_compressed_sparse_indices_kernelILNS3_8CDimNameE0ENS3_18CUDAKernelLauncherENS3_14EmptyVecKernelENS3_8DummyVecELm8EEEvRKNS_6TensorESB_lllENKUlvE1_clEvENKUlvE_clEvEUliiiiiE_EEvRNS_18TensorIteratorBaseERKT_EUliE_EEviT1_) ;  /* 0xffffb5b006007950 */ /* 0x000fea0003c3ffff */
.L_x_25539:
        /* <DEDUP_REMOVED lines=11> */
.L_x_27336:


//--------------------- .text._ZN2at6native27unrolled_elementwise_kernelIZZZNS0_67_GLOBAL__N__bb565c37_34_ValidateCompressedIndicesKernel_cu_33a4b88b42_validate_compressed_sparse_indices_kernelILNS2_8CDimNameE0ENS2_18CUDAKernelLauncherENS2_14EmptyVecKernelENS2_8DummyVecELm8EEEvRKNS_6TensorESA_lllENKUlvE1_clEvENKUlvE_clEvEUliiiiiE_St5arrayIPcLm6EELi4E23TrivialOffsetCalculatorILi5EjESH_ILi1EjENS0_6memory15LoadWithoutCastENSK_16StoreWithoutCastEEEviT_T0_T2_T3_T4_T5_ --------------------------
	.section	.text._ZN2at6native27unrolled_elementwise_kernelIZZZNS0_67_GLOBAL__N__bb565c37_34_ValidateCompressedIndicesKernel_cu_33a4b88b42_validate_compressed_sparse_indices_kernelILNS2_8CDimNameE0ENS2_18CUDAKernelLauncherENS2_14EmptyVecKernelENS2_8DummyVecELm8EEEvRKNS_6TensorESA_lllENKUlvE1_clEvENKUlvE_clEvEUliiiiiE_St5arrayIPcLm6EELi4E23TrivialOffsetCalculatorILi5EjESH_ILi1EjENS0_6memory15LoadWithoutCastENSK_16StoreWithoutCastEEEviT_T0_T2_T3_T4_T5_,"ax",@progbits
	.sectioninfo	@"SHI_REGISTERS=48"
	.align	128
        .global         _ZN2at6native27unrolled_elementwise_kernelIZZZNS0_67_GLOBAL__N__bb565c37_34_ValidateCompressedIndicesKernel_cu_33a4b88b42_validate_compressed_sparse_indices_kernelILNS2_8CDimNameE0ENS2_18CUDAKernelLauncherENS2_14EmptyVecKernelENS2_8DummyVecELm8EEEvRKNS_6TensorESA_lllENKUlvE1_clEvENKUlvE_clEvEUliiiiiE_St5arrayIPcLm6EELi4E23TrivialOffsetCalculatorILi5EjESH_ILi1EjENS0_6memory15LoadWithoutCastENSK_16StoreWithoutCastEEEviT_T0_T2_T3_T4_T5_
        .type           _ZN2at6native27unrolled_elementwise_kernelIZZZNS0_67_GLOBAL__N__bb565c37_34_ValidateCompressedIndicesKernel_cu_33a4b88b42_validate_compressed_sparse_indices_kernelILNS2_8CDimNameE0ENS2_18CUDAKernelLauncherENS2_14EmptyVecKernelENS2_8DummyVecELm8EEEvRKNS_6TensorESA_lllENKUlvE1_clEvENKUlvE_clEvEUliiiiiE_St5arrayIPcLm6EELi4E23TrivialOffsetCalculatorILi5EjESH_ILi1EjENS0_6memory15LoadWithoutCastENSK_16StoreWithoutCastEEEviT_T0_T2_T3_T4_T5_,@function
        .size           _ZN2at6native27unrolled_elementwise_kernelIZZZNS0_67_GLOBAL__N__bb565c37_34_ValidateCompressedIndicesKernel_cu_33a4b88b42_validate_compressed_sparse_indices_kernelILNS2_8CDimNameE0ENS2_18CUDAKernelLauncherENS2_14EmptyVecKernelENS2_8DummyVecELm8EEEvRKNS_6TensorESA_lllENKUlvE1_clEvENKUlvE_clEvEUliiiiiE_St5arrayIPcLm6EELi4E23TrivialOffsetCalculatorILi5EjESH_ILi1EjENS0_6memory15LoadWithoutCastENSK_16StoreWithoutCastEEEviT_T0_T2_T3_T4_T5_,(.L_x_27337 - _ZN2at6native27unrolled_elementwise_kernelIZZZNS0_67_GLOBAL__N__bb565c37_34_ValidateCompressedIndicesKernel_cu_33a4b88b42_validate_compressed_sparse_indices_kernelILNS2_8CDimNameE0ENS2_18CUDAKernelLauncherENS2_14EmptyVecKernelENS2_8DummyVecELm8EEEvRKNS_6TensorESA_lllENKUlvE1_clEvENKUlvE_clEvEUliiiiiE_St5arrayIPcLm6EELi4E23TrivialOffsetCalculatorILi5EjESH_ILi1EjENS0_6memory15LoadWithoutCastENSK_16StoreWithoutCastEEEviT_T0_T2_T3_T4_T5_)
        .other          _ZN2at6native27unrolled_elementwise_kernelIZZZNS0_67_GLOBAL__N__bb565c37_34_ValidateCompressedIndicesKernel_cu_33a4b88b42_validate_compressed_sparse_indices_kernelILNS2_8CDimNameE0ENS2_18CUDAKernelLauncherENS2_14EmptyVecKernelENS2_8DummyVecELm8EEEvRKNS_6TensorESA_lllENKUlvE1_clEvENKUlvE_clEvEUliiiiiE_St5arrayIPcLm6EELi4E23TrivialOffsetCalculatorILi5EjESH_ILi1EjENS0_6memory15LoadWithoutCastENSK_16StoreWithoutCastEEEviT_T0_T2_T3_T4_T5_,@"STO_CUDA_ENTRY STV_DEFAULT"
_ZN2at6native27unrolled_elementwise_kernelIZZZNS0_67_GLOBAL__N__bb565c37_34_ValidateCompressedIndicesKernel_cu_33a4b88b42_validate_compressed_sparse_indices_kernelILNS2_8CDimNameE0ENS2_18CUDAKernelLauncherENS2_14EmptyVecKernelENS2_8DummyVecELm8EEEvRKNS_6TensorESA_lllENKUlvE1_clEvENKUlvE_clEvEUliiiiiE_St5arrayIPcLm6EELi4E23TrivialOffsetCalculatorILi5EjESH_ILi1EjENS0_6memory15LoadWithoutCastENSK_16StoreWithoutCastEEEviT_T0_T2_T3_T4_T5_:
.text._ZN2at6native27unrolled_elementwise_kernelIZZZNS0_67_GLOBAL__N__bb565c37_34_ValidateCompressedIndicesKernel_cu_33a4b88b42_validate_compressed_sparse_indices_kernelILNS2_8CDimNameE0ENS2_18CUDAKernelLauncherENS2_14EmptyVecKernelENS2_8DummyVecELm8EEEvRKNS_6TensorESA_lllENKUlvE1_clEvENKUlvE_clEvEUliiiiiE_St5arrayIPcLm6EELi4E23TrivialOffsetCalculatorILi5EjESH_ILi1EjENS0_6memory15LoadWithoutCastENSK_16StoreWithoutCastEEEviT_T0_T2_T3_T4_T5_:
        /* <DEDUP_REMOVED lines=171> */
.L_x_25543:
[----:B------:R-:W-:Y:S05]  /*0ab0*/  BSYNC B7 ;  /* 0x0000000000077941 */ /* 0x000fea0003800000 */
.L_x_25542:
        /* <DEDUP_REMOVED lines=24> */
.L_x_25545:
[----:B------:R-:W-:Y:S05]  /*0c40*/  BSYNC B7 ;  /* 0x0000000000077941 */ /* 0x000fea0003800000 */
.L_x_25544:
        /* <DEDUP_REMOVED lines=26> */
.L_x_25547:
[----:B------:R-:W-:Y:S05]  /*0df0*/  BSYNC B7 ;  /* 0x0000000000077941 */ /* 0x000fea0003800000 */
.L_x_25546:
        /* <DEDUP_REMOVED lines=18> */
.L_x_25552:
        /* <DEDUP_REMOVED lines=10> */
[----:B------:R-:W-:Y:S05]  /*0fc0*/  CALL.REL.NOINC `($__internal_61_$__cuda_sm20_div_s64) ;  /* 0x00002d1000007944 */ /* 0x000fea0003c00000 */
[----:B------:R-:W-:Y:S05]  /*0fd0*/  BRA `(.L_x_25551) ;  /* 0x0000013000007947 */ /* 0x000fea0003800000 */
.L_x_25550:
        /* <DEDUP_REMOVED lines=19> */
.L_x_25551:
[----:B------:R-:W-:Y:S05]  /*1110*/  BSYNC B1 ;  /* 0x0000000000017941 */ /* 0x000fea0003800000 */
.L_x_25549:
        /* <DEDUP_REMOVED lines=22> */
.L_x_25548:
        /* <DEDUP_REMOVED lines=16> */
.L_x_25555:
        /* <DEDUP_REMOVED lines=26> */
.L_x_25554:
[----:B------:R-:W-:Y:S05]  /*1520*/  BSYNC B7 ;  /* 0x0000000000077941 */ /* 0x000fea0003800000 */
.L_x_25553:
[----:B------:R-:W-:-:S05]  /*1530*/  IADD3 R38, P0, R38, 0x4, RZ ;  /* 0x0000000426267810 */ /* 0x000fca0007f1e0ff */
[----:B------:R-:W-:Y:S01]  /*1540*/  IMAD.X R39, RZ, RZ, R39, P0 ;  /* 0x000000ffff277224 */ /* 0x000fe200000e0627 */
[----:B------:R-:W-:-:S04]  /*1550*/  ISETP.GE.U32.AND P0, PT, R38, R40, PT ;  /* 0x000000282600720c */ /* 0x000fc80003f06070 */
[----:B------:R-:W-:-:S13]  /*1560*/  ISETP.GE.U32.AND.EX P0, PT, R39, R41, PT, P0 ;  /* 0x000000292700720c */ /* 0x000fda0003f06100 */
[----:B------:R-:W-:Y:S05]  /*1570*/  @!P0 BRA `(.L_x_25555) ;  /* 0xfffffe0000008947 */ /* 0x000fea000383ffff */
.L_x_25541:
[----:B0-----:R-:W-:Y:S05]  /*1580*/  BSYNC B6 ;  /* 0x0000000000067941 */ /* 0x001fea0003800000 */
.L_x_25540:
        /* <DEDUP_REMOVED lines=28> */
.L_x_25559:
[----:B------:R-:W-:Y:S05]  /*1750*/  BSYNC B7 ;  /* 0x0000000000077941 */ /* 0x000fea0003800000 */
.L_x_25558:
        /* <DEDUP_REMOVED lines=24> */
.L_x_25561:
[----:B------:R-:W-:Y:S05]  /*18e0*/  BSYNC B7 ;  /* 0x0000000000077941 */ /* 0x000fea0003800000 */
.L_x_25560:
        /* <DEDUP_REMOVED lines=26> */
.L_x_25563:
[----:B------:R-:W-:Y:S05]  /*1a90*/  BSYNC B7 ;  /* 0x0000000000077941 */ /* 0x000fea0003800000 */
.L_x_25562:
        /* <DEDUP_REMOVED lines=18> */
.L_x_25568:
        /* <DEDUP_REMOVED lines=12> */
.L_x_25566:
        /* <DEDUP_REMOVED lines=19> */
.L_x_25567:
[----:B------:R-:W-:Y:S05]  /*1db0*/  BSYNC B1 ;  /* 0x0000000000017941 */ /* 0x000fea0003800000 */
.L_x_25565:
        /* <DEDUP_REMOVED lines=19> */
.L_x_25564:
        /* <DEDUP_REMOVED lines=16> */
.L_x_25571:
        /* <DEDUP_REMOVED lines=26> */
.L_x_25570:
[----:B------:R-:W-:Y:S05]  /*2190*/  BSYNC B7 ;  /* 0x0000000000077941 */ /* 0x000fea0003800000 */
.L_x_25569:
[----:B------:R-:W-:-:S05]  /*21a0*/  IADD3 R24, P0, R24, 0x4, RZ ;  /* 0x0000000418187810 */ /* 0x000fca0007f1e0ff */
[----:B------:R-:W-:Y:S01]  /*21b0*/  IMAD.X R25, RZ, RZ, R25, P0 ;  /* 0x000000ffff197224 */ /* 0x000fe200000e0619 */
[----:B------:R-:W-:-:S04]  /*21c0*/  ISETP.GE.U32.AND P0, PT, R24, R28, PT ;  /* 0x0000001c1800720c */ /* 0x000fc80003f06070 */
[----:B------:R-:W-:-:S13]  /*21d0*/  ISETP.GE.U32.AND.EX P0, PT, R25, R26, PT, P0 ;  /* 0x0000001a1900720c */ /* 0x000fda0003f06100 */
[----:B------:R-:W-:Y:S05]  /*21e0*/  @!P0 BRA `(.L_x_25571) ;  /* 0xfffffe0000008947 */ /* 0x000fea000383ffff */
.L_x_25557:
[----:B------:R-:W-:Y:S05]  /*21f0*/  BSYNC B6 ;  /* 0x0000000000067941 */ /* 0x000fea0003800000 */
.L_x_25556:
        /* <DEDUP_REMOVED lines=28> */
.L_x_25575:
[----:B------:R-:W-:Y:S05]  /*23c0*/  BSYNC B7 ;  /* 0x0000000000077941 */ /* 0x000fea0003800000 */
.L_x_25574:
        /* <DEDUP_REMOVED lines=24> */
.L_x_25577:
[----:B------:R-:W-:Y:S05]  /*2550*/  BSYNC B7 ;  /* 0x0000000000077941 */ /* 0x000fea0003800000 */
.L_x_25576:
        /* <DEDUP_REMOVED lines=26> */
.L_x_25579:
[----:B------:R-:W-:Y:S05]  /*2700*/  BSYNC B7 ;  /* 0x0000000000077941 */ /* 0x000fea0003800000 */
.L_x_25578:
        /* <DEDUP_REMOVED lines=17> */
.L_x_25584:
        /* <DEDUP_REMOVED lines=12> */
.L_x_25582:
        /* <DEDUP_REMOVED lines=19> */
.L_x_25583:
[----:B------:R-:W-:Y:S05]  /*2a10*/  BSYNC B1 ;  /* 0x0000000000017941 */ /* 0x000fea0003800000 */
.L_x_25581:
        /* <DEDUP_REMOVED lines=22> */
.L_x_25580:
        /* <DEDUP_REMOVED lines=16> */
.L_x_25587:
        /* <DEDUP_REMOVED lines=26> */
.L_x_25586:
[----:B------:R-:W-:Y:S05]  /*2e20*/  BSYNC B7 ;  /* 0x0000000000077941 */ /* 0x000fea0003800000 */
.L_x_25585:
[----:B------:R-:W-:-:S05]  /*2e30*/  IADD3 R16, P0, R16, 0x4, RZ ;  /* 0x0000000410107810 */ /* 0x000fca0007f1e0ff */
[----:B------:R-:W-:Y:S01]  /*2e40*/  IMAD.X R17, RZ, RZ, R17, P0 ;  /* 0x000000ffff117224 */ /* 0x000fe200000e0611 */
[----:B------:R-:W-:-:S04]  /*2e50*/  ISETP.GE.U32.AND P0, PT, R16, R25, PT ;  /* 0x000000191000720c */ /* 0x000fc80003f06070 */
[----:B------:R-:W-:-:S13]  /*2e60*/  ISETP.GE.U32.AND.EX P0, PT, R17, R26, PT, P0 ;  /* 0x0000001a1100720c */ /* 0x000fda0003f06100 */
[----:B------:R-:W-:Y:S05]  /*2e70*/  @!P0 BRA `(.L_x_25587) ;  /* 0xfffffe0000008947 */ /* 0x000fea000383ffff */
.L_x_25573:
[----:B------:R-:W-:Y:S05]  /*2e80*/  BSYNC B6 ;  /* 0x0000000000067941 */ /* 0x000fea0003800000 */
.L_x_25572:
        /* <DEDUP_REMOVED lines=28> */
.L_x_25591:
[----:B------:R-:W-:Y:S05]  /*3050*/  BSYNC B7 ;  /* 0x0000000000077941 */ /* 0x000fea0003800000 */
.L_x_25590:
        /* <DEDUP_REMOVED lines=24> */
.L_x_25593:
[----:B------:R-:W-:Y:S05]  /*31e0*/  BSYNC B7 ;  /* 0x0000000000077941 */ /* 0x000fea0003800000 */
.L_x_25592:
        /* <DEDUP_REMOVED lines=26> */
.L_x_25595:
[----:B------:R-:W-:Y:S05]  /*3390*/  BSYNC B7 ;  /* 0x0000000000077941 */ /* 0x000fea0003800000 */
.L_x_25594:
        /* <DEDUP_REMOVED lines=17> */
.L_x_25600:
        /* <DEDUP_REMOVED lines=12> */
.L_x_25598:
        /* <DEDUP_REMOVED lines=19> */
.L_x_25599:
[----:B------:R-:W-:Y:S05]  /*36a0*/  BSYNC B1 ;  /* 0x0000000000017941 */ /* 0x000fea0003800000 */
.L_x_25597:
        /* <DEDUP_REMOVED lines=22> */
.L_x_25596:
        /* <DEDUP_REMOVED lines=16> */
.L_x_25603:
        /* <DEDUP_REMOVED lines=26> */
.L_x_25602:
[----:B------:R-:W-:Y:S05]  /*3ab0*/  BSYNC B7 ;  /* 0x0000000000077941 */ /* 0x000fea0003800000 */
.L_x_25601:
[----:B------:R-:W-:-:S05]  /*3ac0*/  IADD3 R16, P0, R16, 0x4, RZ ;  /* 0x0000000410107810 */ /* 0x000fca0007f1e0ff */
[----:B------:R-:W-:Y:S01]  /*3ad0*/  IMAD.X R17, RZ, RZ, R17, P0 ;  /* 0x000000ffff117224 */ /* 0x000fe200000e0611 */
[----:B------:R-:W-:-:S04]  /*3ae0*/  ISETP.GE.U32.AND P0, PT, R16, R24, PT ;  /* 0x000000181000720c */ /* 0x000fc80003f06070 */
[----:B------:R-:W-:-:S13]  /*3af0*/  ISETP.GE.U32.AND.EX P0, PT, R17, R26, PT, P0 ;  /* 0x0000001a1100720c */ /* 0x000fda0003f06100 */
[----:B------:R-:W-:Y:S05]  /*3b00*/  @!P0 BRA `(.L_x_25603) ;  /* 0xfffffe0000008947 */ /* 0x000fea000383ffff */
.L_x_25589:
[----:B------:R-:W-:Y:S05]  /*3b10*/  BSYNC B6 ;  /* 0x0000000000067941 */ /* 0x000fea0003800000 */
.L_x_25588:
        /* <DEDUP_REMOVED lines=20> */
.L_x_25605:
[----:B------:R-:W-:Y:S05]  /*3c60*/  BSYNC B0 ;  /* 0x0000000000007941 */ /* 0x000fea0003800000 */
.L_x_25604:
[----:B------:R-:W-:-:S13]  /*3c70*/  ISETP.GE.AND P0, PT, R22, R23, PT ;  /* 0x000000171600720c */ /* 0x000fda0003f06270 */
[----:B------:R-:W-:Y:S05]  /*3c80*/  @P0 EXIT ;  /* 0x000000000000094d */ /* 0x000fea0003800000 */
[----:B------:R-:W-:Y:S02]  /*3c90*/  IMAD R2, R2, 0x200, R22 ;  /* 0x0000020002027824 */ /* 0x000fe400078e0216 */
[----:B------:R-:W-:-:S04]  /*3ca0*/  IMAD.MOV.U32 R3, RZ, RZ, 0x4 ;  /* 0x00000004ff037424 */ /* 0x000fc800078e00ff */
[----:B------:R-:W-:-:S05]  /*3cb0*/  IMAD.WIDE.U32 R2, R2, R3, c[0x0][0x218] ;  /* 0x0000860002027625 */ /* 0x000fca00078e0003 */
[----:B------:R-:W-:Y:S01]  /*3cc0*/  STG.E [R2.64], RZ ;  /* 0x000000ff02007986 */ /* 0x000fe2000c101924 */
[----:B------:R-:W-:Y:S05]  /*3cd0*/  EXIT ;  /* 0x000000000000794d */ /* 0x000fea0003800000 */
        .weak           $__internal_61_$__cuda_sm20_div_s64
        .type           $__internal_61_$__cuda_sm20_div_s64,@function
        .size           $__internal_61_$__cuda_sm20_div_s64,(.L_x_27337 - $__internal_61_$__cuda_sm20_div_s64)
$__internal_61_$__cuda_sm20_div_s64:
        /* <DEDUP_REMOVED lines=83> */
[----:B------:R-:W-:Y:S06]  /*4210*/  RET.REL.NODEC R8 `(_ZN2at6native27unrolled_elementwise_kernelIZZZNS0_67_GLOBAL__N__bb565c37_34_ValidateCompressedIndicesKernel_cu_33a4b88b42_validate_compressed_sparse_indices_kernelILNS2_8CDimNameE0ENS2_18CUDAKernelLauncherENS2_14EmptyVecKernelENS2_8DummyVecELm8EEEvRKNS_6TensorESA_lllENKUlvE1_clEvENKUlvE_clEvEUliiiiiE_St5arrayIPcLm6EELi4E23TrivialOffsetCalculatorILi5EjESH_ILi1EjENS0_6memory15LoadWithoutCastENSK_16StoreWithoutCastEEEviT_T0_T2_T3_T4_T5_) ;  /* 0xffffbde008007950 */ /* 0x000fec0003c3ffff */
.L_x_25606:
        /* <DEDUP_REMOVED lines=14> */
.L_x_27337:


//--------------------- .text._ZN2at6native29vectorized_elementwise_kernelILi2EZZZNS0_67_GLOBAL__N__bb565c37_34_ValidateCompressedIndicesKernel_cu_33a4b88b42_validate_compressed_sparse_indices_kernelILNS2_8CDimNameE0ENS2_18CUDAKernelLauncherENS2_14EmptyVecKernelENS2_8DummyVecELm8EEEvRKNS_6TensorESA_lllENKUlvE1_clEvENKUlvE_clEvEUliiiiiE_St5arrayIPcLm6EEEEviT0_T1_ --------------------------
	.section	.text._ZN2at6native29vectorized_elementwise_kernelILi2EZZZNS0_67_GLOBAL__N__bb565c37_34_ValidateCompressedIndicesKernel_cu_33a4b88b42_validate_compressed_sparse_indices_kernelILNS2_8CDimNameE0ENS2_18CUDAKernelLauncherENS2_14EmptyVecKernelENS2_8DummyVecELm8EEEvRKNS_6TensorESA_lllENKUlvE1_clEvENKUlvE_clEvEUliiiiiE_St5arrayIPcLm6EEEEviT0_T1_,"ax",@progbits
	.sectioninfo	@"SHI_REGISTERS=67"
	.align	128
        .global         _ZN2at6native29vectorized_elementwise_kernelILi2EZZZNS0_67_GLOBAL__N__bb565c37_34_ValidateCompressedIndicesKernel_cu_33a4b88b42_validate_compressed_sparse_indices_kernelILNS2_8CDimNameE0ENS2_18CUDAKernelLauncherENS2_14EmptyVecKernelENS2_8DummyVecELm8EEEvRKNS_6TensorESA_lllENKUlvE1_clEvENKUlvE_clEvEUliiiiiE_St5arrayIPcLm6EEEEviT0_T1_
        .type           _ZN2at6native29vectorized_elementwise_kernelILi2EZZZNS0_67_GLOBAL__N__bb565c37_34_ValidateCompressedIndicesKernel_cu_33a4b88b42_validate_compressed_sparse_indices_kernelILNS2_8CDimNameE0ENS2_18CUDAKernelLauncherENS2_14EmptyVecKernelENS2_8DummyVecELm8EEEvRKNS_6TensorESA_lllENKUlvE1_clEvENKUlvE_clEvEUliiiiiE_St5arrayIPcLm6EEEEviT0_T1_,@function
        .size           _ZN2at6native29vectorized_elementwise_kernelILi2EZZZNS0_67_GLOBAL__N__bb565c37_34_ValidateCompressedIndicesKernel_cu_33a4b88b42_validate_compressed_sparse_indices_kernelILNS2_8CDimNameE0ENS2_18CUDAKernelLauncherENS2_14EmptyVecKernelENS2_8DummyVecELm8EEEvRKNS_6TensorESA_lllENKUlvE1_clEvENKUlvE_clEvEUliiiiiE_St5arrayIPcLm6EEEEviT0_T1_,(.L_x_27338 - _ZN2at6native29vectorized_elementwise_kernelILi2EZZZNS0_67_GLOBAL__N__bb565c37_34_ValidateCompressedIndicesKernel_cu_33a4b88b42_validate_compressed_sparse_indices_kernelILNS2_8CDimNameE0ENS2_18CUDAKernelLauncherENS2_14EmptyVecKernelENS2_8DummyVecELm8EEEvRKNS_6TensorESA_lllENKUlvE1_clEvENKUlvE_clEvEUliiiiiE_St5arrayIPcLm6EEEEviT0_T1_)
        .other          _ZN2at6native29vectorized_elementwise_kernelILi2EZZZNS0_67_GLOBAL__N__bb565c37_34_ValidateCompressedIndicesKernel_cu_33a4b88b42_validate_compressed_sparse_indices_kernelILNS2_8CDimNameE0ENS2_18CUDAKernelLauncherENS2_14EmptyVecKernelENS2_8DummyVecELm8EEEvRKNS_6TensorESA_lllENKUlvE1_clEvENKUlvE_clEvEUliiiiiE_St5arrayIPcLm6EEEEviT0_T1_,@"STO_CUDA_ENTRY STV_DEFAULT"
_ZN2at6native29vectorized_elementwise_kernelILi2EZZZNS0_67_GLOBAL__N__bb565c37_34_ValidateCompressedIndicesKernel_cu_33a4b88b42_validate_compressed_sparse_indices_kernelILNS2_8CDimNameE0ENS2_18CUDAKernelLauncherENS2_14EmptyVecKernelENS2_8DummyVecELm8EEEvRKNS_6TensorESA_lllENKUlvE1_clEvENKUlvE_clEvEUliiiiiE_St5arrayIPcLm6EEEEviT0_T1_:
.text._ZN2at6native29vectorized_elementwise_kernelILi2EZZZNS0_67_GLOBAL__N__bb565c37_34_ValidateCompressedIndicesKernel_cu_33a4b88b42_validate_compressed_sparse_indices_kernelILNS2_8CDimNameE0ENS2_18CUDAKernelLauncherENS2_14EmptyVecKernelENS2_8DummyVecELm8EEEvRKNS_6TensorESA_lllENKUlvE1_clEvENKUlvE_clEvEUliiiiiE_St5arrayIPcLm6EEEEviT0_T1_:
        /* <DEDUP_REMOVED lines=131> */
.L_x_25609:
[----:B0-----:R-:W-:Y:S05]  /*0830*/  BSYNC B6 ;  /* 0x0000000000067941 */ /* 0x001fea0003800000 */
.L_x_25608:
        /* <DEDUP_REMOVED lines=25> */
.L_x_25611:
[----:B------:R-:W-:Y:S05]  /*09d0*/  BSYNC B6 ;  /* 0x0000000000067941 */ /* 0x000fea0003800000 */
.L_x_25610:
        /* <DEDUP_REMOVED lines=26> */
.L_x_25613:
[----:B------:R-:W-:Y:S05]  /*0b80*/  BSYNC B6 ;  /* 0x0000000000067941 */ /* 0x000fea0003800000 */
.L_x_25612:
        /* <DEDUP_REMOVED lines=18> */
.L_x_25618:
        /* <DEDUP_REMOVED lines=10> */
[----:B------:R-:W-:Y:S05]  /*0d50*/  CALL.REL.NOINC `($__internal_62_$__cuda_sm20_div_s64) ;  /* 0x0000cf7000007944 */ /* 0x000fea0003c00000 */
[----:B------:R-:W-:Y:S02]  /*0d60*/  IMAD.MOV.U32 R6, RZ, RZ, R4 ;  /* 0x000000ffff067224 */ /* 0x000fe400078e0004 */
[----:B------:R-:W-:Y:S01]  /*0d70*/  IMAD.MOV.U32 R7, RZ, RZ, R3 ;  /* 0x000000ffff077224 */ /* 0x000fe200078e0003 */
[----:B------:R-:W-:Y:S05]  /*0d80*/  BRA `(.L_x_25617) ;  /* 0x0000014000007947 */ /* 0x000fea0003800000 */
.L_x_25616:
        /* <DEDUP_REMOVED lines=20> */
.L_x_25617:
[----:B------:R-:W-:Y:S05]  /*0ed0*/  BSYNC B1 ;  /* 0x0000000000017941 */ /* 0x000fea0003800000 */
.L_x_25615:
        /* <DEDUP_REMOVED lines=21> */
.L_x_25614:
        /* <DEDUP_REMOVED lines=17> */
.L_x_25623:
        /* <DEDUP_REMOVED lines=26> */
.L_x_25622:
[----:B------:R-:W-:Y:S05]  /*12e0*/  BSYNC B7 ;  /* 0x0000000000077941 */ /* 0x000fea0003800000 */
.L_x_25621:
[----:B------:R-:W-:-:S05]  /*12f0*/  IADD3 R16, P0, R16, 0x4, RZ ;  /* 0x0000000410107810 */ /* 0x000fca0007f1e0ff */
[----:B------:R-:W-:Y:S01]  /*1300*/  IMAD.X R17, RZ, RZ, R17, P0 ;  /* 0x000000ffff117224 */ /* 0x000fe200000e0611 */
[----:B------:R-:W-:-:S04]  /*1310*/  ISETP.GE.U32.AND P0, PT, R16, R18, PT ;  /* 0x000000121000720c */ /* 0x000fc80003f06070 */
[----:B------:R-:W-:-:S13]  /*1320*/  ISETP.GE.U32.AND.EX P0, PT, R17, R24, PT, P0 ;  /* 0x000000181100720c */ /* 0x000fda0003f06100 */
[----:B------:R-:W-:Y:S05]  /*1330*/  @!P0 BRA `(.L_x_25623) ;  /* 0xfffffe0000008947 */ /* 0x000fea000383ffff */
.L_x_25620:
[----:B------:R-:W-:Y:S05]  /*1340*/  BSYNC B6 ;  /* 0x0000000000067941 */ /* 0x000fea0003800000 */
.L_x_25619:
        /* <DEDUP_REMOVED lines=23> */
.L_x_25625:
[----:B------:R-:W-:Y:S05]  /*14c0*/  BSYNC B6 ;  /* 0x0000000000067941 */ /* 0x000fea0003800000 */
.L_x_25624:
        /* <DEDUP_REMOVED lines=23> */
.L_x_25627:
[----:B------:R-:W-:Y:S05]  /*1640*/  BSYNC B6 ;  /* 0x0000000000067941 */ /* 0x000fea0003800000 */
.L_x_25626:
        /* <DEDUP_REMOVED lines=26> */
.L_x_25629:
[----:B------:R-:W-:Y:S05]  /*17f0*/  BSYNC B6 ;  /* 0x0000000000067941 */ /* 0x000fea0003800000 */
.L_x_25628:
        /* <DEDUP_REMOVED lines=12> */
.L_x_25634:
        /* <DEDUP_REMOVED lines=14> */
.L_x_25632:
        /* <DEDUP_REMOVED lines=20> */
.L_x_25633:
[----:B------:R-:W-:Y:S05]  /*1ae0*/  BSYNC B1 ;  /* 0x0000000000017941 */ /* 0x000fea0003800000 */
.L_x_25631:
        /* <DEDUP_REMOVED lines=21> */
.L_x_25630:
        /* <DEDUP_REMOVED lines=17> */
.L_x_25639:
        /* <DEDUP_REMOVED lines=26> */
.L_x_25638:
[----:B------:R-:W-:Y:S05]  /*1ef0*/  BSYNC B7 ;  /* 0x0000000000077941 */ /* 0x000fea0003800000 */
.L_x_25637:
[----:B------:R-:W-:-:S05]  /*1f00*/  IADD3 R16, P0, R16, 0x4, RZ ;  /* 0x0000000410107810 */ /* 0x000fca0007f1e0ff */
[----:B------:R-:W-:Y:S01]  /*1f10*/  IMAD.X R17, RZ, RZ, R17, P0 ;  /* 0x000000ffff117224 */ /* 0x000fe200000e0611 */
[----:B------:R-:W-:-:S04]  /*1f20*/  ISETP.GE.U32.AND P0, PT, R16, R23, PT ;  /* 0x000000171000720c */ /* 0x000fc80003f06070 */
[----:B------:R-:W-:-:S13]  /*1f30*/  ISETP.GE.U32.AND.EX P0, PT, R17, R22, PT, P0 ;  /* 0x000000161100720c */ /* 0x000fda0003f06100 */
[----:B------:R-:W-:Y:S05]  /*1f40*/  @!P0 BRA `(.L_x_25639) ;  /* 0xfffffe0000008947 */ /* 0x000fea000383ffff */
.L_x_25636:
[----:B------:R-:W-:Y:S05]  /*1f50*/  BSYNC B6 ;  /* 0x0000000000067941 */ /* 0x000fea0003800000 */
.L_x_25635:
        /* <DEDUP_REMOVED lines=23> */
.L_x_25641:
[----:B------:R-:W-:Y:S05]  /*20d0*/  BSYNC B6 ;  /* 0x0000000000067941 */ /* 0x000fea0003800000 */
.L_x_25640:
        /* <DEDUP_REMOVED lines=23> */
.L_x_25643:
[----:B------:R-:W-:Y:S05]  /*2250*/  BSYNC B6 ;  /* 0x0000000000067941 */ /* 0x000fea0003800000 */
.L_x_25642:
        /* <DEDUP_REMOVED lines=26> */
.L_x_25645:
[----:B------:R-:W-:Y:S05]  /*2400*/  BSYNC B6 ;  /* 0x0000000000067941 */ /* 0x000fea0003800000 */
.L_x_25644:
        /* <DEDUP_REMOVED lines=10> */
.L_x_25650:
        /* <DEDUP_REMOVED lines=10> */
[----:B------:R-:W-:Y:S05]  /*2550*/  CALL.REL.NOINC `($__internal_62_$__cuda_sm20_div_s64) ;  /* 0x0000b77000007944 */ /* 0x000fea0003c00000 */
[----:B------:R-:W-:Y:S02]  /*2560*/  IMAD.MOV.U32 R6, RZ, RZ, R4 ;  /* 0x000000ffff067224 */ /* 0x000fe400078e0004 */
[----:B------:R-:W-:Y:S01]  /*2570*/  IMAD.MOV.U32 R7, RZ, RZ, R3 ;  /* 0x000000ffff077224 */ /* 0x000fe200078e0003 */
[----:B------:R-:W-:Y:S05]  /*2580*/  BRA `(.L_x_25649) ;  /* 0x0000013000007947 */ /* 0x000fea0003800000 */
.L_x_25648:
        /* <DEDUP_REMOVED lines=19> */
.L_x_25649:
[----:B------:R-:W-:Y:S05]  /*26c0*/  BSYNC B1 ;  /* 0x0000000000017941 */ /* 0x000fea0003800000 */
.L_x_25647:
        /* <DEDUP_REMOVED lines=18> */
.L_x_25646:
        /* <DEDUP_REMOVED lines=17> */
.L_x_25655:
        /* <DEDUP_REMOVED lines=26> */
.L_x_25654:
[----:B------:R-:W-:Y:S05]  /*2aa0*/  BSYNC B7 ;  /* 0x0000000000077941 */ /* 0x000fea0003800000 */
.L_x_25653:
[----:B------:R-:W-:-:S04]  /*2ab0*/  IADD3 R16, P0, R16, 0x4, RZ ;  /* 0x0000000410107810 */ /* 0x000fc80007f1e0ff */
[----:B------:R-:W-:Y:S02]  /*2ac0*/  IADD3.X R17, RZ, R17, RZ, P0, !PT ;  /* 0x00000011ff117210 */ /* 0x000fe400007fe4ff */
[----:B------:R-:W-:-:S04]  /*2ad0*/  ISETP.GE.U32.AND P0, PT, R16, R22, PT ;  /* 0x000000161000720c */ /* 0x000fc80003f06070 */
[----:B------:R-:W-:-:S13]  /*2ae0*/  ISETP.GE.U32.AND.EX P0, PT, R17, R24, PT, P0 ;  /* 0x000000181100720c */ /* 0x000fda0003f06100 */
[----:B------:R-:W-:Y:S05]  /*2af0*/  @!P0 BRA `(.L_x_25655) ;  /* 0xfffffe0000008947 */ /* 0x000fea000383ffff */
.L_x_25652:
[----:B------:R-:W-:Y:S05]  /*2b00*/  BSYNC B6 ;  /* 0x0000000000067941 */ /* 0x000fea0003800000 */
.L_x_25651:
        /* <DEDUP_REMOVED lines=23> */
.L_x_25657:
[----:B------:R-:W-:Y:S05]  /*2c80*/  BSYNC B6 ;  /* 0x0000000000067941 */ /* 0x000fea0003800000 */
.L_x_25656:
        /* <DEDUP_REMOVED lines=23> */
.L_x_25659:
[----:B------:R-:W-:Y:S05]  /*2e00*/  BSYNC B6 ;  /* 0x0000000000067941 */ /* 0x000fea0003800000 */
.L_x_25658:
        /* <DEDUP_REMOVED lines=26> */
.L_x_25661:
[----:B------:R-:W-:Y:S05]  /*2fb0*/  BSYNC B6 ;  /* 0x0000000000067941 */ /* 0x000fea0003800000 */
.L_x_25660:
        /* <DEDUP_REMOVED lines=10> */
.L_x_25666:
        /* <DEDUP_REMOVED lines=14> */
.L_x_25664:
        /* <DEDUP_REMOVED lines=19> */
.L_x_25665:
[----:B------:R-:W-:Y:S05]  /*3270*/  BSYNC B1 ;  /* 0x0000000000017941 */ /* 0x000fea0003800000 */
.L_x_25663:
        /* <DEDUP_REMOVED lines=18> */
.L_x_25662:
        /* <DEDUP_REMOVED lines=17> */
.L_x_25671:
        /* <DEDUP_REMOVED lines=26> */
.L_x_25670:
[----:B------:R-:W-:Y:S05]  /*3650*/  BSYNC B7 ;  /* 0x0000000000077941 */ /* 0x000fea0003800000 */
.L_x_25669:
[----:B------:R-:W-:-:S05]  /*3660*/  IADD3 R16, P0, R16, 0x4, RZ ;  /* 0x0000000410107810 */ /* 0x000fca0007f1e0ff */
[----:B------:R-:W-:Y:S01]  /*3670*/  IMAD.X R17, RZ, RZ, R17, P0 ;  /* 0x000000ffff117224 */ /* 0x000fe200000e0611 */
[----:B------:R-:W-:-:S04]  /*3680*/  ISETP.GE.U32.AND P0, PT, R16, R23, PT ;  /* 0x000000171000720c */ /* 0x000fc80003f06070 */
[----:B------:R-:W-:-:S13]  /*3690*/  ISETP.GE.U32.AND.EX P0, PT, R17, R22, PT, P0 ;  /* 0x000000161100720c */ /* 0x000fda0003f06100 */
[----:B------:R-:W-:Y:S05]  /*36a0*/  @!P0 BRA `(.L_x_25671) ;  /* 0xfffffe0000008947 */ /* 0x000fea000383ffff */
.L_x_25668:
[----:B------:R-:W-:Y:S05]  /*36b0*/  BSYNC B6 ;  /* 0x0000000000067941 */ /* 0x000fea0003800000 */
.L_x_25667:
        /* <DEDUP_REMOVED lines=23> */
.L_x_25673:
[----:B------:R-:W-:Y:S05]  /*3830*/  BSYNC B6 ;  /* 0x0000000000067941 */ /* 0x000fea0003800000 */
.L_x_25672:
        /* <DEDUP_REMOVED lines=23> */
.L_x_25675:
[----:B------:R-:W-:Y:S05]  /*39b0*/  BSYNC B6 ;  /* 0x0000000000067941 */ /* 0x000fea0003800000 */
.L_x_25674:
        /* <DEDUP_REMOVED lines=26> */
.L_x_25677:
[----:B------:R-:W-:Y:S05]  /*3b60*/  BSYNC B6 ;  /* 0x0000000000067941 */ /* 0x000fea0003800000 */
.L_x_25676:
        /* <DEDUP_REMOVED lines=10> */
.L_x_25682:
        /* <DEDUP_REMOVED lines=14> */
.L_x_25680:
        /* <DEDUP_REMOVED lines=19> */
.L_x_25681:
[----:B------:R-:W-:Y:S05]  /*3e20*/  BSYNC B1 ;  /* 0x0000000000017941 */ /* 0x000fea0003800000 */
.L_x_25679:
        /* <DEDUP_REMOVED lines=18> */
.L_x_25678:
        /* <DEDUP_REMOVED lines=17> */
.L_x_25687:
        /* <DEDUP_REMOVED lines=26> */
.L_x_25686:
[----:B------:R-:W-:Y:S05]  /*4200*/  BSYNC B7 ;  /* 0x0000000000077941 */ /* 0x000fea0003800000 */
.L_x_25685:
[----:B------:R-:W-:-:S05]  /*4210*/  IADD3 R16, P0, R16, 0x4, RZ ;  /* 0x0000000410107810 */ /* 0x000fca0007f1e0ff */
[----:B------:R-:W-:Y:S01]  /*4220*/  IMAD.X R17, RZ, RZ, R17, P0 ;  /* 0x000000ffff117224 */ /* 0x000fe200000e0611 */
[----:B------:R-:W-:-:S04]  /*4230*/  ISETP.GE.U32.AND P0, PT, R16, R23, PT ;  /* 0x000000171000720c */ /* 0x000fc80003f06070 */
[----:B------:R-:W-:-:S13]  /*4240*/  ISETP.GE.U32.AND.EX P0, PT, R17, R22, PT, P0 ;  /* 0x000000161100720c */ /* 0x000fda0003f06100 */
[----:B------:R-:W-:Y:S05]  /*4250*/  @!P0 BRA `(.L_x_25687) ;  /* 0xfffffe0000008947 */ /* 0x000fea000383ffff */
.L_x_25684:
[----:B------:R-:W-:Y:S05]  /*4260*/  BSYNC B6 ;  /* 0x0000000000067941 */ /* 0x000fea0003800000 */
.L_x_25683:
        /* <DEDUP_REMOVED lines=23> */
.L_x_25689:
[----:B------:R-:W-:Y:S05]  /*43e0*/  BSYNC B6 ;  /* 0x0000000000067941 */ /* 0x000fea0003800000 */
.L_x_25688:
        /* <DEDUP_REMOVED lines=23> */
.L_x_25691:
[----:B------:R-:W-:Y:S05]  /*4560*/  BSYNC B6 ;  /* 0x0000000000067941 */ /* 0x000fea0003800000 */
.L_x_25690:
        /* <DEDUP_REMOVED lines=26> */
.L_x_25693:
[----:B------:R-:W-:Y:S05]  /*4710*/  BSYNC B6 ;  /* 0x0000000000067941 */ /* 0x000fea0003800000 */
.L_x_25692:
        /* <DEDUP_REMOVED lines=10> */
.L_x_25698:
        /* <DEDUP_REMOVED lines=11> */
[----:B------:R-:W-:Y:S01]  /*4870*/  IMAD.MOV.U32 R6, RZ, RZ, R4 ;  /* 0x000000ffff067224 */ /* 0x000fe200078e0004 */
[----:B------:R-:W-:Y:S01]  /*4880*/  MOV R7, R3 ;  /* 0x0000000300077202 */ /* 0x000fe20000000f00 */
[----:B------:R-:W-:Y:S05]  /*4890*/  BRA `(.L_x_25697) ;  /* 0x0000013000007947 */ /* 0x000fea0003800000 */
.L_x_25696:
        /* <DEDUP_REMOVED lines=19> */
.L_x_25697:
[----:B------:R-:W-:Y:S05]  /*49d0*/  BSYNC B1 ;  /* 0x0000000000017941 */ /* 0x000fea0003800000 */
.L_x_25695:
        /* <DEDUP_REMOVED lines=18> */
.L_x_25694:
        /* <DEDUP_REMOVED lines=17> */
.L_x_25703:
        /* <DEDUP_REMOVED lines=26> */
.L_x_25702:
[----:B------:R-:W-:Y:S05]  /*4db0*/  BSYNC B7 ;  /* 0x0000000000077941 */ /* 0x000fea0003800000 */
.L_x_25701:
[----:B------:R-:W-:-:S05]  /*4dc0*/  IADD3 R18, P0, R18, 0x4, RZ ;  /* 0x0000000412127810 */ /* 0x000fca0007f1e0ff */
[----:B------:R-:W-:Y:S01]  /*4dd0*/  IMAD.X R19, RZ, RZ, R19, P0 ;  /* 0x000000ffff137224 */ /* 0x000fe200000e0613 */
[----:B------:R-:W-:-:S04]  /*4de0*/  ISETP.GE.U32.AND P0, PT, R18, R23, PT ;  /* 0x000000171200720c */ /* 0x000fc80003f06070 */
[----:B------:R-:W-:-:S13]  /*4df0*/  ISETP.GE.U32.AND.EX P0, PT, R19, R22, PT, P0 ;  /* 0x000000161300720c */ /* 0x000fda0003f06100 */
[----:B------:R-:W-:Y:S05]  /*4e00*/  @!P0 BRA `(.L_x_25703) ;  /* 0xfffffe0000008947 */ /* 0x000fea000383ffff */
.L_x_25700:
[----:B------:R-:W-:Y:S05]  /*4e10*/  BSYNC B6 ;  /* 0x0000000000067941 */ /* 0x000fea0003800000 */
.L_x_25699:
        /* <DEDUP_REMOVED lines=23> */
.L_x_25705:
[----:B------:R-:W-:Y:S05]  /*4f90*/  BSYNC B6 ;  /* 0x0000000000067941 */ /* 0x000fea0003800000 */
.L_x_25704:
        /* <DEDUP_REMOVED lines=23> */
.L_x_25707:
[----:B------:R-:W-:Y:S05]  /*5110*/  BSYNC B6 ;  /* 0x0000000000067941 */ /* 0x000fea0003800000 */
.L_x_25706:
        /* <DEDUP_REMOVED lines=26> */
.L_x_25709:
[----:B------:R-:W-:Y:S05]  /*52c0*/  BSYNC B6 ;  /* 0x0000000000067941 */ /* 0x000fea0003800000 */
.L_x_25708:
        /* <DEDUP_REMOVED lines=10> */
.L_x_25714:
        /* <DEDUP_REMOVED lines=10> */
[----:B------:R-:W-:Y:S05]  /*5410*/  CALL.REL.NOINC `($__internal_62_$__cuda_sm20_div_s64) ;  /* 0x000088b000007944 */ /* 0x000fea0003c00000 */
[----:B------:R-:W-:Y:S02]  /*5420*/  IMAD.MOV.U32 R6, RZ, RZ, R4 ;  /* 0x000000ffff067224 */ /* 0x000fe400078e0004 */
[----:B------:R-:W-:Y:S01]  /*5430*/  IMAD.MOV.U32 R7, RZ, RZ, R3 ;  /* 0x000000ffff077224 */ /* 0x000fe200078e0003 */
[----:B------:R-:W-:Y:S05]  /*5440*/  BRA `(.L_x_25713) ;  /* 0x0000013000007947 */ /* 0x000fea0003800000 */
.L_x_25712:
        /* <DEDUP_REMOVED lines=19> */
.L_x_25713:
[----:B------:R-:W-:Y:S05]  /*5580*/  BSYNC B1 ;  /* 0x0000000000017941 */ /* 0x000fea0003800000 */
.L_x_25711:
        /* <DEDUP_REMOVED lines=18> */
.L_x_25710:
        /* <DEDUP_REMOVED lines=17> */
.L_x_25719:
        /* <DEDUP_REMOVED lines=26> */
.L_x_25718:
[----:B------:R-:W-:Y:S05]  /*5960*/  BSYNC B7 ;  /* 0x0000000000077941 */ /* 0x000fea0003800000 */
.L_x_25717:
[----:B------:R-:W-:-:S05]  /*5970*/  IADD3 R18, P0, R18, 0x4, RZ ;  /* 0x0000000412127810 */ /* 0x000fca0007f1e0ff */
[----:B------:R-:W-:Y:S01]  /*5980*/  IMAD.X R19, RZ, RZ, R19, P0 ;  /* 0x000000ffff137224 */ /* 0x000fe200000e0613 */
[----:B------:R-:W-:-:S04]  /*5990*/  ISETP.GE.U32.AND P0, PT, R18, R23, PT ;  /* 0x000000171200720c */ /* 0x000fc80003f06070 */
[----:B------:R-:W-:-:S13]  /*59a0*/  ISETP.GE.U32.AND.EX P0, PT, R19, R22, PT, P0 ;  /* 0x000000161300720c */ /* 0x000fda0003f06100 */
[----:B------:R-:W-:Y:S05]  /*59b0*/  @!P0 BRA `(.L_x_25719) ;  /* 0xfffffe0000008947 */ /* 0x000fea000383ffff */
.L_x_25716:
[----:B------:R-:W-:Y:S05]  /*59c0*/  BSYNC B6 ;  /* 0x0000000000067941 */ /* 0x000fea0003800000 */
.L_x_25715:
        /* <DEDUP_REMOVED lines=23> */
.L_x_25721:
[----:B------:R-:W-:Y:S05]  /*5b40*/  BSYNC B6 ;  /* 0x0000000000067941 */ /* 0x000fea0003800000 */
.L_x_25720:
        /* <DEDUP_REMOVED lines=23> */
.L_x_25723:
[----:B------:R-:W-:Y:S05]  /*5cc0*/  BSYNC B6 ;  /* 0x0000000000067941 */ /* 0x000fea0003800000 */
.L_x_25722:
        /* <DEDUP_REMOVED lines=26> */
.L_x_25725:
[----:B------:R-:W-:Y:S05]  /*5e70*/  BSYNC B6 ;  /* 0x0000000000067941 */ /* 0x000fea0003800000 */
.L_x_25724:
        /* <DEDUP_REMOVED lines=10> */
.L_x_25730:
        /* <DEDUP_REMOVED lines=14> */
.L_x_25728:
        /* <DEDUP_REMOVED lines=20> */
.L_x_25729:
[----:B------:R-:W-:Y:S05]  /*6140*/  BSYNC B1 ;  /* 0x0000000000017941 */ /* 0x000fea0003800000 */
.L_x_25727:
        /* <DEDUP_REMOVED lines=21> */
.L_x_25726:
        /* <DEDUP_REMOVED lines=17> */
.L_x_25735:
        /* <DEDUP_REMOVED lines=26> */
.L_x_25734:
[----:B------:R-:W-:Y:S05]  /*6550*/  BSYNC B7 ;  /* 0x0000000000077941 */ /* 0x000fea0003800000 */
.L_x_25733:
[----:B------:R-:W-:-:S05]  /*6560*/  IADD3 R16, P0, R16, 0x4, RZ ;  /* 0x0000000410107810 */ /* 0x000fca0007f1e0ff */
[----:B------:R-:W-:Y:S01]  /*6570*/  IMAD.X R17, RZ, RZ, R17, P0 ;  /* 0x000000ffff117224 */ /* 0x000fe200000e0611 */
[----:B------:R-:W-:-:S04]  /*6580*/  ISETP.GE.U32.AND P0, PT, R16, R19, PT ;  /* 0x000000131000720c */ /* 0x000fc80003f06070 */
[----:B------:R-:W-:-:S13]  /*6590*/  ISETP.GE.U32.AND.EX P0, PT, R17, R18, PT, P0 ;  /* 0x000000121100720c */ /* 0x000fda0003f06100 */
[----:B------:R-:W-:Y:S05]  /*65a0*/  @!P0 BRA `(.L_x_25735) ;  /* 0xfffffe0000008947 */ /* 0x000fea000383ffff */
.L_x_25732:
[----:B------:R-:W-:Y:S05]  /*65b0*/  BSYNC B6 ;  /* 0x0000000000067941 */ /* 0x000fea0003800000 */
.L_x_25731:
        /* <DEDUP_REMOVED lines=11> */
.L_x_25607:
        /* <DEDUP_REMOVED lines=227> */
.L_x_25739:
[----:B------:R-:W-:Y:S05]  /*74a0*/  BSYNC B7 ;  /* 0x0000000000077941 */ /* 0x000fea0003800000 */
.L_x_25738:
        /* <DEDUP_REMOVED lines=24> */
.L_x_25741:
[----:B------:R-:W-:Y:S05]  /*7630*/  BSYNC B7 ;  /* 0x0000000000077941 */ /* 0x000fea0003800000 */
.L_x_25740:
        /* <DEDUP_REMOVED lines=26> */
.L_x_25743:
[----:B------:R-:W-:Y:S05]  /*77e0*/  BSYNC B7 ;  /* 0x0000000000077941 */ /* 0x000fea0003800000 */
.L_x_25742:
        /* <DEDUP_REMOVED lines=17> */
.L_x_25748:
        /* <DEDUP_REMOVED lines=14> */
.L_x_25746:
        /* <DEDUP_REMOVED lines=19> */
.L_x_25747:
[----:B------:R-:W-:Y:S05]  /*7b10*/  BSYNC B1 ;  /* 0x0000000000017941 */ /* 0x000fea0003800000 */
.L_x_25745:
        /* <DEDUP_REMOVED lines=22> */
.L_x_25744:
        /* <DEDUP_REMOVED lines=16> */
.L_x_25751:
        /* <DEDUP_REMOVED lines=26> */
.L_x_25750:
[----:B------:R-:W-:Y:S05]  /*7f20*/  BSYNC B7 ;  /* 0x0000000000077941 */ /* 0x000fea0003800000 */
.L_x_25749:
[----:B------:R-:W-:-:S04]  /*7f30*/  IADD3 R16, P0, R16, 0x4, RZ ;  /* 0x0000000410107810 */ /* 0x000fc80007f1e0ff */
[----:B------:R-:W-:Y:S02]  /*7f40*/  IADD3.X R17, RZ, R17, RZ, P0, !PT ;  /* 0x00000011ff117210 */ /* 0x000fe400007fe4ff */
[----:B------:R-:W-:-:S04]  /*7f50*/  ISETP.GE.U32.AND P0, PT, R16, R22, PT ;  /* 0x000000161000720c */ /* 0x000fc80003f06070 */
[----:B------:R-:W-:-:S13]  /*7f60*/  ISETP.GE.U32.AND.EX P0, PT, R17, R18, PT, P0 ;  /* 0x000000121100720c */ /* 0x000fda0003f06100 */
[----:B------:R-:W-:Y:S05]  /*7f70*/  @!P0 BRA `(.L_x_25751) ;  /* 0xfffffe0000008947 */ /* 0x000fea000383ffff */
.L_x_25737:
[----:B0-----:R-:W-:Y:S05]  /*7f80*/  BSYNC B6 ;  /* 0x0000000000067941 */ /* 0x001fea0003800000 */
.L_x_25736:
        /* <DEDUP_REMOVED lines=29> */
.L_x_25755:
[----:B------:R-:W-:Y:S05]  /*8160*/  BSYNC B7 ;  /* 0x0000000000077941 */ /* 0x000fea0003800000 */
.L_x_25754:
        /* <DEDUP_REMOVED lines=24> */
.L_x_25757:
[----:B------:R-:W-:Y:S05]  /*82f0*/  BSYNC B7 ;  /* 0x0000000000077941 */ /* 0x000fea0003800000 */
.L_x_25756:
        /* <DEDUP_REMOVED lines=26> */
.L_x_25759:
[----:B------:R-:W-:Y:S05]  /*84a0*/  BSYNC B7 ;  /* 0x0000000000077941 */ /* 0x000fea0003800000 */
.L_x_25758:
        /* <DEDUP_REMOVED lines=17> */
.L_x_25764:
        /* <DEDUP_REMOVED lines=14> */
.L_x_25762:
        /* <DEDUP_REMOVED lines=19> */
.L_x_25763:
[----:B------:R-:W-:Y:S05]  /*87d0*/  BSYNC B1 ;  /* 0x0000000000017941 */ /* 0x000fea0003800000 */
.L_x_25761:
        /* <DEDUP_REMOVED lines=22> */
.L_x_25760:
        /* <DEDUP_REMOVED lines=16> */
.L_x_25767:
        /* <DEDUP_REMOVED lines=26> */
.L_x_25766:
[----:B------:R-:W-:Y:S05]  /*8be0*/  BSYNC B7 ;  /* 0x0000000000077941 */ /* 0x000fea0003800000 */
.L_x_25765:
[----:B------:R-:W-:-:S05]  /*8bf0*/  IADD3 R16, P0, R16, 0x4, RZ ;  /* 0x0000000410107810 */ /* 0x000fca0007f1e0ff */
[----:B------:R-:W-:Y:S01]  /*8c00*/  IMAD.X R17, RZ, RZ, R17, P0 ;  /* 0x000000ffff117224 */ /* 0x000fe200000e0611 */
[----:B------:R-:W-:-:S04]  /*8c10*/  ISETP.GE.U32.AND P0, PT, R16, R18, PT ;  /* 0x000000121000720c */ /* 0x000fc80003f06070 */
[----:B------:R-:W-:-:S13]  /*8c20*/  ISETP.GE.U32.AND.EX P0, PT, R17, R19, PT, P0 ;  /* 0x000000131100720c */ /* 0x000fda0003f06100 */
[----:B------:R-:W-:Y:S05]  /*8c30*/  @!P0 BRA `(.L_x_25767) ;  /* 0xfffffe0000008947 */ /* 0x000fea000383ffff */
.L_x_25753:
[----:B------:R-:W-:Y:S05]  /*8c40*/  BSYNC B6 ;  /* 0x0000000000067941 */ /* 0x000fea0003800000 */
.L_x_25752:
        /* <DEDUP_REMOVED lines=29> */
.L_x_25771:
[----:B------:R-:W-:Y:S05]  /*8e20*/  BSYNC B7 ;  /* 0x0000000000077941 */ /* 0x000fea0003800000 */
.L_x_25770:
        /* <DEDUP_REMOVED lines=24> */
.L_x_25773:
[----:B------:R-:W-:Y:S05]  /*8fb0*/  BSYNC B7 ;  /* 0x0000000000077941 */ /* 0x000fea0003800000 */
.L_x_25772:
        /* <DEDUP_REMOVED lines=26> */
.L_x_25775:
[----:B------:R-:W-:Y:S05]  /*9160*/  BSYNC B7 ;  /* 0x0000000000077941 */ /* 0x000fea0003800000 */
.L_x_25774:
        /* <DEDUP_REMOVED lines=17> */
.L_x_25780:
        /* <DEDUP_REMOVED lines=14> */
.L_x_25778:
        /* <DEDUP_REMOVED lines=19> */
.L_x_25779:
[----:B------:R-:W-:Y:S05]  /*9490*/  BSYNC B1 ;  /* 0x0000000000017941 */ /* 0x000fea0003800000 */
.L_x_25777:
        /* <DEDUP_REMOVED lines=22> */
.L_x_25776:
        /* <DEDUP_REMOVED lines=16> */
.L_x_25783:
        /* <DEDUP_REMOVED lines=26> */
.L_x_25782:
[----:B------:R-:W-:Y:S05]  /*98a0*/  BSYNC B7 ;  /* 0x0000000000077941 */ /* 0x000fea0003800000 */
.L_x_25781:
[----:B------:R-:W-:-:S05]  /*98b0*/  IADD3 R16, P0, R16, 0x4, RZ ;  /* 0x0000000410107810 */ /* 0x000fca0007f1e0ff */
[----:B------:R-:W-:Y:S01]  /*98c0*/  IMAD.X R17, RZ, RZ, R17, P0 ;  /* 0x000000ffff117224 */ /* 0x000fe200000e0611 */
[----:B------:R-:W-:-:S04]  /*98d0*/  ISETP.GE.U32.AND P0, PT, R16, R18, PT ;  /* 0x000000121000720c */ /* 0x000fc80003f06070 */
[----:B------:R-:W-:-:S13]  /*98e0*/  ISETP.GE.U32.AND.EX P0, PT, R17, R22, PT, P0 ;  /* 0x000000161100720c */ /* 0x000fda0003f06100 */
[----:B------:R-:W-:Y:S05]  /*98f0*/  @!P0 BRA `(.L_x_25783) ;  /* 0xfffffe0000008947 */ /* 0x000fea000383ffff */
.L_x_25769:
[----:B------:R-:W-:Y:S05]  /*9900*/  BSYNC B6 ;  /* 0x0000000000067941 */ /* 0x000fea0003800000 */
.L_x_25768:
        /* <DEDUP_REMOVED lines=29> */
.L_x_25787:
[----:B------:R-:W-:Y:S05]  /*9ae0*/  BSYNC B7 ;  /* 0x0000000000077941 */ /* 0x000fea0003800000 */
.L_x_25786:
        /* <DEDUP_REMOVED lines=24> */
.L_x_25789:
[----:B------:R-:W-:Y:S05]  /*9c70*/  BSYNC B7 ;  /* 0x0000000000077941 */ /* 0x000fea0003800000 */
.L_x_25788:
        /* <DEDUP_REMOVED lines=26> */
.L_x_25791:
[----:B------:R-:W-:Y:S05]  /*9e20*/  BSYNC B7 ;  /* 0x0000000000077941 */ /* 0x000fea0003800000 */
.L_x_25790:
        /* <DEDUP_REMOVED lines=18> */
.L_x_25796:
        /* <DEDUP_REMOVED lines=14> */
.L_x_25794:
        /* <DEDUP_REMOVED lines=20> */
.L_x_25795:
[----:B------:R-:W-:Y:S05]  /*a170*/  BSYNC B1 ;  /* 0x0000000000017941 */ /* 0x000fea0003800000 */
.L_x_25793:
        /* <DEDUP_REMOVED lines=21> */
.L_x_25792:
        /* <DEDUP_REMOVED lines=16> */
.L_x_25799:
        /* <DEDUP_REMOVED lines=26> */
.L_x_25798:
[----:B------:R-:W-:Y:S05]  /*a570*/  BSYNC B7 ;  /* 0x0000000000077941 */ /* 0x000fea0003800000 */
.L_x_25797:
[----:B------:R-:W-:-:S05]  /*a580*/  IADD3 R16, P0, R16, 0x4, RZ ;  /* 0x0000000410107810 */ /* 0x000fca0007f1e0ff */
[----:B------:R-:W-:Y:S01]  /*a590*/  IMAD.X R17, RZ, RZ, R17, P0 ;  /* 0x000000ffff117224 */ /* 0x000fe200000e0611 */
[----:B------:R-:W-:-:S04]  /*a5a0*/  ISETP.GE.U32.AND P0, PT, R16, R19, PT ;  /* 0x000000131000720c */ /* 0x000fc80003f06070 */
[----:B------:R-:W-:-:S13]  /*a5b0*/  ISETP.GE.U32.AND.EX P0, PT, R17, R18, PT, P0 ;  /* 0x000000121100720c */ /* 0x000fda0003f06100 */
[----:B------:R-:W-:Y:S05]  /*a5c0*/  @!P0 BRA `(.L_x_25799) ;  /* 0xfffffe0000008947 */ /* 0x000fea000383ffff */
.L_x_25785:
[----:B------:R-:W-:Y:S05]  /*a5d0*/  BSYNC B6 ;  /* 0x0000000000067941 */ /* 0x000fea0003800000 */
.L_x_25784:
        /* <DEDUP_REMOVED lines=29> */
.L_x_25803:
[----:B------:R-:W-:Y:S05]  /*a7b0*/  BSYNC B7 ;  /* 0x0000000000077941 */ /* 0x000fea0003800000 */
.L_x_25802:
        /* <DEDUP_REMOVED lines=24> */
.L_x_25805:
[----:B------:R-:W-:Y:S05]  /*a940*/  BSYNC B7 ;  /* 0x0000000000077941 */ /* 0x000fea0003800000 */
.L_x_25804:
        /* <DEDUP_REMOVED lines=26> */
.L_x_25807:
[----:B------:R-:W-:Y:S05]  /*aaf0*/  BSYNC B7 ;  /* 0x0000000000077941 */ /* 0x000fea0003800000 */
.L_x_25806:
        /* <DEDUP_REMOVED lines=18> */
.L_x_25812:
        /* <DEDUP_REMOVED lines=14> */
.L_x_25810:
        /* <DEDUP_REMOVED lines=20> */
.L_x_25811:
[----:B------:R-:W-:Y:S05]  /*ae40*/  BSYNC B1 ;  /* 0x0000000000017941 */ /* 0x000fea0003800000 */
.L_x_25809:
        /* <DEDUP_REMOVED lines=21> */
.L_x_25808:
        /* <DEDUP_REMOVED lines=16> */
.L_x_25815:
        /* <DEDUP_REMOVED lines=26> */
.L_x_25814:
[----:B------:R-:W-:Y:S05]  /*b240*/  BSYNC B7 ;  /* 0x0000000000077941 */ /* 0x000fea0003800000 */
.L_x_25813:
[----:B------:R-:W-:-:S05]  /*b250*/  IADD3 R16, P0, R16, 0x4, RZ ;  /* 0x0000000410107810 */ /* 0x000fca0007f1e0ff */
[----:B------:R-:W-:Y:S01]  /*b260*/  IMAD.X R17, RZ, RZ, R17, P0 ;  /* 0x000000ffff117224 */ /* 0x000fe200000e0611 */
[----:B------:R-:W-:-:S04]  /*b270*/  ISETP.GE.U32.AND P0, PT, R16, R19, PT ;  /* 0x000000131000720c */ /* 0x000fc80003f06070 */
[----:B------:R-:W-:-:S13]  /*b280*/  ISETP.GE.U32.AND.EX P0, PT, R17, R18, PT, P0 ;  /* 0x000000121100720c */ /* 0x000fda0003f06100 */
[----:B------:R-:W-:Y:S05]  /*b290*/  @!P0 BRA `(.L_x_25815) ;  /* 0xfffffe0000008947 */ /* 0x000fea000383ffff */
.L_x_25801:
[----:B------:R-:W-:Y:S05]  /*b2a0*/  BSYNC B6 ;  /* 0x0000000000067941 */ /* 0x000fea0003800000 */
.L_x_25800:
        /* <DEDUP_REMOVED lines=29> */
.L_x_25819:
[----:B------:R-:W-:Y:S05]  /*b480*/  BSYNC B7 ;  /* 0x0000000000077941 */ /* 0x000fea0003800000 */
.L_x_25818:
        /* <DEDUP_REMOVED lines=24> */
.L_x_25821:
[----:B------:R-:W-:Y:S05]  /*b610*/  BSYNC B7 ;  /* 0x0000000000077941 */ /* 0x000fea0003800000 */
.L_x_25820:
        /* <DEDUP_REMOVED lines=26> */
.L_x_25823:
[----:B------:R-:W-:Y:S05]  /*b7c0*/  BSYNC B7 ;  /* 0x0000000000077941 */ /* 0x000fea0003800000 */
.L_x_25822:
        /* <DEDUP_REMOVED lines=18> */
.L_x_25828:
        /* <DEDUP_REMOVED lines=14> */
.L_x_25826:
        /* <DEDUP_REMOVED lines=20> */
.L_x_25827:
[----:B------:R-:W-:Y:S05]  /*bb10*/  BSYNC B1 ;  /* 0x0000000000017941 */ /* 0x000fea0003800000 */
.L_x_25825:
        /* <DEDUP_REMOVED lines=21> */
.L_x_25824:
        /* <DEDUP_REMOVED lines=16> */
.L_x_25831:
        /* <DEDUP_REMOVED lines=26> */
.L_x_25830:
[----:B------:R-:W-:Y:S05]  /*bf10*/  BSYNC B7 ;  /* 0x0000000000077941 */ /* 0x000fea0003800000 */
.L_x_25829:
[----:B------:R-:W-:-:S05]  /*bf20*/  IADD3 R16, P0, R16, 0x4, RZ ;  /* 0x0000000410107810 */ /* 0x000fca0007f1e0ff */
[----:B------:R-:W-:Y:S01]  /*bf30*/  IMAD.X R17, RZ, RZ, R17, P0 ;  /* 0x000000ffff117224 */ /* 0x000fe200000e0611 */
[----:B------:R-:W-:-:S04]  /*bf40*/  ISETP.GE.U32.AND P0, PT, R16, R19, PT ;  /* 0x000000131000720c */ /* 0x000fc80003f06070 */
[----:B------:R-:W-:-:S13]  /*bf50*/  ISETP.GE.U32.AND.EX P0, PT, R17, R18, PT, P0 ;  /* 0x000000121100720c */ /* 0x000fda0003f06100 */
[----:B------:R-:W-:Y:S05]  /*bf60*/  @!P0 BRA `(.L_x_25831) ;  /* 0xfffffe0000008947 */ /* 0x000fea000383ffff */
.L_x_25817:
[----:B------:R-:W-:Y:S05]  /*bf70*/  BSYNC B6 ;  /* 0x0000000000067941 */ /* 0x000fea0003800000 */
.L_x_25816:
        /* <DEDUP_REMOVED lines=29> */
.L_x_25835:
[----:B------:R-:W-:Y:S05]  /*c150*/  BSYNC B7 ;  /* 0x0000000000077941 */ /* 0x000fea0003800000 */
.L_x_25834:
        /* <DEDUP_REMOVED lines=24> */
.L_x_25837:
[----:B------:R-:W-:Y:S05]  /*c2e0*/  BSYNC B7 ;  /* 0x0000000000077941 */ /* 0x000fea0003800000 */
.L_x_25836:
        /* <DEDUP_REMOVED lines=26> */
.L_x_25839:
[----:B------:R-:W-:Y:S05]  /*c490*/  BSYNC B7 ;  /* 0x0000000000077941 */ /* 0x000fea0003800000 */
.L_x_25838:
        /* <DEDUP_REMOVED lines=18> */
.L_x_25844:
        /* <DEDUP_REMOVED lines=14> */
.L_x_25842:
        /* <DEDUP_REMOVED lines=20> */
.L_x_25843:
[----:B------:R-:W-:Y:S05]  /*c7e0*/  BSYNC B1 ;  /* 0x0000000000017941 */ /* 0x000fea0003800000 */
.L_x_25841:
        /* <DEDUP_REMOVED lines=21> */
.L_x_25840:
        /* <DEDUP_REMOVED lines=16> */
.L_x_25847:
        /* <DEDUP_REMOVED lines=26> */
.L_x_25846:
[----:B------:R-:W-:Y:S05]  /*cbe0*/  BSYNC B7 ;  /* 0x0000000000077941 */ /* 0x000fea0003800000 */
.L_x_25845:
[----:B------:R-:W-:-:S05]  /*cbf0*/  IADD3 R16, P0, R16, 0x4, RZ ;  /* 0x0000000410107810 */ /* 0x000fca0007f1e0ff */
[----:B------:R-:W-:Y:S01]  /*cc00*/  IMAD.X R17, RZ, RZ, R17, P0 ;  /* 0x000000ffff117224 */ /* 0x000fe200000e0611 */
[----:B------:R-:W-:-:S04]  /*cc10*/  ISETP.GE.U32.AND P0, PT, R16, R19, PT ;  /* 0x000000131000720c */ /* 0x000fc80003f06070 */
[----:B------:R-:W-:-:S13]  /*cc20*/  ISETP.GE.U32.AND.EX P0, PT, R17, R18, PT, P0 ;  /* 0x000000121100720c */ /* 0x000fda0003f06100 */
[----:B------:R-:W-:Y:S05]  /*cc30*/  @!P0 BRA `(.L_x_25847) ;  /* 0xfffffe0000008947 */ /* 0x000fea000383ffff */
.L_x_25833:
[----:B------:R-:W-:Y:S05]  /*cc40*/  BSYNC B6 ;  /* 0x0000000000067941 */ /* 0x000fea0003800000 */
.L_x_25832:
        /* <DEDUP_REMOVED lines=29> */
.L_x_25851:
[----:B------:R-:W-:Y:S05]  /*ce20*/  BSYNC B7 ;  /* 0x0000000000077941 */ /* 0x000fea0003800000 */
.L_x_25850:
        /* <DEDUP_REMOVED lines=24> */
.L_x_25853:
[----:B------:R-:W-:Y:S05]  /*cfb0*/  BSYNC B7 ;  /* 0x0000000000077941 */ /* 0x000fea0003800000 */
.L_x_25852:
        /* <DEDUP_REMOVED lines=26> */
.L_x_25855:
[----:B------:R-:W-:Y:S05]  /*d160*/  BSYNC B7 ;  /* 0x0000000000077941 */ /* 0x000fea0003800000 */
.L_x_25854:
        /* <DEDUP_REMOVED lines=17> */
.L_x_25860:
        /* <DEDUP_REMOVED lines=14> */
.L_x_25858:
        /* <DEDUP_REMOVED lines=20> */
.L_x_25859:
[----:B------:R-:W-:Y:S05]  /*d4a0*/  BSYNC B1 ;  /* 0x0000000000017941 */ /* 0x000fea0003800000 */
.L_x_25857:
        /* <DEDUP_REMOVED lines=21> */
.L_x_25856:
        /* <DEDUP_REMOVED lines=16> */
.L_x_25863:
        /* <DEDUP_REMOVED lines=26> */
.L_x_25862:
[----:B------:R-:W-:Y:S05]  /*d8a0*/  BSYNC B7 ;  /* 0x0000000000077941 */ /* 0x000fea0003800000 */
.L_x_25861:
[----:B------:R-:W-:-:S05]  /*d8b0*/  IADD3 R16, P0, R16, 0x4, RZ ;  /* 0x0000000410107810 */ /* 0x000fca0007f1e0ff */
[----:B------:R-:W-:Y:S01]  /*d8c0*/  IMAD.X R17, RZ, RZ, R17, P0 ;  /* 0x000000ffff117224 */ /* 0x000fe200000e0611 */
[----:B------:R-:W-:-:S04]  /*d8d0*/  ISETP.GE.U32.AND P0, PT, R16, R19, PT ;  /* 0x000000131000720c */ /* 0x000fc80003f06070 */
[----:B------:R-:W-:-:S13]  /*d8e0*/  ISETP.GE.U32.AND.EX P0, PT, R17, R18, PT, P0 ;  /* 0x000000121100720c */ /* 0x000fda0003f06100 */
[----:B------:R-:W-:Y:S05]  /*d8f0*/  @!P0 BRA `(.L_x_25863) ;  /* 0xfffffe0000008947 */ /* 0x000fea000383ffff */
.L_x_25849:
[----:B------:R-:W-:Y:S05]  /*d900*/  BSYNC B6 ;  /* 0x0000000000067941 */ /* 0x000fea0003800000 */
.L_x_25848:
        /* <DEDUP_REMOVED lines=23> */
.L_x_25866:
[----:B0-----:R-:W-:-:S13]  /*da80*/  ISETP.GE.AND P0, PT, R0, R46, PT ;  /* 0x0000002e0000720c */ /* 0x001fda0003f06270 */
[----:B------:R-:W-:Y:S05]  /*da90*/  @P0 BRA `(.L_x_25868) ;  /* 0x000000c000000947 */ /* 0x000fea0003800000 */
[----:B------:R-:W-:Y:S01]  /*daa0*/  IMAD.IADD R2, R61, 0x1, R0 ;  /* 0x000000013d027824 */ /* 0x000fe200078e0200 */
[----:B------:R-:W-:Y:S01]  /*dab0*/  IADD3 R0, R0, 0x80, RZ ;  /* 0x0000008000007810 */ /* 0x000fe20007ffe0ff */
[----:B------:R-:W-:-:S04]  /*dac0*/  IMAD.MOV.U32 R3, RZ, RZ, 0x4 ;  /* 0x00000004ff037424 */ /* 0x000fc800078e00ff */
[----:B------:R-:W-:-:S05]  /*dad0*/  IMAD.WIDE.U32 R2, R2, R3, c[0x0][0x218] ;  /* 0x0000860002027625 */ /* 0x000fca00078e0003 */
[----:B------:R0:W-:Y:S02]  /*dae0*/  STG.E [R2.64], RZ ;  /* 0x000000ff02007986 */ /* 0x0001e4000c101924 */
.L_x_25867:
[----:B------:R-:W-:-:S13]  /*daf0*/  ISETP.GE.AND P0, PT, R0, R46, PT ;  /* 0x0000002e0000720c */ /* 0x000fda0003f06270 */
[----:B------:R-:W-:Y:S05]  /*db00*/  @P0 BRA `(.L_x_25869) ;  /* 0x000000d000000947 */ /* 0x000fea0003800000 */
[----:B0-----:R-:W-:Y:S01]  /*db10*/  IMAD.IADD R2, R61, 0x1, R0 ;  /* 0x000000013d027824 */ /* 0x001fe200078e0200 */
[----:B------:R-:W-:Y:S01]  /*db20*/  IADD3 R0, R0, 0x80, RZ ;  /* 0x0000008000007810 */ /* 0x000fe20007ffe0ff */
[----:B------:R-:W-:-:S04]  /*db30*/  IMAD.MOV.U32 R3, RZ, RZ, 0x4 ;  /* 0x00000004ff037424 */ /* 0x000fc800078e00ff */
[----:B------:R-:W-:-:S05]  /*db40*/  IMAD.WIDE.U32 R2, R2, R3, c[0x0][0x218] ;  /* 0x0000860002027625 */ /* 0x000fca00078e0003 */
[----:B------:R0:W-:Y:S02]  /*db50*/  STG.E [R2.64], RZ ;  /* 0x000000ff02007986 */ /* 0x0001e4000c101924 */
.L_x_25868:
        /* <DEDUP_REMOVED lines=8> */
.L_x_25869:
[----:B------:R-:W-:Y:S05]  /*dbe0*/  BSYNC B1 ;  /* 0x0000000000017941 */ /* 0x000fea0003800000 */
.L_x_25865:
[----:B------:R-:W-:-:S13]  /*dbf0*/  ISETP.GE.AND P0, PT, R0, R46, PT ;  /* 0x0000002e0000720c */ /* 0x000fda0003f06270 */
[----:B0-----:R-:W-:Y:S01]  /*dc00*/  @!P0 IADD3 R2, R61, R0, RZ ;  /* 0x000000003d028210 */ /* 0x001fe20007ffe0ff */
[----:B------:R-:W-:Y:S01]  /*dc10*/  @!P0 IMAD.MOV.U32 R3, RZ, RZ, 0x4 ;  /* 0x00000004ff038424 */ /* 0x000fe200078e00ff */
[----:B------:R-:W-:-:S03]  /*dc20*/  @!P0 IADD3 R0, R0, 0x80, RZ ;  /* 0x0000008000008810 */ /* 0x000fc60007ffe0ff */
[----:B------:R-:W-:-:S05]  /*dc30*/  @!P0 IMAD.WIDE.U32 R2, R2, R3, c[0x0][0x218] ;  /* 0x0000860002028625 */ /* 0x000fca00078e0003 */
[----:B------:R0:W-:Y:S02]  /*dc40*/  @!P0 STG.E [R2.64], RZ ;  /* 0x000000ff02008986 */ /* 0x0001e4000c101924 */
.L_x_25870:
[----:B------:R-:W-:Y:S05]  /*dc50*/  BSYNC B0 ;  /* 0x0000000000007941 */ /* 0x000fea0003800000 */
.L_x_25864:
[----:B------:R-:W-:-:S13]  /*dc60*/  ISETP.GE.AND P0, PT, R0, R46, PT ;  /* 0x0000002e0000720c */ /* 0x000fda0003f06270 */
[----:B------:R-:W-:Y:S05]  /*dc70*/  @P0 EXIT ;  /* 0x000000000000094d */ /* 0x000fea0003800000 */
[----:B0-----:R-:W-:Y:S02]  /*dc80*/  IMAD.IADD R2, R61, 0x1, R0 ;  /* 0x000000013d027824 */ /* 0x001fe400078e0200 */
[----:B------:R-:W-:-:S04]  /*dc90*/  IMAD.MOV.U32 R3, RZ, RZ, 0x4 ;  /* 0x00000004ff037424 */ /* 0x000fc800078e00ff */
[----:B------:R-:W-:-:S05]  /*dca0*/  IMAD.WIDE.U32 R2, R2, R3, c[0x0][0x218] ;  /* 0x0000860002027625 */ /* 0x000fca00078e0003 */
[----:B------:R-:W-:Y:S01]  /*dcb0*/  STG.E [R2.64], RZ ;  /* 0x000000ff02007986 */ /* 0x000fe2000c101924 */
[----:B------:R-:W-:Y:S05]  /*dcc0*/  EXIT ;  /* 0x000000000000794d */ /* 0x000fea0003800000 */
        .weak           $__internal_62_$__cuda_sm20_div_s64
        .type           $__internal_62_$__cuda_sm20_div_s64,@function
        .size           $__internal_62_$__cuda_sm20_div_s64,(.L_x_27338 - $__internal_62_$__cuda_sm20_div_s64)
$__internal_62_$__cuda_sm20_div_s64:
        /* <DEDUP_REMOVED lines=83> */
[----:B------:R-:W-:Y:S05]  /*e200*/  RET.REL.NODEC R6 `(_ZN2at6native29vectorized_elementwise_kernelILi2EZZZNS0_67_GLOBAL__N__bb565c37_34_ValidateCompressedIndicesKernel_cu_33a4b88b42_validate_compressed_sparse_indices_kernelILNS2_8CDimNameE0ENS2_18CUDAKernelLauncherENS2_14EmptyVecKernelENS2_8DummyVecELm8EEEvRKNS_6TensorESA_lllENKUlvE1_clEvENKUlvE_clEvEUliiiiiE_St5arrayIPcLm6EEEEviT0_T1_) ;  /* 0xffff1df006007950 */ /* 0x000fea0003c3ffff */
.L_x_25871:
        /* <DEDUP_REMOVED lines=15> */
.L_x_27338:


//--------------------- .text._ZN2at6native29vectorized_elementwise_kernelILi4EZZZNS0_67_GLOBAL__N__bb565c37_34_ValidateCompressedIndicesKernel_cu_33a4b88b42_validate_compressed_sparse_indices_kernelILNS2_8CDimNameE0ENS2_18CUDAKernelLauncherENS2_14EmptyVecKernelENS2_8DummyVecELm8EEEvRKNS_6TensorESA_lllENKUlvE1_clEvENKUlvE_clEvEUliiiiiE_St5arrayIPcLm6EEEEviT0_T1_ --------------------------
	.section	.text._ZN2at6native29vectorized_elementwise_kernelILi4EZZZNS0_67_GLOBAL__N__bb565c37_34_ValidateCompressedIndicesKernel_cu_33a4b88b42_validate_compressed_sparse_indices_kernelILNS2_8CDimNameE0ENS2_18CUDAKernelLauncherENS2_14EmptyVecKernelENS2_8DummyVecELm8EEEvRKNS_6TensorESA_lllENKUlvE1_clEvENKUlvE_clEvEUliiiiiE_St5arrayIPcLm6EEEEviT0_T1_,"ax",@progbits
	.sectioninfo	@"SHI_REGISTERS=70"
	.align	128
        .global         _ZN2at6native29vectorized_elementwise_kernelILi4EZZZNS0_67_GLOBAL__N__bb565c37_34_ValidateCompressedIndicesKernel_cu_33a4b88b42_validate_compressed_sparse_indices_kernelILNS2_8CDimNameE0ENS2_18CUDAKernelLauncherENS2_14EmptyVecKernelENS2_8DummyVecELm8EEEvRKNS_6TensorESA_lllENKUlvE1_clEvENKUlvE_clEvEUliiiiiE_St5arrayIPcLm6EEEEviT0_T1_
        .type           _ZN2at6native29vectorized_elementwise_kernelILi4EZZZNS0_67_GLOBAL__N__bb565c37_34_ValidateCompressedIndicesKernel_cu_33a4b88b42_validate_compressed_sparse_indices_kernelILNS2_8CDimNameE0ENS2_18CUDAKernelLauncherENS2_14EmptyVecKernelENS2_8DummyVecELm8EEEvRKNS_6TensorESA_lllENKUlvE1_clEvENKUlvE_clEvEUliiiiiE_St5arrayIPcLm6EEEEviT0_T1_,@function
        .size           _ZN2at6native29vectorized_elementwise_kernelILi4EZZZNS0_67_GLOBAL__N__bb565c37_34_ValidateCompressedIndicesKernel_cu_33a4b88b42_validate_compressed_sparse_indices_kernelILNS2_8CDimNameE0ENS2_18CUDAKernelLauncherENS2_14EmptyVecKernelENS2_8DummyVecELm8EEEvRKNS_6TensorESA_lllENKUlvE1_clEvENKUlvE_clEvEUliiiiiE_St5arrayIPcLm6EEEEviT0_T1_,(.L_x_27339 - _ZN2at6native29vectorized_elementwise_kernelILi4EZZZNS0_67_GLOBAL__N__bb565c37_34_ValidateCompressedIndicesKernel_cu_33a4b88b42_validate_compressed_sparse_indices_kernelILNS2_8CDimNameE0ENS2_18CUDAKernelLauncherENS2_14EmptyVecKernelENS2_8DummyVecELm8EEEvRKNS_6TensorESA_lllENKUlvE1_clEvENKUlvE_clEvEUliiiiiE_St5arrayIPcLm6EEEEviT0_T1_)
        .other          _ZN2at6native29vectorized_elementwise_kernelILi4EZZZNS0_67_GLOBAL__N__bb565c37_34_ValidateCompressedIndicesKernel_cu_33a4b88b42_validate_compressed_sparse_indices_kernelILNS2_8CDimNameE0ENS2_18CUDAKernelLauncherENS2_14EmptyVecKernelENS2_8DummyVecELm8EEEvRKNS_6TensorESA_lllENKUlvE1_clEvENKUlvE_clEvEUliiiiiE_St5arrayIPcLm6EEEEviT0_T1_,@"STO_CUDA_ENTRY STV_DEFAULT"
_ZN2at6native29vectorized_elementwise_kernelILi4EZZZNS0_67_GLOBAL__N__bb565c37_34_ValidateCompressedIndicesKernel_cu_33a4b88b42_validate_compressed_sparse_indices_kernelILNS2_8CDimNameE0ENS2_18CUDAKernelLauncherENS2_14EmptyVecKernelENS2_8DummyVecELm8EEEvRKNS_6TensorESA_lllENKUlvE1_clEvENKUlvE_clEvEUliiiiiE_St5arrayIPcLm6EEEEviT0_T1_:
.text._ZN2at6native29vectorized_elementwise_kernelILi4EZZZNS0_67_GLOBAL__N__bb565c37_34_ValidateCompressedIndicesKernel_cu_33a4b88b42_validate_compressed_sparse_indices_kernelILNS2_8CDimNameE0ENS2_18CUDAKernelLauncherENS2_14EmptyVecKernelENS2_8DummyVecELm8EEEvRKNS_6TensorESA_lllENKUlvE1_clEvENKUlvE_clEvEUliiiiiE_St5arrayIPcLm6EEEEviT0_T1_:
        /* <DEDUP_REMOVED lines=121> */
.L_x_25874:
[----:B0-----:R-:W-:Y:S05]  /*0790*/  BSYNC B6 ;  /* 0x0000000000067941 */ /* 0x001fea0003800000 */
.L_x_25873:
        /* <DEDUP_REMOVED lines=25> */
.L_x_25876:
[----:B------:R-:W-:Y:S05]  /*0930*/  BSYNC B6 ;  /* 0x0000000000067941 */ /* 0x000fea0003800000 */
.L_x_25875:
        /* <DEDUP_REMOVED lines=26> */
.L_x_25878:
[----:B------:R-:W-:Y:S05]  /*0ae0*/  BSYNC B6 ;  /* 0x0000000000067941 */ /* 0x000fea0003800000 */
.L_x_25877:
        /* <DEDUP_REMOVED lines=18> */
.L_x_25883:
        /* <DEDUP_REMOVED lines=10> */
[----:B------:R-:W-:Y:S05]  /*0cb0*/  CALL.REL.NOINC `($__internal_63_$__cuda_sm20_div_s64) ;  /* 0x0000cf5000007944 */ /* 0x000fea0003c00000 */
[----:B------:R-:W-:Y:S02]  /*0cc0*/  IMAD.MOV.U32 R6, RZ, RZ, R4 ;  /* 0x000000ffff067224 */ /* 0x000fe400078e0004 */
[----:B------:R-:W-:Y:S01]  /*0cd0*/  IMAD.MOV.U32 R7, RZ, RZ, R3 ;  /* 0x000000ffff077224 */ /* 0x000fe200078e0003 */
[----:B------:R-:W-:Y:S05]  /*0ce0*/  BRA `(.L_x_25882) ;  /* 0x0000014000007947 */ /* 0x000fea0003800000 */
.L_x_25881:
        /* <DEDUP_REMOVED lines=20> */
.L_x_25882:
[----:B------:R-:W-:Y:S05]  /*0e30*/  BSYNC B1 ;  /* 0x0000000000017941 */ /* 0x000fea0003800000 */
.L_x_25880:
        /* <DEDUP_REMOVED lines=21> */
.L_x_25879:
        /* <DEDUP_REMOVED lines=17> */
.L_x_25888:
        /* <DEDUP_REMOVED lines=26> */
.L_x_25887:
[----:B------:R-:W-:Y:S05]  /*1240*/  BSYNC B7 ;  /* 0x0000000000077941 */ /* 0x000fea0003800000 */
.L_x_25886:
[----:B------:R-:W-:-:S05]  /*1250*/  IADD3 R16, P0, R16, 0x4, RZ ;  /* 0x0000000410107810 */ /* 0x000fca0007f1e0ff */
[----:B------:R-:W-:Y:S01]  /*1260*/  IMAD.X R17, RZ, RZ, R17, P0 ;  /* 0x000000ffff117224 */ /* 0x000fe200000e0611 */
[----:B------:R-:W-:-:S04]  /*1270*/  ISETP.GE.U32.AND P0, PT, R16, R22, PT ;  /* 0x000000161000720c */ /* 0x000fc80003f06070 */
[----:B------:R-:W-:-:S13]  /*1280*/  ISETP.GE.U32.AND.EX P0, PT, R17, R23, PT, P0 ;  /* 0x000000171100720c */ /* 0x000fda0003f06100 */
[----:B------:R-:W-:Y:S05]  /*1290*/  @!P0 BRA `(.L_x_25888) ;  /* 0xfffffe0000008947 */ /* 0x000fea000383ffff */
.L_x_25885:
[----:B------:R-:W-:Y:S05]  /*12a0*/  BSYNC B6 ;  /* 0x0000000000067941 */ /* 0x000fea0003800000 */
.L_x_25884:
        /* <DEDUP_REMOVED lines=23> */
.L_x_25890:
[----:B------:R-:W-:Y:S05]  /*1420*/  BSYNC B6 ;  /* 0x0000000000067941 */ /* 0x000fea0003800000 */
.L_x_25889:
        /* <DEDUP_REMOVED lines=23> */
.L_x_25892:
[----:B------:R-:W-:Y:S05]  /*15a0*/  BSYNC B6 ;  /* 0x0000000000067941 */ /* 0x000fea0003800000 */
.L_x_25891:
        /* <DEDUP_REMOVED lines=26> */
.L_x_25894:
[----:B------:R-:W-:Y:S05]  /*1750*/  BSYNC B6 ;  /* 0x0000000000067941 */ /* 0x000fea0003800000 */
.L_x_25893:
        /* <DEDUP_REMOVED lines=12> */
.L_x_25899:
        /* <DEDUP_REMOVED lines=14> */
.L_x_25897:
        /* <DEDUP_REMOVED lines=20> */
.L_x_25898:
[----:B------:R-:W-:Y:S05]  /*1a40*/  BSYNC B1 ;  /* 0x0000000000017941 */ /* 0x000fea0003800000 */
.L_x_25896:
        /* <DEDUP_REMOVED lines=21> */
.L_x_25895:
        /* <DEDUP_REMOVED lines=17> */
.L_x_25904:
        /* <DEDUP_REMOVED lines=26> */
.L_x_25903:
[----:B------:R-:W-:Y:S05]  /*1e50*/  BSYNC B7 ;  /* 0x0000000000077941 */ /* 0x000fea0003800000 */
.L_x_25902:
[----:B------:R-:W-:-:S05]  /*1e60*/  IADD3 R16, P0, R16, 0x4, RZ ;  /* 0x0000000410107810 */ /* 0x000fca0007f1e0ff */
[----:B------:R-:W-:Y:S01]  /*1e70*/  IMAD.X R17, RZ, RZ, R17, P0 ;  /* 0x000000ffff117224 */ /* 0x000fe200000e0611 */
[----:B------:R-:W-:-:S04]  /*1e80*/  ISETP.GE.U32.AND P0, PT, R16, R23, PT ;  /* 0x000000171000720c */ /* 0x000fc80003f06070 */
[----:B------:R-:W-:-:S13]  /*1e90*/  ISETP.GE.U32.AND.EX P0, PT, R17, R22, PT, P0 ;  /* 0x000000161100720c */ /* 0x000fda0003f06100 */
[----:B------:R-:W-:Y:S05]  /*1ea0*/  @!P0 BRA `(.L_x_25904) ;  /* 0xfffffe0000008947 */ /* 0x000fea000383ffff */
.L_x_25901:
[----:B------:R-:W-:Y:S05]  /*1eb0*/  BSYNC B6 ;  /* 0x0000000000067941 */ /* 0x000fea0003800000 */
.L_x_25900:
        /* <DEDUP_REMOVED lines=23> */
.L_x_25906:
[----:B------:R-:W-:Y:S05]  /*2030*/  BSYNC B6 ;  /* 0x0000000000067941 */ /* 0x000fea0003800000 */
.L_x_25905:
        /* <DEDUP_REMOVED lines=23> */
.L_x_25908:
[----:B------:R-:W-:Y:S05]  /*21b0*/  BSYNC B6 ;  /* 0x0000000000067941 */ /* 0x000fea0003800000 */
.L_x_25907:
        /* <DEDUP_REMOVED lines=26> */
.L_x_25910:
[----:B------:R-:W-:Y:S05]  /*2360*/  BSYNC B6 ;  /* 0x0000000000067941 */ /* 0x000fea0003800000 */
.L_x_25909:
        /* <DEDUP_REMOVED lines=10> */
.L_x_25915:
        /* <DEDUP_REMOVED lines=10> */
[----:B------:R-:W-:Y:S05]  /*24b0*/  CALL.REL.NOINC `($__internal_63_$__cuda_sm20_div_s64) ;  /* 0x0000b75000007944 */ /* 0x000fea0003c00000 */
[----:B------:R-:W-:Y:S02]  /*24c0*/  IMAD.MOV.U32 R6, RZ, RZ, R4 ;  /* 0x000000ffff067224 */ /* 0x000fe400078e0004 */
[----:B------:R-:W-:Y:S01]  /*24d0*/  IMAD.MOV.U32 R7, RZ, RZ, R3 ;  /* 0x000000ffff077224 */ /* 0x000fe200078e0003 */
[----:B------:R-:W-:Y:S05]  /*24e0*/  BRA `(.L_x_25914) ;  /* 0x0000013000007947 */ /* 0x000fea0003800000 */
.L_x_25913:
        /* <DEDUP_REMOVED lines=19> */
.L_x_25914:
[----:B------:R-:W-:Y:S05]  /*2620*/  BSYNC B1 ;  /* 0x0000000000017941 */ /* 0x000fea0003800000 */
.L_x_25912:
        /* <DEDUP_REMOVED lines=18> */
.L_x_25911:
        /* <DEDUP_REMOVED lines=17> */
.L_x_25920:
        /* <DEDUP_REMOVED lines=26> */
.L_x_25919:
[----:B------:R-:W-:Y:S05]  /*2a00*/  BSYNC B7 ;  /* 0x0000000000077941 */ /* 0x000fea0003800000 */
.L_x_25918:
[----:B------:R-:W-:-:S04]  /*2a10*/  IADD3 R16, P0, R16, 0x4, RZ ;  /* 0x0000000410107810 */ /* 0x000fc80007f1e0ff */
[----:B------:R-:W-:Y:S02]  /*2a20*/  IADD3.X R17, RZ, R17, RZ, P0, !PT ;  /* 0x00000011ff117210 */ /* 0x000fe400007fe4ff */
[----:B------:R-:W-:-:S04]  /*2a30*/  ISETP.GE.U32.AND P0, PT, R16, R22, PT ;  /* 0x000000161000720c */ /* 0x000fc80003f06070 */
[----:B------:R-:W-:-:S13]  /*2a40*/  ISETP.GE.U32.AND.EX P0, PT, R17, R24, PT, P0 ;  /* 0x000000181100720c */ /* 0x000fda0003f06100 */
[----:B------:R-:W-:Y:S05]  /*2a50*/  @!P0 BRA `(.L_x_25920) ;  /* 0xfffffe0000008947 */ /* 0x000fea000383ffff */
.L_x_25917:
[----:B------:R-:W-:Y:S05]  /*2a60*/  BSYNC B6 ;  /* 0x0000000000067941 */ /* 0x000fea0003800000 */
.L_x_25916:
        /* <DEDUP_REMOVED lines=23> */
.L_x_25922:
[----:B------:R-:W-:Y:S05]  /*2be0*/  BSYNC B6 ;  /* 0x0000000000067941 */ /* 0x000fea0003800000 */
.L_x_25921:
        /* <DEDUP_REMOVED lines=23> */
.L_x_25924:
[----:B------:R-:W-:Y:S05]  /*2d60*/  BSYNC B6 ;  /* 0x0000000000067941 */ /* 0x000fea0003800000 */
.L_x_25923:
        /* <DEDUP_REMOVED lines=26> */
.L_x_25926:
[----:B------:R-:W-:Y:S05]  /*2f10*/  BSYNC B6 ;  /* 0x0000000000067941 */ /* 0x000fea0003800000 */
.L_x_25925:
        /* <DEDUP_REMOVED lines=10> */
.L_x_25931:
        /* <DEDUP_REMOVED lines=14> */
.L_x_25929:
        /* <DEDUP_REMOVED lines=19> */
.L_x_25930:
[----:B------:R-:W-:Y:S05]  /*31d0*/  BSYNC B1 ;  /* 0x0000000000017941 */ /* 0x000fea0003800000 */
.L_x_25928:
        /* <DEDUP_REMOVED lines=18> */
.L_x_25927:
        /* <DEDUP_REMOVED lines=17> */
.L_x_25936:
        /* <DEDUP_REMOVED lines=26> */
.L_x_25935:
[----:B------:R-:W-:Y:S05]  /*35b0*/  BSYNC B7 ;  /* 0x0000000000077941 */ /* 0x000fea0003800000 */
.L_x_25934:
[----:B------:R-:W-:-:S05]  /*35c0*/  IADD3 R16, P0, R16, 0x4, RZ ;  /* 0x0000000410107810 */ /* 0x000fca0007f1e0ff */
[----:B------:R-:W-:Y:S01]  /*35d0*/  IMAD.X R17, RZ, RZ, R17, P0 ;  /* 0x000000ffff117224 */ /* 0x000fe200000e0611 */
[----:B------:R-:W-:-:S04]  /*35e0*/  ISETP.GE.U32.AND P0, PT, R16, R23, PT ;  /* 0x000000171000720c */ /* 0x000fc80003f06070 */
[----:B------:R-:W-:-:S13]  /*35f0*/  ISETP.GE.U32.AND.EX P0, PT, R17, R22, PT, P0 ;  /* 0x000000161100720c */ /* 0x000fda0003f06100 */
[----:B------:R-:W-:Y:S05]  /*3600*/  @!P0 BRA `(.L_x_25936) ;  /* 0xfffffe0000008947 */ /* 0x000fea000383ffff */
.L_x_25933:
[----:B------:R-:W-:Y:S05]  /*3610*/  BSYNC B6 ;  /* 0x0000000000067941 */ /* 0x000fea0003800000 */
.L_x_25932:
        /* <DEDUP_REMOVED lines=23> */
.L_x_25938:
[----:B------:R-:W-:Y:S05]  /*3790*/  BSYNC B6 ;  /* 0x0000000000067941 */ /* 0x000fea0003800000 */
.L_x_25937:
        /* <DEDUP_REMOVED lines=23> */
.L_x_25940:
[----:B------:R-:W-:Y:S05]  /*3910*/  BSYNC B6 ;  /* 0x0000000000067941 */ /* 0x000fea0003800000 */
.L_x_25939:
        /* <DEDUP_REMOVED lines=26> */
.L_x_25942:
[----:B------:R-:W-:Y:S05]  /*3ac0*/  BSYNC B6 ;  /* 0x0000000000067941 */ /* 0x000fea0003800000 */
.L_x_25941:
        /* <DEDUP_REMOVED lines=10> */
.L_x_25947:
        /* <DEDUP_REMOVED lines=14> */
.L_x_25945:
        /* <DEDUP_REMOVED lines=19> */
.L_x_25946:
[----:B------:R-:W-:Y:S05]  /*3d80*/  BSYNC B1 ;  /* 0x0000000000017941 */ /* 0x000fea0003800000 */
.L_x_25944:
        /* <DEDUP_REMOVED lines=18> */
.L_x_25943:
        /* <DEDUP_REMOVED lines=17> */
.L_x_25952:
        /* <DEDUP_REMOVED lines=26> */
.L_x_25951:
[----:B------:R-:W-:Y:S05]  /*4160*/  BSYNC B7 ;  /* 0x0000000000077941 */ /* 0x000fea0003800000 */
.L_x_25950:
[----:B------:R-:W-:-:S05]  /*4170*/  IADD3 R16, P0, R16, 0x4, RZ ;  /* 0x0000000410107810 */ /* 0x000fca0007f1e0ff */
[----:B------:R-:W-:Y:S01]  /*4180*/  IMAD.X R17, RZ, RZ, R17, P0 ;  /* 0x000000ffff117224 */ /* 0x000fe200000e0611 */
[----:B------:R-:W-:-:S04]  /*4190*/  ISETP.GE.U32.AND P0, PT, R16, R23, PT ;  /* 0x000000171000720c */ /* 0x000fc80003f06070 */
[----:B------:R-:W-:-:S13]  /*41a0*/  ISETP.GE.U32.AND.EX P0, PT, R17, R22, PT, P0 ;  /* 0x000000161100720c */ /* 0x000fda0003f06100 */
[----:B------:R-:W-:Y:S05]  /*41b0*/  @!P0 BRA `(.L_x_25952) ;  /* 0xfffffe0000008947 */ /* 0x000fea000383ffff */
.L_x_25949:
[----:B------:R-:W-:Y:S05]  /*41c0*/  BSYNC B6 ;  /* 0x0000000000067941 */ /* 0x000fea0003800000 */
.L_x_25948:
        /* <DEDUP_REMOVED lines=23> */
.L_x_25954:
[----:B------:R-:W-:Y:S05]  /*4340*/  BSYNC B6 ;  /* 0x0000000000067941 */ /* 0x000fea0003800000 */
.L_x_25953:
        /* <DEDUP_REMOVED lines=23> */
.L_x_25956:
[----:B------:R-:W-:Y:S05]  /*44c0*/  BSYNC B6 ;  /* 0x0000000000067941 */ /* 0x000fea0003800000 */
.L_x_25955:
        /* <DEDUP_REMOVED lines=26> */
.L_x_25958:
[----:B------:R-:W-:Y:S05]  /*4670*/  BSYNC B6 ;  /* 0x0000000000067941 */ /* 0x000fea0003800000 */
.L_x_25957:
        /* <DEDUP_REMOVED lines=10> */
.L_x_25963:
        /* <DEDUP_REMOVED lines=11> */
[----:B------:R-:W-:Y:S01]  /*47d0*/  IMAD.MOV.U32 R6, RZ, RZ, R4 ;  /* 0x000000ffff067224 */ /* 0x000fe200078e0004 */
[----:B------:R-:W-:Y:S01]  /*47e0*/  MOV R7, R3 ;  /* 0x0000000300077202 */ /* 0x000fe20000000f00 */
[----:B------:R-:W-:Y:S05]  /*47f0*/  BRA `(.L_x_25962) ;  /* 0x0000013000007947 */ /* 0x000fea0003800000 */
.L_x_25961:
        /* <DEDUP_REMOVED lines=19> */
.L_x_25962:
[----:B------:R-:W-:Y:S05]  /*4930*/  BSYNC B1 ;  /* 0x0000000000017941 */ /* 0x000fea0003800000 */
.L_x_25960:
        /* <DEDUP_REMOVED lines=18> */
.L_x_25959:
        /* <DEDUP_REMOVED lines=17> */
.L_x_25968:
        /* <DEDUP_REMOVED lines=26> */
.L_x_25967:
[----:B------:R-:W-:Y:S05]  /*4d10*/  BSYNC B7 ;  /* 0x0000000000077941 */ /* 0x000fea0003800000 */
.L_x_25966:
[----:B------:R-:W-:-:S05]  /*4d20*/  IADD3 R18, P0, R18, 0x4, RZ ;  /* 0x0000000412127810 */ /* 0x000fca0007f1e0ff */
[----:B------:R-:W-:Y:S01]  /*4d30*/  IMAD.X R19, RZ, RZ, R19, P0 ;  /* 0x000000ffff137224 */ /* 0x000fe200000e0613 */
[----:B------:R-:W-:-:S04]  /*4d40*/  ISETP.GE.U32.AND P0, PT, R18, R23, PT ;  /* 0x000000171200720c */ /* 0x000fc80003f06070 */
[----:B------:R-:W-:-:S13]  /*4d50*/  ISETP.GE.U32.AND.EX P0, PT, R19, R22, PT, P0 ;  /* 0x000000161300720c */ /* 0x000fda0003f06100 */
[----:B------:R-:W-:Y:S05]  /*4d60*/  @!P0 BRA `(.L_x_25968) ;  /* 0xfffffe0000008947 */ /* 0x000fea000383ffff */
.L_x_25965:
[----:B------:R-:W-:Y:S05]  /*4d70*/  BSYNC B6 ;  /* 0x0000000000067941 */ /* 0x000fea0003800000 */
.L_x_25964:
        /* <DEDUP_REMOVED lines=23> */
.L_x_25970:
[----:B------:R-:W-:Y:S05]  /*4ef0*/  BSYNC B6 ;  /* 0x0000000000067941 */ /* 0x000fea0003800000 */
.L_x_25969:
        /* <DEDUP_REMOVED lines=23> */
.L_x_25972:
[----:B------:R-:W-:Y:S05]  /*5070*/  BSYNC B6 ;  /* 0x0000000000067941 */ /* 0x000fea0003800000 */
.L_x_25971:
        /* <DEDUP_REMOVED lines=26> */
.L_x_25974:
[----:B------:R-:W-:Y:S05]  /*5220*/  BSYNC B6 ;  /* 0x0000000000067941 */ /* 0x000fea0003800000 */
.L_x_25973:
        /* <DEDUP_REMOVED lines=10> */
.L_x_25979:
        /* <DEDUP_REMOVED lines=10> */
[----:B------:R-:W-:Y:S05]  /*5370*/  CALL.REL.NOINC `($__internal_63_$__cuda_sm20_div_s64) ;  /* 0x0000889000007944 */ /* 0x000fea0003c00000 */
[----:B------:R-:W-:Y:S02]  /*5380*/  IMAD.MOV.U32 R6, RZ, RZ, R4 ;  /* 0x000000ffff067224 */ /* 0x000fe400078e0004 */
[----:B------:R-:W-:Y:S01]  /*5390*/  IMAD.MOV.U32 R7, RZ, RZ, R3 ;  /* 0x000000ffff077224 */ /* 0x000fe200078e0003 */
[----:B------:R-:W-:Y:S05]  /*53a0*/  BRA `(.L_x_25978) ;  /* 0x0000013000007947 */ /* 0x000fea0003800000 */
.L_x_25977:
        /* <DEDUP_REMOVED lines=19> */
.L_x_25978:
[----:B------:R-:W-:Y:S05]  /*54e0*/  BSYNC B1 ;  /* 0x0000000000017941 */ /* 0x000fea0003800000 */
.L_x_25976:
        /* <DEDUP_REMOVED lines=18> */
.L_x_25975:
        /* <DEDUP_REMOVED lines=17> */
.L_x_25984:
        /* <DEDUP_REMOVED lines=26> */
.L_x_25983:
[----:B------:R-:W-:Y:S05]  /*58c0*/  BSYNC B7 ;  /* 0x0000000000077941 */ /* 0x000fea0003800000 */
.L_x_25982:
[----:B------:R-:W-:-:S05]  /*58d0*/  IADD3 R18, P0, R18, 0x4, RZ ;  /* 0x0000000412127810 */ /* 0x000fca0007f1e0ff */
[----:B------:R-:W-:Y:S01]  /*58e0*/  IMAD.X R19, RZ, RZ, R19, P0 ;  /* 0x000000ffff137224 */ /* 0x000fe200000e0613 */
[----:B------:R-:W-:-:S04]  /*58f0*/  ISETP.GE.U32.AND P0, PT, R18, R23, PT ;  /* 0x000000171200720c */ /* 0x000fc80003f06070 */
[----:B------:R-:W-:-:S13]  /*5900*/  ISETP.GE.U32.AND.EX P0, PT, R19, R22, PT, P0 ;  /* 0x000000161300720c */ /* 0x000fda0003f06100 */
[----:B------:R-:W-:Y:S05]  /*5910*/  @!P0 BRA `(.L_x_25984) ;  /* 0xfffffe0000008947 */ /* 0x000fea000383ffff */
.L_x_25981:
[----:B------:R-:W-:Y:S05]  /*5920*/  BSYNC B6 ;  /* 0x0000000000067941 */ /* 0x000fea0003800000 */
.L_x_25980:
        /* <DEDUP_REMOVED lines=23> */
.L_x_25986:
[----:B------:R-:W-:Y:S05]  /*5aa0*/  BSYNC B6 ;  /* 0x0000000000067941 */ /* 0x000fea0003800000 */
.L_x_25985:
        /* <DEDUP_REMOVED lines=23> */
.L_x_25988:
[----:B------:R-:W-:Y:S05]  /*5c20*/  BSYNC B6 ;  /* 0x0000000000067941 */ /* 0x000fea0003800000 */
.L_x_25987:
        /* <DEDUP_REMOVED lines=26> */
.L_x_25990:
[----:B------:R-:W-:Y:S05]  /*5dd0*/  BSYNC B6 ;  /* 0x0000000000067941 */ /* 0x000fea0003800000 */
.L_x_25989:
        /* <DEDUP_REMOVED lines=10> */
.L_x_25995:
        /* <DEDUP_REMOVED lines=14> */
.L_x_25993:
        /* <DEDUP_REMOVED lines=20> */
.L_x_25994:
[----:B------:R-:W-:Y:S05]  /*60a0*/  BSYNC B1 ;  /* 0x0000000000017941 */ /* 0x000fea0003800000 */
.L_x_25992:
        /* <DEDUP_REMOVED lines=21> */
.L_x_25991:
        /* <DEDUP_REMOVED lines=17> */
.L_x_26000:
        /* <DEDUP_REMOVED lines=26> */
.L_x_25999:
[----:B------:R-:W-:Y:S05]  /*64b0*/  BSYNC B7 ;  /* 0x0000000000077941 */ /* 0x000fea0003800000 */
.L_x_25998:
[----:B------:R-:W-:-:S05]  /*64c0*/  IADD3 R16, P0, R16, 0x4, RZ ;  /* 0x0000000410107810 */ /* 0x000fca0007f1e0ff */
[----:B------:R-:W-:Y:S01]  /*64d0*/  IMAD.X R17, RZ, RZ, R17, P0 ;  /* 0x000000ffff117224 */ /* 0x000fe200000e0611 */
[----:B------:R-:W-:-:S04]  /*64e0*/  ISETP.GE.U32.AND P0, PT, R16, R19, PT ;  /* 0x000000131000720c */ /* 0x000fc80003f06070 */
[----:B------:R-:W-:-:S13]  /*64f0*/  ISETP.GE.U32.AND.EX P0, PT, R17, R18, PT, P0 ;  /* 0x000000121100720c */ /* 0x000fda0003f06100 */
[----:B------:R-:W-:Y:S05]  /*6500*/  @!P0 BRA `(.L_x_26000) ;  /* 0xfffffe0000008947 */ /* 0x000fea000383ffff */
.L_x_25997:
[----:B------:R-:W-:Y:S05]  /*6510*/  BSYNC B6 ;  /* 0x0000000000067941 */ /* 0x000fea0003800000 */
.L_x_25996:
        /* <DEDUP_REMOVED lines=9> */
.L_x_25872:
        /* <DEDUP_REMOVED lines=227> */
.L_x_26004:
[----:B------:R-:W-:Y:S05]  /*73e0*/  BSYNC B7 ;  /* 0x0000000000077941 */ /* 0x000fea0003800000 */
.L_x_26003:
        /* <DEDUP_REMOVED lines=24> */
.L_x_26006:
[----:B------:R-:W-:Y:S05]  /*7570*/  BSYNC B7 ;  /* 0x0000000000077941 */ /* 0x000fea0003800000 */
.L_x_26005:
        /* <DEDUP_REMOVED lines=26> */
.L_x_26008:
[----:B------:R-:W-:Y:S05]  /*7720*/  BSYNC B7 ;  /* 0x0000000000077941 */ /* 0x000fea0003800000 */
.L_x_26007:
        /* <DEDUP_REMOVED lines=17> */
.L_x_26013:
        /* <DEDUP_REMOVED lines=14> */
.L_x_26011:
        /* <DEDUP_REMOVED lines=19> */
.L_x_26012:
[----:B------:R-:W-:Y:S05]  /*7a50*/  BSYNC B1 ;  /* 0x0000000000017941 */ /* 0x000fea0003800000 */
.L_x_26010:
        /* <DEDUP_REMOVED lines=22> */
.L_x_26009:
        /* <DEDUP_REMOVED lines=16> */
.L_x_26016:
        /* <DEDUP_REMOVED lines=26> */
.L_x_26015:
[----:B------:R-:W-:Y:S05]  /*7e60*/  BSYNC B7 ;  /* 0x0000000000077941 */ /* 0x000fea0003800000 */
.L_x_26014:
[----:B------:R-:W-:-:S04]  /*7e70*/  IADD3 R16, P0, R16, 0x4, RZ ;  /* 0x0000000410107810 */ /* 0x000fc80007f1e0ff */
[----:B------:R-:W-:Y:S02]  /*7e80*/  IADD3.X R17, RZ, R17, RZ, P0, !PT ;  /* 0x00000011ff117210 */ /* 0x000fe400007fe4ff */
[----:B------:R-:W-:-:S04]  /*7e90*/  ISETP.GE.U32.AND P0, PT, R16, R22, PT ;  /* 0x000000161000720c */ /* 0x000fc80003f06070 */
[----:B------:R-:W-:-:S13]  /*7ea0*/  ISETP.GE.U32.AND.EX P0, PT, R17, R18, PT, P0 ;  /* 0x000000121100720c */ /* 0x000fda0003f06100 */
[----:B------:R-:W-:Y:S05]  /*7eb0*/  @!P0 BRA `(.L_x_26016) ;  /* 0xfffffe0000008947 */ /* 0x000fea000383ffff */
.L_x_26002:
[----:B0-----:R-:W-:Y:S05]  /*7ec0*/  BSYNC B6 ;  /* 0x0000000000067941 */ /* 0x001fea0003800000 */
.L_x_26001:
        /* <DEDUP_REMOVED lines=29> */
.L_x_26020:
[----:B------:R-:W-:Y:S05]  /*80a0*/  BSYNC B7 ;  /* 0x0000000000077941 */ /* 0x000fea0003800000 */
.L_x_26019:
        /* <DEDUP_REMOVED lines=24> */
.L_x_26022:
[----:B------:R-:W-:Y:S05]  /*8230*/  BSYNC B7 ;  /* 0x0000000000077941 */ /* 0x000fea0003800000 */
.L_x_26021:
        /* <DEDUP_REMOVED lines=26> */
.L_x_26024:
[----:B------:R-:W-:Y:S05]  /*83e0*/  BSYNC B7 ;  /* 0x0000000000077941 */ /* 0x000fea0003800000 */
.L_x_26023:
        /* <DEDUP_REMOVED lines=17> */
.L_x_26029:
        /* <DEDUP_REMOVED lines=14> */
.L_x_26027:
        /* <DEDUP_REMOVED lines=19> */
.L_x_26028:
[----:B------:R-:W-:Y:S05]  /*8710*/  BSYNC B1 ;  /* 0x0000000000017941 */ /* 0x000fea0003800000 */
.L_x_26026:
        /* <DEDUP_REMOVED lines=22> */
.L_x_26025:
        /* <DEDUP_REMOVED lines=16> */
.L_x_26032:
        /* <DEDUP_REMOVED lines=26> */
.L_x_26031:
[----:B------:R-:W-:Y:S05]  /*8b20*/  BSYNC B7 ;  /* 0x0000000000077941 */ /* 0x000fea0003800000 */
.L_x_26030:
[----:B------:R-:W-:-:S05]  /*8b30*/  IADD3 R16, P0, R16, 0x4, RZ ;  /* 0x0000000410107810 */ /* 0x000fca0007f1e0ff */
[----:B------:R-:W-:Y:S01]  /*8b40*/  IMAD.X R17, RZ, RZ, R17, P0 ;  /* 0x000000ffff117224 */ /* 0x000fe200000e0611 */
[----:B------:R-:W-:-:S04]  /*8b50*/  ISETP.GE.U32.AND P0, PT, R16, R18, PT ;  /* 0x000000121000720c */ /* 0x000fc80003f06070 */
[----:B------:R-:W-:-:S13]  /*8b60*/  ISETP.GE.U32.AND.EX P0, PT, R17, R19, PT, P0 ;  /* 0x000000131100720c */ /* 0x000fda0003f06100 */
[----:B------:R-:W-:Y:S05]  /*8b70*/  @!P0 BRA `(.L_x_26032) ;  /* 0xfffffe0000008947 */ /* 0x000fea000383ffff */
.L_x_26018:
[----:B------:R-:W-:Y:S05]  /*8b80*/  BSYNC B6 ;  /* 0x0000000000067941 */ /* 0x000fea0003800000 */
.L_x_26017:
        /* <DEDUP_REMOVED lines=29> */
.L_x_26036:
[----:B------:R-:W-:Y:S05]  /*8d60*/  BSYNC B7 ;  /* 0x0000000000077941 */ /* 0x000fea0003800000 */
.L_x_26035:
        /* <DEDUP_REMOVED lines=24> */
.L_x_26038:
[----:B------:R-:W-:Y:S05]  /*8ef0*/  BSYNC B7 ;  /* 0x0000000000077941 */ /* 0x000fea0003800000 */
.L_x_26037:
        /* <DEDUP_REMOVED lines=26> */
.L_x_26040:
[----:B------:R-:W-:Y:S05]  /*90a0*/  BSYNC B7 ;  /* 0x0000000000077941 */ /* 0x000fea0003800000 */
.L_x_26039:
        /* <DEDUP_REMOVED lines=17> */
.L_x_26045:
        /* <DEDUP_REMOVED lines=14> */
.L_x_26043:
        /* <DEDUP_REMOVED lines=19> */
.L_x_26044:
[----:B------:R-:W-:Y:S05]  /*93d0*/  BSYNC B1 ;  /* 0x0000000000017941 */ /* 0x000fea0003800000 */
.L_x_26042:
        /* <DEDUP_REMOVED lines=22> */
.L_x_26041:
        /* <DEDUP_REMOVED lines=16> */
.L_x_26048:
        /* <DEDUP_REMOVED lines=26> */
.L_x_26047:
[----:B------:R-:W-:Y:S05]  /*97e0*/  BSYNC B7 ;  /* 0x0000000000077941 */ /* 0x000fea0003800000 */
.L_x_26046:
[----:B------:R-:W-:-:S05]  /*97f0*/  IADD3 R16, P0, R16, 0x4, RZ ;  /* 0x0000000410107810 */ /* 0x000fca0007f1e0ff */
[----:B------:R-:W-:Y:S01]  /*9800*/  IMAD.X R17, RZ, RZ, R17, P0 ;  /* 0x000000ffff117224 */ /* 0x000fe200000e0611 */
[----:B------:R-:W-:-:S04]  /*9810*/  ISETP.GE.U32.AND P0, PT, R16, R18, PT ;  /* 0x000000121000720c */ /* 0x000fc80003f06070 */
[----:B------:R-:W-:-:S13]  /*9820*/  ISETP.GE.U32.AND.EX P0, PT, R17, R22, PT, P0 ;  /* 0x000000161100720c */ /* 0x000fda0003f06100 */
[----:B------:R-:W-:Y:S05]  /*9830*/  @!P0 BRA `(.L_x_26048) ;  /* 0xfffffe0000008947 */ /* 0x000fea000383ffff */
.L_x_26034:
[----:B------:R-:W-:Y:S05]  /*9840*/  BSYNC B6 ;  /* 0x0000000000067941 */ /* 0x000fea0003800000 */
.L_x_26033:
        /* <DEDUP_REMOVED lines=29> */
.L_x_26052:
[----:B------:R-:W-:Y:S05]  /*9a20*/  BSYNC B7 ;  /* 0x0000000000077941 */ /* 0x000fea0003800000 */
.L_x_26051:
        /* <DEDUP_REMOVED lines=24> */
.L_x_26054:
[----:B------:R-:W-:Y:S05]  /*9bb0*/  BSYNC B7 ;  /* 0x0000000000077941 */ /* 0x000fea0003800000 */
.L_x_26053:
        /* <DEDUP_REMOVED lines=26> */
.L_x_26056:
[----:B------:R-:W-:Y:S05]  /*9d60*/  BSYNC B7 ;  /* 0x0000000000077941 */ /* 0x000fea0003800000 */
.L_x_26055:
        /* <DEDUP_REMOVED lines=18> */
.L_x_26061:
        /* <DEDUP_REMOVED lines=14> */
.L_x_26059:
        /* <DEDUP_REMOVED lines=20> */
.L_x_26060:
[----:B------:R-:W-:Y:S05]  /*a0b0*/  BSYNC B1 ;  /* 0x0000000000017941 */ /* 0x000fea0003800000 */
.L_x_26058:
        /* <DEDUP_REMOVED lines=21> */
.L_x_26057:
        /* <DEDUP_REMOVED lines=16> */
.L_x_26064:
        /* <DEDUP_REMOVED lines=26> */
.L_x_26063:
[----:B------:R-:W-:Y:S05]  /*a4b0*/  BSYNC B7 ;  /* 0x0000000000077941 */ /* 0x000fea0003800000 */
.L_x_26062:
[----:B------:R-:W-:-:S05]  /*a4c0*/  IADD3 R16, P0, R16, 0x4, RZ ;  /* 0x0000000410107810 */ /* 0x000fca0007f1e0ff */
[----:B------:R-:W-:Y:S01]  /*a4d0*/  IMAD.X R17, RZ, RZ, R17, P0 ;  /* 0x000000ffff117224 */ /* 0x000fe200000e0611 */
[----:B------:R-:W-:-:S04]  /*a4e0*/  ISETP.GE.U32.AND P0, PT, R16, R19, PT ;  /* 0x000000131000720c */ /* 0x000fc80003f06070 */
[----:B------:R-:W-:-:S13]  /*a4f0*/  ISETP.GE.U32.AND.EX P0, PT, R17, R18, PT, P0 ;  /* 0x000000121100720c */ /* 0x000fda0003f06100 */
[----:B------:R-:W-:Y:S05]  /*a500*/  @!P0 BRA `(.L_x_26064) ;  /* 0xfffffe0000008947 */ /* 0x000fea000383ffff */
.L_x_26050:
[----:B------:R-:W-:Y:S05]  /*a510*/  BSYNC B6 ;  /* 0x0000000000067941 */ /* 0x000fea0003800000 */
.L_x_26049:
        /* <DEDUP_REMOVED lines=29> */
.L_x_26068:
[----:B------:R-:W-:Y:S05]  /*a6f0*/  BSYNC B7 ;  /* 0x0000000000077941 */ /* 0x000fea0003800000 */
.L_x_26067:
        /* <DEDUP_REMOVED lines=24> */
.L_x_26070:
[----:B------:R-:W-:Y:S05]  /*a880*/  BSYNC B7 ;  /* 0x0000000000077941 */ /* 0x000fea0003800000 */
.L_x_26069:
        /* <DEDUP_REMOVED lines=26> */
.L_x_26072:
[----:B------:R-:W-:Y:S05]  /*aa30*/  BSYNC B7 ;  /* 0x0000000000077941 */ /* 0x000fea0003800000 */
.L_x_26071:
        /* <DEDUP_REMOVED lines=18> */
.L_x_26077:
        /* <DEDUP_REMOVED lines=14> */
.L_x_26075:
        /* <DEDUP_REMOVED lines=20> */
.L_x_26076:
[----:B------:R-:W-:Y:S05]  /*ad80*/  BSYNC B1 ;  /* 0x0000000000017941 */ /* 0x000fea0003800000 */
.L_x_26074:
        /* <DEDUP_REMOVED lines=21> */
.L_x_26073:
        /* <DEDUP_REMOVED lines=16> */
.L_x_26080:
        /* <DEDUP_REMOVED lines=26> */
.L_x_26079:
[----:B------:R-:W-:Y:S05]  /*b180*/  BSYNC B7 ;  /* 0x0000000000077941 */ /* 0x000fea0003800000 */
.L_x_26078:
[----:B------:R-:W-:-:S05]  /*b190*/  IADD3 R16, P0, R16, 0x4, RZ ;  /* 0x0000000410107810 */ /* 0x000fca0007f1e0ff */
[----:B------:R-:W-:Y:S01]  /*b1a0*/  IMAD.X R17, RZ, RZ, R17, P0 ;  /* 0x000000ffff117224 */ /* 0x000fe200000e0611 */
[----:B------:R-:W-:-:S04]  /*b1b0*/  ISETP.GE.U32.AND P0, PT, R16, R19, PT ;  /* 0x000000131000720c */ /* 0x000fc80003f06070 */
[----:B------:R-:W-:-:S13]  /*b1c0*/  ISETP.GE.U32.AND.EX P0, PT, R17, R18, PT, P0 ;  /* 0x000000121100720c */ /* 0x000fda0003f06100 */
[----:B------:R-:W-:Y:S05]  /*b1d0*/  @!P0 BRA `(.L_x_26080) ;  /* 0xfffffe0000008947 */ /* 0x000fea000383ffff */
.L_x_26066:
[----:B------:R-:W-:Y:S05]  /*b1e0*/  BSYNC B6 ;  /* 0x0000000000067941 */ /* 0x000fea0003800000 */
.L_x_26065:
        /* <DEDUP_REMOVED lines=29> */
.L_x_26084:
[----:B------:R-:W-:Y:S05]  /*b3c0*/  BSYNC B7 ;  /* 0x0000000000077941 */ /* 0x000fea0003800000 */
.L_x_26083:
        /* <DEDUP_REMOVED lines=24> */
.L_x_26086:
[----:B------:R-:W-:Y:S05]  /*b550*/  BSYNC B7 ;  /* 0x0000000000077941 */ /* 0x000fea0003800000 */
.L_x_26085:
        /* <DEDUP_REMOVED lines=26> */
.L_x_26088:
[----:B------:R-:W-:Y:S05]  /*b700*/  BSYNC B7 ;  /* 0x0000000000077941 */ /* 0x000fea0003800000 */
.L_x_26087:
        /* <DEDUP_REMOVED lines=18> */
.L_x_26093:
        /* <DEDUP_REMOVED lines=14> */
.L_x_26091:
        /* <DEDUP_REMOVED lines=20> */
.L_x_26092:
[----:B------:R-:W-:Y:S05]  /*ba50*/  BSYNC B1 ;  /* 0x0000000000017941 */ /* 0x000fea0003800000 */
.L_x_26090:
        /* <DEDUP_REMOVED lines=21> */
.L_x_26089:
        /* <DEDUP_REMOVED lines=16> */
.L_x_26096:
        /* <DEDUP_REMOVED lines=26> */
.L_x_26095:
[----:B------:R-:W-:Y:S05]  /*be50*/  BSYNC B7 ;  /* 0x0000000000077941 */ /* 0x000fea0003800000 */
.L_x_26094:
[----:B------:R-:W-:-:S05]  /*be60*/  IADD3 R16, P0, R16, 0x4, RZ ;  /* 0x0000000410107810 */ /* 0x000fca0007f1e0ff */
[----:B------:R-:W-:Y:S01]  /*be70*/  IMAD.X R17, RZ, RZ, R17, P0 ;  /* 0x000000ffff117224 */ /* 0x000fe200000e0611 */
[----:B------:R-:W-:-:S04]  /*be80*/  ISETP.GE.U32.AND P0, PT, R16, R19, PT ;  /* 0x000000131000720c */ /* 0x000fc80003f06070 */
[----:B------:R-:W-:-:S13]  /*be90*/  ISETP.GE.U32.AND.EX P0, PT, R17, R18, PT, P0 ;  /* 0x000000121100720c */ /* 0x000fda0003f06100 */
[----:B------:R-:W-:Y:S05]  /*bea0*/  @!P0 BRA `(.L_x_26096) ;  /* 0xfffffe0000008947 */ /* 0x000fea000383ffff */
.L_x_26082:
[----:B------:R-:W-:Y:S05]  /*beb0*/  BSYNC B6 ;  /* 0x0000000000067941 */ /* 0x000fea0003800000 */
.L_x_26081:
        /* <DEDUP_REMOVED lines=29> */
.L_x_26100:
[----:B------:R-:W-:Y:S05]  /*c090*/  BSYNC B7 ;  /* 0x0000000000077941 */ /* 0x000fea0003800000 */
.L_x_26099:
        /* <DEDUP_REMOVED lines=24> */
.L_x_26102:
[----:B------:R-:W-:Y:S05]  /*c220*/  BSYNC B7 ;  /* 0x0000000000077941 */ /* 0x000fea0003800000 */
.L_x_26101:
        /* <DEDUP_REMOVED lines=26> */
.L_x_26104:
[----:B------:R-:W-:Y:S05]  /*c3d0*/  BSYNC B7 ;  /* 0x0000000000077941 */ /* 0x000fea0003800000 */
.L_x_26103:
        /* <DEDUP_REMOVED lines=18> */
.L_x_26109:
        /* <DEDUP_REMOVED lines=14> */
.L_x_26107:
        /* <DEDUP_REMOVED lines=20> */
.L_x_26108:
[----:B------:R-:W-:Y:S05]  /*c720*/  BSYNC B1 ;  /* 0x0000000000017941 */ /* 0x000fea0003800000 */
.L_x_26106:
        /* <DEDUP_REMOVED lines=21> */
.L_x_26105:
        /* <DEDUP_REMOVED lines=16> */
.L_x_26112:
        /* <DEDUP_REMOVED lines=26> */
.L_x_26111:
[----:B------:R-:W-:Y:S05]  /*cb20*/  BSYNC B7 ;  /* 0x0000000000077941 */ /* 0x000fea0003800000 */
.L_x_26110:
[----:B------:R-:W-:-:S05]  /*cb30*/  IADD3 R16, P0, R16, 0x4, RZ ;  /* 0x0000000410107810 */ /* 0x000fca0007f1e0ff */
[----:B------:R-:W-:Y:S01]  /*cb40*/  IMAD.X R17, RZ, RZ, R17, P0 ;  /* 0x000000ffff117224 */ /* 0x000fe200000e0611 */
[----:B------:R-:W-:-:S04]  /*cb50*/  ISETP.GE.U32.AND P0, PT, R16, R19, PT ;  /* 0x000000131000720c */ /* 0x000fc80003f06070 */
[----:B------:R-:W-:-:S13]  /*cb60*/  ISETP.GE.U32.AND.EX P0, PT, R17, R18, PT, P0 ;  /* 0x000000121100720c */ /* 0x000fda0003f06100 */
[----:B------:R-:W-:Y:S05]  /*cb70*/  @!P0 BRA `(.L_x_26112) ;  /* 0xfffffe0000008947 */ /* 0x000fea000383ffff */
.L_x_26098:
[----:B------:R-:W-:Y:S05]  /*cb80*/  BSYNC B6 ;  /* 0x0000000000067941 */ /* 0x000fea0003800000 */
.L_x_26097:
        /* <DEDUP_REMOVED lines=29> */
.L_x_26116:
[----:B------:R-:W-:Y:S05]  /*cd60*/  BSYNC B7 ;  /* 0x0000000000077941 */ /* 0x000fea0003800000 */
.L_x_26115:
        /* <DEDUP_REMOVED lines=24> */
.L_x_26118:
[----:B------:R-:W-:Y:S05]  /*cef0*/  BSYNC B7 ;  /* 0x0000000000077941 */ /* 0x000fea0003800000 */
.L_x_26117:
        /* <DEDUP_REMOVED lines=26> */
.L_x_26120:
[----:B------:R-:W-:Y:S05]  /*d0a0*/  BSYNC B7 ;  /* 0x0000000000077941 */ /* 0x000fea0003800000 */
.L_x_26119:
        /* <DEDUP_REMOVED lines=17> */
.L_x_26125:
        /* <DEDUP_REMOVED lines=14> */
.L_x_26123:
        /* <DEDUP_REMOVED lines=20> */
.L_x_26124:
[----:B------:R-:W-:Y:S05]  /*d3e0*/  BSYNC B1 ;  /* 0x0000000000017941 */ /* 0x000fea0003800000 */
.L_x_26122:
        /* <DEDUP_REMOVED lines=21> */
.L_x_26121:
        /* <DEDUP_REMOVED lines=16> */
.L_x_26128:
        /* <DEDUP_REMOVED lines=26> */
.L_x_26127:
[----:B------:R-:W-:Y:S05]  /*d7e0*/  BSYNC B7 ;  /* 0x0000000000077941 */ /* 0x000fea0003800000 */
.L_x_26126:
[----:B------:R-:W-:-:S05]  /*d7f0*/  IADD3 R16, P0, R16, 0x4, RZ ;  /* 0x0000000410107810 */ /* 0x000fca0007f1e0ff */
[----:B------:R-:W-:Y:S01]  /*d800*/  IMAD.X R17, RZ, RZ, R17, P0 ;  /* 0x000000ffff117224 */ /* 0x000fe200000e0611 */
[----:B------:R-:W-:-:S04]  /*d810*/  ISETP.GE.U32.AND P0, PT, R16, R19, PT ;  /* 0x000000131000720c */ /* 0x000fc80003f06070 */
[----:B------:R-:W-:-:S13]  /*d820*/  ISETP.GE.U32.AND.EX P0, PT, R17, R18, PT, P0 ;  /* 0x000000121100720c */ /* 0x000fda0003f06100 */
[----:B------:R-:W-:Y:S05]  /*d830*/  @!P0 BRA `(.L_x_26128) ;  /* 0xfffffe0000008947 */ /* 0x000fea000383ffff */
.L_x_26114:
[----:B------:R-:W-:Y:S05]  /*d840*/  BSYNC B6 ;  /* 0x0000000000067941 */ /* 0x000fea0003800000 */
.L_x_26113:
        /* <DEDUP_REMOVED lines=23> */
.L_x_26131:
[----:B0-----:R-:W-:-:S13]  /*d9c0*/  ISETP.GE.AND P0, PT, R0, R46, PT ;  /* 0x0000002e0000720c */ /* 0x001fda0003f06270 */
[----:B------:R-:W-:Y:S05]  /*d9d0*/  @P0 BRA `(.L_x_26133) ;  /* 0x000000c000000947 */ /* 0x000fea0003800000 */
[----:B------:R-:W-:Y:S01]  /*d9e0*/  IMAD.IADD R2, R61, 0x1, R0 ;  /* 0x000000013d027824 */ /* 0x000fe200078e0200 */
[----:B------:R-:W-:Y:S01]  /*d9f0*/  IADD3 R0, R0, 0x80, RZ ;  /* 0x0000008000007810 */ /* 0x000fe20007ffe0ff */
[----:B------:R-:W-:-:S04]  /*da00*/  IMAD.MOV.U32 R3, RZ, RZ, 0x4 ;  /* 0x00000004ff037424 */ /* 0x000fc800078e00ff */
[----:B------:R-:W-:-:S05]  /*da10*/  IMAD.WIDE.U32 R2, R2, R3, c[0x0][0x218] ;  /* 0x0000860002027625 */ /* 0x000fca00078e0003 */
[----:B------:R0:W-:Y:S02]  /*da20*/  STG.E [R2.64], RZ ;  /* 0x000000ff02007986 */ /* 0x0001e4000c101924 */
.L_x_26132:
[----:B------:R-:W-:-:S13]  /*da30*/  ISETP.GE.AND P0, PT, R0, R46, PT ;  /* 0x0000002e0000720c */ /* 0x000fda0003f06270 */
[----:B------:R-:W-:Y:S05]  /*da40*/  @P0 BRA `(.L_x_26134) ;  /* 0x000000d000000947 */ /* 0x000fea0003800000 */
[----:B0-----:R-:W-:Y:S01]  /*da50*/  IMAD.IADD R2, R61, 0x1, R0 ;  /* 0x000000013d027824 */ /* 0x001fe200078e0200 */
[----:B------:R-:W-:Y:S01]  /*da60*/  IADD3 R0, R0, 0x80, RZ ;  /* 0x0000008000007810 */ /* 0x000fe20007ffe0ff */
[----:B------:R-:W-:-:S04]  /*da70*/  IMAD.MOV.U32 R3, RZ, RZ, 0x4 ;  /* 0x00000004ff037424 */ /* 0x000fc800078e00ff */
[----:B------:R-:W-:-:S05]  /*da80*/  IMAD.WIDE.U32 R2, R2, R3, c[0x0][0x218] ;  /* 0x0000860002027625 */ /* 0x000fca00078e0003 */
[----:B------:R0:W-:Y:S02]  /*da90*/  STG.E [R2.64], RZ ;  /* 0x000000ff02007986 */ /* 0x0001e4000c101924 */
.L_x_26133:
        /* <DEDUP_REMOVED lines=8> */
.L_x_26134:
[----:B------:R-:W-:Y:S05]  /*db20*/  BSYNC B1 ;  /* 0x0000000000017941 */ /* 0x000fea0003800000 */
.L_x_26130:
[----:B------:R-:W-:-:S13]  /*db30*/  ISETP.GE.AND P0, PT, R0, R46, PT ;  /* 0x0000002e0000720c */ /* 0x000fda0003f06270 */
[----:B0-----:R-:W-:Y:S01]  /*db40*/  @!P0 IADD3 R2, R61, R0, RZ ;  /* 0x000000003d028210 */ /* 0x001fe20007ffe0ff */
[----:B------:R-:W-:Y:S01]  /*db50*/  @!P0 IMAD.MOV.U32 R3, RZ, RZ, 0x4 ;  /* 0x00000004ff038424 */ /* 0x000fe200078e00ff */
[----:B------:R-:W-:-:S03]  /*db60*/  @!P0 IADD3 R0, R0, 0x80, RZ ;  /* 0x0000008000008810 */ /* 0x000fc60007ffe0ff */
[----:B------:R-:W-:-:S05]  /*db70*/  @!P0 IMAD.WIDE.U32 R2, R2, R3, c[0x0][0x218] ;  /* 0x0000860002028625 */ /* 0x000fca00078e0003 */
[----:B------:R0:W-:Y:S02]  /*db80*/  @!P0 STG.E [R2.64], RZ ;  /* 0x000000ff02008986 */ /* 0x0001e4000c101924 */
.L_x_26135:
[----:B------:R-:W-:Y:S05]  /*db90*/  BSYNC B0 ;  /* 0x0000000000007941 */ /* 0x000fea0003800000 */
.L_x_26129:
[----:B------:R-:W-:-:S13]  /*dba0*/  ISETP.GE.AND P0, PT, R0, R46, PT ;  /* 0x0000002e0000720c */ /* 0x000fda0003f06270 */
[----:B------:R-:W-:Y:S05]  /*dbb0*/  @P0 EXIT ;  /* 0x000000000000094d */ /* 0x000fea0003800000 */
[----:B0-----:R-:W-:Y:S02]  /*dbc0*/  IMAD.IADD R2, R61, 0x1, R0 ;  /* 0x000000013d027824 */ /* 0x001fe400078e0200 */
[----:B------:R-:W-:-:S04]  /*dbd0*/  IMAD.MOV.U32 R3, RZ, RZ, 0x4 ;  /* 0x00000004ff037424 */ /* 0x000fc800078e00ff */
[----:B------:R-:W-:-:S05]  /*dbe0*/  IMAD.WIDE.U32 R2, R2, R3, c[0x0][0x218] ;  /* 0x0000860002027625 */ /* 0x000fca00078e0003 */
[----:B------:R-:W-:Y:S01]  /*dbf0*/  STG.E [R2.64], RZ ;  /* 0x000000ff02007986 */ /* 0x000fe2000c101924 */
[----:B------:R-:W-:Y:S05]  /*dc00*/  EXIT ;  /* 0x000000000000794d */ /* 0x000fea0003800000 */
        .weak           $__internal_63_$__cuda_sm20_div_s64
        .type           $__internal_63_$__cuda_sm20_div_s64,@function
        .size           $__internal_63_$__cuda_sm20_div_s64,(.L_x_27339 - $__internal_63_$__cuda_sm20_div_s64)
$__internal_63_$__cuda_sm20_div_s64:
        /* <DEDUP_REMOVED lines=83> */
[----:B------:R-:W-:Y:S05]  /*e140*/  RET.REL.NODEC R6 `(_ZN2at6native29vectorized_elementwise_kernelILi4EZZZNS0_67_GLOBAL__N__bb565c37_34_ValidateCompressedIndicesKernel_cu_33a4b88b42_validate_compressed_sparse_indices_kernelILNS2_8CDimNameE0ENS2_18CUDAKernelLauncherENS2_14EmptyVecKernelENS2_8DummyVecELm8EEEvRKNS_6TensorESA_lllENKUlvE1_clEvENKUlvE_clEvEUliiiiiE_St5arrayIPcLm6EEEEviT0_T1_) ;  /* 0xffff1eb006007950 */ /* 0x000fea0003c3ffff */
.L_x_26136:
        /* <DEDUP_REMOVED lines=11> */
.L_x_27339:


//--------------------- .text._ZN2at6native29vectorized_elementwise_kernelILi8EZZZNS0_67_GLOBAL__N__bb565c37_34_ValidateCompressedIndicesKernel_cu_33a4b88b42_validate_compressed_sparse_indices_kernelILNS2_8CDimNameE0ENS2_18CUDAKernelLauncherENS2_14EmptyVecKernelENS2_8DummyVecELm8EEEvRKNS_6TensorESA_lllENKUlvE1_clEvENKUlvE_clEvEUliiiiiE_St5arrayIPcLm6EEEEviT0_T1_ --------------------------
	.section	.text._ZN2at6native29vectorized_elementwise_kernelILi8EZZZNS0_67_GLOBAL__N__bb565c37_34_ValidateCompressedIndicesKernel_cu_33a4b88b42_validate_compressed_sparse_indices_kernelILNS2_8CDimNameE0ENS2_18CUDAKernelLauncherENS2_14EmptyVecKernelENS2_8DummyVecELm8EEEvRKNS_6TensorESA_lllENKUlvE1_clEvENKUlvE_clEvEUliiiiiE_St5arrayIPcLm6EEEEviT0_T1_,"ax",@progbits
	.sectioninfo	@"SHI_REGISTERS=4"
	.align	128
        .global         _ZN2at6native29vectorized_elementwise_kernelILi8EZZZNS0_67_GLOBAL__N__bb565c37_34_ValidateCompressedIndicesKernel_cu_33a4b88b42_validate_compressed_sparse_indices_kernelILNS2_8CDimNameE0ENS2_18CUDAKernelLauncherENS2_14EmptyVecKernelENS2_8DummyVecELm8EEEvRKNS_6TensorESA_lllENKUlvE1_clEvENKUlvE_clEvEUliiiiiE_St5arrayIPcLm6EEEEviT0_T1_
        .type           _ZN2at6native29vectorized_elementwise_kernelILi8EZZZNS0_67_GLOBAL__N__bb565c37_34_ValidateCompressedIndicesKernel_cu_33a4b88b42_validate_compressed_sparse_indices_kernelILNS2_8CDimNameE0ENS2_18CUDAKernelLauncherENS2_14EmptyVecKernelENS2_8DummyVecELm8EEEvRKNS_6TensorESA_lllENKUlvE1_clEvENKUlvE_clEvEUliiiiiE_St5arrayIPcLm6EEEEviT0_T1_,@function
        .size           _ZN2at6native29vectorized_elementwise_kernelILi8EZZZNS0_67_GLOBAL__N__bb565c37_34_ValidateCompressedIndicesKernel_cu_33a4b88b42_validate_compressed_sparse_indices_kernelILNS2_8CDimNameE0ENS2_18CUDAKernelLauncherENS2_14EmptyVecKernelENS2_8DummyVecELm8EEEvRKNS_6TensorESA_lllENKUlvE1_clEvENKUlvE_clEvEUliiiiiE_St5arrayIPcLm6EEEEviT0_T1_,(.L_x_27437 - _ZN2at6native29vectorized_elementwise_kernelILi8EZZZNS0_67_GLOBAL__N__bb565c37_34_ValidateCompressedIndicesKernel_cu_33a4b88b42_validate_compressed_sparse_indices_kernelILNS2_8CDimNameE0ENS2_18CUDAKernelLauncherENS2_14EmptyVecKernelENS2_8DummyVecELm8EEEvRKNS_6TensorESA_lllENKUlvE1_clEvENKUlvE_clEvEUliiiiiE_St5arrayIPcLm6EEEEviT0_T1_)
        .other          _ZN2at6native29vectorized_elementwise_kernelILi8EZZZNS0_67_GLOBAL__N__bb565c37_34_ValidateCompressedIndicesKernel_cu_33a4b88b42_validate_compressed_sparse_indices_kernelILNS2_8CDimNameE0ENS2_18CUDAKernelLauncherENS2_14EmptyVecKernelENS2_8DummyVecELm8EEEvRKNS_6TensorESA_lllENKUlvE1_clEvENKUlvE_clEvEUliiiiiE_St5arrayIPcLm6EEEEviT0_T1_,@"STO_CUDA_ENTRY STV_DEFAULT"
_ZN2at6native29vectorized_elementwise_kernelILi8EZZZNS0_67_GLOBAL__N__bb565c37_34_ValidateCompressedIndicesKernel_cu_33a4b88b42_validate_compressed_sparse_indices_kernelILNS2_8CDimNameE0ENS2_18CUDAKernelLauncherENS2_14EmptyVecKernelENS2_8DummyVecELm8EEEvRKNS_6TensorESA_lllENKUlvE1_clEvENKUlvE_clEvEUliiiiiE_St5arrayIPcLm6EEEEviT0_T1_:
.text._ZN2at6native29vectorized_elementwise_kernelILi8EZZZNS0_67_GLOBAL__N__bb565c37_34_ValidateCompressedIndicesKernel_cu_33a4b88b42_validate_compressed_sparse_indices_kernelILNS2_8CDimNameE0ENS2_18CUDAKernelLauncherENS2_14EmptyVecKernelENS2_8DummyVecELm8EEEvRKNS_6TensorESA_lllENKUlvE1_clEvENKUlvE_clEvEUliiiiiE_St5arrayIPcLm6EEEEviT0_T1_:
[----:B------:R-:W-:Y:S02]  /*0000*/  MOV R1, c[0x0][0x28] ;  /* 0x00000a0000017a02 */ /* 0x000fe40000000f00 */
[----:B------:R-:W-:Y:S05]  /*0010*/  EXIT ;  /* 0x000000000000794d */ /* 0x000fea0003800000 */
.L_x_26137:
        /* <DEDUP_REMOVED lines=14> */
.L_x_27437:


//--------------------- .text._ZN2at6native18elementwise_kernelILi128ELi4EZNS0_15gpu_kernel_implIZZZNS0_67_GLOBAL__N__bb565c37_34_ValidateCompressedIndicesKernel_cu_33a4b88b42_validate_compressed_sparse_indices_kernelILNS3_8CDimNameE0ENS3_18CUDAKernelLauncherENS3_14EmptyVecKernelENS3_8DummyVecELm8EEEvRKNS_6TensorESB_lllENKUlvE0_clEvENKUlvE0_clEvEUllE_EEvRNS_18TensorIteratorBaseERKT_EUliE_EEviT1_ --------------------------
	.section	.text._ZN2at6native18elementwise_kernelILi128ELi4EZNS0_15gpu_kernel_implIZZZNS0_67_GLOBAL__N__bb565c37_34_ValidateCompressedIndicesKernel_cu_33a4b88b42_validate_compressed_sparse_indices_kernelILNS3_8CDimNameE0ENS3_18CUDAKernelLauncherENS3_14EmptyVecKernelENS3_8DummyVecELm8EEEvRKNS_6TensorESB_lllENKUlvE0_clEvENKUlvE0_clEvEUllE_EEvRNS_18TensorIteratorBaseERKT_EUliE_EEviT1_,"ax",@progbits
	.sectioninfo	@"SHI_REGISTERS=26"
	.align	128
        .global         _ZN2at6native18elementwise_kernelILi128ELi4EZNS0_15gpu_kernel_implIZZZNS0_67_GLOBAL__N__bb565c37_34_ValidateCompressedIndicesKernel_cu_33a4b88b42_validate_compressed_sparse_indices_kernelILNS3_8CDimNameE0ENS3_18CUDAKernelLauncherENS3_14EmptyVecKernelENS3_8DummyVecELm8EEEvRKNS_6TensorESB_lllENKUlvE0_clEvENKUlvE0_clEvEUllE_EEvRNS_18TensorIteratorBaseERKT_EUliE_EEviT1_
        .type           _ZN2at6native18elementwise_kernelILi128ELi4EZNS0_15gpu_kernel_implIZZZNS0_67_GLOBAL__N__bb565c37_34_ValidateCompressedIndicesKernel_cu_33a4b88b42_validate_compressed_sparse_indices_kernelILNS3_8CDimNameE0ENS3_18CUDAKernelLauncherENS3_14EmptyVecKernelENS3_8DummyVecELm8EEEvRKNS_6TensorESB_lllENKUlvE0_clEvENKUlvE0_clEvEUllE_EEvRNS_18TensorIteratorBaseERKT_EUliE_EEviT1_,@function
        .size           _ZN2at6native18elementwise_kernelILi128ELi4EZNS0_15gpu_kernel_implIZZZNS0_67_GLOBAL__N__bb565c37_34_ValidateCompressedIndicesKernel_cu_33a4b88b42_validate_compressed_sparse_indices_kernelILNS3_8CDimNameE0ENS3_18CUDAKernelLauncherENS3_14EmptyVecKernelENS3_8DummyVecELm8EEEvRKNS_6TensorESB_lllENKUlvE0_clEvENKUlvE0_clEvEUllE_EEvRNS_18TensorIteratorBaseERKT_EUliE_EEviT1_,(.L_x_27438 - _ZN2at6native18elementwise_kernelILi128ELi4EZNS0_15gpu_kernel_implIZZZNS0_67_GLOBAL__N__bb565c37_34_ValidateCompressedIndicesKernel_cu_33a4b88b42_validate_compressed_sparse_indices_kernelILNS3_8CDimNameE0ENS3_18CUDAKernelLauncherENS3_14EmptyVecKernelENS3_8DummyVecELm8EEEvRKNS_6TensorESB_lllENKUlvE0_clEvENKUlvE0_clEvEUllE_EEvRNS_18TensorIteratorBaseERKT_EUliE_EEviT1_)
        .other          _ZN2at6native18elementwise_kernelILi128ELi4EZNS0_15gpu_kernel_implIZZZNS0_67_GLOBAL__N__bb565c37_34_ValidateCompressedIndicesKernel_cu_33a4b88b42_validate_compressed_sparse_indices_kernelILNS3_8CDimNameE0ENS3_18CUDAKernelLauncherENS3_14EmptyVecKernelENS3_8DummyVecELm8EEEvRKNS_6TensorESB_lllENKUlvE0_clEvENKUlvE0_clEvEUllE_EEvRNS_18TensorIteratorBaseERKT_EUliE_EEviT1_,@"STO_CUDA_ENTRY STV_DEFAULT"
_ZN2at6native18elementwise_kernelILi128ELi4EZNS0_15gpu_kernel_implIZZZNS0_67_GLOBAL__N__bb565c37_34_ValidateCompressedIndicesKernel_cu_33a4b88b42_validate_compressed_sparse_indices_kernelILNS3_8CDimNameE0ENS3_18CUDAKernelLauncherENS3_14EmptyVecKernelENS3_8DummyVecELm8EEEvRKNS_6TensorESB_lllENKUlvE0_clEvENKUlvE0_clEvEUllE_EEvRNS_18TensorIteratorBaseERKT_EUliE_EEviT1_:
.text._ZN2at6native18elementwise_kernelILi128ELi4EZNS0_15gpu_kernel_implIZZZNS0_67_GLOBAL__N__bb565c37_34_ValidateCompressedIndicesKernel_cu_33a4b88b42_validate_compressed_sparse_indices_kernelILNS3_8CDimNameE0ENS3_18CUDAKernelLauncherENS3_14EmptyVecKernelENS3_8DummyVecELm8EEEvRKNS_6TensorESB_lllENKUlvE0_clEvENKUlvE0_clEvEUllE_EEvRNS_18TensorIteratorBaseERKT_EUliE_EEviT1_:
        /* <DEDUP_REMOVED lines=236> */
.L_x_26140:
        /* <DEDUP_REMOVED lines=19> */
.L_x_26144:
[----:B------:R0:W5:Y:S01]  /*0ff0*/  LDG.E.U8 R2, [R4.64] ;  /* 0x0000002404027981 */ /* 0x000162000c1e1100 */
[----:B------:R-:W-:Y:S01]  /*1000*/  IMAD.MOV.U32 R3, RZ, RZ, RZ ;  /* 0x000000ffff037224 */ /* 0x000fe200078e00ff */
[----:B------:R-:W-:Y:S05]  /*1010*/  BRA `(.L_x_26146) ;  /* 0x00000d5000007947 */ /* 0x000fea0003800000 */
.L_x_26143:
        /* <DEDUP_REMOVED lines=8> */
.L_x_26148:
[----:B------:R-:W2:Y:S02]  /*10a0*/  LDG.E R2, [R4.64] ;  /* 0x0000002404027981 */ /* 0x000ea4000c1e1900 */
[----:B--2---:R-:W-:Y:S01]  /*10b0*/  SHF.R.S32.HI R3, RZ, 0x1f, R2 ;  /* 0x0000001fff037819 */ /* 0x004fe20000011402 */
[----:B------:R-:W-:Y:S05]  /*10c0*/  BRA `(.L_x_26146) ;  /* 0x00000ca000007947 */ /* 0x000fea0003800000 */
.L_x_26147:
[----:B------:R-:W2:Y:S02]  /*10d0*/  LDG.E.S16 R2, [R4.64] ;  /* 0x0000002404027981 */ /* 0x000ea4000c1e1700 */
[----:B--2---:R-:W-:Y:S01]  /*10e0*/  SHF.R.S32.HI R3, RZ, 0x1f, R2 ;  /* 0x0000001fff037819 */ /* 0x004fe20000011402 */
[----:B------:R-:W-:Y:S05]  /*10f0*/  BRA `(.L_x_26146) ;  /* 0x00000c7000007947 */ /* 0x000fea0003800000 */
.L_x_26142:
        /* <DEDUP_REMOVED lines=9> */
.L_x_26150:
[----:B------:R-:W2:Y:S02]  /*1190*/  LDG.E.U16 R4, [R4.64] ;  /* 0x0000002404047981 */ /* 0x000ea4000c1e1500 */
[----:B--2---:R-:W-:-:S06]  /*11a0*/  HADD2.F32 R2, -RZ, R4.H0_H0 ;  /* 0x20000004ff027230 */ /* 0x004fcc0000004100 */
[----:B------:R-:W0:Y:S01]  /*11b0*/  F2I.S64.TRUNC R2, R2 ;  /* 0x0000000200027311 */ /* 0x000e22000020d900 */
[----:B------:R-:W-:Y:S05]  /*11c0*/  BRA `(.L_x_26146) ;  /* 0x00000ba000007947 */ /* 0x000fea0003800000 */
.L_x_26149:
        /* <DEDUP_REMOVED lines=9> */
.L_x_26152:
[----:B------:R-:W2:Y:S02]  /*1260*/  LDG.E.U16 R4, [R4.64] ;  /* 0x0000002404047981 */ /* 0x000ea4000c1e1500 */
[----:B--2---:R-:W-:-:S06]  /*1270*/  HADD2.F32 R2, -RZ, R4.H0_H0 ;  /* 0x20000004ff027230 */ /* 0x004fcc0000004100 */
[----:B------:R-:W0:Y:S01]  /*1280*/  F2I.S64.TRUNC R2, R2 ;  /* 0x0000000200027311 */ /* 0x000e22000020d900 */
[----:B------:R-:W-:Y:S05]  /*1290*/  BRA `(.L_x_26146) ;  /* 0x00000ad000007947 */ /* 0x000fea0003800000 */
.L_x_26151:
[----:B------:R-:W2:Y:S02]  /*12a0*/  LDG.E.64 R2, [R4.64] ;  /* 0x0000002404027981 */ /* 0x000ea4000c1e1b00 */
[----:B--2---:R-:W0:Y:S01]  /*12b0*/  F2I.S64.F64.TRUNC R2, R2 ;  /* 0x0000000200027311 */ /* 0x004e22000030d900 */
[----:B------:R-:W-:Y:S05]  /*12c0*/  BRA `(.L_x_26146) ;  /* 0x00000aa000007947 */ /* 0x000fea0003800000 */
.L_x_26141:
        /* <DEDUP_REMOVED lines=13> */
.L_x_26155:
[----:B------:R-:W2:Y:S02]  /*13a0*/  LDG.E.64 R2, [R4.64] ;  /* 0x0000002404027981 */ /* 0x000ea4000c1e1b00 */
[----:B--2---:R-:W0:Y:S01]  /*13b0*/  F2I.S64.F64.TRUNC R2, R2 ;  /* 0x0000000200027311 */ /* 0x004e22000030d900 */
[----:B------:R-:W-:Y:S05]  /*13c0*/  BRA `(.L_x_26146) ;  /* 0x000009a000007947 */ /* 0x000fea0003800000 */
.L_x_26154:
        /* <DEDUP_REMOVED lines=27> */
.L_x_26157:
        /* <DEDUP_REMOVED lines=14> */
.L_x_26156:
[----:B------:R-:W2:Y:S02]  /*1660*/  LDG.E.U16 R2, [R4.64] ;  /* 0x0000002404027981 */ /* 0x000ea4000c1e1500 */
[----:B--2---:R-:W-:-:S06]  /*1670*/  PRMT R2, RZ, 0x5410, R2 ;  /* 0x00005410ff027816 */ /* 0x004fcc0000000002 */
[----:B------:R-:W0:Y:S01]  /*1680*/  F2I.S64.TRUNC R2, R2 ;  /* 0x0000000200027311 */ /* 0x000e22000020d900 */
[----:B------:R-:W-:Y:S05]  /*1690*/  BRA `(.L_x_26146) ;  /* 0x000006d000007947 */ /* 0x000fea0003800000 */
.L_x_26153:
        /* <DEDUP_REMOVED lines=11> */
.L_x_26160:
        /* <DEDUP_REMOVED lines=21> */
.L_x_26164:
[----:B------:R-:W-:Y:S05]  /*18a0*/  BSYNC B1 ;  /* 0x0000000000017941 */ /* 0x000fea0003800000 */
.L_x_26163:
[----:B------:R-:W-:Y:S01]  /*18b0*/  IMAD.SHL.U32 R2, R2, 0x100000, RZ ;  /* 0x0010000002027824 */ /* 0x000fe200078e00ff */
[----:B------:R-:W-:-:S04]  /*18c0*/  LEA R3, R0, 0x3b800000, 0x17 ;  /* 0x3b80000000037811 */ /* 0x000fc800078eb8ff */
[----:B------:R-:W-:Y:S02]  /*18d0*/  LOP3.LUT R2, R3, R2, R4, 0xfe, !PT ;  /* 0x0000000203027212 */ /* 0x000fe400078efe04 */
.L_x_26162:
[----:B------:R-:W-:Y:S05]  /*18e0*/  BSYNC B0 ;  /* 0x0000000000007941 */ /* 0x000fea0003800000 */
.L_x_26161:
[----:B------:R-:W0:Y:S01]  /*18f0*/  F2I.S64.TRUNC R2, R2 ;  /* 0x0000000200027311 */ /* 0x000e22000020d900 */
[----:B------:R-:W-:Y:S05]  /*1900*/  BRA `(.L_x_26146) ;  /* 0x0000046000007947 */ /* 0x000fea0003800000 */
.L_x_26159:
        /* <DEDUP_REMOVED lines=21> */
.L_x_26168:
[----:B------:R-:W-:Y:S05]  /*1a60*/  BSYNC B1 ;  /* 0x0000000000017941 */ /* 0x000fea0003800000 */
.L_x_26167:
[----:B------:R-:W-:Y:S01]  /*1a70*/  IMAD.SHL.U32 R2, R2, 0x200000, RZ ;  /* 0x0020000002027824 */ /* 0x000fe200078e00ff */
[----:B------:R-:W-:-:S04]  /*1a80*/  LEA R3, R0, 0x37800000, 0x17 ;  /* 0x3780000000037811 */ /* 0x000fc800078eb8ff */
[----:B------:R-:W-:Y:S02]  /*1a90*/  LOP3.LUT R2, R3, R2, R4, 0xfe, !PT ;  /* 0x0000000203027212 */ /* 0x000fe400078efe04 */
.L_x_26166:
[----:B------:R-:W-:Y:S05]  /*1aa0*/  BSYNC B0 ;  /* 0x0000000000007941 */ /* 0x000fea0003800000 */
.L_x_26165:
[----:B------:R-:W0:Y:S01]  /*1ab0*/  F2I.S64.TRUNC R2, R2 ;  /* 0x0000000200027311 */ /* 0x000e22000020d900 */
[----:B------:R-:W-:Y:S05]  /*1ac0*/  BRA `(.L_x_26146) ;  /* 0x000002a000007947 */ /* 0x000fea0003800000 */
.L_x_26158:
        /* <DEDUP_REMOVED lines=14> */
.L_x_26172:
[----:B------:R-:W-:Y:S05]  /*1bb0*/  BSYNC B0 ;  /* 0x0000000000007941 */ /* 0x000fea0003800000 */
.L_x_26171:
[----:B------:R-:W0:Y:S01]  /*1bc0*/  F2I.S64.TRUNC R2, R2 ;  /* 0x0000000200027311 */ /* 0x000e22000020d900 */
[----:B------:R-:W-:Y:S05]  /*1bd0*/  BRA `(.L_x_26146) ;  /* 0x0000019000007947 */ /* 0x000fea0003800000 */
.L_x_26145:
        /* <DEDUP_REMOVED lines=21> */
.L_x_26170:
[----:B------:R0:W5:Y:S01]  /*1d30*/  LDG.E.64 R2, [R4.64] ;  /* 0x0000002404027981 */ /* 0x000162000c1e1b00 */
[----:B------:R-:W-:Y:S05]  /*1d40*/  BRA `(.L_x_26146) ;  /* 0x0000002000007947 */ /* 0x000fea0003800000 */
.L_x_26169:
[----:B------:R0:W5:Y:S01]  /*1d50*/  LDG.E R2, [R4.64] ;  /* 0x0000002404027981 */ /* 0x000162000c1e1900 */
[----:B------:R-:W-:-:S03]  /*1d60*/  IMAD.MOV.U32 R3, RZ, RZ, RZ ;  /* 0x000000ffff037224 */ /* 0x000fc600078e00ff */
.L_x_26146:
        /* <DEDUP_REMOVED lines=27> */
.L_x_26174:
[----:B------:R-:W-:Y:S05]  /*1f20*/  BSYNC B6 ;  /* 0x0000000000067941 */ /* 0x000fea0003800000 */
.L_x_26173:
        /* <DEDUP_REMOVED lines=14> */
.L_x_26178:
[----:B------:R0:W-:Y:S01]  /*2010*/  STG.E.U8 [R16.64], RZ ;  /* 0x000000ff10007986 */ /* 0x0001e2000c101124 */
[----:B------:R-:W-:Y:S05]  /*2020*/  BRA `(.L_x_26180) ;  /* 0x0000066000007947 */ /* 0x000fea0003800000 */
.L_x_26177:
        /* <DEDUP_REMOVED lines=8> */
.L_x_26182:
[----:B------:R0:W-:Y:S01]  /*20b0*/  STG.E [R16.64], RZ ;  /* 0x000000ff10007986 */ /* 0x0001e2000c101924 */
[----:B------:R-:W-:Y:S05]  /*20c0*/  BRA `(.L_x_26180) ;  /* 0x000005c000007947 */ /* 0x000fea0003800000 */
.L_x_26181:
[----:B------:R0:W-:Y:S01]  /*20d0*/  STG.E.U16 [R16.64], RZ ;  /* 0x000000ff10007986 */ /* 0x0001e2000c101524 */
[----:B------:R-:W-:Y:S05]  /*20e0*/  BRA `(.L_x_26180) ;  /* 0x000005a000007947 */ /* 0x000fea0003800000 */
.L_x_26176:
        /* <DEDUP_REMOVED lines=8> */
.L_x_26184:
[----:B------:R0:W-:Y:S01]  /*2170*/  STG.E.U16 [R16.64], RZ ;  /* 0x000000ff10007986 */ /* 0x0001e2000c101524 */
[----:B------:R-:W-:Y:S05]  /*2180*/  BRA `(.L_x_26180) ;  /* 0x0000050000007947 */ /* 0x000fea0003800000 */
.L_x_26183:
        /* <DEDUP_REMOVED lines=8> */
.L_x_26186:
[----:B------:R0:W-:Y:S01]  /*2210*/  STG.E [R16.64], RZ ;  /* 0x000000ff10007986 */ /* 0x0001e2000c101924 */
[----:B------:R-:W-:Y:S05]  /*2220*/  BRA `(.L_x_26180) ;  /* 0x0000046000007947 */ /* 0x000fea0003800000 */
.L_x_26185:
[----:B------:R0:W-:Y:S01]  /*2230*/  STG.E.64 [R16.64], RZ ;  /* 0x000000ff10007986 */ /* 0x0001e2000c101b24 */
[----:B------:R-:W-:Y:S05]  /*2240*/  BRA `(.L_x_26180) ;  /* 0x0000044000007947 */ /* 0x000fea0003800000 */
.L_x_26175:
        /* <DEDUP_REMOVED lines=10> */
.L_x_26189:
[----:B------:R0:W-:Y:S01]  /*22f0*/  STG.E.128 [R16.64], RZ ;  /* 0x000000ff10007986 */ /* 0x0001e2000c101d24 */
[----:B------:R-:W-:Y:S05]  /*2300*/  BRA `(.L_x_26180) ;  /* 0x0000038000007947 */ /* 0x000fea0003800000 */
.L_x_26188:
        /* <DEDUP_REMOVED lines=8> */
.L_x_26191:
[----:B------:R0:W-:Y:S01]  /*2390*/  STG.E.U8 [R16.64], RZ ;  /* 0x000000ff10007986 */ /* 0x0001e2000c101124 */
[----:B------:R-:W-:Y:S05]  /*23a0*/  BRA `(.L_x_26180) ;  /* 0x000002e000007947 */ /* 0x000fea0003800000 */
.L_x_26190:
[----:B------:R0:W-:Y:S01]  /*23b0*/  STG.E.U16 [R16.64], RZ ;  /* 0x000000ff10007986 */ /* 0x0001e2000c101524 */
[----:B------:R-:W-:Y:S05]  /*23c0*/  BRA `(.L_x_26180) ;  /* 0x000002c000007947 */ /* 0x000fea0003800000 */
.L_x_26187:
        /* <DEDUP_REMOVED lines=10> */
.L_x_26194:
[----:B------:R0:W-:Y:S01]  /*2470*/  STG.E.U8 [R16.64], RZ ;  /* 0x000000ff10007986 */ /* 0x0001e2000c101124 */
[----:B------:R-:W-:Y:S05]  /*2480*/  BRA `(.L_x_26180) ;  /* 0x0000020000007947 */ /* 0x000fea0003800000 */
.L_x_26193:
[----:B------:R0:W-:Y:S01]  /*2490*/  STG.E.U8 [R16.64], RZ ;  /* 0x000000ff10007986 */ /* 0x0001e2000c101124 */
[----:B------:R-:W-:Y:S05]  /*24a0*/  BRA `(.L_x_26180) ;  /* 0x000001e000007947 */ /* 0x000fea0003800000 */
.L_x_26192:
[----:B------:R-:W-:-:S13]  /*24b0*/  ISETP.NE.AND P0, PT, R0, 0x1c, PT ;  /* 0x0000001c0000780c */ /* 0x000fda0003f05270 */
[----:B------:R-:W-:Y:S05]  /*24c0*/  @!P0 BRA `(.L_x_26195) ;  /* 0x000001b000008947 */ /* 0x000fea0003800000 */
[----:B------:R-:W-:-:S13]  /*24d0*/  ISETP.NE.AND P0, PT, R0, 0x1d, PT ;  /* 0x0000001d0000780c */ /* 0x000fda0003f05270 */
[----:B------:R-:W-:Y:S05]  /*24e0*/  @!P0 BRA `(.L_x_26196) ;  /* 0x0000017000008947 */ /* 0x000fea0003800000 */
[----:B------:R-:W-:-:S13]  /*24f0*/  ISETP.NE.AND P0, PT, R0, 0x2c, PT ;  /* 0x0000002c0000780c */ /* 0x000fda0003f05270 */
[----:B------:R0:W-:Y:S01]  /*2500*/  @!P0 STG.E.U8 [R16.64], RZ ;  /* 0x000000ff10008986 */ /* 0x0001e2000c101124 */
[----:B------:R-:W-:Y:S05]  /*2510*/  @!P0 BRA `(.L_x_26180) ;  /* 0x0000017000008947 */ /* 0x000fea0003800000 */
.L_x_26179:
        /* <DEDUP_REMOVED lines=20> */
.L_x_26196:
[----:B------:R0:W-:Y:S01]  /*2660*/  STG.E.64 [R16.64], RZ ;  /* 0x000000ff10007986 */ /* 0x0001e2000c101b24 */
[----:B------:R-:W-:Y:S05]  /*2670*/  BRA `(.L_x_26180) ;  /* 0x0000001000007947 */ /* 0x000fea0003800000 */
.L_x_26195:
[----:B------:R0:W-:Y:S02]  /*2680*/  STG.E [R16.64], RZ ;  /* 0x000000ff10007986 */ /* 0x0001e4000c101924 */
.L_x_26180:
[----:B------:R-:W-:-:S05]  /*2690*/  IMAD R18, R19, 0x200, R18 ;  /* 0x0000020013127824 */ /* 0x000fca00078e0212 */
[----:B------:R-:W-:Y:S02]  /*26a0*/  IADD3 R23, R18, 0x80, RZ ;  /* 0x0000008012177810 */ /* 0x000fe40007ffe0ff */
.L_x_26139:
[----:B------:R-:W-:Y:S05]  /*26b0*/  BSYNC B7 ;  /* 0x0000000000077941 */ /* 0x000fea0003800000 */
.L_x_26138:
        /* <DEDUP_REMOVED lines=231> */
.L_x_26199:
        /* <DEDUP_REMOVED lines=19> */
.L_x_26203:
[----:B------:R0:W5:Y:S01]  /*3660*/  LDG.E.U8 R2, [R4.64] ;  /* 0x0000002404027981 */ /* 0x000162000c1e1100 */
[----:B------:R-:W-:Y:S01]  /*3670*/  IMAD.MOV.U32 R3, RZ, RZ, RZ ;  /* 0x000000ffff037224 */ /* 0x000fe200078e00ff */
[----:B------:R-:W-:Y:S05]  /*3680*/  BRA `(.L_x_26205) ;  /* 0x00000d5000007947 */ /* 0x000fea0003800000 */
.L_x_26202:
        /* <DEDUP_REMOVED lines=8> */
.L_x_26207:
[----:B------:R-:W2:Y:S02]  /*3710*/  LDG.E R2, [R4.64] ;  /* 0x0000002404027981 */ /* 0x000ea4000c1e1900 */
[----:B--2---:R-:W-:Y:S01]  /*3720*/  SHF.R.S32.HI R3, RZ, 0x1f, R2 ;  /* 0x0000001fff037819 */ /* 0x004fe20000011402 */
[----:B------:R-:W-:Y:S05]  /*3730*/  BRA `(.L_x_26205) ;  /* 0x00000ca000007947 */ /* 0x000fea0003800000 */
.L_x_26206:
[----:B------:R-:W2:Y:S02]  /*3740*/  LDG.E.S16 R2, [R4.64] ;  /* 0x0000002404027981 */ /* 0x000ea4000c1e1700 */
[----:B--2---:R-:W-:Y:S01]  /*3750*/  SHF.R.S32.HI R3, RZ, 0x1f, R2 ;  /* 0x0000001fff037819 */ /* 0x004fe20000011402 */
[----:B------:R-:W-:Y:S05]  /*3760*/  BRA `(.L_x_26205) ;  /* 0x00000c7000007947 */ /* 0x000fea0003800000 */
.L_x_26201:
        /* <DEDUP_REMOVED lines=9> */
.L_x_26209:
[----:B------:R-:W2:Y:S02]  /*3800*/  LDG.E.U16 R4, [R4.64] ;  /* 0x0000002404047981 */ /* 0x000ea4000c1e1500 */
[----:B--2---:R-:W-:-:S06]  /*3810*/  HADD2.F32 R2, -RZ, R4.H0_H0 ;  /* 0x20000004ff027230 */ /* 0x004fcc0000004100 */
[----:B------:R-:W0:Y:S01]  /*3820*/  F2I.S64.TRUNC R2, R2 ;  /* 0x0000000200027311 */ /* 0x000e22000020d900 */
[----:B------:R-:W-:Y:S05]  /*3830*/  BRA `(.L_x_26205) ;  /* 0x00000ba000007947 */ /* 0x000fea0003800000 */
.L_x_26208:
        /* <DEDUP_REMOVED lines=9> */
.L_x_26211:
[----:B------:R-:W2:Y:S02]  /*38d0*/  LDG.E.U16 R4, [R4.64] ;  /* 0x0000002404047981 */ /* 0x000ea4000c1e1500 */
[----:B--2---:R-:W-:-:S06]  /*38e0*/  HADD2.F32 R2, -RZ, R4.H0_H0 ;  /* 0x20000004ff027230 */ /* 0x004fcc0000004100 */
[----:B------:R-:W0:Y:S01]  /*38f0*/  F2I.S64.TRUNC R2, R2 ;  /* 0x0000000200027311 */ /* 0x000e22000020d900 */
[----:B------:R-:W-:Y:S05]  /*3900*/  BRA `(.L_x_26205) ;  /* 0x00000ad000007947 */ /* 0x000fea0003800000 */
.L_x_26210:
[----:B------:R-:W2:Y:S02]  /*3910*/  LDG.E.64 R2, [R4.64] ;  /* 0x0000002404027981 */ /* 0x000ea4000c1e1b00 */
[----:B--2---:R-:W0:Y:S01]  /*3920*/  F2I.S64.F64.TRUNC R2, R2 ;  /* 0x0000000200027311 */ /* 0x004e22000030d900 */
[----:B------:R-:W-:Y:S05]  /*3930*/  BRA `(.L_x_26205) ;  /* 0x00000aa000007947 */ /* 0x000fea0003800000 */
.L_x_26200:
        /* <DEDUP_REMOVED lines=13> */
.L_x_26214:
[----:B------:R-:W2:Y:S02]  /*3a10*/  LDG.E.64 R2, [R4.64] ;  /* 0x0000002404027981 */ /* 0x000ea4000c1e1b00 */
[----:B--2---:R-:W0:Y:S01]  /*3a20*/  F2I.S64.F64.TRUNC R2, R2 ;  /* 0x0000000200027311 */ /* 0x004e22000030d900 */
[----:B------:R-:W-:Y:S05]  /*3a30*/  BRA `(.L_x_26205) ;  /* 0x000009a000007947 */ /* 0x000fea0003800000 */
.L_x_26213:
        /* <DEDUP_REMOVED lines=27> */
.L_x_26216:
        /* <DEDUP_REMOVED lines=14> */
.L_x_26215:
[----:B------:R-:W2:Y:S02]  /*3cd0*/  LDG.E.U16 R2, [R4.64] ;  /* 0x0000002404027981 */ /* 0x000ea4000c1e1500 */
[----:B--2---:R-:W-:-:S06]  /*3ce0*/  PRMT R2, RZ, 0x5410, R2 ;  /* 0x00005410ff027816 */ /* 0x004fcc0000000002 */
[----:B------:R-:W0:Y:S01]  /*3cf0*/  F2I.S64.TRUNC R2, R2 ;  /* 0x0000000200027311 */ /* 0x000e22000020d900 */
[----:B------:R-:W-:Y:S05]  /*3d00*/  BRA `(.L_x_26205) ;  /* 0x000006d000007947 */ /* 0x000fea0003800000 */
.L_x_26212:
        /* <DEDUP_REMOVED lines=11> */
.L_x_26219:
        /* <DEDUP_REMOVED lines=21> */
.L_x_26223:
[----:B------:R-:W-:Y:S05]  /*3f10*/  BSYNC B1 ;  /* 0x0000000000017941 */ /* 0x000fea0003800000 */
.L_x_26222:
[----:B------:R-:W-:Y:S01]  /*3f20*/  IMAD.SHL.U32 R2, R2, 0x100000, RZ ;  /* 0x0010000002027824 */ /* 0x000fe200078e00ff */
[----:B------:R-:W-:-:S04]  /*3f30*/  LEA R3, R0, 0x3b800000, 0x17 ;  /* 0x3b80000000037811 */ /* 0x000fc800078eb8ff */
[----:B------:R-:W-:Y:S02]  /*3f40*/  LOP3.LUT R2, R3, R2, R4, 0xfe, !PT ;  /* 0x0000000203027212 */ /* 0x000fe400078efe04 */
.L_x_26221:
[----:B------:R-:W-:Y:S05]  /*3f50*/  BSYNC B0 ;  /* 0x0000000000007941 */ /* 0x000fea0003800000 */
.L_x_26220:
[----:B------:R-:W0:Y:S01]  /*3f60*/  F2I.S64.TRUNC R2, R2 ;  /* 0x0000000200027311 */ /* 0x000e22000020d900 */
[----:B------:R-:W-:Y:S05]  /*3f70*/  BRA `(.L_x_26205) ;  /* 0x0000046000007947 */ /* 0x000fea0003800000 */
.L_x_26218:
        /* <DEDUP_REMOVED lines=21> */
.L_x_26227:
[----:B------:R-:W-:Y:S05]  /*40d0*/  BSYNC B1 ;  /* 0x0000000000017941 */ /* 0x000fea0003800000 */
.L_x_26226:
[----:B------:R-:W-:Y:S01]  /*40e0*/  IMAD.SHL.U32 R2, R2, 0x200000, RZ ;  /* 0x0020000002027824 */ /* 0x000fe200078e00ff */
[----:B------:R-:W-:-:S04]  /*40f0*/  LEA R3, R0, 0x37800000, 0x17 ;  /* 0x3780000000037811 */ /* 0x000fc800078eb8ff */
[----:B------:R-:W-:Y:S02]  /*4100*/  LOP3.LUT R2, R3, R2, R4, 0xfe, !PT ;  /* 0x0000000203027212 */ /* 0x000fe400078efe04 */
.L_x_26225:
[----:B------:R-:W-:Y:S05]  /*4110*/  BSYNC B0 ;  /* 0x0000000000007941 */ /* 0x000fea0003800000 */
.L_x_26224:
[----:B------:R-:W0:Y:S01]  /*4120*/  F2I.S64.TRUNC R2, R2 ;  /* 0x0000000200027311 */ /* 0x000e22000020d900 */
[----:B------:R-:W-:Y:S05]  /*4130*/  BRA `(.L_x_26205) ;  /* 0x000002a000007947 */ /* 0x000fea0003800000 */
.L_x_26217:
        /* <DEDUP_REMOVED lines=14> */
.L_x_26231:
[----:B------:R-:W-:Y:S05]  /*4220*/  BSYNC B0 ;  /* 0x0000000000007941 */ /* 0x000fea0003800000 */
.L_x_26230:
[----:B------:R-:W0:Y:S01]  /*4230*/  F2I.S64.TRUNC R2, R2 ;  /* 0x0000000200027311 */ /* 0x000e22000020d900 */
[----:B------:R-:W-:Y:S05]  /*4240*/  BRA `(.L_x_26205) ;  /* 0x0000019000007947 */ /* 0x000fea0003800000 */
.L_x_26204:
        /* <DEDUP_REMOVED lines=21> */
.L_x_26229:
[----:B------:R0:W5:Y:S01]  /*43a0*/  LDG.E.64 R2, [R4.64] ;  /* 0x0000002404027981 */ /* 0x000162000c1e1b00 */
[----:B------:R-:W-:Y:S05]  /*43b0*/  BRA `(.L_x_26205) ;  /* 0x0000002000007947 */ /* 0x000fea0003800000 */
.L_x_26228:
[----:B------:R0:W5:Y:S01]  /*43c0*/  LDG.E R2, [R4.64] ;  /* 0x0000002404027981 */ /* 0x000162000c1e1900 */
[----:B------:R-:W-:-:S04]  /*43d0*/  HFMA2.MMA R3, -RZ, RZ, 0, 0 ;  /* 0x00000000ff037435 */ /* 0x000fc800000001ff */
.L_x_26205:
        /* <DEDUP_REMOVED lines=27> */
.L_x_26233:
[----:B------:R-:W-:Y:S05]  /*4590*/  BSYNC B6 ;  /* 0x0000000000067941 */ /* 0x000fea0003800000 */
.L_x_26232:
        /* <DEDUP_REMOVED lines=14> */
.L_x_26237:
[----:B------:R0:W-:Y:S01]  /*4680*/  STG.E.U8 [R16.64], RZ ;  /* 0x000000ff10007986 */ /* 0x0001e2000c101124 */
[----:B------:R-:W-:Y:S05]  /*4690*/  BRA `(.L_x_26239) ;  /* 0x0000066000007947 */ /* 0x000fea0003800000 */
.L_x_26236:
        /* <DEDUP_REMOVED lines=8> */
.L_x_26241:
[----:B------:R0:W-:Y:S01]  /*4720*/  STG.E [R16.64], RZ ;  /* 0x000000ff10007986 */ /* 0x0001e2000c101924 */
[----:B------:R-:W-:Y:S05]  /*4730*/  BRA `(.L_x_26239) ;  /* 0x000005c000007947 */ /* 0x000fea0003800000 */
.L_x_26240:
[----:B------:R0:W-:Y:S01]  /*4740*/  STG.E.U16 [R16.64], RZ ;  /* 0x000000ff10007986 */ /* 0x0001e2000c101524 */
[----:B------:R-:W-:Y:S05]  /*4750*/  BRA `(.L_x_26239) ;  /* 0x000005a000007947 */ /* 0x000fea0003800000 */
.L_x_26235:
        /* <DEDUP_REMOVED lines=8> */
.L_x_26243:
[----:B------:R0:W-:Y:S01]  /*47e0*/  STG.E.U16 [R16.64], RZ ;  /* 0x000000ff10007986 */ /* 0x0001e2000c101524 */
[----:B------:R-:W-:Y:S05]  /*47f0*/  BRA `(.L_x_26239) ;  /* 0x0000050000007947 */ /* 0x000fea0003800000 */
.L_x_26242:
        /* <DEDUP_REMOVED lines=8> */
.L_x_26245:
[----:B------:R0:W-:Y:S01]  /*4880*/  STG.E [R16.64], RZ ;  /* 0x000000ff10007986 */ /* 0x0001e2000c101924 */
[----:B------:R-:W-:Y:S05]  /*4890*/  BRA `(.L_x_26239) ;  /* 0x0000046000007947 */ /* 0x000fea0003800000 */
.L_x_26244:
[----:B------:R0:W-:Y:S01]  /*48a0*/  STG.E.64 [R16.64], RZ ;  /* 0x000000ff10007986 */ /* 0x0001e2000c101b24 */
[----:B------:R-:W-:Y:S05]  /*48b0*/  BRA `(.L_x_26239) ;  /* 0x0000044000007947 */ /* 0x000fea0003800000 */
.L_x_26234:
        /* <DEDUP_REMOVED lines=10> */
.L_x_26248:
[----:B------:R0:W-:Y:S01]  /*4960*/  STG.E.128 [R16.64], RZ ;  /* 0x000000ff10007986 */ /* 0x0001e2000c101d24 */
[----:B------:R-:W-:Y:S05]  /*4970*/  BRA `(.L_x_26239) ;  /* 0x0000038000007947 */ /* 0x000fea0003800000 */
.L_x_26247:
        /* <DEDUP_REMOVED lines=8> */
.L_x_26250:
[----:B------:R0:W-:Y:S01]  /*4a00*/  STG.E.U8 [R16.64], RZ ;  /* 0x000000ff10007986 */ /* 0x0001e2000c101124 */
[----:B------:R-:W-:Y:S05]  /*4a10*/  BRA `(.L_x_26239) ;  /* 0x000002e000007947 */ /* 0x000fea0003800000 */
.L_x_26249:
[----:B------:R0:W-:Y:S01]  /*4a20*/  STG.E.U16 [R16.64], RZ ;  /* 0x000000ff10007986 */ /* 0x0001e2000c101524 */
[----:B------:R-:W-:Y:S05]  /*4a30*/  BRA `(.L_x_26239) ;  /* 0x000002c000007947 */ /* 0x000fea0003800000 */
.L_x_26246:
        /* <DEDUP_REMOVED lines=10> */
.L_x_26253:
[----:B------:R0:W-:Y:S01]  /*4ae0*/  STG.E.U8 [R16.64], RZ ;  /* 0x000000ff10007986 */ /* 0x0001e2000c101124 */
[----:B------:R-:W-:Y:S05]  /*4af0*/  BRA `(.L_x_26239) ;  /* 0x0000020000007947 */ /* 0x000fea0003800000 */
.L_x_26252:
[----:B------:R0:W-:Y:S01]  /*4b00*/  STG.E.U8 [R16.64], RZ ;  /* 0x000000ff10007986 */ /* 0x0001e2000c101124 */
[----:B------:R-:W-:Y:S05]  /*4b10*/  BRA `(.L_x_26239) ;  /* 0x000001e000007947 */ /* 0x000fea0003800000 */
.L_x_26251:
[----:B------:R-:W-:-:S13]  /*4b20*/  ISETP.NE.AND P0, PT, R0, 0x1c, PT ;  /* 0x0000001c0000780c */ /* 0x000fda0003f05270 */
[----:B------:R-:W-:Y:S05]  /*4b30*/  @!P0 BRA `(.L_x_26254) ;  /* 0x000001b000008947 */ /* 0x000fea0003800000 */
[----:B------:R-:W-:-:S13]  /*4b40*/  ISETP.NE.AND P0, PT, R0, 0x1d, PT ;  /* 0x0000001d0000780c */ /* 0x000fda0003f05270 */
[----:B------:R-:W-:Y:S05]  /*4b50*/  @!P0 BRA `(.L_x_26255) ;  /* 0x0000017000008947 */ /* 0x000fea0003800000 */
[----:B------:R-:W-:-:S13]  /*4b60*/  ISETP.NE.AND P0, PT, R0, 0x2c, PT ;  /* 0x0000002c0000780c */ /* 0x000fda0003f05270 */
[----:B------:R0:W-:Y:S01]  /*4b70*/  @!P0 STG.E.U8 [R16.64], RZ ;  /* 0x000000ff10008986 */ /* 0x0001e2000c101124 */
[----:B------:R-:W-:Y:S05]  /*4b80*/  @!P0 BRA `(.L_x_26239) ;  /* 0x0000017000008947 */ /* 0x000fea0003800000 */
.L_x_26238:
        /* <DEDUP_REMOVED lines=20> */
.L_x_26255:
[----:B------:R0:W-:Y:S01]  /*4cd0*/  STG.E.64 [R16.64], RZ ;  /* 0x000000ff10007986 */ /* 0x0001e2000c101b24 */
[----:B------:R-:W-:Y:S05]  /*4ce0*/  BRA `(.L_x_26239) ;  /* 0x0000001000007947 */ /* 0x000fea0003800000 */
.L_x_26254:
[----:B------:R0:W-:Y:S02]  /*4cf0*/  STG.E [R16.64], RZ ;  /* 0x000000ff10007986 */ /* 0x0001e4000c101924 */
.L_x_26239:
        /* <DEDUP_REMOVED lines=231> */
.L_x_26256:
        /* <DEDUP_REMOVED lines=19> */
.L_x_26260:
[----:B------:R0:W5:Y:S01]  /*5ca0*/  LDG.E.U8 R2, [R4.64] ;  /* 0x0000002404027981 */ /* 0x000162000c1e1100 */
[----:B------:R-:W-:Y:S01]  /*5cb0*/  IMAD.MOV.U32 R3, RZ, RZ, RZ ;  /* 0x000000ffff037224 */ /* 0x000fe200078e00ff */
[----:B------:R-:W-:Y:S05]  /*5cc0*/  BRA `(.L_x_26262) ;  /* 0x00000d5000007947 */ /* 0x000fea0003800000 */
.L_x_26259:
        /* <DEDUP_REMOVED lines=8> */
.L_x_26264:
[----:B------:R-:W2:Y:S02]  /*5d50*/  LDG.E R2, [R4.64] ;  /* 0x0000002404027981 */ /* 0x000ea4000c1e1900 */
[----:B--2---:R-:W-:Y:S01]  /*5d60*/  SHF.R.S32.HI R3, RZ, 0x1f, R2 ;  /* 0x0000001fff037819 */ /* 0x004fe20000011402 */
[----:B------:R-:W-:Y:S05]  /*5d70*/  BRA `(.L_x_26262) ;  /* 0x00000ca000007947 */ /* 0x000fea0003800000 */
.L_x_26263:
[----:B------:R-:W2:Y:S02]  /*5d80*/  LDG.E.S16 R2, [R4.64] ;  /* 0x0000002404027981 */ /* 0x000ea4000c1e1700 */
[----:B--2---:R-:W-:Y:S01]  /*5d90*/  SHF.R.S32.HI R3, RZ, 0x1f, R2 ;  /* 0x0000001fff037819 */ /* 0x004fe20000011402 */
[----:B------:R-:W-:Y:S05]  /*5da0*/  BRA `(.L_x_26262) ;  /* 0x00000c7000007947 */ /* 0x000fea0003800000 */
.L_x_26258:
        /* <DEDUP_REMOVED lines=9> */
.L_x_26266:
[----:B------:R-:W2:Y:S02]  /*5e40*/  LDG.E.U16 R4, [R4.64] ;  /* 0x0000002404047981 */ /* 0x000ea4000c1e1500 */
[----:B--2---:R-:W-:-:S06]  /*5e50*/  HADD2.F32 R2, -RZ, R4.H0_H0 ;  /* 0x20000004ff027230 */ /* 0x004fcc0000004100 */
[----:B------:R-:W0:Y:S01]  /*5e60*/  F2I.S64.TRUNC R2, R2 ;  /* 0x0000000200027311 */ /* 0x000e22000020d900 */
[----:B------:R-:W-:Y:S05]  /*5e70*/  BRA `(.L_x_26262) ;  /* 0x00000ba000007947 */ /* 0x000fea0003800000 */
.L_x_26265:
        /* <DEDUP_REMOVED lines=9> */
.L_x_26268:
[----:B------:R-:W2:Y:S02]  /*5f10*/  LDG.E.U16 R4, [R4.64] ;  /* 0x0000002404047981 */ /* 0x000ea4000c1e1500 */
[----:B--2---:R-:W-:-:S06]  /*5f20*/  HADD2.F32 R2, -RZ, R4.H0_H0 ;  /* 0x20000004ff027230 */ /* 0x004fcc0000004100 */
[----:B------:R-:W0:Y:S01]  /*5f30*/  F2I.S64.TRUNC R2, R2 ;  /* 0x0000000200027311 */ /* 0x000e22000020d900 */
[----:B------:R-:W-:Y:S05]  /*5f40*/  BRA `(.L_x_26262) ;  /* 0x00000ad000007947 */ /* 0x000fea0003800000 */
.L_x_26267:
[----:B------:R-:W2:Y:S02]  /*5f50*/  LDG.E.64 R2, [R4.64] ;  /* 0x0000002404027981 */ /* 0x000ea4000c1e1b00 */
[----:B--2---:R-:W0:Y:S01]  /*5f60*/  F2I.S64.F64.TRUNC R2, R2 ;  /* 0x0000000200027311 */ /* 0x004e22000030d900 */
[----:B------:R-:W-:Y:S05]  /*5f70*/  BRA `(.L_x_26262) ;  /* 0x00000aa000007947 */ /* 0x000fea0003800000 */
.L_x_26257:
        /* <DEDUP_REMOVED lines=13> */
.L_x_26271:
[----:B------:R-:W2:Y:S02]  /*6050*/  LDG.E.64 R2, [R4.64] ;  /* 0x0000002404027981 */ /* 0x000ea4000c1e1b00 */
[----:B--2---:R-:W0:Y:S01]  /*6060*/  F2I.S64.F64.TRUNC R2, R2 ;  /* 0x0000000200027311 */ /* 0x004e22000030d900 */
[----:B------:R-:W-:Y:S05]  /*6070*/  BRA `(.L_x_26262) ;  /* 0x000009a000007947 */ /* 0x000fea0003800000 */
.L_x_26270:
        /* <DEDUP_REMOVED lines=27> */
.L_x_26273:
        /* <DEDUP_REMOVED lines=14> */
.L_x_26272:
[----:B------:R-:W2:Y:S02]  /*6310*/  LDG.E.U16 R2, [R4.64] ;  /* 0x0000002404027981 */ /* 0x000ea4000c1e1500 */
[----:B--2---:R-:W-:-:S06]  /*6320*/  PRMT R2, RZ, 0x5410, R2 ;  /* 0x00005410ff027816 */ /* 0x004fcc0000000002 */
[----:B------:R-:W0:Y:S01]  /*6330*/  F2I.S64.TRUNC R2, R2 ;  /* 0x0000000200027311 */ /* 0x000e22000020d900 */
[----:B------:R-:W-:Y:S05]  /*6340*/  BRA `(.L_x_26262) ;  /* 0x000006d000007947 */ /* 0x000fea0003800000 */
.L_x_26269:
        /* <DEDUP_REMOVED lines=11> */
.L_x_26276:
        /* <DEDUP_REMOVED lines=21> */
.L_x_26280:
[----:B------:R-:W-:Y:S05]  /*6550*/  BSYNC B1 ;  /* 0x0000000000017941 */ /* 0x000fea0003800000 */
.L_x_26279:
[----:B------:R-:W-:Y:S01]  /*6560*/  IMAD.SHL.U32 R2, R2, 0x100000, RZ ;  /* 0x0010000002027824 */ /* 0x000fe200078e00ff */
[----:B------:R-:W-:-:S04]  /*6570*/  LEA R3, R0, 0x3b800000, 0x17 ;  /* 0x3b80000000037811 */ /* 0x000fc800078eb8ff */
[----:B------:R-:W-:Y:S02]  /*6580*/  LOP3.LUT R2, R3, R2, R4, 0xfe, !PT ;  /* 0x0000000203027212 */ /* 0x000fe400078efe04 */
.L_x_26278:
[----:B------:R-:W-:Y:S05]  /*6590*/  BSYNC B0 ;  /* 0x0000000000007941 */ /* 0x000fea0003800000 */
.L_x_26277:
[----:B------:R-:W0:Y:S01]  /*65a0*/  F2I.S64.TRUNC R2, R2 ;  /* 0x0000000200027311 */ /* 0x000e22000020d900 */
[----:B------:R-:W-:Y:S05]  /*65b0*/  BRA `(.L_x_26262) ;  /* 0x0000046000007947 */ /* 0x000fea0003800000 */
.L_x_26275:
        /* <DEDUP_REMOVED lines=21> */
.L_x_26284:
[----:B------:R-:W-:Y:S05]  /*6710*/  BSYNC B1 ;  /* 0x0000000000017941 */ /* 0x000fea0003800000 */
.L_x_26283:
[----:B------:R-:W-:Y:S01]  /*6720*/  IMAD.SHL.U32 R2, R2, 0x200000, RZ ;  /* 0x0020000002027824 */ /* 0x000fe200078e00ff */
[----:B------:R-:W-:-:S04]  /*6730*/  LEA R3, R0, 0x37800000, 0x17 ;  /* 0x3780000000037811 */ /* 0x000fc800078eb8ff */
[----:B------:R-:W-:Y:S02]  /*6740*/  LOP3.LUT R2, R3, R2, R4, 0xfe, !PT ;  /* 0x0000000203027212 */ /* 0x000fe400078efe04 */
.L_x_26282:
[----:B------:R-:W-:Y:S05]  /*6750*/  BSYNC B0 ;  /* 0x0000000000007941 */ /* 0x000fea0003800000 */
.L_x_26281:
[----:B------:R-:W0:Y:S01]  /*6760*/  F2I.S64.TRUNC R2, R2 ;  /* 0x0000000200027311 */ /* 0x000e22000020d900 */
[----:B------:R-:W-:Y:S05]  /*6770*/  BRA `(.L_x_26262) ;  /* 0x000002a000007947 */ /* 0x000fea0003800000 */
.L_x_26274:
        /* <DEDUP_REMOVED lines=14> */
.L_x_26288:
[----:B------:R-:W-:Y:S05]  /*6860*/  BSYNC B0 ;  /* 0x0000000000007941 */ /* 0x000fea0003800000 */
.L_x_26287:
[----:B------:R-:W0:Y:S01]  /*6870*/  F2I.S64.TRUNC R2, R2 ;  /* 0x0000000200027311 */ /* 0x000e22000020d900 */
[----:B------:R-:W-:Y:S05]  /*6880*/  BRA `(.L_x_26262) ;  /* 0x0000019000007947 */ /* 0x000fea0003800000 */
.L_x_26261:
        /* <DEDUP_REMOVED lines=21> */
.L_x_26286:
[----:B------:R0:W5:Y:S01]  /*69e0*/  LDG.E.64 R2, [R4.64] ;  /* 0x0000002404027981 */ /* 0x000162000c1e1b00 */
[----:B------:R-:W-:Y:S05]  /*69f0*/  BRA `(.L_x_26262) ;  /* 0x0000002000007947 */ /* 0x000fea0003800000 */
.L_x_26285:
[----:B------:R0:W5:Y:S01]  /*6a00*/  LDG.E R2, [R4.64] ;  /* 0x0000002404027981 */ /* 0x000162000c1e1900 */
[----:B------:R-:W-:-:S03]  /*6a10*/  IMAD.MOV.U32 R3, RZ, RZ, RZ ;  /* 0x000000ffff037224 */ /* 0x000fc600078e00ff */
.L_x_26262:
        /* <DEDUP_REMOVED lines=27> */
.L_x_26290:
[----:B------:R-:W-:Y:S05]  /*6bd0*/  BSYNC B6 ;  /* 0x0000000000067941 */ /* 0x000fea0003800000 */
.L_x_26289:
        /* <DEDUP_REMOVED lines=14> */
.L_x_26294:
[----:B------:R0:W-:Y:S01]  /*6cc0*/  STG.E.U8 [R16.64], RZ ;  /* 0x000000ff10007986 */ /* 0x0001e2000c101124 */
[----:B------:R-:W-:Y:S05]  /*6cd0*/  BRA `(.L_x_26296) ;  /* 0x0000066000007947 */ /* 0x000fea0003800000 */
.L_x_26293:
        /* <DEDUP_REMOVED lines=8> */
.L_x_26298:
[----:B------:R0:W-:Y:S01]  /*6d60*/  STG.E [R16.64], RZ ;  /* 0x000000ff10007986 */ /* 0x0001e2000c101924 */
[----:B------:R-:W-:Y:S05]  /*6d70*/  BRA `(.L_x_26296) ;  /* 0x000005c000007947 */ /* 0x000fea0003800000 */
.L_x_26297:
[----:B------:R0:W-:Y:S01]  /*6d80*/  STG.E.U16 [R16.64], RZ ;  /* 0x000000ff10007986 */ /* 0x0001e2000c101524 */
[----:B------:R-:W-:Y:S05]  /*6d90*/  BRA `(.L_x_26296) ;  /* 0x000005a000007947 */ /* 0x000fea0003800000 */
.L_x_26292:
        /* <DEDUP_REMOVED lines=8> */
.L_x_26300:
[----:B------:R0:W-:Y:S01]  /*6e20*/  STG.E.U16 [R16.64], RZ ;  /* 0x000000ff10007986 */ /* 0x0001e2000c101524 */
[----:B------:R-:W-:Y:S05]  /*6e30*/  BRA `(.L_x_26296) ;  /* 0x0000050000007947 */ /* 0x000fea0003800000 */
.L_x_26299:
        /* <DEDUP_REMOVED lines=8> */
.L_x_26302:
[----:B------:R0:W-:Y:S01]  /*6ec0*/  STG.E [R16.64], RZ ;  /* 0x000000ff10007986 */ /* 0x0001e2000c101924 */
[----:B------:R-:W-:Y:S05]  /*6ed0*/  BRA `(.L_x_26296) ;  /* 0x0000046000007947 */ /* 0x000fea0003800000 */
.L_x_26301:
[----:B------:R0:W-:Y:S01]  /*6ee0*/  STG.E.64 [R16.64], RZ ;  /* 0x000000ff10007986 */ /* 0x0001e2000c101b24 */
[----:B------:R-:W-:Y:S05]  /*6ef0*/  BRA `(.L_x_26296) ;  /* 0x0000044000007947 */ /* 0x000fea0003800000 */
.L_x_26291:
        /* <DEDUP_REMOVED lines=10> */
.L_x_26305:
[----:B------:R0:W-:Y:S01]  /*6fa0*/  STG.E.128 [R16.64], RZ ;  /* 0x000000ff10007986 */ /* 0x0001e2000c101d24 */
[----:B------:R-:W-:Y:S05]  /*6fb0*/  BRA `(.L_x_26296) ;  /* 0x0000038000007947 */ /* 0x000fea0003800000 */
.L_x_26304:
        /* <DEDUP_REMOVED lines=8> */
.L_x_26307:
[----:B------:R0:W-:Y:S01]  /*7040*/  STG.E.U8 [R16.64], RZ ;  /* 0x000000ff10007986 */ /* 0x0001e2000c101124 */
[----:B------:R-:W-:Y:S05]  /*7050*/  BRA `(.L_x_26296) ;  /* 0x000002e000007947 */ /* 0x000fea0003800000 */
.L_x_26306:
[----:B------:R0:W-:Y:S01]  /*7060*/  STG.E.U16 [R16.64], RZ ;  /* 0x000000ff10007986 */ /* 0x0001e2000c101524 */
[----:B------:R-:W-:Y:S05]  /*7070*/  BRA `(.L_x_26296) ;  /* 0x000002c000007947 */ /* 0x000fea0003800000 */
.L_x_26303:
        /* <DEDUP_REMOVED lines=10> */
.L_x_26310:
[----:B------:R0:W-:Y:S01]  /*7120*/  STG.E.U8 [R16.64], RZ ;  /* 0x000000ff10007986 */ /* 0x0001e2000c101124 */
[----:B------:R-:W-:Y:S05]  /*7130*/  BRA `(.L_x_26296) ;  /* 0x0000020000007947 */ /* 0x000fea0003800000 */
.L_x_26309:
[----:B------:R0:W-:Y:S01]  /*7140*/  STG.E.U8 [R16.64], RZ ;  /* 0x000000ff10007986 */ /* 0x0001e2000c101124 */
[----:B------:R-:W-:Y:S05]  /*7150*/  BRA `(.L_x_26296) ;  /* 0x000001e000007947 */ /* 0x000fea0003800000 */
.L_x_26308:
[----:B------:R-:W-:-:S13]  /*7160*/  ISETP.NE.AND P0, PT, R0, 0x1c, PT ;  /* 0x0000001c0000780c */ /* 0x000fda0003f05270 */
[----:B------:R-:W-:Y:S05]  /*7170*/  @!P0 BRA `(.L_x_26311) ;  /* 0x000001b000008947 */ /* 0x000fea0003800000 */
[----:B------:R-:W-:-:S13]  /*7180*/  ISETP.NE.AND P0, PT, R0, 0x1d, PT ;  /* 0x0000001d0000780c */ /* 0x000fda0003f05270 */
[----:B------:R-:W-:Y:S05]  /*7190*/  @!P0 BRA `(.L_x_26312) ;  /* 0x0000017000008947 */ /* 0x000fea0003800000 */
[----:B------:R-:W-:-:S13]  /*71a0*/  ISETP.NE.AND P0, PT, R0, 0x2c, PT ;  /* 0x0000002c0000780c */ /* 0x000fda0003f05270 */
[----:B------:R0:W-:Y:S01]  /*71b0*/  @!P0 STG.E.U8 [R16.64], RZ ;  /* 0x000000ff10008986 */ /* 0x0001e2000c101124 */
[----:B------:R-:W-:Y:S05]  /*71c0*/  @!P0 BRA `(.L_x_26296) ;  /* 0x0000017000008947 */ /* 0x000fea0003800000 */
.L_x_26295:
        /* <DEDUP_REMOVED lines=20> */
.L_x_26312:
[----:B------:R0:W-:Y:S01]  /*7310*/  STG.E.64 [R16.64], RZ ;  /* 0x000000ff10007986 */ /* 0x0001e2000c101b24 */
[----:B------:R-:W-:Y:S05]  /*7320*/  BRA `(.L_x_26296) ;  /* 0x0000001000007947 */ /* 0x000fea0003800000 */
.L_x_26311:
[----:B------:R0:W-:Y:S02]  /*7330*/  STG.E [R16.64], RZ ;  /* 0x000000ff10007986 */ /* 0x0001e4000c101924 */
.L_x_26296:
[----:B------:R-:W-:Y:S02]  /*7340*/  IADD3 R23, R23, 0x80, RZ ;  /* 0x0000008017177810 */ /* 0x000fe40007ffe0ff */
.L_x_26198:
[----:B------:R-:W-:Y:S05]  /*7350*/  BSYNC B7 ;  /* 0x0000000000077941 */ /* 0x000fea0003800000 */
.L_x_26197:
        /* <DEDUP_REMOVED lines=230> */
.L_x_26313:
        /* <DEDUP_REMOVED lines=19> */
.L_x_26317:
[----:B------:R0:W5:Y:S01]  /*82f0*/  LDG.E.U8 R2, [R4.64] ;  /* 0x0000002404027981 */ /* 0x000162000c1e1100 */
[----:B------:R-:W-:Y:S01]  /*8300*/  IMAD.MOV.U32 R3, RZ, RZ, RZ ;  /* 0x000000ffff037224 */ /* 0x000fe200078e00ff */
[----:B------:R-:W-:Y:S05]  /*8310*/  BRA `(.L_x_26319) ;  /* 0x00000d5000007947 */ /* 0x000fea0003800000 */
.L_x_26316:
        /* <DEDUP_REMOVED lines=8> */
.L_x_26321:
[----:B------:R-:W2:Y:S02]  /*83a0*/  LDG.E R2, [R4.64] ;  /* 0x0000002404027981 */ /* 0x000ea4000c1e1900 */
[----:B--2---:R-:W-:Y:S01]  /*83b0*/  SHF.R.S32.HI R3, RZ, 0x1f, R2 ;  /* 0x0000001fff037819 */ /* 0x004fe20000011402 */
[----:B------:R-:W-:Y:S05]  /*83c0*/  BRA `(.L_x_26319) ;  /* 0x00000ca000007947 */ /* 0x000fea0003800000 */
.L_x_26320:
[----:B------:R-:W2:Y:S02]  /*83d0*/  LDG.E.S16 R2, [R4.64] ;  /* 0x0000002404027981 */ /* 0x000ea4000c1e1700 */
[----:B--2---:R-:W-:Y:S01]  /*83e0*/  SHF.R.S32.HI R3, RZ, 0x1f, R2 ;  /* 0x0000001fff037819 */ /* 0x004fe20000011402 */
[----:B------:R-:W-:Y:S05]  /*83f0*/  BRA `(.L_x_26319) ;  /* 0x00000c7000007947 */ /* 0x000fea0003800000 */
.L_x_26315:
        /* <DEDUP_REMOVED lines=9> */
.L_x_26323:
[----:B------:R-:W2:Y:S02]  /*8490*/  LDG.E.U16 R4, [R4.64] ;  /* 0x0000002404047981 */ /* 0x000ea4000c1e1500 */
[----:B--2---:R-:W-:-:S06]  /*84a0*/  HADD2.F32 R2, -RZ, R4.H0_H0 ;  /* 0x20000004ff027230 */ /* 0x004fcc0000004100 */
[----:B------:R-:W0:Y:S01]  /*84b0*/  F2I.S64.TRUNC R2, R2 ;  /* 0x0000000200027311 */ /* 0x000e22000020d900 */
[----:B------:R-:W-:Y:S05]  /*84c0*/  BRA `(.L_x_26319) ;  /* 0x00000ba000007947 */ /* 0x000fea0003800000 */
.L_x_26322:
        /* <DEDUP_REMOVED lines=9> */
.L_x_26325:
[----:B------:R-:W2:Y:S02]  /*8560*/  LDG.E.U16 R4, [R4.64] ;  /* 0x0000002404047981 */ /* 0x000ea4000c1e1500 */
[----:B--2---:R-:W-:-:S06]  /*8570*/  HADD2.F32 R2, -RZ, R4.H0_H0 ;  /* 0x20000004ff027230 */ /* 0x004fcc0000004100 */
[----:B------:R-:W0:Y:S01]  /*8580*/  F2I.S64.TRUNC R2, R2 ;  /* 0x0000000200027311 */ /* 0x000e22000020d900 */
[----:B------:R-:W-:Y:S05]  /*8590*/  BRA `(.L_x_26319) ;  /* 0x00000ad000007947 */ /* 0x000fea0003800000 */
.L_x_26324:
[----:B------:R-:W2:Y:S02]  /*85a0*/  LDG.E.64 R2, [R4.64] ;  /* 0x0000002404027981 */ /* 0x000ea4000c1e1b00 */
[----:B--2---:R-:W0:Y:S01]  /*85b0*/  F2I.S64.F64.TRUNC R2, R2 ;  /* 0x0000000200027311 */ /* 0x004e22000030d900 */
[----:B------:R-:W-:Y:S05]  /*85c0*/  BRA `(.L_x_26319) ;  /* 0x00000aa000007947 */ /* 0x000fea0003800000 */
.L_x_26314:
        /* <DEDUP_REMOVED lines=13> */
.L_x_26328:
[----:B------:R-:W2:Y:S02]  /*86a0*/  LDG.E.64 R2, [R4.64] ;  /* 0x0000002404027981 */ /* 0x000ea4000c1e1b00 */
[----:B--2---:R-:W0:Y:S01]  /*86b0*/  F2I.S64.F64.TRUNC R2, R2 ;  /* 0x0000000200027311 */ /* 0x004e22000030d900 */
[----:B------:R-:W-:Y:S05]  /*86c0*/  BRA `(.L_x_26319) ;  /* 0x000009a000007947 */ /* 0x000fea0003800000 */
.L_x_26327:
        /* <DEDUP_REMOVED lines=27> */
.L_x_26330:
        /* <DEDUP_REMOVED lines=14> */
.L_x_26329:
[----:B------:R-:W2:Y:S02]  /*8960*/  LDG.E.U16 R2, [R4.64] ;  /* 0x0000002404027981 */ /* 0x000ea4000c1e1500 */
[----:B--2---:R-:W-:-:S06]  /*8970*/  PRMT R2, RZ, 0x5410, R2 ;  /* 0x00005410ff027816 */ /* 0x004fcc0000000002 */
[----:B------:R-:W0:Y:S01]  /*8980*/  F2I.S64.TRUNC R2, R2 ;  /* 0x0000000200027311 */ /* 0x000e22000020d900 */
[----:B------:R-:W-:Y:S05]  /*8990*/  BRA `(.L_x_26319) ;  /* 0x000006d000007947 */ /* 0x000fea0003800000 */
.L_x_26326:
        /* <DEDUP_REMOVED lines=11> */
.L_x_26333:
        /* <DEDUP_REMOVED lines=21> */
.L_x_26337:
[----:B------:R-:W-:Y:S05]  /*8ba0*/  BSYNC B1 ;  /* 0x0000000000017941 */ /* 0x000fea0003800000 */
.L_x_26336:
[----:B------:R-:W-:Y:S01]  /*8bb0*/  IMAD.SHL.U32 R2, R2, 0x100000, RZ ;  /* 0x0010000002027824 */ /* 0x000fe200078e00ff */
[----:B------:R-:W-:-:S04]  /*8bc0*/  LEA R3, R0, 0x3b800000, 0x17 ;  /* 0x3b80000000037811 */ /* 0x000fc800078eb8ff */
[----:B------:R-:W-:Y:S02]  /*8bd0*/  LOP3.LUT R2, R3, R2, R4, 0xfe, !PT ;  /* 0x0000000203027212 */ /* 0x000fe400078efe04 */
.L_x_26335:
[----:B------:R-:W-:Y:S05]  /*8be0*/  BSYNC B0 ;  /* 0x0000000000007941 */ /* 0x000fea0003800000 */
.L_x_26334:
[----:B------:R-:W0:Y:S01]  /*8bf0*/  F2I.S64.TRUNC R2, R2 ;  /* 0x0000000200027311 */ /* 0x000e22000020d900 */
[----:B------:R-:W-:Y:S05]  /*8c00*/  BRA `(.L_x_26319) ;  /* 0x0000046000007947 */ /* 0x000fea0003800000 */
.L_x_26332:
        /* <DEDUP_REMOVED lines=21> */
.L_x_26341:
[----:B------:R-:W-:Y:S05]  /*8d60*/  BSYNC B1 ;  /* 0x0000000000017941 */ /* 0x000fea0003800000 */
.L_x_26340:
[----:B------:R-:W-:Y:S01]  /*8d70*/  IMAD.SHL.U32 R2, R2, 0x200000, RZ ;  /* 0x0020000002027824 */ /* 0x000fe200078e00ff */
[----:B------:R-:W-:-:S04]  /*8d80*/  LEA R3, R0, 0x37800000, 0x17 ;  /* 0x3780000000037811 */ /* 0x000fc800078eb8ff */
[----:B------:R-:W-:Y:S02]  /*8d90*/  LOP3.LUT R2, R3, R2, R4, 0xfe, !PT ;  /* 0x0000000203027212 */ /* 0x000fe400078efe04 */
.L_x_26339:
[----:B------:R-:W-:Y:S05]  /*8da0*/  BSYNC B0 ;  /* 0x0000000000007941 */ /* 0x000fea0003800000 */
.L_x_26338:
[----:B------:R-:W0:Y:S01]  /*8db0*/  F2I.S64.TRUNC R2, R2 ;  /* 0x0000000200027311 */ /* 0x000e22000020d900 */
[----:B------:R-:W-:Y:S05]  /*8dc0*/  BRA `(.L_x_26319) ;  /* 0x000002a000007947 */ /* 0x000fea0003800000 */
.L_x_26331:
        /* <DEDUP_REMOVED lines=14> */
.L_x_26345:
[----:B------:R-:W-:Y:S05]  /*8eb0*/  BSYNC B0 ;  /* 0x0000000000007941 */ /* 0x000fea0003800000 */
.L_x_26344:
[----:B------:R-:W0:Y:S01]  /*8ec0*/  F2I.S64.TRUNC R2, R2 ;  /* 0x0000000200027311 */ /* 0x000e22000020d900 */
[----:B------:R-:W-:Y:S05]  /*8ed0*/  BRA `(.L_x_26319) ;  /* 0x0000019000007947 */ /* 0x000fea0003800000 */
.L_x_26318:
        /* <DEDUP_REMOVED lines=21> */
.L_x_26343:
[----:B------:R0:W5:Y:S01]  /*9030*/  LDG.E.64 R2, [R4.64] ;  /* 0x0000002404027981 */ /* 0x000162000c1e1b00 */
[----:B------:R-:W-:Y:S05]  /*9040*/  BRA `(.L_x_26319) ;  /* 0x0000002000007947 */ /* 0x000fea0003800000 */
.L_x_26342:
[----:B------:R0:W5:Y:S01]  /*9050*/  LDG.E R2, [R4.64] ;  /* 0x0000002404027981 */ /* 0x000162000c1e1900 */
[----:B------:R-:W-:-:S03]  /*9060*/  IMAD.MOV.U32 R3, RZ, RZ, RZ ;  /* 0x000000ffff037224 */ /* 0x000fc600078e00ff */
.L_x_26319:
        /* <DEDUP_REMOVED lines=27> */
.L_x_26347:
[----:B------:R-:W-:Y:S05]  /*9220*/  BSYNC B6 ;  /* 0x0000000000067941 */ /* 0x000fea0003800000 */
.L_x_26346:
        /* <DEDUP_REMOVED lines=14> */
.L_x_26351:
[----:B------:R-:W-:Y:S01]  /*9310*/  STG.E.U8 [R16.64], RZ ;  /* 0x000000ff10007986 */ /* 0x000fe2000c101124 */
[----:B------:R-:W-:Y:S05]  /*9320*/  EXIT ;  /* 0x000000000000794d */ /* 0x000fea0003800000 */
.L_x_26350:
        /* <DEDUP_REMOVED lines=8> */
.L_x_26354:
[----:B------:R-:W-:Y:S01]  /*93b0*/  STG.E [R16.64], RZ ;  /* 0x000000ff10007986 */ /* 0x000fe2000c101924 */
[----:B------:R-:W-:Y:S05]  /*93c0*/  EXIT ;  /* 0x000000000000794d */ /* 0x000fea0003800000 */
.L_x_26353:
[----:B------:R-:W-:Y:S01]  /*93d0*/  STG.E.U16 [R16.64], RZ ;  /* 0x000000ff10007986 */ /* 0x000fe2000c101524 */
[----:B------:R-:W-:Y:S05]  /*93e0*/  EXIT ;  /* 0x000000000000794d */ /* 0x000fea0003800000 */
.L_x_26349:
        /* <DEDUP_REMOVED lines=8> */
.L_x_26356:
[----:B------:R-:W-:Y:S01]  /*9470*/  STG.E.U16 [R16.64], RZ ;  /* 0x000000ff10007986 */ /* 0x000fe2000c101524 */
[----:B------:R-:W-:Y:S05]  /*9480*/  EXIT ;  /* 0x000000000000794d */ /* 0x000fea0003800000 */
.L_x_26355:
        /* <DEDUP_REMOVED lines=8> */
.L_x_26358:
[----:B------:R-:W-:Y:S01]  /*9510*/  STG.E [R16.64], RZ ;  /* 0x000000ff10007986 */ /* 0x000fe2000c101924 */
[----:B------:R-:W-:Y:S05]  /*9520*/  EXIT ;  /* 0x000000000000794d */ /* 0x000fea0003800000 */
.L_x_26357:
[----:B------:R-:W-:Y:S01]  /*9530*/  STG.E.64 [R16.64], RZ ;  /* 0x000000ff10007986 */ /* 0x000fe2000c101b24 */
[----:B------:R-:W-:Y:S05]  /*9540*/  EXIT ;  /* 0x000000000000794d */ /* 0x000fea0003800000 */
.L_x_26348:
        /* <DEDUP_REMOVED lines=10> */
.L_x_26361:
[----:B------:R-:W-:Y:S01]  /*95f0*/  STG.E.128 [R16.64], RZ ;  /* 0x000000ff10007986 */ /* 0x000fe2000c101d24 */
[----:B------:R-:W-:Y:S05]  /*9600*/  EXIT ;  /* 0x000000000000794d */ /* 0x000fea0003800000 */
.L_x_26360:
        /* <DEDUP_REMOVED lines=8> */
.L_x_26363:
[----:B------:R-:W-:Y:S01]  /*9690*/  STG.E.U8 [R16.64], RZ ;  /* 0x000000ff10007986 */ /* 0x000fe2000c101124 */
[----:B------:R-:W-:Y:S05]  /*96a0*/  EXIT ;  /* 0x000000000000794d */ /* 0x000fea0003800000 */
.L_x_26362:
[----:B------:R-:W-:Y:S01]  /*96b0*/  STG.E.U16 [R16.64], RZ ;  /* 0x000000ff10007986 */ /* 0x000fe2000c101524 */
[----:B------:R-:W-:Y:S05]  /*96c0*/  EXIT ;  /* 0x000000000000794d */ /* 0x000fea0003800000 */
.L_x_26359:
        /* <DEDUP_REMOVED lines=10> */
.L_x_26366:
[----:B------:R-:W-:Y:S01]  /*9770*/  STG.E.U8 [R16.64], RZ ;  /* 0x000000ff10007986 */ /* 0x000fe2000c101124 */
[----:B------:R-:W-:Y:S05]  /*9780*/  EXIT ;  /* 0x000000000000794d */ /* 0x000fea0003800000 */
.L_x_26365:
[----:B------:R-:W-:Y:S01]  /*9790*/  STG.E.U8 [R16.64], RZ ;  /* 0x000000ff10007986 */ /* 0x000fe2000c101124 */
[----:B------:R-:W-:Y:S05]  /*97a0*/  EXIT ;  /* 0x000000000000794d */ /* 0x000fea0003800000 */
.L_x_26364:
[----:B------:R-:W-:-:S13]  /*97b0*/  ISETP.NE.AND P0, PT, R0, 0x1c, PT ;  /* 0x0000001c0000780c */ /* 0x000fda0003f05270 */
[----:B------:R-:W-:Y:S05]  /*97c0*/  @!P0 BRA `(.L_x_26367) ;  /* 0x000001b000008947 */ /* 0x000fea0003800000 */
[----:B------:R-:W-:-:S13]  /*97d0*/  ISETP.NE.AND P0, PT, R0, 0x1d, PT ;  /* 0x0000001d0000780c */ /* 0x000fda0003f05270 */
[----:B------:R-:W-:Y:S05]  /*97e0*/  @!P0 BRA `(.L_x_26368) ;  /* 0x0000017000008947 */ /* 0x000fea0003800000 */
[----:B------:R-:W-:-:S13]  /*97f0*/  ISETP.NE.AND P0, PT, R0, 0x2c, PT ;  /* 0x0000002c0000780c */ /* 0x000fda0003f05270 */
[----:B------:R0:W-:Y:S01]  /*9800*/  @!P0 STG.E.U8 [R16.64], RZ ;  /* 0x000000ff10008986 */ /* 0x0001e2000c101124 */
[----:B------:R-:W-:Y:S05]  /*9810*/  @!P0 EXIT ;  /* 0x000000000000894d */ /* 0x000fea0003800000 */
.L_x_26352:
        /* <DEDUP_REMOVED lines=20> */
.L_x_26368:
[----:B------:R-:W-:Y:S01]  /*9960*/  STG.E.64 [R16.64], RZ ;  /* 0x000000ff10007986 */ /* 0x000fe2000c101b24 */
[----:B------:R-:W-:Y:S05]  /*9970*/  EXIT ;  /* 0x000000000000794d */ /* 0x000fea0003800000 */
.L_x_26367:
[----:B------:R-:W-:Y:S01]  /*9980*/  STG.E [R16.64], RZ ;  /* 0x000000ff10007986 */ /* 0x000fe2000c101924 */
[----:B------:R-:W-:Y:S05]  /*9990*/  EXIT ;  /* 0x000000000000794d */ /* 0x000fea0003800000 */
.L_x_26369:
        /* <DEDUP_REMOVED lines=14> */
.L_x_27438:


//--------------------- .text._ZN2at6native27unrolled_elementwise_kernelIZZZNS0_67_GLOBAL__N__bb565c37_34_ValidateCompressedIndicesKernel_cu_33a4b88b42_validate_compressed_sparse_indices_kernelILNS2_8CDimNameE0ENS2_18CUDAKernelLauncherENS2_14EmptyVecKernelENS2_8DummyVecELm8EEEvRKNS_6TensorESA_lllENKUlvE0_clEvENKUlvE0_clEvEUllE_St5arrayIPcLm2EELi4E23TrivialOffsetCalculatorILi1EjESI_NS0_6memory12LoadWithCastILi1EEENSJ_13StoreWithCastILi1EEEEEviT_T0_T2_T3_T4_T5_ --------------------------
	.section	.text._ZN2at6native27unrolled_elementwise_kernelIZZZNS0_67_GLOBAL__N__bb565c37_34_ValidateCompressedIndicesKernel_cu_33a4b88b42_validate_compressed_sparse_indices_kernelILNS2_8CDimNameE0ENS2_18CUDAKernelLauncherENS2_14EmptyVecKernelENS2_8DummyVecELm8EEEvRKNS_6TensorESA_lllENKUlvE0_clEvENKUlvE0_clEvEUllE_St5arrayIPcLm2EELi4E23TrivialOffsetCalculatorILi1EjESI_NS0_6memory12LoadWithCastILi1EEENSJ_13StoreWithCastILi1EEEEEviT_T0_T2_T3_T4_T5_,"ax",@progbits
	.sectioninfo	@"SHI_REGISTERS=31"
	.align	128
        .global         _ZN2at6native27unrolled_elementwise_kernelIZZZNS0_67_GLOBAL__N__bb565c37_34_ValidateCompressedIndicesKernel_cu_33a4b88b42_validate_compressed_sparse_indices_kernelILNS2_8CDimNameE0ENS2_18CUDAKernelLauncherENS2_14EmptyVecKernelENS2_8DummyVecELm8EEEvRKNS_6TensorESA_lllENKUlvE0_clEvENKUlvE0_clEvEUllE_St5arrayIPcLm2EELi4E23TrivialOffsetCalculatorILi1EjESI_NS0_6memory12LoadWithCastILi1EEENSJ_13StoreWithCastILi1EEEEEviT_T0_T2_T3_T4_T5_
        .type           _ZN2at6native27unrolled_elementwise_kernelIZZZNS0_67_GLOBAL__N__bb565c37_34_ValidateCompressedIndicesKernel_cu_33a4b88b42_validate_compressed_sparse_indices_kernelILNS2_8CDimNameE0ENS2_18CUDAKernelLauncherENS2_14EmptyVecKernelENS2_8DummyVecELm8EEEvRKNS_6TensorESA_lllENKUlvE0_clEvENKUlvE0_clEvEUllE_St5arrayIPcLm2EELi4E23TrivialOffsetCalculatorILi1EjESI_NS0_6memory12LoadWithCastILi1EEENSJ_13StoreWithCastILi1EEEEEviT_T0_T2_T3_T4_T5_,@function
        .size           _ZN2at6native27unrolled_elementwise_kernelIZZZNS0_67_GLOBAL__N__bb565c37_34_ValidateCompressedIndicesKernel_cu_33a4b88b42_validate_compressed_sparse_indices_kernelILNS2_8CDimNameE0ENS2_18CUDAKernelLauncherENS2_14EmptyVecKernelENS2_8DummyVecELm8EEEvRKNS_6TensorESA_lllENKUlvE0_clEvENKUlvE0_clEvEUllE_St5arrayIPcLm2EELi4E23TrivialOffsetCalculatorILi1EjESI_NS0_6memory12LoadWithCastILi1EEENSJ_13StoreWithCastILi1EEEEEviT_T0_T2_T3_T4_T5_,(.L_x_27439 - _ZN2at6native27unrolled_elementwise_kernelIZZZNS0_67_GLOBAL__N__bb565c37_34_ValidateCompressedIndicesKernel_cu_33a4b88b42_validate_compressed_sparse_indices_kernelILNS2_8CDimNameE0ENS2_18CUDAKernelLauncherENS2_14EmptyVecKernelENS2_8DummyVecELm8EEEvRKNS_6TensorESA_lllENKUlvE0_clEvENKUlvE0_clEvEUllE_St5arrayIPcLm2EELi4E23TrivialOffsetCalculatorILi1EjESI_NS0_6memory12LoadWithCastILi1EEENSJ_13StoreWithCastILi1EEEEEviT_T0_T2_T3_T4_T5_)
        .other          _ZN2at6native27unrolled_elementwise_kernelIZZZNS0_67_GLOBAL__N__bb565c37_34_ValidateCompressedIndicesKernel_cu_33a4b88b42_validate_compressed_sparse_indices_kernelILNS2_8CDimNameE0ENS2_18CUDAKernelLauncherENS2_14EmptyVecKernelENS2_8DummyVecELm8EEEvRKNS_6TensorESA_lllENKUlvE0_clEvENKUlvE0_clEvEUllE_St5arrayIPcLm2EELi4E23TrivialOffsetCalculatorILi1EjESI_NS0_6memory12LoadWithCastILi1EEENSJ_13StoreWithCastILi1EEEEEviT_T0_T2_T3_T4_T5_,@"STO_CUDA_ENTRY STV_DEFAULT"
_ZN2at6native27unrolled_elementwise_kernelIZZZNS0_67_GLOBAL__N__bb565c37_34_ValidateCompressedIndicesKernel_cu_33a4b88b42_validate_compressed_sparse_indices_kernelILNS2_8CDimNameE0ENS2_18CUDAKernelLauncherENS2_14EmptyVecKernelENS2_8DummyVecELm8EEEvRKNS_6TensorESA_lllENKUlvE0_clEvENKUlvE0_clEvEUllE_St5arrayIPcLm2EELi4E23TrivialOffsetCalculatorILi1EjESI_NS0_6memory12LoadWithCastILi1EEENSJ_13StoreWithCastILi1EEEEEviT_T0_T2_T3_T4_T5_:
.text._ZN2at6native27unrolled_elementwise_kernelIZZZNS0_67_GLOBAL__N__bb565c37_34_ValidateCompressedIndicesKernel_cu_33a4b88b42_validate_compressed_sparse_indices_kernelILNS2_8CDimNameE0ENS2_18CUDAKernelLauncherENS2_14EmptyVecKernelENS2_8DummyVecELm8EEEvRKNS_6TensorESA_lllENKUlvE0_clEvENKUlvE0_clEvEUllE_St5arrayIPcLm2EELi4E23TrivialOffsetCalculatorILi1EjESI_NS0_6memory12LoadWithCastILi1EEENSJ_13StoreWithCastILi1EEEEEviT_T0_T2_T3_T4_T5_:
        /* <DEDUP_REMOVED lines=30> */
.L_x_26375:
[----:B------:R0:W5:Y:S01]  /*01e0*/  LDG.E.U8 R22, [R4.64] ;  /* 0x0000002404167981 */ /* 0x000162000c1e1100 */
[----:B------:R-:W-:Y:S01]  /*01f0*/  IMAD.MOV.U32 R23, RZ, RZ, RZ ;  /* 0x000000ffff177224 */ /* 0x000fe200078e00ff */
[----:B------:R-:W-:Y:S05]  /*0200*/  BRA `(.L_x_26377) ;  /* 0x00000d6000007947 */ /* 0x000fea0003800000 */
.L_x_26374:
        /* <DEDUP_REMOVED lines=8> */
.L_x_26379:
[----:B------:R-:W2:Y:S02]  /*0290*/  LDG.E R22, [R4.64] ;  /* 0x0000002404167981 */ /* 0x000ea4000c1e1900 */
[----:B--2---:R-:W-:Y:S01]  /*02a0*/  SHF.R.S32.HI R23, RZ, 0x1f, R22 ;  /* 0x0000001fff177819 */ /* 0x004fe20000011416 */
[----:B------:R-:W-:Y:S05]  /*02b0*/  BRA `(.L_x_26377) ;  /* 0x00000cb000007947 */ /* 0x000fea0003800000 */
.L_x_26378:
[----:B------:R-:W2:Y:S02]  /*02c0*/  LDG.E.S16 R22, [R4.64] ;  /* 0x0000002404167981 */ /* 0x000ea4000c1e1700 */
[----:B--2---:R-:W-:Y:S01]  /*02d0*/  SHF.R.S32.HI R23, RZ, 0x1f, R22 ;  /* 0x0000001fff177819 */ /* 0x004fe20000011416 */
[----:B------:R-:W-:Y:S05]  /*02e0*/  BRA `(.L_x_26377) ;  /* 0x00000c8000007947 */ /* 0x000fea0003800000 */
.L_x_26373:
        /* <DEDUP_REMOVED lines=9> */
.L_x_26381:
[----:B------:R-:W2:Y:S02]  /*0380*/  LDG.E.U16 R4, [R4.64] ;  /* 0x0000002404047981 */ /* 0x000ea4000c1e1500 */
[----:B--2---:R-:W-:-:S06]  /*0390*/  HADD2.F32 R22, -RZ, R4.H0_H0 ;  /* 0x20000004ff167230 */ /* 0x004fcc0000004100 */
[----:B------:R-:W0:Y:S01]  /*03a0*/  F2I.S64.TRUNC R22, R22 ;  /* 0x0000001600167311 */ /* 0x000e22000020d900 */
[----:B------:R-:W-:Y:S05]  /*03b0*/  BRA `(.L_x_26377) ;  /* 0x00000bb000007947 */ /* 0x000fea0003800000 */
.L_x_26380:
        /* <DEDUP_REMOVED lines=9> */
.L_x_26383:
[----:B------:R-:W2:Y:S02]  /*0450*/  LDG.E.U16 R4, [R4.64] ;  /* 0x0000002404047981 */ /* 0x000ea4000c1e1500 */
[----:B--2---:R-:W-:-:S06]  /*0460*/  HADD2.F32 R22, -RZ, R4.H0_H0 ;  /* 0x20000004ff167230 */ /* 0x004fcc0000004100 */
[----:B------:R-:W0:Y:S01]  /*0470*/  F2I.S64.TRUNC R22, R22 ;  /* 0x0000001600167311 */ /* 0x000e22000020d900 */
[----:B------:R-:W-:Y:S05]  /*0480*/  BRA `(.L_x_26377) ;  /* 0x00000ae000007947 */ /* 0x000fea0003800000 */
.L_x_26382:
[----:B------:R-:W2:Y:S02]  /*0490*/  LDG.E.64 R4, [R4.64] ;  /* 0x0000002404047981 */ /* 0x000ea4000c1e1b00 */
[----:B--2---:R0:W1:Y:S01]  /*04a0*/  F2I.S64.F64.TRUNC R22, R4 ;  /* 0x0000000400167311 */ /* 0x004062000030d900 */
[----:B------:R-:W-:Y:S05]  /*04b0*/  BRA `(.L_x_26377) ;  /* 0x00000ab000007947 */ /* 0x000fea0003800000 */
.L_x_26372:
        /* <DEDUP_REMOVED lines=13> */
.L_x_26386:
[----:B------:R-:W2:Y:S02]  /*0590*/  LDG.E.64 R4, [R4.64] ;  /* 0x0000002404047981 */ /* 0x000ea4000c1e1b00 */
[----:B--2---:R0:W1:Y:S01]  /*05a0*/  F2I.S64.F64.TRUNC R22, R4 ;  /* 0x0000000400167311 */ /* 0x004062000030d900 */
[----:B------:R-:W-:Y:S05]  /*05b0*/  BRA `(.L_x_26377) ;  /* 0x000009b000007947 */ /* 0x000fea0003800000 */
.L_x_26385:
        /* <DEDUP_REMOVED lines=27> */
.L_x_26388:
        /* <DEDUP_REMOVED lines=15> */
.L_x_26387:
[----:B------:R-:W2:Y:S02]  /*0860*/  LDG.E.U16 R22, [R4.64] ;  /* 0x0000002404167981 */ /* 0x000ea4000c1e1500 */
[----:B--2---:R-:W-:-:S06]  /*0870*/  PRMT R22, RZ, 0x5410, R22 ;  /* 0x00005410ff167816 */ /* 0x004fcc0000000016 */
[----:B------:R-:W0:Y:S01]  /*0880*/  F2I.S64.TRUNC R22, R22 ;  /* 0x0000001600167311 */ /* 0x000e22000020d900 */
[----:B------:R-:W-:Y:S05]  /*0890*/  BRA `(.L_x_26377) ;  /* 0x000006d000007947 */ /* 0x000fea0003800000 */
.L_x_26384:
        /* <DEDUP_REMOVED lines=11> */
.L_x_26391:
        /* <DEDUP_REMOVED lines=21> */
.L_x_26395:
[----:B------:R-:W-:Y:S05]  /*0aa0*/  BSYNC B1 ;  /* 0x0000000000017941 */ /* 0x000fea0003800000 */
.L_x_26394:
[----:B------:R-:W-:Y:S01]  /*0ab0*/  IMAD.SHL.U32 R3, R3, 0x100000, RZ ;  /* 0x0010000003037824 */ /* 0x000fe200078e00ff */
[----:B------:R-:W-:-:S04]  /*0ac0*/  LEA R5, R0, 0x3b800000, 0x17 ;  /* 0x3b80000000057811 */ /* 0x000fc800078eb8ff */
[----:B------:R-:W-:Y:S02]  /*0ad0*/  LOP3.LUT R22, R5, R3, R22, 0xfe, !PT ;  /* 0x0000000305167212 */ /* 0x000fe400078efe16 */
.L_x_26393:
[----:B------:R-:W-:Y:S05]  /*0ae0*/  BSYNC B0 ;  /* 0x0000000000007941 */ /* 0x000fea0003800000 */
.L_x_26392:
[----:B------:R-:W0:Y:S01]  /*0af0*/  F2I.S64.TRUNC R22, R22 ;  /* 0x0000001600167311 */ /* 0x000e22000020d900 */
[----:B------:R-:W-:Y:S05]  /*0b00*/  BRA `(.L_x_26377) ;  /* 0x0000046000007947 */ /* 0x000fea0003800000 */
.L_x_26390:
        /* <DEDUP_REMOVED lines=21> */
.L_x_26399:
[----:B------:R-:W-:Y:S05]  /*0c60*/  BSYNC B1 ;  /* 0x0000000000017941 */ /* 0x000fea0003800000 */
.L_x_26398:
[----:B------:R-:W-:Y:S01]  /*0c70*/  IMAD.SHL.U32 R3, R3, 0x200000, RZ ;  /* 0x0020000003037824 */ /* 0x000fe200078e00ff */
[----:B------:R-:W-:-:S04]  /*0c80*/  LEA R5, R0, 0x37800000, 0x17 ;  /* 0x3780000000057811 */ /* 0x000fc800078eb8ff */
[----:B------:R-:W-:Y:S02]  /*0c90*/  LOP3.LUT R22, R5, R3, R22, 0xfe, !PT ;  /* 0x0000000305167212 */ /* 0x000fe400078efe16 */
.L_x_26397:
[----:B------:R-:W-:Y:S05]  /*0ca0*/  BSYNC B0 ;  /* 0x0000000000007941 */ /* 0x000fea0003800000 */
.L_x_26396:
[----:B------:R-:W0:Y:S01]  /*0cb0*/  F2I.S64.TRUNC R22, R22 ;  /* 0x0000001600167311 */ /* 0x000e22000020d900 */
[----:B------:R-:W-:Y:S05]  /*0cc0*/  BRA `(.L_x_26377) ;  /* 0x000002a000007947 */ /* 0x000fea0003800000 */
.L_x_26389:
        /* <DEDUP_REMOVED lines=14> */
.L_x_26403:
[----:B------:R-:W-:Y:S05]  /*0db0*/  BSYNC B0 ;  /* 0x0000000000007941 */ /* 0x000fea0003800000 */
.L_x_26402:
[----:B------:R-:W0:Y:S01]  /*0dc0*/  F2I.S64.TRUNC R22, R22 ;  /* 0x0000001600167311 */ /* 0x000e22000020d900 */
[----:B------:R-:W-:Y:S05]  /*0dd0*/  BRA `(.L_x_26377) ;  /* 0x0000019000007947 */ /* 0x000fea0003800000 */
.L_x_26376:
        /* <DEDUP_REMOVED lines=21> */
.L_x_26401:
[----:B------:R0:W5:Y:S01]  /*0f30*/  LDG.E.64 R22, [R4.64] ;  /* 0x0000002404167981 */ /* 0x000162000c1e1b00 */
[----:B------:R-:W-:Y:S05]  /*0f40*/  BRA `(.L_x_26377) ;  /* 0x0000002000007947 */ /* 0x000fea0003800000 */
.L_x_26400:
[----:B------:R0:W5:Y:S01]  /*0f50*/  LDG.E R22, [R4.64] ;  /* 0x0000002404167981 */ /* 0x000162000c1e1900 */
[----:B------:R-:W-:-:S03]  /*0f60*/  IMAD.MOV.U32 R23, RZ, RZ, RZ ;  /* 0x000000ffff177224 */ /* 0x000fc600078e00ff */
.L_x_26377:
[----:B------:R-:W2:Y:S02]  /*0f70*/  S2R R27, SR_TID.X ;  /* 0x00000000001b7919 */ /* 0x000ea40000002100 */
[----:B--2---:R-:W-:Y:S02]  /*0f80*/  IADD3 R27, R27, 0x80, RZ ;  /* 0x000000801b1b7810 */ /* 0x004fe40007ffe0ff */
.L_x_26371:
[----:B-1----:R-:W-:Y:S05]  /*0f90*/  BSYNC B6 ;  /* 0x0000000000067941 */ /* 0x002fea0003800000 */
.L_x_26370:
        /* <DEDUP_REMOVED lines=22> */
.L_x_26409:
[----:B------:R0:W5:Y:S01]  /*1100*/  LDG.E.U8 R24, [R4.64] ;  /* 0x0000002404187981 */ /* 0x000162000c1e1100 */
[----:B------:R-:W-:Y:S01]  /*1110*/  IMAD.MOV.U32 R25, RZ, RZ, RZ ;  /* 0x000000ffff197224 */ /* 0x000fe200078e00ff */
[----:B------:R-:W-:Y:S05]  /*1120*/  BRA `(.L_x_26411) ;  /* 0x00000d5000007947 */ /* 0x000fea0003800000 */
.L_x_26408:
        /* <DEDUP_REMOVED lines=8> */
.L_x_26413:
[----:B------:R-:W2:Y:S02]  /*11b0*/  LDG.E R24, [R4.64] ;  /* 0x0000002404187981 */ /* 0x000ea4000c1e1900 */
[----:B--2---:R-:W-:Y:S01]  /*11c0*/  SHF.R.S32.HI R25, RZ, 0x1f, R24 ;  /* 0x0000001fff197819 */ /* 0x004fe20000011418 */
[----:B------:R-:W-:Y:S05]  /*11d0*/  BRA `(.L_x_26411) ;  /* 0x00000ca000007947 */ /* 0x000fea0003800000 */
.L_x_26412:
[----:B------:R-:W2:Y:S02]  /*11e0*/  LDG.E.S16 R24, [R4.64] ;  /* 0x0000002404187981 */ /* 0x000ea4000c1e1700 */
[----:B--2---:R-:W-:Y:S01]  /*11f0*/  SHF.R.S32.HI R25, RZ, 0x1f, R24 ;  /* 0x0000001fff197819 */ /* 0x004fe20000011418 */
[----:B------:R-:W-:Y:S05]  /*1200*/  BRA `(.L_x_26411) ;  /* 0x00000c7000007947 */ /* 0x000fea0003800000 */
.L_x_26407:
        /* <DEDUP_REMOVED lines=9> */
.L_x_26415:
[----:B------:R-:W2:Y:S02]  /*12a0*/  LDG.E.U16 R4, [R4.64] ;  /* 0x0000002404047981 */ /* 0x000ea4000c1e1500 */
[----:B--2---:R-:W-:-:S06]  /*12b0*/  HADD2.F32 R24, -RZ, R4.H0_H0 ;  /* 0x20000004ff187230 */ /* 0x004fcc0000004100 */
[----:B------:R-:W0:Y:S01]  /*12c0*/  F2I.S64.TRUNC R24, R24 ;  /* 0x0000001800187311 */ /* 0x000e22000020d900 */
[----:B------:R-:W-:Y:S05]  /*12d0*/  BRA `(.L_x_26411) ;  /* 0x00000ba000007947 */ /* 0x000fea0003800000 */
.L_x_26414:
        /* <DEDUP_REMOVED lines=9> */
.L_x_26417:
[----:B------:R-:W2:Y:S02]  /*1370*/  LDG.E.U16 R4, [R4.64] ;  /* 0x0000002404047981 */ /* 0x000ea4000c1e1500 */
[----:B--2---:R-:W-:-:S06]  /*1380*/  HADD2.F32 R24, -RZ, R4.H0_H0 ;  /* 0x20000004ff187230 */ /* 0x004fcc0000004100 */
[----:B------:R-:W0:Y:S01]  /*1390*/  F2I.S64.TRUNC R24, R24 ;  /* 0x0000001800187311 */ /* 0x000e22000020d900 */
[----:B------:R-:W-:Y:S05]  /*13a0*/  BRA `(.L_x_26411) ;  /* 0x00000ad000007947 */ /* 0x000fea0003800000 */
.L_x_26416:
[----:B------:R-:W2:Y:S02]  /*13b0*/  LDG.E.64 R4, [R4.64] ;  /* 0x0000002404047981 */ /* 0x000ea4000c1e1b00 */
[----:B--2---:R0:W1:Y:S01]  /*13c0*/  F2I.S64.F64.TRUNC R24, R4 ;  /* 0x0000000400187311 */ /* 0x004062000030d900 */
[----:B------:R-:W-:Y:S05]  /*13d0*/  BRA `(.L_x_26411) ;  /* 0x00000aa000007947 */ /* 0x000fea0003800000 */
.L_x_26406:
        /* <DEDUP_REMOVED lines=13> */
.L_x_26420:
[----:B------:R-:W2:Y:S02]  /*14b0*/  LDG.E.64 R4, [R4.64] ;  /* 0x0000002404047981 */ /* 0x000ea4000c1e1b00 */
[----:B--2---:R0:W1:Y:S01]  /*14c0*/  F2I.S64.F64.TRUNC R24, R4 ;  /* 0x0000000400187311 */ /* 0x004062000030d900 */
[----:B------:R-:W-:Y:S05]  /*14d0*/  BRA `(.L_x_26411) ;  /* 0x000009a000007947 */ /* 0x000fea0003800000 */
.L_x_26419:
        /* <DEDUP_REMOVED lines=27> */
.L_x_26422:
        /* <DEDUP_REMOVED lines=14> */
.L_x_26421:
[----:B------:R-:W2:Y:S02]  /*1770*/  LDG.E.U16 R24, [R4.64] ;  /* 0x0000002404187981 */ /* 0x000ea4000c1e1500 */
[----:B--2---:R-:W-:-:S06]  /*1780*/  PRMT R24, RZ, 0x5410, R24 ;  /* 0x00005410ff187816 */ /* 0x004fcc0000000018 */
[----:B------:R-:W0:Y:S01]  /*1790*/  F2I.S64.TRUNC R24, R24 ;  /* 0x0000001800187311 */ /* 0x000e22000020d900 */
[----:B------:R-:W-:Y:S05]  /*17a0*/  BRA `(.L_x_26411) ;  /* 0x000006d000007947 */ /* 0x000fea0003800000 */
.L_x_26418:
        /* <DEDUP_REMOVED lines=11> */
.L_x_26425:
        /* <DEDUP_REMOVED lines=21> */
.L_x_26429:
[----:B------:R-:W-:Y:S05]  /*19b0*/  BSYNC B1 ;  /* 0x0000000000017941 */ /* 0x000fea0003800000 */
.L_x_26428:
[----:B------:R-:W-:Y:S01]  /*19c0*/  IMAD.SHL.U32 R3, R3, 0x100000, RZ ;  /* 0x0010000003037824 */ /* 0x000fe200078e00ff */
[----:B------:R-:W-:-:S04]  /*19d0*/  LEA R5, R0, 0x3b800000, 0x17 ;  /* 0x3b80000000057811 */ /* 0x000fc800078eb8ff */
[----:B------:R-:W-:Y:S02]  /*19e0*/  LOP3.LUT R24, R5, R3, R24, 0xfe, !PT ;  /* 0x0000000305187212 */ /* 0x000fe400078efe18 */
.L_x_26427:
[----:B------:R-:W-:Y:S05]  /*19f0*/  BSYNC B0 ;  /* 0x0000000000007941 */ /* 0x000fea0003800000 */
.L_x_26426:
[----:B------:R-:W0:Y:S01]  /*1a00*/  F2I.S64.TRUNC R24, R24 ;  /* 0x0000001800187311 */ /* 0x000e22000020d900 */
[----:B------:R-:W-:Y:S05]  /*1a10*/  BRA `(.L_x_26411) ;  /* 0x0000046000007947 */ /* 0x000fea0003800000 */
.L_x_26424:
        /* <DEDUP_REMOVED lines=21> */
.L_x_26433:
[----:B------:R-:W-:Y:S05]  /*1b70*/  BSYNC B1 ;  /* 0x0000000000017941 */ /* 0x000fea0003800000 */
.L_x_26432:
[----:B------:R-:W-:Y:S01]  /*1b80*/  IMAD.SHL.U32 R3, R3, 0x200000, RZ ;  /* 0x0020000003037824 */ /* 0x000fe200078e00ff */
[----:B------:R-:W-:-:S04]  /*1b90*/  LEA R5, R0, 0x37800000, 0x17 ;  /* 0x3780000000057811 */ /* 0x000fc800078eb8ff */
[----:B------:R-:W-:Y:S02]  /*1ba0*/  LOP3.LUT R24, R5, R3, R24, 0xfe, !PT ;  /* 0x0000000305187212 */ /* 0x000fe400078efe18 */
.L_x_26431:
[----:B------:R-:W-:Y:S05]  /*1bb0*/  BSYNC B0 ;  /* 0x0000000000007941 */ /* 0x000fea0003800000 */
.L_x_26430:
[----:B------:R-:W0:Y:S01]  /*1bc0*/  F2I.S64.TRUNC R24, R24 ;  /* 0x0000001800187311 */ /* 0x000e22000020d900 */
[----:B------:R-:W-:Y:S05]  /*1bd0*/  BRA `(.L_x_26411) ;  /* 0x000002a000007947 */ /* 0x000fea0003800000 */
.L_x_26423:
        /* <DEDUP_REMOVED lines=14> */
.L_x_26437:
[----:B------:R-:W-:Y:S05]  /*1cc0*/  BSYNC B0 ;  /* 0x0000000000007941 */ /* 0x000fea0003800000 */
.L_x_26436:
[----:B------:R-:W0:Y:S01]  /*1cd0*/  F2I.S64.TRUNC R24, R24 ;  /* 0x0000001800187311 */ /* 0x000e22000020d900 */
[----:B------:R-:W-:Y:S05]  /*1ce0*/  BRA `(.L_x_26411) ;  /* 0x0000019000007947 */ /* 0x000fea0003800000 */
.L_x_26410:
        /* <DEDUP_REMOVED lines=21> */
.L_x_26435:
[----:B------:R0:W5:Y:S01]  /*1e40*/  LDG.E.64 R24, [R4.64] ;  /* 0x0000002404187981 */ /* 0x000162000c1e1b00 */
[----:B------:R-:W-:Y:S05]  /*1e50*/  BRA `(.L_x_26411) ;  /* 0x0000002000007947 */ /* 0x000fea0003800000 */
.L_x_26434:
[----:B------:R0:W5:Y:S01]  /*1e60*/  LDG.E R24, [R4.64] ;  /* 0x0000002404187981 */ /* 0x000162000c1e1900 */
[----:B------:R-:W-:-:S03]  /*1e70*/  IMAD.MOV.U32 R25, RZ, RZ, RZ ;  /* 0x000000ffff197224 */ /* 0x000fc600078e00ff */
.L_x_26411:
[----:B------:R-:W-:-:S04]  /*1e80*/  IADD3 R27, R27, 0x80, RZ ;  /* 0x000000801b1b7810 */ /* 0x000fc80007ffe0ff */
.L_x_26405:
[----:B------:R-:W-:Y:S05]  /*1e90*/  BSYNC B6 ;  /* 0x0000000000067941 */ /* 0x000fea0003800000 */
.L_x_26404:
        /* <DEDUP_REMOVED lines=24> */
.L_x_26443:
[----:B------:R0:W5:Y:S01]  /*2020*/  LDG.E.U8 R16, [R4.64] ;  /* 0x0000002404107981 */ /* 0x000162000c1e1100 */
[----:B------:R-:W-:Y:S01]  /*2030*/  IMAD.MOV.U32 R17, RZ, RZ, RZ ;  /* 0x000000ffff117224 */ /* 0x000fe200078e00ff */
[----:B------:R-:W-:Y:S05]  /*2040*/  BRA `(.L_x_26445) ;  /* 0x00000d5000007947 */ /* 0x000fea0003800000 */
.L_x_26442:
        /* <DEDUP_REMOVED lines=8> */
.L_x_26447:
[----:B------:R-:W2:Y:S02]  /*20d0*/  LDG.E R16, [R4.64] ;  /* 0x0000002404107981 */ /* 0x000ea4000c1e1900 */
[----:B--2---:R-:W-:Y:S01]  /*20e0*/  SHF.R.S32.HI R17, RZ, 0x1f, R16 ;  /* 0x0000001fff117819 */ /* 0x004fe20000011410 */
[----:B------:R-:W-:Y:S05]  /*20f0*/  BRA `(.L_x_26445) ;  /* 0x00000ca000007947 */ /* 0x000fea0003800000 */
.L_x_26446:
[----:B------:R-:W2:Y:S02]  /*2100*/  LDG.E.S16 R16, [R4.64] ;  /* 0x0000002404107981 */ /* 0x000ea4000c1e1700 */
[----:B--2---:R-:W-:Y:S01]  /*2110*/  SHF.R.S32.HI R17, RZ, 0x1f, R16 ;  /* 0x0000001fff117819 */ /* 0x004fe20000011410 */
[----:B------:R-:W-:Y:S05]  /*2120*/  BRA `(.L_x_26445) ;  /* 0x00000c7000007947 */ /* 0x000fea0003800000 */
.L_x_26441:
        /* <DEDUP_REMOVED lines=9> */
.L_x_26449:
[----:B------:R-:W2:Y:S02]  /*21c0*/  LDG.E.U16 R4, [R4.64] ;  /* 0x0000002404047981 */ /* 0x000ea4000c1e1500 */
[----:B--2---:R-:W-:-:S06]  /*21d0*/  HADD2.F32 R16, -RZ, R4.H0_H0 ;  /* 0x20000004ff107230 */ /* 0x004fcc0000004100 */
[----:B------:R-:W0:Y:S01]  /*21e0*/  F2I.S64.TRUNC R16, R16 ;  /* 0x0000001000107311 */ /* 0x000e22000020d900 */
[----:B------:R-:W-:Y:S05]  /*21f0*/  BRA `(.L_x_26445) ;  /* 0x00000ba000007947 */ /* 0x000fea0003800000 */
.L_x_26448:
        /* <DEDUP_REMOVED lines=9> */
.L_x_26451:
[----:B------:R-:W2:Y:S02]  /*2290*/  LDG.E.U16 R4, [R4.64] ;  /* 0x0000002404047981 */ /* 0x000ea4000c1e1500 */
[----:B--2---:R-:W-:-:S06]  /*22a0*/  HADD2.F32 R16, -RZ, R4.H0_H0 ;  /* 0x20000004ff107230 */ /* 0x004fcc0000004100 */
[----:B------:R-:W0:Y:S01]  /*22b0*/  F2I.S64.TRUNC R16, R16 ;  /* 0x0000001000107311 */ /* 0x000e22000020d900 */
[----:B------:R-:W-:Y:S05]  /*22c0*/  BRA `(.L_x_26445) ;  /* 0x00000ad000007947 */ /* 0x000fea0003800000 */
.L_x_26450:
[----:B------:R-:W2:Y:S02]  /*22d0*/  LDG.E.64 R4, [R4.64] ;  /* 0x0000002404047981 */ /* 0x000ea4000c1e1b00 */
[----:B--2---:R0:W2:Y:S01]  /*22e0*/  F2I.S64.F64.TRUNC R16, R4 ;  /* 0x0000000400107311 */ /* 0x0040a2000030d900 */
[----:B------:R-:W-:Y:S05]  /*22f0*/  BRA `(.L_x_26445) ;  /* 0x00000aa000007947 */ /* 0x000fea0003800000 */
.L_x_26440:
        /* <DEDUP_REMOVED lines=13> */
.L_x_26454:
[----:B------:R-:W2:Y:S02]  /*23d0*/  LDG.E.64 R4, [R4.64] ;  /* 0x0000002404047981 */ /* 0x000ea4000c1e1b00 */
[----:B--2---:R0:W2:Y:S01]  /*23e0*/  F2I.S64.F64.TRUNC R16, R4 ;  /* 0x0000000400107311 */ /* 0x0040a2000030d900 */
[----:B------:R-:W-:Y:S05]  /*23f0*/  BRA `(.L_x_26445) ;  /* 0x000009a000007947 */ /* 0x000fea0003800000 */
.L_x_26453:
        /* <DEDUP_REMOVED lines=27> */
.L_x_26456:
        /* <DEDUP_REMOVED lines=14> */
.L_x_26455:
[----:B------:R-:W2:Y:S02]  /*2690*/  LDG.E.U16 R16, [R4.64] ;  /* 0x0000002404107981 */ /* 0x000ea4000c1e1500 */
[----:B--2---:R-:W-:-:S06]  /*26a0*/  PRMT R16, RZ, 0x5410, R16 ;  /* 0x00005410ff107816 */ /* 0x004fcc0000000010 */
[----:B------:R-:W0:Y:S01]  /*26b0*/  F2I.S64.TRUNC R16, R16 ;  /* 0x0000001000107311 */ /* 0x000e22000020d900 */
[----:B------:R-:W-:Y:S05]  /*26c0*/  BRA `(.L_x_26445) ;  /* 0x000006d000007947 */ /* 0x000fea0003800000 */
.L_x_26452:
        /* <DEDUP_REMOVED lines=11> */
.L_x_26459:
        /* <DEDUP_REMOVED lines=21> */
.L_x_26463:
[----:B------:R-:W-:Y:S05]  /*28d0*/  BSYNC B1 ;  /* 0x0000000000017941 */ /* 0x000fea0003800000 */
.L_x_26462:
[----:B------:R-:W-:Y:S01]  /*28e0*/  IMAD.SHL.U32 R3, R3, 0x100000, RZ ;  /* 0x0010000003037824 */ /* 0x000fe200078e00ff */
[----:B------:R-:W-:-:S04]  /*28f0*/  LEA R5, R0, 0x3b800000, 0x17 ;  /* 0x3b80000000057811 */ /* 0x000fc800078eb8ff */
[----:B------:R-:W-:Y:S02]  /*2900*/  LOP3.LUT R16, R5, R3, R16, 0xfe, !PT ;  /* 0x0000000305107212 */ /* 0x000fe400078efe10 */
.L_x_26461:
[----:B------:R-:W-:Y:S05]  /*2910*/  BSYNC B0 ;  /* 0x0000000000007941 */ /* 0x000fea0003800000 */
.L_x_26460:
[----:B------:R-:W0:Y:S01]  /*2920*/  F2I.S64.TRUNC R16, R16 ;  /* 0x0000001000107311 */ /* 0x000e22000020d900 */
[----:B------:R-:W-:Y:S05]  /*2930*/  BRA `(.L_x_26445) ;  /* 0x0000046000007947 */ /* 0x000fea0003800000 */
.L_x_26458:
        /* <DEDUP_REMOVED lines=21> */
.L_x_26467:
[----:B------:R-:W-:Y:S05]  /*2a90*/  BSYNC B1 ;  /* 0x0000000000017941 */ /* 0x000fea0003800000 */
.L_x_26466:
[----:B------:R-:W-:Y:S01]  /*2aa0*/  IMAD.SHL.U32 R3, R3, 0x200000, RZ ;  /* 0x0020000003037824 */ /* 0x000fe200078e00ff */
[----:B------:R-:W-:-:S04]  /*2ab0*/  LEA R5, R0, 0x37800000, 0x17 ;  /* 0x3780000000057811 */ /* 0x000fc800078eb8ff */
[----:B------:R-:W-:Y:S02]  /*2ac0*/  LOP3.LUT R16, R5, R3, R16, 0xfe, !PT ;  /* 0x0000000305107212 */ /* 0x000fe400078efe10 */
.L_x_26465:
[----:B------:R-:W-:Y:S05]  /*2ad0*/  BSYNC B0 ;  /* 0x0000000000007941 */ /* 0x000fea0003800000 */
.L_x_26464:
[----:B------:R-:W0:Y:S01]  /*2ae0*/  F2I.S64.TRUNC R16, R16 ;  /* 0x0000001000107311 */ /* 0x000e22000020d900 */
[----:B------:R-:W-:Y:S05]  /*2af0*/  BRA `(.L_x_26445) ;  /* 0x000002a000007947 */ /* 0x000fea0003800000 */
.L_x_26457:
        /* <DEDUP_REMOVED lines=14> */
.L_x_26471:
[----:B------:R-:W-:Y:S05]  /*2be0*/  BSYNC B0 ;  /* 0x0000000000007941 */ /* 0x000fea0003800000 */
.L_x_26470:
[----:B------:R-:W0:Y:S01]  /*2bf0*/  F2I.S64.TRUNC R16, R16 ;  /* 0x0000001000107311 */ /* 0x000e22000020d900 */
[----:B------:R-:W-:Y:S05]  /*2c00*/  BRA `(.L_x_26445) ;  /* 0x0000019000007947 */ /* 0x000fea0003800000 */
.L_x_26444:
        /* <DEDUP_REMOVED lines=21> */
.L_x_26469:
[----:B------:R0:W5:Y:S01]  /*2d60*/  LDG.E.64 R16, [R4.64] ;  /* 0x0000002404107981 */ /* 0x000162000c1e1b00 */
[----:B------:R-:W-:Y:S05]  /*2d70*/  BRA `(.L_x_26445) ;  /* 0x0000002000007947 */ /* 0x000fea0003800000 */
.L_x_26468:
[----:B------:R0:W5:Y:S01]  /*2d80*/  LDG.E R16, [R4.64] ;  /* 0x0000002404107981 */ /* 0x000162000c1e1900 */
[----:B------:R-:W-:-:S03]  /*2d90*/  IMAD.MOV.U32 R17, RZ, RZ, RZ ;  /* 0x000000ffff117224 */ /* 0x000fc600078e00ff */
.L_x_26445:
[----:B------:R-:W-:-:S04]  /*2da0*/  IADD3 R27, R27, 0x80, RZ ;  /* 0x000000801b1b7810 */ /* 0x000fc80007ffe0ff */
.L_x_26439:
[----:B------:R-:W-:Y:S05]  /*2db0*/  BSYNC B6 ;  /* 0x0000000000067941 */ /* 0x000fea0003800000 */
.L_x_26438:
        /* <DEDUP_REMOVED lines=21> */
.L_x_26477:
[----:B------:R0:W5:Y:S01]  /*2f10*/  LDG.E.U8 R18, [R4.64] ;  /* 0x0000002404127981 */ /* 0x000162000c1e1100 */
[----:B------:R-:W-:Y:S01]  /*2f20*/  IMAD.MOV.U32 R19, RZ, RZ, RZ ;  /* 0x000000ffff137224 */ /* 0x000fe200078e00ff */
[----:B------:R-:W-:Y:S05]  /*2f30*/  BRA `(.L_x_26473) ;  /* 0x00000d4000007947 */ /* 0x000fea0003800000 */
.L_x_26476:
        /* <DEDUP_REMOVED lines=8> */
.L_x_26480:
[----:B------:R-:W3:Y:S02]  /*2fc0*/  LDG.E R18, [R4.64] ;  /* 0x0000002404127981 */ /* 0x000ee4000c1e1900 */
[----:B---3--:R-:W-:Y:S01]  /*2fd0*/  SHF.R.S32.HI R19, RZ, 0x1f, R18 ;  /* 0x0000001fff137819 */ /* 0x008fe20000011412 */
[----:B------:R-:W-:Y:S05]  /*2fe0*/  BRA `(.L_x_26473) ;  /* 0x00000c9000007947 */ /* 0x000fea0003800000 */
.L_x_26479:
[----:B------:R-:W3:Y:S02]  /*2ff0*/  LDG.E.S16 R18, [R4.64] ;  /* 0x0000002404127981 */ /* 0x000ee4000c1e1700 */
[----:B---3--:R-:W-:Y:S01]  /*3000*/  SHF.R.S32.HI R19, RZ, 0x1f, R18 ;  /* 0x0000001fff137819 */ /* 0x008fe20000011412 */
[----:B------:R-:W-:Y:S05]  /*3010*/  BRA `(.L_x_26473) ;  /* 0x00000c6000007947 */ /* 0x000fea0003800000 */
.L_x_26475:
        /* <DEDUP_REMOVED lines=9> */
.L_x_26482:
[----:B------:R-:W3:Y:S02]  /*30b0*/  LDG.E.U16 R4, [R4.64] ;  /* 0x0000002404047981 */ /* 0x000ee4000c1e1500 */
[----:B---3--:R-:W-:-:S06]  /*30c0*/  HADD2.F32 R18, -RZ, R4.H0_H0 ;  /* 0x20000004ff127230 */ /* 0x008fcc0000004100 */
[----:B------:R-:W0:Y:S01]  /*30d0*/  F2I.S64.TRUNC R18, R18 ;  /* 0x0000001200127311 */ /* 0x000e22000020d900 */
[----:B------:R-:W-:Y:S05]  /*30e0*/  BRA `(.L_x_26473) ;  /* 0x00000b9000007947 */ /* 0x000fea0003800000 */
.L_x_26481:
        /* <DEDUP_REMOVED lines=9> */
.L_x_26484:
[----:B------:R-:W3:Y:S02]  /*3180*/  LDG.E.U16 R4, [R4.64] ;  /* 0x0000002404047981 */ /* 0x000ee4000c1e1500 */
[----:B---3--:R-:W-:-:S06]  /*3190*/  HADD2.F32 R18, -RZ, R4.H0_H0 ;  /* 0x20000004ff127230 */ /* 0x008fcc0000004100 */
[----:B------:R-:W0:Y:S01]  /*31a0*/  F2I.S64.TRUNC R18, R18 ;  /* 0x0000001200127311 */ /* 0x000e22000020d900 */
[----:B------:R-:W-:Y:S05]  /*31b0*/  BRA `(.L_x_26473) ;  /* 0x00000ac000007947 */ /* 0x000fea0003800000 */
.L_x_26483:
[----:B------:R-:W3:Y:S02]  /*31c0*/  LDG.E.64 R4, [R4.64] ;  /* 0x0000002404047981 */ /* 0x000ee4000c1e1b00 */
[----:B---3--:R0:W3:Y:S01]  /*31d0*/  F2I.S64.F64.TRUNC R18, R4 ;  /* 0x0000000400127311 */ /* 0x0080e2000030d900 */
[----:B------:R-:W-:Y:S05]  /*31e0*/  BRA `(.L_x_26473) ;  /* 0x00000a9000007947 */ /* 0x000fea0003800000 */
.L_x_26474:
        /* <DEDUP_REMOVED lines=13> */
.L_x_26487:
[----:B------:R-:W3:Y:S02]  /*32c0*/  LDG.E.64 R4, [R4.64] ;  /* 0x0000002404047981 */ /* 0x000ee4000c1e1b00 */
[----:B---3--:R0:W3:Y:S01]  /*32d0*/  F2I.S64.F64.TRUNC R18, R4 ;  /* 0x0000000400127311 */ /* 0x0080e2000030d900 */
[----:B------:R-:W-:Y:S05]  /*32e0*/  BRA `(.L_x_26473) ;  /* 0x0000099000007947 */ /* 0x000fea0003800000 */
.L_x_26486:
        /* <DEDUP_REMOVED lines=27> */
.L_x_26489:
        /* <DEDUP_REMOVED lines=14> */
.L_x_26488:
[----:B------:R-:W3:Y:S02]  /*3580*/  LDG.E.U16 R18, [R4.64] ;  /* 0x0000002404127981 */ /* 0x000ee4000c1e1500 */
[----:B---3--:R-:W-:-:S06]  /*3590*/  PRMT R18, RZ, 0x5410, R18 ;  /* 0x00005410ff127816 */ /* 0x008fcc0000000012 */
[----:B------:R-:W0:Y:S01]  /*35a0*/  F2I.S64.TRUNC R18, R18 ;  /* 0x0000001200127311 */ /* 0x000e22000020d900 */
[----:B------:R-:W-:Y:S05]  /*35b0*/  BRA `(.L_x_26473) ;  /* 0x000006c000007947 */ /* 0x000fea0003800000 */
.L_x_26485:
        /* <DEDUP_REMOVED lines=11> */
.L_x_26492:
        /* <DEDUP_REMOVED lines=21> */
.L_x_26496:
[----:B------:R-:W-:Y:S05]  /*37c0*/  BSYNC B1 ;  /* 0x0000000000017941 */ /* 0x000fea0003800000 */
.L_x_26495:
[----:B------:R-:W-:Y:S01]  /*37d0*/  IMAD.SHL.U32 R3, R3, 0x100000, RZ ;  /* 0x0010000003037824 */ /* 0x000fe200078e00ff */
[----:B------:R-:W-:-:S04]  /*37e0*/  LEA R5, R0, 0x3b800000, 0x17 ;  /* 0x3b80000000057811 */ /* 0x000fc800078eb8ff */
[----:B------:R-:W-:Y:S02]  /*37f0*/  LOP3.LUT R18, R5, R3, R18, 0xfe, !PT ;  /* 0x0000000305127212 */ /* 0x000fe400078efe12 */
.L_x_26494:
[----:B------:R-:W-:Y:S05]  /*3800*/  BSYNC B0 ;  /* 0x0000000000007941 */ /* 0x000fea0003800000 */
.L_x_26493:
[----:B------:R-:W0:Y:S01]  /*3810*/  F2I.S64.TRUNC R18, R18 ;  /* 0x0000001200127311 */ /* 0x000e22000020d900 */
[----:B------:R-:W-:Y:S05]  /*3820*/  BRA `(.L_x_26473) ;  /* 0x0000045000007947 */ /* 0x000fea0003800000 */
.L_x_26491:
        /* <DEDUP_REMOVED lines=21> */
.L_x_26500:
[----:B------:R-:W-:Y:S05]  /*3980*/  BSYNC B1 ;  /* 0x0000000000017941 */ /* 0x000fea0003800000 */
.L_x_26499:
[----:B------:R-:W-:Y:S01]  /*3990*/  IMAD.SHL.U32 R3, R3, 0x200000, RZ ;  /* 0x0020000003037824 */ /* 0x000fe200078e00ff */
[----:B------:R-:W-:-:S04]  /*39a0*/  LEA R5, R0, 0x37800000, 0x17 ;  /* 0x3780000000057811 */ /* 0x000fc800078eb8ff */
[----:B------:R-:W-:Y:S02]  /*39b0*/  LOP3.LUT R18, R5, R3, R18, 0xfe, !PT ;  /* 0x0000000305127212 */ /* 0x000fe400078efe12 */
.L_x_26498:
[----:B------:R-:W-:Y:S05]  /*39c0*/  BSYNC B0 ;  /* 0x0000000000007941 */ /* 0x000fea0003800000 */
.L_x_26497:
[----:B------:R-:W0:Y:S01]  /*39d0*/  F2I.S64.TRUNC R18, R18 ;  /* 0x0000001200127311 */ /* 0x000e22000020d900 */
[----:B------:R-:W-:Y:S05]  /*39e0*/  BRA `(.L_x_26473) ;  /* 0x0000029000007947 */ /* 0x000fea0003800000 */
.L_x_26490:
        /* <DEDUP_REMOVED lines=14> */
.L_x_26504:
[----:B------:R-:W-:Y:S05]  /*3ad0*/  BSYNC B0 ;  /* 0x0000000000007941 */ /* 0x000fea0003800000 */
.L_x_26503:
[----:B------:R-:W0:Y:S01]  /*3ae0*/  F2I.S64.TRUNC R18, R18 ;  /* 0x0000001200127311 */ /* 0x000e22000020d900 */
[----:B------:R-:W-:Y:S05]  /*3af0*/  BRA `(.L_x_26473) ;  /* 0x0000018000007947 */ /* 0x000fea0003800000 */
.L_x_26478:
        /* <DEDUP_REMOVED lines=20> */
.L_x_26502:
[----:B------:R0:W5:Y:S01]  /*3c40*/  LDG.E.64 R18, [R4.64] ;  /* 0x0000002404127981 */ /* 0x000162000c1e1b00 */
[----:B------:R-:W-:Y:S05]  /*3c50*/  BRA `(.L_x_26473) ;  /* 0x0000002000007947 */ /* 0x000fea0003800000 */
.L_x_26501:
[----:B------:R0:W5:Y:S01]  /*3c60*/  LDG.E R18, [R4.64] ;  /* 0x0000002404127981 */ /* 0x000162000c1e1900 */
[----:B------:R-:W-:-:S03]  /*3c70*/  IMAD.MOV.U32 R19, RZ, RZ, RZ ;  /* 0x000000ffff137224 */ /* 0x000fc600078e00ff */
.L_x_26473:
[----:B------:R-:W-:Y:S05]  /*3c80*/  BSYNC B6 ;  /* 0x0000000000067941 */ /* 0x000fea0003800000 */
.L_x_26472:
        /* <DEDUP_REMOVED lines=31> */
.L_x_26506:
[----:B------:R-:W-:Y:S05]  /*3e80*/  BSYNC B6 ;  /* 0x0000000000067941 */ /* 0x000fea0003800000 */
.L_x_26505:
        /* <DEDUP_REMOVED lines=29> */
.L_x_26508:
[----:B------:R-:W-:Y:S05]  /*4060*/  BSYNC B6 ;  /* 0x0000000000067941 */ /* 0x000fea0003800000 */
.L_x_26507:
        /* <DEDUP_REMOVED lines=29> */
.L_x_26510:
[----:B------:R-:W-:Y:S05]  /*4240*/  BSYNC B6 ;  /* 0x0000000000067941 */ /* 0x000fea0003800000 */
.L_x_26509:
        /* <DEDUP_REMOVED lines=29> */
.L_x_26512:
[----:B------:R-:W-:Y:S05]  /*4420*/  BSYNC B6 ;  /* 0x0000000000067941 */ /* 0x000fea0003800000 */
.L_x_26511:
        /* <DEDUP_REMOVED lines=24> */
.L_x_26518:
[----:B------:R0:W-:Y:S01]  /*45b0*/  STG.E.U8 [R4.64], RZ ;  /* 0x000000ff04007986 */ /* 0x0001e2000c101124 */
[----:B------:R-:W-:Y:S01]  /*45c0*/  IMAD.MOV.U32 R27, RZ, RZ, R23 ;  /* 0x000000ffff1b7224 */ /* 0x000fe200078e0017 */
[----:B------:R-:W-:Y:S05]  /*45d0*/  BRA `(.L_x_26514) ;  /* 0x000007a000007947 */ /* 0x000fea0003800000 */
.L_x_26517:
        /* <DEDUP_REMOVED lines=9> */
.L_x_26521:
[----:B------:R0:W-:Y:S01]  /*4670*/  STG.E [R4.64], RZ ;  /* 0x000000ff04007986 */ /* 0x0001e2000c101924 */
[----:B------:R-:W-:Y:S01]  /*4680*/  IMAD.MOV.U32 R27, RZ, RZ, R23 ;  /* 0x000000ffff1b7224 */ /* 0x000fe200078e0017 */
[----:B------:R-:W-:Y:S05]  /*4690*/  BRA `(.L_x_26514) ;  /* 0x000006e000007947 */ /* 0x000fea0003800000 */
.L_x_26520:
[----:B------:R0:W-:Y:S01]  /*46a0*/  STG.E.U16 [R4.64], RZ ;  /* 0x000000ff04007986 */ /* 0x0001e2000c101524 */
[----:B------:R-:W-:Y:S01]  /*46b0*/  IMAD.MOV.U32 R27, RZ, RZ, R23 ;  /* 0x000000ffff1b7224 */ /* 0x000fe200078e0017 */
[----:B------:R-:W-:Y:S05]  /*46c0*/  BRA `(.L_x_26514) ;  /* 0x000006b000007947 */ /* 0x000fea0003800000 */
.L_x_26516:
        /* <DEDUP_REMOVED lines=9> */
.L_x_26523:
[----:B------:R0:W-:Y:S01]  /*4760*/  STG.E.U16 [R4.64], RZ ;  /* 0x000000ff04007986 */ /* 0x0001e2000c101524 */
[----:B------:R-:W-:Y:S01]  /*4770*/  IMAD.MOV.U32 R27, RZ, RZ, R23 ;  /* 0x000000ffff1b7224 */ /* 0x000fe200078e0017 */
[----:B------:R-:W-:Y:S05]  /*4780*/  BRA `(.L_x_26514) ;  /* 0x000005f000007947 */ /* 0x000fea0003800000 */
.L_x_26522:
        /* <DEDUP_REMOVED lines=9> */
.L_x_26525:
[----:B------:R0:W-:Y:S01]  /*4820*/  STG.E [R4.64], RZ ;  /* 0x000000ff04007986 */ /* 0x0001e2000c101924 */
[----:B------:R-:W-:Y:S01]  /*4830*/  IMAD.MOV.U32 R27, RZ, RZ, R23 ;  /* 0x000000ffff1b7224 */ /* 0x000fe200078e0017 */
[----:B------:R-:W-:Y:S05]  /*4840*/  BRA `(.L_x_26514) ;  /* 0x0000053000007947 */ /* 0x000fea0003800000 */
.L_x_26524:
[----:B------:R0:W-:Y:S01]  /*4850*/  STG.E.64 [R4.64], RZ ;  /* 0x000000ff04007986 */ /* 0x0001e2000c101b24 */
[----:B------:R-:W-:Y:S01]  /*4860*/  IMAD.MOV.U32 R27, RZ, RZ, R23 ;  /* 0x000000ffff1b7224 */ /* 0x000fe200078e0017 */
[----:B------:R-:W-:Y:S05]  /*4870*/  BRA `(.L_x_26514) ;  /* 0x0000050000007947 */ /* 0x000fea0003800000 */
.L_x_26515:
        /* <DEDUP_REMOVED lines=11> */
.L_x_26528:
[----:B------:R0:W-:Y:S01]  /*4930*/  STG.E.128 [R4.64], RZ ;  /* 0x000000ff04007986 */ /* 0x0001e2000c101d24 */
[----:B------:R-:W-:Y:S01]  /*4940*/  IMAD.MOV.U32 R27, RZ, RZ, R23 ;  /* 0x000000ffff1b7224 */ /* 0x000fe200078e0017 */
[----:B------:R-:W-:Y:S05]  /*4950*/  BRA `(.L_x_26514) ;  /* 0x0000042000007947 */ /* 0x000fea0003800000 */
.L_x_26527:
        /* <DEDUP_REMOVED lines=9> */
.L_x_26530:
[----:B------:R0:W-:Y:S01]  /*49f0*/  STG.E.U8 [R4.64], RZ ;  /* 0x000000ff04007986 */ /* 0x0001e2000c101124 */
[----:B------:R-:W-:Y:S01]  /*4a00*/  IMAD.MOV.U32 R27, RZ, RZ, R23 ;  /* 0x000000ffff1b7224 */ /* 0x000fe200078e0017 */
[----:B------:R-:W-:Y:S05]  /*4a10*/  BRA `(.L_x_26514) ;  /* 0x0000036000007947 */ /* 0x000fea0003800000 */
.L_x_26529:
[----:B------:R0:W-:Y:S01]  /*4a20*/  STG.E.U16 [R4.64], RZ ;  /* 0x000000ff04007986 */ /* 0x0001e2000c101524 */
[----:B------:R-:W-:Y:S01]  /*4a30*/  IMAD.MOV.U32 R27, RZ, RZ, R23 ;  /* 0x000000ffff1b7224 */ /* 0x000fe200078e0017 */
[----:B------:R-:W-:Y:S05]  /*4a40*/  BRA `(.L_x_26514) ;  /* 0x0000033000007947 */ /* 0x000fea0003800000 */
.L_x_26526:
        /* <DEDUP_REMOVED lines=11> */
.L_x_26533:
[----:B------:R0:W-:Y:S01]  /*4b00*/  STG.E.U8 [R4.64], RZ ;  /* 0x000000ff04007986 */ /* 0x0001e2000c101124 */
[----:B------:R-:W-:Y:S01]  /*4b10*/  IMAD.MOV.U32 R27, RZ, RZ, R23 ;  /* 0x000000ffff1b7224 */ /* 0x000fe200078e0017 */
[----:B------:R-:W-:Y:S05]  /*4b20*/  BRA `(.L_x_26514) ;  /* 0x0000025000007947 */ /* 0x000fea0003800000 */
.L_x_26532:
[----:B------:R0:W-:Y:S01]  /*4b30*/  STG.E.U8 [R4.64], RZ ;  /* 0x000000ff04007986 */ /* 0x0001e2000c101124 */
[----:B------:R-:W-:Y:S01]  /*4b40*/  IMAD.MOV.U32 R27, RZ, RZ, R23 ;  /* 0x000000ffff1b7224 */ /* 0x000fe200078e0017 */
[----:B------:R-:W-:Y:S05]  /*4b50*/  BRA `(.L_x_26514) ;  /* 0x0000022000007947 */ /* 0x000fea0003800000 */
.L_x_26531:
        /* <DEDUP_REMOVED lines=8> */
.L_x_26519:
        /* <DEDUP_REMOVED lines=21> */
.L_x_26535:
[----:B------:R0:W-:Y:S01]  /*4d30*/  STG.E.64 [R4.64], RZ ;  /* 0x000000ff04007986 */ /* 0x0001e2000c101b24 */
[----:B------:R-:W-:Y:S01]  /*4d40*/  IMAD.MOV.U32 R27, RZ, RZ, R23 ;  /* 0x000000ffff1b7224 */ /* 0x000fe200078e0017 */
[----:B------:R-:W-:Y:S05]  /*4d50*/  BRA `(.L_x_26514) ;  /* 0x0000002000007947 */ /* 0x000fea0003800000 */
.L_x_26534:
[----:B------:R0:W-:Y:S01]  /*4d60*/  STG.E [R4.64], RZ ;  /* 0x000000ff04007986 */ /* 0x0001e2000c101924 */
[----:B------:R-:W-:-:S03]  /*4d70*/  IMAD.MOV.U32 R27, RZ, RZ, R23 ;  /* 0x000000ffff1b7224 */ /* 0x000fc600078e0017 */
.L_x_26514:
[----:B------:R-:W-:Y:S05]  /*4d80*/  BSYNC B6 ;  /* 0x0000000000067941 */ /* 0x000fea0003800000 */
.L_x_26513:
        /* <DEDUP_REMOVED lines=21> */
.L_x_26541:
[----:B------:R0:W-:Y:S01]  /*4ee0*/  STG.E.U8 [R4.64], RZ ;  /* 0x000000ff04007986 */ /* 0x0001e2000c101124 */
[----:B------:R-:W-:Y:S05]  /*4ef0*/  BRA `(.L_x_26543) ;  /* 0x0000066000007947 */ /* 0x000fea0003800000 */
.L_x_26540:
        /* <DEDUP_REMOVED lines=8> */
.L_x_26545:
[----:B------:R0:W-:Y:S01]  /*4f80*/  STG.E [R4.64], RZ ;  /* 0x000000ff04007986 */ /* 0x0001e2000c101924 */
[----:B------:R-:W-:Y:S05]  /*4f90*/  BRA `(.L_x_26543) ;  /* 0x000005c000007947 */ /* 0x000fea0003800000 */
.L_x_26544:
[----:B------:R0:W-:Y:S01]  /*4fa0*/  STG.E.U16 [R4.64], RZ ;  /* 0x000000ff04007986 */ /* 0x0001e2000c101524 */
[----:B------:R-:W-:Y:S05]  /*4fb0*/  BRA `(.L_x_26543) ;  /* 0x000005a000007947 */ /* 0x000fea0003800000 */
.L_x_26539:
        /* <DEDUP_REMOVED lines=8> */
.L_x_26547:
[----:B------:R0:W-:Y:S01]  /*5040*/  STG.E.U16 [R4.64], RZ ;  /* 0x000000ff04007986 */ /* 0x0001e2000c101524 */
[----:B------:R-:W-:Y:S05]  /*5050*/  BRA `(.L_x_26543) ;  /* 0x0000050000007947 */ /* 0x000fea0003800000 */
.L_x_26546:
        /* <DEDUP_REMOVED lines=8> */
.L_x_26549:
[----:B------:R0:W-:Y:S01]  /*50e0*/  STG.E [R4.64], RZ ;  /* 0x000000ff04007986 */ /* 0x0001e2000c101924 */
[----:B------:R-:W-:Y:S05]  /*50f0*/  BRA `(.L_x_26543) ;  /* 0x0000046000007947 */ /* 0x000fea0003800000 */
.L_x_26548:
[----:B------:R0:W-:Y:S01]  /*5100*/  STG.E.64 [R4.64], RZ ;  /* 0x000000ff04007986 */ /* 0x0001e2000c101b24 */
[----:B------:R-:W-:Y:S05]  /*5110*/  BRA `(.L_x_26543) ;  /* 0x0000044000007947 */ /* 0x000fea0003800000 */
.L_x_26538:
        /* <DEDUP_REMOVED lines=10> */
.L_x_26552:
[----:B------:R0:W-:Y:S01]  /*51c0*/  STG.E.128 [R4.64], RZ ;  /* 0x000000ff04007986 */ /* 0x0001e2000c101d24 */
[----:B------:R-:W-:Y:S05]  /*51d0*/  BRA `(.L_x_26543) ;  /* 0x0000038000007947 */ /* 0x000fea0003800000 */
.L_x_26551:
        /* <DEDUP_REMOVED lines=8> */
.L_x_26554:
[----:B------:R0:W-:Y:S01]  /*5260*/  STG.E.U8 [R4.64], RZ ;  /* 0x000000ff04007986 */ /* 0x0001e2000c101124 */
[----:B------:R-:W-:Y:S05]  /*5270*/  BRA `(.L_x_26543) ;  /* 0x000002e000007947 */ /* 0x000fea0003800000 */
.L_x_26553:
[----:B------:R0:W-:Y:S01]  /*5280*/  STG.E.U16 [R4.64], RZ ;  /* 0x000000ff04007986 */ /* 0x0001e2000c101524 */
[----:B------:R-:W-:Y:S05]  /*5290*/  BRA `(.L_x_26543) ;  /* 0x000002c000007947 */ /* 0x000fea0003800000 */
.L_x_26550:
        /* <DEDUP_REMOVED lines=10> */
.L_x_26557:
[----:B------:R0:W-:Y:S01]  /*5340*/  STG.E.U8 [R4.64], RZ ;  /* 0x000000ff04007986 */ /* 0x0001e2000c101124 */
[----:B------:R-:W-:Y:S05]  /*5350*/  BRA `(.L_x_26543) ;  /* 0x0000020000007947 */ /* 0x000fea0003800000 */
.L_x_26556:
[----:B------:R0:W-:Y:S01]  /*5360*/  STG.E.U8 [R4.64], RZ ;  /* 0x000000ff04007986 */ /* 0x0001e2000c101124 */
[----:B------:R-:W-:Y:S05]  /*5370*/  BRA `(.L_x_26543) ;  /* 0x000001e000007947 */ /* 0x000fea0003800000 */
.L_x_26555:
[----:B------:R-:W-:-:S13]  /*5380*/  ISETP.NE.AND P0, PT, R0, 0x1c, PT ;  /* 0x0000001c0000780c */ /* 0x000fda0003f05270 */
[----:B------:R-:W-:Y:S05]  /*5390*/  @!P0 BRA `(.L_x_26558) ;  /* 0x000001b000008947 */ /* 0x000fea0003800000 */
[----:B------:R-:W-:-:S13]  /*53a0*/  ISETP.NE.AND P0, PT, R0, 0x1d, PT ;  /* 0x0000001d0000780c */ /* 0x000fda0003f05270 */
[----:B------:R-:W-:Y:S05]  /*53b0*/  @!P0 BRA `(.L_x_26559) ;  /* 0x0000017000008947 */ /* 0x000fea0003800000 */
[----:B------:R-:W-:-:S13]  /*53c0*/  ISETP.NE.AND P0, PT, R0, 0x2c, PT ;  /* 0x0000002c0000780c */ /* 0x000fda0003f05270 */
[----:B------:R0:W-:Y:S01]  /*53d0*/  @!P0 STG.E.U8 [R4.64], RZ ;  /* 0x000000ff04008986 */ /* 0x0001e2000c101124 */
[----:B------:R-:W-:Y:S05]  /*53e0*/  @!P0 BRA `(.L_x_26543) ;  /* 0x0000017000008947 */ /* 0x000fea0003800000 */
.L_x_26542:
        /* <DEDUP_REMOVED lines=20> */
.L_x_26559:
[----:B------:R0:W-:Y:S01]  /*5530*/  STG.E.64 [R4.64], RZ ;  /* 0x000000ff04007986 */ /* 0x0001e2000c101b24 */
[----:B------:R-:W-:Y:S05]  /*5540*/  BRA `(.L_x_26543) ;  /* 0x0000001000007947 */ /* 0x000fea0003800000 */
.L_x_26558:
[----:B------:R0:W-:Y:S02]  /*5550*/  STG.E [R4.64], RZ ;  /* 0x000000ff04007986 */ /* 0x0001e4000c101924 */
.L_x_26543:
        /* <DEDUP_REMOVED lines=21> */
.L_x_26563:
[----:B------:R0:W-:Y:S01]  /*56b0*/  STG.E.U8 [R4.64], RZ ;  /* 0x000000ff04007986 */ /* 0x0001e2000c101124 */
[----:B------:R-:W-:Y:S05]  /*56c0*/  BRA `(.L_x_26565) ;  /* 0x0000066000007947 */ /* 0x000fea0003800000 */
.L_x_26562:
        /* <DEDUP_REMOVED lines=8> */
.L_x_26567:
[----:B------:R0:W-:Y:S01]  /*5750*/  STG.E [R4.64], RZ ;  /* 0x000000ff04007986 */ /* 0x0001e2000c101924 */
[----:B------:R-:W-:Y:S05]  /*5760*/  BRA `(.L_x_26565) ;  /* 0x000005c000007947 */ /* 0x000fea0003800000 */
.L_x_26566:
[----:B------:R0:W-:Y:S01]  /*5770*/  STG.E.U16 [R4.64], RZ ;  /* 0x000000ff04007986 */ /* 0x0001e2000c101524 */
[----:B------:R-:W-:Y:S05]  /*5780*/  BRA `(.L_x_26565) ;  /* 0x000005a000007947 */ /* 0x000fea0003800000 */
.L_x_26561:
        /* <DEDUP_REMOVED lines=8> */
.L_x_26569:
[----:B------:R0:W-:Y:S01]  /*5810*/  STG.E.U16 [R4.64], RZ ;  /* 0x000000ff04007986 */ /* 0x0001e2000c101524 */
[----:B------:R-:W-:Y:S05]  /*5820*/  BRA `(.L_x_26565) ;  /* 0x0000050000007947 */ /* 0x000fea0003800000 */
.L_x_26568:
        /* <DEDUP_REMOVED lines=8> */
.L_x_26571:
[----:B------:R0:W-:Y:S01]  /*58b0*/  STG.E [R4.64], RZ ;  /* 0x000000ff04007986 */ /* 0x0001e2000c101924 */
[----:B------:R-:W-:Y:S05]  /*58c0*/  BRA `(.L_x_26565) ;  /* 0x0000046000007947 */ /* 0x000fea0003800000 */
.L_x_26570:
[----:B------:R0:W-:Y:S01]  /*58d0*/  STG.E.64 [R4.64], RZ ;  /* 0x000000ff04007986 */ /* 0x0001e2000c101b24 */
[----:B------:R-:W-:Y:S05]  /*58e0*/  BRA `(.L_x_26565) ;  /* 0x0000044000007947 */ /* 0x000fea0003800000 */
.L_x_26560:
        /* <DEDUP_REMOVED lines=10> */
.L_x_26574:
[----:B------:R0:W-:Y:S01]  /*5990*/  STG.E.128 [R4.64], RZ ;  /* 0x000000ff04007986 */ /* 0x0001e2000c101d24 */
[----:B------:R-:W-:Y:S05]  /*59a0*/  BRA `(.L_x_26565) ;  /* 0x0000038000007947 */ /* 0x000fea0003800000 */
.L_x_26573:
        /* <DEDUP_REMOVED lines=8> */
.L_x_26576:
[----:B------:R0:W-:Y:S01]  /*5a30*/  STG.E.U8 [R4.64], RZ ;  /* 0x000000ff04007986 */ /* 0x0001e2000c101124 */
[----:B------:R-:W-:Y:S05]  /*5a40*/  BRA `(.L_x_26565) ;  /* 0x000002e000007947 */ /* 0x000fea0003800000 */
.L_x_26575:
[----:B------:R0:W-:Y:S01]  /*5a50*/  STG.E.U16 [R4.64], RZ ;  /* 0x000000ff04007986 */ /* 0x0001e2000c101524 */
[----:B------:R-:W-:Y:S05]  /*5a60*/  BRA `(.L_x_26565) ;  /* 0x000002c000007947 */ /* 0x000fea0003800000 */
.L_x_26572:
        /* <DEDUP_REMOVED lines=10> */
.L_x_26579:
[----:B------:R0:W-:Y:S01]  /*5b10*/  STG.E.U8 [R4.64], RZ ;  /* 0x000000ff04007986 */ /* 0x0001e2000c101124 */
[----:B------:R-:W-:Y:S05]  /*5b20*/  BRA `(.L_x_26565) ;  /* 0x0000020000007947 */ /* 0x000fea0003800000 */
.L_x_26578:
[----:B------:R0:W-:Y:S01]  /*5b30*/  STG.E.U8 [R4.64], RZ ;  /* 0x000000ff04007986 */ /* 0x0001e2000c101124 */
[----:B------:R-:W-:Y:S05]  /*5b40*/  BRA `(.L_x_26565) ;  /* 0x000001e000007947 */ /* 0x000fea0003800000 */
.L_x_26577:
[----:B------:R-:W-:-:S13]  /*5b50*/  ISETP.NE.AND P0, PT, R0, 0x1c, PT ;  /* 0x0000001c0000780c */ /* 0x000fda0003f05270 */
[----:B------:R-:W-:Y:S05]  /*5b60*/  @!P0 BRA `(.L_x_26580) ;  /* 0x000001b000008947 */ /* 0x000fea0003800000 */
[----:B------:R-:W-:-:S13]  /*5b70*/  ISETP.NE.AND P0, PT, R0, 0x1d, PT ;  /* 0x0000001d0000780c */ /* 0x000fda0003f05270 */
[----:B------:R-:W-:Y:S05]  /*5b80*/  @!P0 BRA `(.L_x_26581) ;  /* 0x0000017000008947 */ /* 0x000fea0003800000 */
[----:B------:R-:W-:-:S13]  /*5b90*/  ISETP.NE.AND P0, PT, R0, 0x2c, PT ;  /* 0x0000002c0000780c */ /* 0x000fda0003f05270 */
[----:B------:R0:W-:Y:S01]  /*5ba0*/  @!P0 STG.E.U8 [R4.64], RZ ;  /* 0x000000ff04008986 */ /* 0x0001e2000c101124 */
[----:B------:R-:W-:Y:S05]  /*5bb0*/  @!P0 BRA `(.L_x_26565) ;  /* 0x0000017000008947 */ /* 0x000fea0003800000 */
.L_x_26564:
        /* <DEDUP_REMOVED lines=20> */
.L_x_26581:
[----:B------:R0:W-:Y:S01]  /*5d00*/  STG.E.64 [R4.64], RZ ;  /* 0x000000ff04007986 */ /* 0x0001e2000c101b24 */
[----:B------:R-:W-:Y:S05]  /*5d10*/  BRA `(.L_x_26565) ;  /* 0x0000001000007947 */ /* 0x000fea0003800000 */
.L_x_26580:
[----:B------:R0:W-:Y:S02]  /*5d20*/  STG.E [R4.64], RZ ;  /* 0x000000ff04007986 */ /* 0x0001e4000c101924 */
.L_x_26565:
[----:B------:R-:W-:Y:S02]  /*5d30*/  IADD3 R27, R27, 0x80, RZ ;  /* 0x000000801b1b7810 */ /* 0x000fe40007ffe0ff */
.L_x_26537:
[----:B------:R-:W-:Y:S05]  /*5d40*/  BSYNC B6 ;  /* 0x0000000000067941 */ /* 0x000fea0003800000 */
.L_x_26536:
        /* <DEDUP_REMOVED lines=19> */
.L_x_26585:
[----:B------:R-:W-:Y:S01]  /*5e80*/  STG.E.U8 [R2.64], RZ ;  /* 0x000000ff02007986 */ /* 0x000fe2000c101124 */
[----:B------:R-:W-:Y:S05]  /*5e90*/  EXIT ;  /* 0x000000000000794d */ /* 0x000fea0003800000 */
.L_x_26584:
        /* <DEDUP_REMOVED lines=8> */
.L_x_26588:
[----:B------:R-:W-:Y:S01]  /*5f20*/  STG.E [R2.64], RZ ;  /* 0x000000ff02007986 */ /* 0x000fe2000c101924 */
[----:B------:R-:W-:Y:S05]  /*5f30*/  EXIT ;  /* 0x000000000000794d */ /* 0x000fea0003800000 */
.L_x_26587:
[----:B------:R-:W-:Y:S01]  /*5f40*/  STG.E.U16 [R2.64], RZ ;  /* 0x000000ff02007986 */ /* 0x000fe2000c101524 */
[----:B------:R-:W-:Y:S05]  /*5f50*/  EXIT ;  /* 0x000000000000794d */ /* 0x000fea0003800000 */
.L_x_26583:
        /* <DEDUP_REMOVED lines=8> */
.L_x_26590:
[----:B------:R-:W-:Y:S01]  /*5fe0*/  STG.E.U16 [R2.64], RZ ;  /* 0x000000ff02007986 */ /* 0x000fe2000c101524 */
[----:B------:R-:W-:Y:S05]  /*5ff0*/  EXIT ;  /* 0x000000000000794d */ /* 0x000fea0003800000 */
.L_x_26589:
        /* <DEDUP_REMOVED lines=8> */
.L_x_26592:
[----:B------:R-:W-:Y:S01]  /*6080*/  STG.E [R2.64], RZ ;  /* 0x000000ff02007986 */ /* 0x000fe2000c101924 */
[----:B------:R-:W-:Y:S05]  /*6090*/  EXIT ;  /* 0x000000000000794d */ /* 0x000fea0003800000 */
.L_x_26591:
[----:B------:R-:W-:Y:S01]  /*60a0*/  STG.E.64 [R2.64], RZ ;  /* 0x000000ff02007986 */ /* 0x000fe2000c101b24 */
[----:B------:R-:W-:Y:S05]  /*60b0*/  EXIT ;  /* 0x000000000000794d */ /* 0x000fea0003800000 */
.L_x_26582:
        /* <DEDUP_REMOVED lines=10> */
.L_x_26595:
[----:B------:R-:W-:Y:S01]  /*6160*/  STG.E.128 [R2.64], RZ ;  /* 0x000000ff02007986 */ /* 0x000fe2000c101d24 */
[----:B------:R-:W-:Y:S05]  /*6170*/  EXIT ;  /* 0x000000000000794d */ /* 0x000fea0003800000 */
.L_x_26594:
        /* <DEDUP_REMOVED lines=8> */
.L_x_26597:
[----:B------:R-:W-:Y:S01]  /*6200*/  STG.E.U8 [R2.64], RZ ;  /* 0x000000ff02007986 */ /* 0x000fe2000c101124 */
[----:B------:R-:W-:Y:S05]  /*6210*/  EXIT ;  /* 0x000000000000794d */ /* 0x000fea0003800000 */
.L_x_26596:
[----:B------:R-:W-:Y:S01]  /*6220*/  STG.E.U16 [R2.64], RZ ;  /* 0x000000ff02007986 */ /* 0x000fe2000c101524 */
[----:B------:R-:W-:Y:S05]  /*6230*/  EXIT ;  /* 0x000000000000794d */ /* 0x000fea0003800000 */
.L_x_26593:
        /* <DEDUP_REMOVED lines=10> */
.L_x_26600:
[----:B------:R-:W-:Y:S01]  /*62e0*/  STG.E.U8 [R2.64], RZ ;  /* 0x000000ff02007986 */ /* 0x000fe2000c101124 */
[----:B------:R-:W-:Y:S05]  /*62f0*/  EXIT ;  /* 0x000000000000794d */ /* 0x000fea0003800000 */
.L_x_26599:
[----:B------:R-:W-:Y:S01]  /*6300*/  STG.E.U8 [R2.64], RZ ;  /* 0x000000ff02007986 */ /* 0x000fe2000c101124 */
[----:B------:R-:W-:Y:S05]  /*6310*/  EXIT ;  /* 0x000000000000794d */ /* 0x000fea0003800000 */
.L_x_26598:
[----:B------:R-:W-:-:S13]  /*6320*/  ISETP.NE.AND P0, PT, R0, 0x1c, PT ;  /* 0x0000001c0000780c */ /* 0x000fda0003f05270 */
[----:B------:R-:W-:Y:S05]  /*6330*/  @!P0 BRA `(.L_x_26601) ;  /* 0x000001b000008947 */ /* 0x000fea0003800000 */
[----:B------:R-:W-:-:S13]  /*6340*/  ISETP.NE.AND P0, PT, R0, 0x1d, PT ;  /* 0x0000001d0000780c */ /* 0x000fda0003f05270 */
[----:B------:R-:W-:Y:S05]  /*6350*/  @!P0 BRA `(.L_x_26602) ;  /* 0x0000017000008947 */ /* 0x000fea0003800000 */
[----:B------:R-:W-:-:S13]  /*6360*/  ISETP.NE.AND P0, PT, R0, 0x2c, PT ;  /* 0x0000002c0000780c */ /* 0x000fda0003f05270 */
[----:B------:R0:W-:Y:S01]  /*6370*/  @!P0 STG.E.U8 [R2.64], RZ ;  /* 0x000000ff02008986 */ /* 0x0001e2000c101124 */
[----:B------:R-:W-:Y:S05]  /*6380*/  @!P0 EXIT ;  /* 0x000000000000894d */ /* 0x000fea0003800000 */
.L_x_26586:
        /* <DEDUP_REMOVED lines=20> */
.L_x_26602:
[----:B------:R-:W-:Y:S01]  /*64d0*/  STG.E.64 [R2.64], RZ ;  /* 0x000000ff02007986 */ /* 0x000fe2000c101b24 */
[----:B------:R-:W-:Y:S05]  /*64e0*/  EXIT ;  /* 0x000000000000794d */ /* 0x000fea0003800000 */
.L_x_26601:
[----:B------:R-:W-:Y:S01]  /*64f0*/  STG.E [R2.64], RZ ;  /* 0x000000ff02007986 */ /* 0x000fe2000c101924 */
[----:B------:R-:W-:Y:S05]  /*6500*/  EXIT ;  /* 0x000000000000794d */ /* 0x000fea0003800000 */
.L_x_26603:
        /* <DEDUP_REMOVED lines=15> */
.L_x_27439:


//--------------------- .text._ZN2at6native18elementwise_kernelILi128ELi2EZNS0_22gpu_kernel_impl_nocastIZZZNS0_67_GLOBAL__N__bb565c37_34_ValidateCompressedIndicesKernel_cu_33a4b88b42_validate_compressed_sparse_indices_kernelILNS3_8CDimNameE0ENS3_18CUDAKernelLauncherENS3_14EmptyVecKernelENS3_8DummyVecELm8EEEvRKNS_6TensorESB_lllENKUlvE0_clEvENKUlvE0_clEvEUllE_EEvRNS_18TensorIteratorBaseERKT_EUliE_EEviT1_ --------------------------
	.section	.text._ZN2at6native18elementwise_kernelILi128ELi2EZNS0_22gpu_kernel_impl_nocastIZZZNS0_67_GLOBAL__N__bb565c37_34_ValidateCompressedIndicesKernel_cu_33a4b88b42_validate_compressed_sparse_indices_kernelILNS3_8CDimNameE0ENS3_18CUDAKernelLauncherENS3_14EmptyVecKernelENS3_8DummyVecELm8EEEvRKNS_6TensorESB_lllENKUlvE0_clEvENKUlvE0_clEvEUllE_EEvRNS_18TensorIteratorBaseERKT_EUliE_EEviT1_,"ax",@progbits
	.sectioninfo	@"SHI_REGISTERS=24"
	.align	128
        .global         _ZN2at6native18elementwise_kernelILi128ELi2EZNS0_22gpu_kernel_impl_nocastIZZZNS0_67_GLOBAL__N__bb565c37_34_ValidateCompressedIndicesKernel_cu_33a4b88b42_validate_compressed_sparse_indices_kernelILNS3_8CDimNameE0ENS3_18CUDAKernelLauncherENS3_14EmptyVecKernelENS3_8DummyVecELm8EEEvRKNS_6TensorESB_lllENKUlvE0_clEvENKUlvE0_clEvEUllE_EEvRNS_18TensorIteratorBaseERKT_EUliE_EEviT1_
        .type           _ZN2at6native18elementwise_kernelILi128ELi2EZNS0_22gpu_kernel_impl_nocastIZZZNS0_67_GLOBAL__N__bb565c37_34_ValidateCompressedIndicesKernel_cu_33a4b88b42_validate_compressed_sparse_indices_kernelILNS3_8CDimNameE0ENS3_18CUDAKernelLauncherENS3_14EmptyVecKernelENS3_8DummyVecELm8EEEvRKNS_6TensorESB_lllENKUlvE0_clEvENKUlvE0_clEvEUllE_EEvRNS_18TensorIteratorBaseERKT_EUliE_EEviT1_,@function
        .size           _ZN2at6native18elementwise_kernelILi128ELi2EZNS0_22gpu_kernel_impl_nocastIZZZNS0_67_GLOBAL__N__bb565c37_34_ValidateCompressedIndicesKernel_cu_33a4b88b42_validate_compressed_sparse_indices_kernelILNS3_8CDimNameE0ENS3_18CUDAKernelLauncherENS3_14EmptyVecKernelENS3_8DummyVecELm8EEEvRKNS_6TensorESB_lllENKUlvE0_clEvENKUlvE0_clEvEUllE_EEvRNS_18TensorIteratorBaseERKT_EUliE_EEviT1_,(.L_x_27440 - _ZN2at6native18elementwise_kernelILi128ELi2EZNS0_22gpu_kernel_impl_nocastIZZZNS0_67_GLOBAL__N__bb565c37_34_ValidateCompressedIndicesKernel_cu_33a4b88b42_validate_compressed_sparse_indices_kernelILNS3_8CDimNameE0ENS3_18CUDAKernelLauncherENS3_14EmptyVecKernelENS3_8DummyVecELm8EEEvRKNS_6TensorESB_lllENKUlvE0_clEvENKUlvE0_clEvEUllE_EEvRNS_18TensorIteratorBaseERKT_EUliE_EEviT1_)
        .other          _ZN2at6native18elementwise_kernelILi128ELi2EZNS0_22gpu_kernel_impl_nocastIZZZNS0_67_GLOBAL__N__bb565c37_34_ValidateCompressedIndicesKernel_cu_33a4b88b42_validate_compressed_sparse_indices_kernelILNS3_8CDimNameE0ENS3_18CUDAKernelLauncherENS3_14EmptyVecKernelENS3_8DummyVecELm8EEEvRKNS_6TensorESB_lllENKUlvE0_clEvENKUlvE0_clEvEUllE_EEvRNS_18TensorIteratorBaseERKT_EUliE_EEviT1_,@"STO_CUDA_ENTRY STV_DEFAULT"
_ZN2at6native18elementwise_kernelILi128ELi2EZNS0_22gpu_kernel_impl_nocastIZZZNS0_67_GLOBAL__N__bb565c37_34_ValidateCompressedIndicesKernel_cu_33a4b88b42_validate_compressed_sparse_indices_kernelILNS3_8CDimNameE0ENS3_18CUDAKernelLauncherENS3_14EmptyVecKernelENS3_8DummyVecELm8EEEvRKNS_6TensorESB_lllENKUlvE0_clEvENKUlvE0_clEvEUllE_EEvRNS_18TensorIteratorBaseERKT_EUliE_EEviT1_:
.text._ZN2at6native18elementwise_kernelILi128ELi2EZNS0_22gpu_kernel_impl_nocastIZZZNS0_67_GLOBAL__N__bb565c37_34_ValidateCompressedIndicesKernel_cu_33a4b88b42_validate_compressed_sparse_indices_kernelILNS3_8CDimNameE0ENS3_18CUDAKernelLauncherENS3_14EmptyVecKernelENS3_8DummyVecELm8EEEvRKNS_6TensorESB_lllENKUlvE0_clEvENKUlvE0_clEvEUllE_EEvRNS_18TensorIteratorBaseERKT_EUliE_EEviT1_:
        /* <DEDUP_REMOVED lines=236> */
.L_x_26606:
        /* <DEDUP_REMOVED lines=32> */
.L_x_26608:
[----:B------:R-:W-:Y:S05]  /*10c0*/  BSYNC B6 ;  /* 0x0000000000067941 */ /* 0x000fea0003800000 */
.L_x_26607:
[----:B------:R0:W-:Y:S01]  /*10d0*/  STG.E.64 [R16.64], RZ ;  /* 0x000000ff10007986 */ /* 0x0001e2000c101b24 */
[----:B------:R-:W-:-:S04]  /*10e0*/  LEA R5, R19, R18, 0x8 ;  /* 0x0000001213057211 */ /* 0x000fc800078e40ff */
[----:B------:R-:W-:Y:S02]  /*10f0*/  IADD3 R5, R5, 0x80, RZ ;  /* 0x0000008005057810 */ /* 0x000fe40007ffe0ff */
.L_x_26605:
[----:B------:R-:W-:Y:S05]  /*1100*/  BSYNC B7 ;  /* 0x0000000000077941 */ /* 0x000fea0003800000 */
.L_x_26604:
        /* <DEDUP_REMOVED lines=231> */
.L_x_26609:
        /* <DEDUP_REMOVED lines=32> */
.L_x_26611:
[----:B------:R-:W-:Y:S05]  /*2180*/  BSYNC B6 ;  /* 0x0000000000067941 */ /* 0x000fea0003800000 */
.L_x_26610:
[----:B------:R-:W-:Y:S01]  /*2190*/  STG.E.64 [R16.64], RZ ;  /* 0x000000ff10007986 */ /* 0x000fe2000c101b24 */
[----:B------:R-:W-:Y:S05]  /*21a0*/  EXIT ;  /* 0x000000000000794d */ /* 0x000fea0003800000 */
.L_x_26612:
        /* <DEDUP_REMOVED lines=13> */
.L_x_27440:


//--------------------- .text._ZN2at6native27unrolled_elementwise_kernelIZZZNS0_67_GLOBAL__N__bb565c37_34_ValidateCompressedIndicesKernel_cu_33a4b88b42_validate_compressed_sparse_indices_kernelILNS2_8CDimNameE0ENS2_18CUDAKernelLauncherENS2_14EmptyVecKernelENS2_8DummyVecELm8EEEvRKNS_6TensorESA_lllENKUlvE0_clEvENKUlvE0_clEvEUllE_St5arrayIPcLm2EELi4E23TrivialOffsetCalculatorILi1EjESI_NS0_6memory15LoadWithoutCastENSJ_16StoreWithoutCastEEEviT_T0_T2_T3_T4_T5_ --------------------------
	.section	.text._ZN2at6native27unrolled_elementwise_kernelIZZZNS0_67_GLOBAL__N__bb565c37_34_ValidateCompressedIndicesKernel_cu_33a4b88b42_validate_compressed_sparse_indices_kernelILNS2_8CDimNameE0ENS2_18CUDAKernelLauncherENS2_14EmptyVecKernelENS2_8DummyVecELm8EEEvRKNS_6TensorESA_lllENKUlvE0_clEvENKUlvE0_clEvEUllE_St5arrayIPcLm2EELi4E23TrivialOffsetCalculatorILi1EjESI_NS0_6memory15LoadWithoutCastENSJ_16StoreWithoutCastEEEviT_T0_T2_T3_T4_T5_,"ax",@progbits
	.sectioninfo	@"SHI_REGISTERS=29"
	.align	128
        .global         _ZN2at6native27unrolled_elementwise_kernelIZZZNS0_67_GLOBAL__N__bb565c37_34_ValidateCompressedIndicesKernel_cu_33a4b88b42_validate_compressed_sparse_indices_kernelILNS2_8CDimNameE0ENS2_18CUDAKernelLauncherENS2_14EmptyVecKernelENS2_8DummyVecELm8EEEvRKNS_6TensorESA_lllENKUlvE0_clEvENKUlvE0_clEvEUllE_St5arrayIPcLm2EELi4E23TrivialOffsetCalculatorILi1EjESI_NS0_6memory15LoadWithoutCastENSJ_16StoreWithoutCastEEEviT_T0_T2_T3_T4_T5_
        .type           _ZN2at6native27unrolled_elementwise_kernelIZZZNS0_67_GLOBAL__N__bb565c37_34_ValidateCompressedIndicesKernel_cu_33a4b88b42_validate_compressed_sparse_indices_kernelILNS2_8CDimNameE0ENS2_18CUDAKernelLauncherENS2_14EmptyVecKernelENS2_8DummyVecELm8EEEvRKNS_6TensorESA_lllENKUlvE0_clEvENKUlvE0_clEvEUllE_St5arrayIPcLm2EELi4E23TrivialOffsetCalculatorILi1EjESI_NS0_6memory15LoadWithoutCastENSJ_16StoreWithoutCastEEEviT_T0_T2_T3_T4_T5_,@function
        .size           _ZN2at6native27unrolled_elementwise_kernelIZZZNS0_67_GLOBAL__N__bb565c37_34_ValidateCompressedIndicesKernel_cu_33a4b88b42_validate_compressed_sparse_indices_kernelILNS2_8CDimNameE0ENS2_18CUDAKernelLauncherENS2_14EmptyVecKernelENS2_8DummyVecELm8EEEvRKNS_6TensorESA_lllENKUlvE0_clEvENKUlvE0_clEvEUllE_St5arrayIPcLm2EELi4E23TrivialOffsetCalculatorILi1EjESI_NS0_6memory15LoadWithoutCastENSJ_16StoreWithoutCastEEEviT_T0_T2_T3_T4_T5_,(.L_x_27441 - _ZN2at6native27unrolled_elementwise_kernelIZZZNS0_67_GLOBAL__N__bb565c37_34_ValidateCompressedIndicesKernel_cu_33a4b88b42_validate_compressed_sparse_indices_kernelILNS2_8CDimNameE0ENS2_18CUDAKernelLauncherENS2_14EmptyVecKernelENS2_8DummyVecELm8EEEvRKNS_6TensorESA_lllENKUlvE0_clEvENKUlvE0_clEvEUllE_St5arrayIPcLm2EELi4E23TrivialOffsetCalculatorILi1EjESI_NS0_6memory15LoadWithoutCastENSJ_16StoreWithoutCastEEEviT_T0_T2_T3_T4_T5_)
        .other          _ZN2at6native27unrolled_elementwise_kernelIZZZNS0_67_GLOBAL__N__bb565c37_34_ValidateCompressedIndicesKernel_cu_33a4b88b42_validate_compressed_sparse_indices_kernelILNS2_8CDimNameE0ENS2_18CUDAKernelLauncherENS2_14EmptyVecKernelENS2_8DummyVecELm8EEEvRKNS_6TensorESA_lllENKUlvE0_clEvENKUlvE0_clEvEUllE_St5arrayIPcLm2EELi4E23TrivialOffsetCalculatorILi1EjESI_NS0_6memory15LoadWithoutCastENSJ_16StoreWithoutCastEEEviT_T0_T2_T3_T4_T5_,@"STO_CUDA_ENTRY STV_DEFAULT"
_ZN2at6native27unrolled_elementwise_kernelIZZZNS0_67_GLOBAL__N__bb565c37_34_ValidateCompressedIndicesKernel_cu_33a4b88b42_validate_compressed_sparse_indices_kernelILNS2_8CDimNameE0ENS2_18CUDAKernelLauncherENS2_14EmptyVecKernelENS2_8DummyVecELm8EEEvRKNS_6TensorESA_lllENKUlvE0_clEvENKUlvE0_clEvEUllE_St5arrayIPcLm2EELi4E23TrivialOffsetCalculatorILi1EjESI_NS0_6memory15LoadWithoutCastENSJ_16StoreWithoutCastEEEviT_T0_T2_T3_T4_T5_:
.text._ZN2at6native27unrolled_elementwise_kernelIZZZNS0_67_GLOBAL__N__bb565c37_34_ValidateCompressedIndicesKernel_cu_33a4b88b42_validate_compressed_sparse_indices_kernelILNS2_8CDimNameE0ENS2_18CUDAKernelLauncherENS2_14EmptyVecKernelENS2_8DummyVecELm8EEEvRKNS_6TensorESA_lllENKUlvE0_clEvENKUlvE0_clEvEUllE_St5arrayIPcLm2EELi4E23TrivialOffsetCalculatorILi1EjESI_NS0_6memory15LoadWithoutCastENSJ_16StoreWithoutCastEEEviT_T0_T2_T3_T4_T5_:
        /* <DEDUP_REMOVED lines=63> */
.L_x_26614:
[----:B-1----:R-:W-:Y:S05]  /*03f0*/  BSYNC B6 ;  /* 0x0000000000067941 */ /* 0x002fea0003800000 */
.L_x_26613:
        /* <DEDUP_REMOVED lines=29> */
.L_x_26616:
[----:B------:R-:W-:Y:S05]  /*05d0*/  BSYNC B6 ;  /* 0x0000000000067941 */ /* 0x000fea0003800000 */
.L_x_26615:
        /* <DEDUP_REMOVED lines=29> */
.L_x_26618:
[----:B------:R-:W-:Y:S05]  /*07b0*/  BSYNC B6 ;  /* 0x0000000000067941 */ /* 0x000fea0003800000 */
.L_x_26617:
        /* <DEDUP_REMOVED lines=29> */
.L_x_26620:
[----:B------:R-:W-:Y:S05]  /*0990*/  BSYNC B6 ;  /* 0x0000000000067941 */ /* 0x000fea0003800000 */
.L_x_26619:
        /* <DEDUP_REMOVED lines=20> */
.L_x_26622:
[----:B------:R-:W-:Y:S05]  /*0ae0*/  BSYNC B0 ;  /* 0x0000000000007941 */ /* 0x000fea0003800000 */
.L_x_26621:
[----:B------:R-:W-:-:S13]  /*0af0*/  ISETP.GE.AND P0, PT, R26, R24, PT ;  /* 0x000000181a00720c */ /* 0x000fda0003f06270 */
[----:B------:R-:W-:Y:S05]  /*0b00*/  @P0 EXIT ;  /* 0x000000000000094d */ /* 0x000fea0003800000 */
[----:B0-----:R-:W-:Y:S02]  /*0b10*/  IMAD R2, R25, 0x200, R26 ;  /* 0x0000020019027824 */ /* 0x001fe400078e021a */
[----:B------:R-:W-:-:S04]  /*0b20*/  IMAD.MOV.U32 R3, RZ, RZ, 0x8 ;  /* 0x00000008ff037424 */ /* 0x000fc800078e00ff */
[----:B------:R-:W-:-:S05]  /*0b30*/  IMAD.WIDE.U32 R2, R2, R3, c[0x0][0x180] ;  /* 0x0000600002027625 */ /* 0x000fca00078e0003 */
[----:B------:R-:W-:Y:S01]  /*0b40*/  STG.E.64 [R2.64], RZ ;  /* 0x000000ff02007986 */ /* 0x000fe2000c101b24 */
[----:B------:R-:W-:Y:S05]  /*0b50*/  EXIT ;  /* 0x000000000000794d */ /* 0x000fea0003800000 */
.L_x_26623:
        /* <DEDUP_REMOVED lines=10> */
.L_x_27441:


//--------------------- .text._ZN2at6native29vectorized_elementwise_kernelILi2EZZZNS0_67_GLOBAL__N__bb565c37_34_ValidateCompressedIndicesKernel_cu_33a4b88b42_validate_compressed_sparse_indices_kernelILNS2_8CDimNameE0ENS2_18CUDAKernelLauncherENS2_14EmptyVecKernelENS2_8DummyVecELm8EEEvRKNS_6TensorESA_lllENKUlvE0_clEvENKUlvE0_clEvEUllE_St5arrayIPcLm2EEEEviT0_T1_ --------------------------
	.section	.text._ZN2at6native29vectorized_elementwise_kernelILi2EZZZNS0_67_GLOBAL__N__bb565c37_34_ValidateCompressedIndicesKernel_cu_33a4b88b42_validate_compressed_sparse_indices_kernelILNS2_8CDimNameE0ENS2_18CUDAKernelLauncherENS2_14EmptyVecKernelENS2_8DummyVecELm8EEEvRKNS_6TensorESA_lllENKUlvE0_clEvENKUlvE0_clEvEUllE_St5arrayIPcLm2EEEEviT0_T1_,"ax",@progbits
	.sectioninfo	@"SHI_REGISTERS=37"
	.align	128
        .global         _ZN2at6native29vectorized_elementwise_kernelILi2EZZZNS0_67_GLOBAL__N__bb565c37_34_ValidateCompressedIndicesKernel_cu_33a4b88b42_validate_compressed_sparse_indices_kernelILNS2_8CDimNameE0ENS2_18CUDAKernelLauncherENS2_14EmptyVecKernelENS2_8DummyVecELm8EEEvRKNS_6TensorESA_lllENKUlvE0_clEvENKUlvE0_clEvEUllE_St5arrayIPcLm2EEEEviT0_T1_
        .type           _ZN2at6native29vectorized_elementwise_kernelILi2EZZZNS0_67_GLOBAL__N__bb565c37_34_ValidateCompressedIndicesKernel_cu_33a4b88b42_validate_compressed_sparse_indices_kernelILNS2_8CDimNameE0ENS2_18CUDAKernelLauncherENS2_14EmptyVecKernelENS2_8DummyVecELm8EEEvRKNS_6TensorESA_lllENKUlvE0_clEvENKUlvE0_clEvEUllE_St5arrayIPcLm2EEEEviT0_T1_,@function
        .size           _ZN2at6native29vectorized_elementwise_kernelILi2EZZZNS0_67_GLOBAL__N__bb565c37_34_ValidateCompressedIndicesKernel_cu_33a4b88b42_validate_compressed_sparse_indices_kernelILNS2_8CDimNameE0ENS2_18CUDAKernelLauncherENS2_14EmptyVecKernelENS2_8DummyVecELm8EEEvRKNS_6TensorESA_lllENKUlvE0_clEvENKUlvE0_clEvEUllE_St5arrayIPcLm2EEEEviT0_T1_,(.L_x_27442 - _ZN2at6native29vectorized_elementwise_kernelILi2EZZZNS0_67_GLOBAL__N__bb565c37_34_ValidateCompressedIndicesKernel_cu_33a4b88b42_validate_compressed_sparse_indices_kernelILNS2_8CDimNameE0ENS2_18CUDAKernelLauncherENS2_14EmptyVecKernelENS2_8DummyVecELm8EEEvRKNS_6TensorESA_lllENKUlvE0_clEvENKUlvE0_clEvEUllE_St5arrayIPcLm2EEEEviT0_T1_)
        .other          _ZN2at6native29vectorized_elementwise_kernelILi2EZZZNS0_67_GLOBAL__N__bb565c37_34_ValidateCompressedIndicesKernel_cu_33a4b88b42_validate_compressed_sparse_indices_kernelILNS2_8CDimNameE0ENS2_18CUDAKernelLauncherENS2_14EmptyVecKernelENS2_8DummyVecELm8EEEvRKNS_6TensorESA_lllENKUlvE0_clEvENKUlvE0_clEvEUllE_St5arrayIPcLm2EEEEviT0_T1_,@"STO_CUDA_ENTRY STV_DEFAULT"
_ZN2at6native29vectorized_elementwise_kernelILi2EZZZNS0_67_GLOBAL__N__bb565c37_34_ValidateCompressedIndicesKernel_cu_33a4b88b42_validate_compressed_sparse_indices_kernelILNS2_8CDimNameE0ENS2_18CUDAKernelLauncherENS2_14EmptyVecKernelENS2_8DummyVecELm8EEEvRKNS_6TensorESA_lllENKUlvE0_clEvENKUlvE0_clEvEUllE_St5arrayIPcLm2EEEEviT0_T1_:
.text._ZN2at6native29vectorized_elementwise_kernelILi2EZZZNS0_67_GLOBAL__N__bb565c37_34_ValidateCompressedIndicesKernel_cu_33a4b88b42_validate_compressed_sparse_indices_kernelILNS2_8CDimNameE0ENS2_18CUDAKernelLauncherENS2_14EmptyVecKernelENS2_8DummyVecELm8EEEvRKNS_6TensorESA_lllENKUlvE0_clEvENKUlvE0_clEvEUllE_St5arrayIPcLm2EEEEviT0_T1_:
        /* <DEDUP_REMOVED lines=42> */
.L_x_26626:
[----:B0-----:R-:W-:Y:S05]  /*02a0*/  BSYNC B6 ;  /* 0x0000000000067941 */ /* 0x001fea0003800000 */
.L_x_26625:
        /* <DEDUP_REMOVED lines=27> */
.L_x_26628:
[----:B------:R-:W-:Y:S05]  /*0460*/  BSYNC B6 ;  /* 0x0000000000067941 */ /* 0x000fea0003800000 */
.L_x_26627:
        /* <DEDUP_REMOVED lines=27> */
.L_x_26630:
[----:B------:R-:W-:Y:S05]  /*0620*/  BSYNC B6 ;  /* 0x0000000000067941 */ /* 0x000fea0003800000 */
.L_x_26629:
        /* <DEDUP_REMOVED lines=27> */
.L_x_26632:
[----:B------:R-:W-:Y:S05]  /*07e0*/  BSYNC B6 ;  /* 0x0000000000067941 */ /* 0x000fea0003800000 */
.L_x_26631:
        /* <DEDUP_REMOVED lines=27> */
.L_x_26634:
[----:B------:R-:W-:Y:S05]  /*09a0*/  BSYNC B6 ;  /* 0x0000000000067941 */ /* 0x000fea0003800000 */
.L_x_26633:
        /* <DEDUP_REMOVED lines=27> */
.L_x_26636:
[----:B------:R-:W-:Y:S05]  /*0b60*/  BSYNC B6 ;  /* 0x0000000000067941 */ /* 0x000fea0003800000 */
.L_x_26635:
        /* <DEDUP_REMOVED lines=27> */
.L_x_26638:
[----:B------:R-:W-:Y:S05]  /*0d20*/  BSYNC B6 ;  /* 0x0000000000067941 */ /* 0x000fea0003800000 */
.L_x_26637:
        /* <DEDUP_REMOVED lines=27> */
.L_x_26640:
[----:B------:R-:W-:Y:S05]  /*0ee0*/  BSYNC B6 ;  /* 0x0000000000067941 */ /* 0x000fea0003800000 */
.L_x_26639:
        /* <DEDUP_REMOVED lines=8> */
.L_x_26624:
        /* <DEDUP_REMOVED lines=86> */
.L_x_26642:
[----:B0-----:R-:W-:Y:S05]  /*14d0*/  BSYNC B6 ;  /* 0x0000000000067941 */ /* 0x001fea0003800000 */
.L_x_26641:
        /* <DEDUP_REMOVED lines=29> */
.L_x_26644:
[----:B------:R-:W-:Y:S05]  /*16b0*/  BSYNC B6 ;  /* 0x0000000000067941 */ /* 0x000fea0003800000 */
.L_x_26643:
        /* <DEDUP_REMOVED lines=29> */
.L_x_26646:
[----:B------:R-:W-:Y:S05]  /*1890*/  BSYNC B6 ;  /* 0x0000000000067941 */ /* 0x000fea0003800000 */
.L_x_26645:
        /* <DEDUP_REMOVED lines=29> */
.L_x_26648:
[----:B------:R-:W-:Y:S05]  /*1a70*/  BSYNC B6 ;  /* 0x0000000000067941 */ /* 0x000fea0003800000 */
.L_x_26647:
        /* <DEDUP_REMOVED lines=29> */
.L_x_26650:
[----:B------:R-:W-:Y:S05]  /*1c50*/  BSYNC B6 ;  /* 0x0000000000067941 */ /* 0x000fea0003800000 */
.L_x_26649:
        /* <DEDUP_REMOVED lines=29> */
.L_x_26652:
[----:B------:R-:W-:Y:S05]  /*1e30*/  BSYNC B6 ;  /* 0x0000000000067941 */ /* 0x000fea0003800000 */
.L_x_26651:
        /* <DEDUP_REMOVED lines=29> */
.L_x_26654:
[----:B------:R-:W-:Y:S05]  /*2010*/  BSYNC B6 ;  /* 0x0000000000067941 */ /* 0x000fea0003800000 */
.L_x_26653:
        /* <DEDUP_REMOVED lines=29> */
.L_x_26656:
[----:B------:R-:W-:Y:S05]  /*21f0*/  BSYNC B6 ;  /* 0x0000000000067941 */ /* 0x000fea0003800000 */
.L_x_26655:
        /* <DEDUP_REMOVED lines=23> */
.L_x_26659:
[----:B------:R-:W-:-:S13]  /*2370*/  ISETP.GE.AND P0, PT, R33, R32, PT ;  /* 0x000000202100720c */ /* 0x000fda0003f06270 */
[----:B------:R-:W-:Y:S05]  /*2380*/  @P0 BRA `(.L_x_26661) ;  /* 0x000000c000000947 */ /* 0x000fea0003800000 */
[----:B0-----:R-:W-:Y:S01]  /*2390*/  IMAD.IADD R4, R2, 0x1, R33 ;  /* 0x0000000102047824 */ /* 0x001fe200078e0221 */
[----:B------:R-:W-:Y:S01]  /*23a0*/  IADD3 R33, R33, 0x80, RZ ;  /* 0x0000008021217810 */ /* 0x000fe20007ffe0ff */
[----:B------:R-:W-:-:S04]  /*23b0*/  IMAD.MOV.U32 R5, RZ, RZ, 0x8 ;  /* 0x00000008ff057424 */ /* 0x000fc800078e00ff */
[----:B------:R-:W-:-:S05]  /*23c0*/  IMAD.WIDE.U32 R4, R4, R5, c[0x0][0x180] ;  /* 0x0000600004047625 */ /* 0x000fca00078e0005 */
[----:B------:R0:W-:Y:S02]  /*23d0*/  STG.E.64 [R4.64], RZ ;  /* 0x000000ff04007986 */ /* 0x0001e4000c101b24 */
.L_x_26660:
[----:B------:R-:W-:-:S13]  /*23e0*/  ISETP.GE.AND P0, PT, R33, R32, PT ;  /* 0x000000202100720c */ /* 0x000fda0003f06270 */
[----:B------:R-:W-:Y:S05]  /*23f0*/  @P0 BRA `(.L_x_26662) ;  /* 0x000000d000000947 */ /* 0x000fea0003800000 */
[----:B0-----:R-:W-:Y:S01]  /*2400*/  IMAD.IADD R4, R2, 0x1, R33 ;  /* 0x0000000102047824 */ /* 0x001fe200078e0221 */
[----:B------:R-:W-:Y:S01]  /*2410*/  IADD3 R33, R33, 0x80, RZ ;  /* 0x0000008021217810 */ /* 0x000fe20007ffe0ff */
[----:B------:R-:W-:-:S04]  /*2420*/  IMAD.MOV.U32 R5, RZ, RZ, 0x8 ;  /* 0x00000008ff057424 */ /* 0x000fc800078e00ff */
[----:B------:R-:W-:-:S05]  /*2430*/  IMAD.WIDE.U32 R4, R4, R5, c[0x0][0x180] ;  /* 0x0000600004047625 */ /* 0x000fca00078e0005 */
[----:B------:R0:W-:Y:S02]  /*2440*/  STG.E.64 [R4.64], RZ ;  /* 0x000000ff04007986 */ /* 0x0001e4000c101b24 */
.L_x_26661:
        /* <DEDUP_REMOVED lines=8> */
.L_x_26662:
[----:B------:R-:W-:Y:S05]  /*24d0*/  BSYNC B1 ;  /* 0x0000000000017941 */ /* 0x000fea0003800000 */
.L_x_26658:
[----:B------:R-:W-:-:S13]  /*24e0*/  ISETP.GE.AND P0, PT, R33, R32, PT ;  /* 0x000000202100720c */ /* 0x000fda0003f06270 */
[----:B0-----:R-:W-:Y:S01]  /*24f0*/  @!P0 IMAD.IADD R4, R2, 0x1, R33 ;  /* 0x0000000102048824 */ /* 0x001fe200078e0221 */
[----:B------:R-:W-:Y:S01]  /*2500*/  @!P0 IADD3 R33, R33, 0x80, RZ ;  /* 0x0000008021218810 */ /* 0x000fe20007ffe0ff */
[----:B------:R-:W-:-:S04]  /*2510*/  @!P0 IMAD.MOV.U32 R5, RZ, RZ, 0x8 ;  /* 0x00000008ff058424 */ /* 0x000fc800078e00ff */
[----:B------:R-:W-:-:S05]  /*2520*/  @!P0 IMAD.WIDE.U32 R4, R4, R5, c[0x0][0x180] ;  /* 0x0000600004048625 */ /* 0x000fca00078e0005 */
[----:B------:R0:W-:Y:S02]  /*2530*/  @!P0 STG.E.64 [R4.64], RZ ;  /* 0x000000ff04008986 */ /* 0x0001e4000c101b24 */
.L_x_26663:
[----:B------:R-:W-:Y:S05]  /*2540*/  BSYNC B0 ;  /* 0x0000000000007941 */ /* 0x000fea0003800000 */
.L_x_26657:
[----:B------:R-:W-:-:S13]  /*2550*/  ISETP.GE.AND P0, PT, R33, R32, PT ;  /* 0x000000202100720c */ /* 0x000fda0003f06270 */
[----:B------:R-:W-:Y:S05]  /*2560*/  @P0 EXIT ;  /* 0x000000000000094d */ /* 0x000fea0003800000 */
[----:B------:R-:W-:Y:S02]  /*2570*/  IMAD.IADD R2, R2, 0x1, R33 ;  /* 0x0000000102027824 */ /* 0x000fe400078e0221 */
[----:B------:R-:W-:-:S04]  /*2580*/  IMAD.MOV.U32 R3, RZ, RZ, 0x8 ;  /* 0x00000008ff037424 */ /* 0x000fc800078e00ff */
[----:B------:R-:W-:-:S05]  /*2590*/  IMAD.WIDE.U32 R2, R2, R3, c[0x0][0x180] ;  /* 0x0000600002027625 */ /* 0x000fca00078e0003 */
[----:B------:R-:W-:Y:S01]  /*25a0*/  STG.E.64 [R2.64], RZ ;  /* 0x000000ff02007986 */ /* 0x000fe2000c101b24 */
[----:B------:R-:W-:Y:S05]  /*25b0*/  EXIT ;  /* 0x000000000000794d */ /* 0x000fea0003800000 */
.L_x_26664:
        /* <DEDUP_REMOVED lines=12> */
.L_x_27442:


//--------------------- .text._ZN2at6native29vectorized_elementwise_kernelILi4EZZZNS0_67_GLOBAL__N__bb565c37_34_ValidateCompressedIndicesKernel_cu_33a4b88b42_validate_compressed_sparse_indices_kernelILNS2_8CDimNameE0ENS2_18CUDAKernelLauncherENS2_14EmptyVecKernelENS2_8DummyVecELm8EEEvRKNS_6TensorESA_lllENKUlvE0_clEvENKUlvE0_clEvEUllE_St5arrayIPcLm2EEEEviT0_T1_ --------------------------
	.section	.text._ZN2at6native29vectorized_elementwise_kernelILi4EZZZNS0_67_GLOBAL__N__bb565c37_34_ValidateCompressedIndicesKernel_cu_33a4b88b42_validate_compressed_sparse_indices_kernelILNS2_8CDimNameE0ENS2_18CUDAKernelLauncherENS2_14EmptyVecKernelENS2_8DummyVecELm8EEEvRKNS_6TensorESA_lllENKUlvE0_clEvENKUlvE0_clEvEUllE_St5arrayIPcLm2EEEEviT0_T1_,"ax",@progbits
	.sectioninfo	@"SHI_REGISTERS=37"
	.align	128
        .global         _ZN2at6native29vectorized_elementwise_kernelILi4EZZZNS0_67_GLOBAL__N__bb565c37_34_ValidateCompressedIndicesKernel_cu_33a4b88b42_validate_compressed_sparse_indices_kernelILNS2_8CDimNameE0ENS2_18CUDAKernelLauncherENS2_14EmptyVecKernelENS2_8DummyVecELm8EEEvRKNS_6TensorESA_lllENKUlvE0_clEvENKUlvE0_clEvEUllE_St5arrayIPcLm2EEEEviT0_T1_
        .type           _ZN2at6native29vectorized_elementwise_kernelILi4EZZZNS0_67_GLOBAL__N__bb565c37_34_ValidateCompressedIndicesKernel_cu_33a4b88b42_validate_compressed_sparse_indices_kernelILNS2_8CDimNameE0ENS2_18CUDAKernelLauncherENS2_14EmptyVecKernelENS2_8DummyVecELm8EEEvRKNS_6TensorESA_lllENKUlvE0_clEvENKUlvE0_clEvEUllE_St5arrayIPcLm2EEEEviT0_T1_,@function
        .size           _ZN2at6native29vectorized_elementwise_kernelILi4EZZZNS0_67_GLOBAL__N__bb565c37_34_ValidateCompressedIndicesKernel_cu_33a4b88b42_validate_compressed_sparse_indices_kernelILNS2_8CDimNameE0ENS2_18CUDAKernelLauncherENS2_14EmptyVecKernelENS2_8DummyVecELm8EEEvRKNS_6TensorESA_lllENKUlvE0_clEvENKUlvE0_clEvEUllE_St5arrayIPcLm2EEEEviT0_T1_,(.L_x_27443 - _ZN2at6native29vectorized_elementwise_kernelILi4EZZZNS0_67_GLOBAL__N__bb565c37_34_ValidateCompressedIndicesKernel_cu_33a4b88b42_validate_compressed_sparse_indices_kernelILNS2_8CDimNameE0ENS2_18CUDAKernelLauncherENS2_14EmptyVecKernelENS2_8DummyVecELm8EEEvRKNS_6TensorESA_lllENKUlvE0_clEvENKUlvE0_clEvEUllE_St5arrayIPcLm2EEEEviT0_T1_)
        .other          _ZN2at6native29vectorized_elementwise_kernelILi4EZZZNS0_67_GLOBAL__N__bb565c37_34_ValidateCompressedIndicesKernel_cu_33a4b88b42_validate_compressed_sparse_indices_kernelILNS2_8CDimNameE0ENS2_18CUDAKernelLauncherENS2_14EmptyVecKernelENS2_8DummyVecELm8EEEvRKNS_6TensorESA_lllENKUlvE0_clEvENKUlvE0_clEvEUllE_St5arrayIPcLm2EEEEviT0_T1_,@"STO_CUDA_ENTRY STV_DEFAULT"
_ZN2at6native29vectorized_elementwise_kernelILi4EZZZNS0_67_GLOBAL__N__bb565c37_34_ValidateCompressedIndicesKernel_cu_33a4b88b42_validate_compressed_sparse_indices_kernelILNS2_8CDimNameE0ENS2_18CUDAKernelLauncherENS2_14EmptyVecKernelENS2_8DummyVecELm8EEEvRKNS_6TensorESA_lllENKUlvE0_clEvENKUlvE0_clEvEUllE_St5arrayIPcLm2EEEEviT0_T1_:
.text._ZN2at6native29vectorized_elementwise_kernelILi4EZZZNS0_67_GLOBAL__N__bb565c37_34_ValidateCompressedIndicesKernel_cu_33a4b88b42_validate_compressed_sparse_indices_kernelILNS2_8CDimNameE0ENS2_18CUDAKernelLauncherENS2_14EmptyVecKernelENS2_8DummyVecELm8EEEvRKNS_6TensorESA_lllENKUlvE0_clEvENKUlvE0_clEvEUllE_St5arrayIPcLm2EEEEviT0_T1_:
        /* <DEDUP_REMOVED lines=42> */
.L_x_26667:
[----:B0-----:R-:W-:Y:S05]  /*02a0*/  BSYNC B6 ;  /* 0x0000000000067941 */ /* 0x001fea0003800000 */
.L_x_26666:
        /* <DEDUP_REMOVED lines=27> */
.L_x_26669:
[----:B------:R-:W-:Y:S05]  /*0460*/  BSYNC B6 ;  /* 0x0000000000067941 */ /* 0x000fea0003800000 */
.L_x_26668:
        /* <DEDUP_REMOVED lines=27> */
.L_x_26671:
[----:B------:R-:W-:Y:S05]  /*0620*/  BSYNC B6 ;  /* 0x0000000000067941 */ /* 0x000fea0003800000 */
.L_x_26670:
        /* <DEDUP_REMOVED lines=27> */
.L_x_26673:
[----:B------:R-:W-:Y:S05]  /*07e0*/  BSYNC B6 ;  /* 0x0000000000067941 */ /* 0x000fea0003800000 */
.L_x_26672:
        /* <DEDUP_REMOVED lines=27> */
.L_x_26675:
[----:B------:R-:W-:Y:S05]  /*09a0*/  BSYNC B6 ;  /* 0x0000000000067941 */ /* 0x000fea0003800000 */
.L_x_26674:
        /* <DEDUP_REMOVED lines=27> */
.L_x_26677:
[----:B------:R-:W-:Y:S05]  /*0b60*/  BSYNC B6 ;  /* 0x0000000000067941 */ /* 0x000fea0003800000 */
.L_x_26676:
        /* <DEDUP_REMOVED lines=27> */
.L_x_26679:
[----:B------:R-:W-:Y:S05]  /*0d20*/  BSYNC B6 ;  /* 0x0000000000067941 */ /* 0x000fea0003800000 */
.L_x_26678:
        /* <DEDUP_REMOVED lines=27> */
.L_x_26681:
[----:B------:R-:W-:Y:S05]  /*0ee0*/  BSYNC B6 ;  /* 0x0000000000067941 */ /* 0x000fea0003800000 */
.L_x_26680:
        /* <DEDUP_REMOVED lines=8> */
.L_x_26665:
        /* <DEDUP_REMOVED lines=86> */
.L_x_26683:
[----:B0-----:R-:W-:Y:S05]  /*14d0*/  BSYNC B6 ;  /* 0x0000000000067941 */ /* 0x001fea0003800000 */
.L_x_26682:
        /* <DEDUP_REMOVED lines=29> */
.L_x_26685:
[----:B------:R-:W-:Y:S05]  /*16b0*/  BSYNC B6 ;  /* 0x0000000000067941 */ /* 0x000fea0003800000 */
.L_x_26684:
        /* <DEDUP_REMOVED lines=29> */
.L_x_26687:
[----:B------:R-:W-:Y:S05]  /*1890*/  BSYNC B6 ;  /* 0x0000000000067941 */ /* 0x000fea0003800000 */
.L_x_26686:
        /* <DEDUP_REMOVED lines=29> */
.L_x_26689:
[----:B------:R-:W-:Y:S05]  /*1a70*/  BSYNC B6 ;  /* 0x0000000000067941 */ /* 0x000fea0003800000 */
.L_x_26688:
        /* <DEDUP_REMOVED lines=29> */
.L_x_26691:
[----:B------:R-:W-:Y:S05]  /*1c50*/  BSYNC B6 ;  /* 0x0000000000067941 */ /* 0x000fea0003800000 */
.L_x_26690:
        /* <DEDUP_REMOVED lines=29> */
.L_x_26693:
[----:B------:R-:W-:Y:S05]  /*1e30*/  BSYNC B6 ;  /* 0x0000000000067941 */ /* 0x000fea0003800000 */
.L_x_26692:
        /* <DEDUP_REMOVED lines=29> */
.L_x_26695:
[----:B------:R-:W-:Y:S05]  /*2010*/  BSYNC B6 ;  /* 0x0000000000067941 */ /* 0x000fea0003800000 */
.L_x_26694:
        /* <DEDUP_REMOVED lines=29> */
.L_x_26697:
[----:B------:R-:W-:Y:S05]  /*21f0*/  BSYNC B6 ;  /* 0x0000000000067941 */ /* 0x000fea0003800000 */
.L_x_26696:
        /* <DEDUP_REMOVED lines=23> */
.L_x_26700:
[----:B------:R-:W-:-:S13]  /*2370*/  ISETP.GE.AND P0, PT, R33, R32, PT ;  /* 0x000000202100720c */ /* 0x000fda0003f06270 */
[----:B------:R-:W-:Y:S05]  /*2380*/  @P0 BRA `(.L_x_26702) ;  /* 0x000000c000000947 */ /* 0x000fea0003800000 */
[----:B0-----:R-:W-:Y:S01]  /*2390*/  IMAD.IADD R4, R2, 0x1, R33 ;  /* 0x0000000102047824 */ /* 0x001fe200078e0221 */
[----:B------:R-:W-:Y:S01]  /*23a0*/  IADD3 R33, R33, 0x80, RZ ;  /* 0x0000008021217810 */ /* 0x000fe20007ffe0ff */
[----:B------:R-:W-:-:S04]  /*23b0*/  IMAD.MOV.U32 R5, RZ, RZ, 0x8 ;  /* 0x00000008ff057424 */ /* 0x000fc800078e00ff */
[----:B------:R-:W-:-:S05]  /*23c0*/  IMAD.WIDE.U32 R4, R4, R5, c[0x0][0x180] ;  /* 0x0000600004047625 */ /* 0x000fca00078e0005 */
[----:B------:R0:W-:Y:S02]  /*23d0*/  STG.E.64 [R4.64], RZ ;  /* 0x000000ff04007986 */ /* 0x0001e4000c101b24 */
.L_x_26701:
[----:B------:R-:W-:-:S13]  /*23e0*/  ISETP.GE.AND P0, PT, R33, R32, PT ;  /* 0x000000202100720c */ /* 0x000fda0003f06270 */
[----:B------:R-:W-:Y:S05]  /*23f0*/  @P0 BRA `(.L_x_26703) ;  /* 0x000000d000000947 */ /* 0x000fea0003800000 */
[----:B0-----:R-:W-:Y:S01]  /*2400*/  IMAD.IADD R4, R2, 0x1, R33 ;  /* 0x0000000102047824 */ /* 0x001fe200078e0221 */
[----:B------:R-:W-:Y:S01]  /*2410*/  IADD3 R33, R33, 0x80, RZ ;  /* 0x0000008021217810 */ /* 0x000fe20007ffe0ff */
[----:B------:R-:W-:-:S04]  /*2420*/  IMAD.MOV.U32 R5, RZ, RZ, 0x8 ;  /* 0x00000008ff057424 */ /* 0x000fc800078e00ff */
[----:B------:R-:W-:-:S05]  /*2430*/  IMAD.WIDE.U32 R4, R4, R5, c[0x0][0x180] ;  /* 0x0000600004047625 */ /* 0x000fca00078e0005 */
[----:B------:R0:W-:Y:S02]  /*2440*/  STG.E.64 [R4.64], RZ ;  /* 0x000000ff04007986 */ /* 0x0001e4000c101b24 */
.L_x_26702:
        /* <DEDUP_REMOVED lines=8> */
.L_x_26703:
[----:B------:R-:W-:Y:S05]  /*24d0*/  BSYNC B1 ;  /* 0x0000000000017941 */ /* 0x000fea0003800000 */
.L_x_26699:
[----:B------:R-:W-:-:S13]  /*24e0*/  ISETP.GE.AND P0, PT, R33, R32, PT ;  /* 0x000000202100720c */ /* 0x000fda0003f06270 */
[----:B0-----:R-:W-:Y:S01]  /*24f0*/  @!P0 IMAD.IADD R4, R2, 0x1, R33 ;  /* 0x0000000102048824 */ /* 0x001fe200078e0221 */
[----:B------:R-:W-:Y:S01]  /*2500*/  @!P0 IADD3 R33, R33, 0x80, RZ ;  /* 0x0000008021218810 */ /* 0x000fe20007ffe0ff */
[----:B------:R-:W-:-:S04]  /*2510*/  @!P0 IMAD.MOV.U32 R5, RZ, RZ, 0x8 ;  /* 0x00000008ff058424 */ /* 0x000fc800078e00ff */
[----:B------:R-:W-:-:S05]  /*2520*/  @!P0 IMAD.WIDE.U32 R4, R4, R5, c[0x0][0x180] ;  /* 0x0000600004048625 */ /* 0x000fca00078e0005 */
[----:B------:R0:W-:Y:S02]  /*2530*/  @!P0 STG.E.64 [R4.64], RZ ;  /* 0x000000ff04008986 */ /* 0x0001e4000c101b24 */
.L_x_26704:
[----:B------:R-:W-:Y:S05]  /*2540*/  BSYNC B0 ;  /* 0x0000000000007941 */ /* 0x000fea0003800000 */
.L_x_26698:
[----:B------:R-:W-:-:S13]  /*2550*/  ISETP.GE.AND P0, PT, R33, R32, PT ;  /* 0x000000202100720c */ /* 0x000fda0003f06270 */
[----:B------:R-:W-:Y:S05]  /*2560*/  @P0 EXIT ;  /* 0x000000000000094d */ /* 0x000fea0003800000 */
[----:B------:R-:W-:Y:S02]  /*2570*/  IMAD.IADD R2, R2, 0x1, R33 ;  /* 0x0000000102027824 */ /* 0x000fe400078e0221 */
[----:B------:R-:W-:-:S04]  /*2580*/  IMAD.MOV.U32 R3, RZ, RZ, 0x8 ;  /* 0x00000008ff037424 */ /* 0x000fc800078e00ff */
[----:B------:R-:W-:-:S05]  /*2590*/  IMAD.WIDE.U32 R2, R2, R3, c[0x0][0x180] ;  /* 0x0000600002027625 */ /* 0x000fca00078e0003 */
[----:B------:R-:W-:Y:S01]  /*25a0*/  STG.E.64 [R2.64], RZ ;  /* 0x000000ff02007986 */ /* 0x000fe2000c101b24 */
[----:B------:R-:W-:Y:S05]  /*25b0*/  EXIT ;  /* 0x000000000000794d */ /* 0x000fea0003800000 */
.L_x_26705:
        /* <DEDUP_REMOVED lines=12> */
.L_x_27443:


//--------------------- .text._ZN2at6native29vectorized_elementwise_kernelILi8EZZZNS0_67_GLOBAL__N__bb565c37_34_ValidateCompressedIndicesKernel_cu_33a4b88b42_validate_compressed_sparse_indices_kernelILNS2_8CDimNameE0ENS2_18CUDAKernelLauncherENS2_14EmptyVecKernelENS2_8DummyVecELm8EEEvRKNS_6TensorESA_lllENKUlvE0_clEvENKUlvE0_clEvEUllE_St5arrayIPcLm2EEEEviT0_T1_ --------------------------
	.section	.text._ZN2at6native29vectorized_elementwise_kernelILi8EZZZNS0_67_GLOBAL__N__bb565c37_34_ValidateCompressedIndicesKernel_cu_33a4b88b42_validate_compressed_sparse_indices_kernelILNS2_8CDimNameE0ENS2_18CUDAKernelLauncherENS2_14EmptyVecKernelENS2_8DummyVecELm8EEEvRKNS_6TensorESA_lllENKUlvE0_clEvENKUlvE0_clEvEUllE_St5arrayIPcLm2EEEEviT0_T1_,"ax",@progbits
	.sectioninfo	@"SHI_REGISTERS=4"
	.align	128
        .global         _ZN2at6native29vectorized_elementwise_kernelILi8EZZZNS0_67_GLOBAL__N__bb565c37_34_ValidateCompressedIndicesKernel_cu_33a4b88b42_validate_compressed_sparse_indices_kernelILNS2_8CDimNameE0ENS2_18CUDAKernelLauncherENS2_14EmptyVecKernelENS2_8DummyVecELm8EEEvRKNS_6TensorESA_lllENKUlvE0_clEvENKUlvE0_clEvEUllE_St5arrayIPcLm2EEEEviT0_T1_
        .type           _ZN2at6native29vectorized_elementwise_kernelILi8EZZZNS0_67_GLOBAL__N__bb565c37_34_ValidateCompressedIndicesKernel_cu_33a4b88b42_validate_compressed_sparse_indices_kernelILNS2_8CDimNameE0ENS2_18CUDAKernelLauncherENS2_14EmptyVecKernelENS2_8DummyVecELm8EEEvRKNS_6TensorESA_lllENKUlvE0_clEvENKUlvE0_clEvEUllE_St5arrayIPcLm2EEEEviT0_T1_,@function
        .size           _ZN2at6native29vectorized_elementwise_kernelILi8EZZZNS0_67_GLOBAL__N__bb565c37_34_ValidateCompressedIndicesKernel_cu_33a4b88b42_validate_compressed_sparse_indices_kernelILNS2_8CDimNameE0ENS2_18CUDAKernelLauncherENS2_14EmptyVecKernelENS2_8DummyVecELm8EEEvRKNS_6TensorESA_lllENKUlvE0_clEvENKUlvE0_clEvEUllE_St5arrayIPcLm2EEEEviT0_T1_,(.L_x_27444 - _ZN2at6native29vectorized_elementwise_kernelILi8EZZZNS0_67_GLOBAL__N__bb565c37_34_ValidateCompressedIndicesKernel_cu_33a4b88b42_validate_compressed_sparse_indices_kernelILNS2_8CDimNameE0ENS2_18CUDAKernelLauncherENS2_14EmptyVecKernelENS2_8DummyVecELm8EEEvRKNS_6TensorESA_lllENKUlvE0_clEvENKUlvE0_clEvEUllE_St5arrayIPcLm2EEEEviT0_T1_)
        .other          _ZN2at6native29vectorized_elementwise_kernelILi8EZZZNS0_67_GLOBAL__N__bb565c37_34_ValidateCompressedIndicesKernel_cu_33a4b88b42_validate_compressed_sparse_indices_kernelILNS2_8CDimNameE0ENS2_18CUDAKernelLauncherENS2_14EmptyVecKernelENS2_8DummyVecELm8EEEvRKNS_6TensorESA_lllENKUlvE0_clEvENKUlvE0_clEvEUllE_St5arrayIPcLm2EEEEviT0_T1_,@"STO_CUDA_ENTRY STV_DEFAULT"
_ZN2at6native29vectorized_elementwise_kernelILi8EZZZNS0_67_GLOBAL__N__bb565c37_34_ValidateCompressedIndicesKernel_cu_33a4b88b42_validate_compressed_sparse_indices_kernelILNS2_8CDimNameE0ENS2_18CUDAKernelLauncherENS2_14EmptyVecKernelENS2_8DummyVecELm8EEEvRKNS_6TensorESA_lllENKUlvE0_clEvENKUlvE0_clEvEUllE_St5arrayIPcLm2EEEEviT0_T1_:
.text._ZN2at6native29vectorized_elementwise_kernelILi8EZZZNS0_67_GLOBAL__N__bb565c37_34_ValidateCompressedIndicesKernel_cu_33a4b88b42_validate_compressed_sparse_indices_kernelILNS2_8CDimNameE0ENS2_18CUDAKernelLauncherENS2_14EmptyVecKernelENS2_8DummyVecELm8EEEvRKNS_6TensorESA_lllENKUlvE0_clEvENKUlvE0_clEvEUllE_St5arrayIPcLm2EEEEviT0_T1_:
[----:B------:R-:W-:Y:S02]  /*0000*/  MOV R1, c[0x0][0x28] ;  /* 0x00000a0000017a02 */ /* 0x000fe40000000f00 */
[----:B------:R-:W-:Y:S05]  /*0010*/  EXIT ;  /* 0x000000000000794d */ /* 0x000fea0003800000 */
.L_x_26706:
        /* <DEDUP_REMOVED lines=14> */
.L_x_27444:


//--------------------- .text._ZN2at6native18elementwise_kernelILi128ELi4EZNS0_15gpu_kernel_implIZZZNS0_67_GLOBAL__N__bb565c37_34_ValidateCompressedIndicesKernel_cu_33a4b88b42_validate_compressed_sparse_indices_kernelILNS3_8CDimNameE0ENS3_18CUDAKernelLauncherENS3_14EmptyVecKernelENS3_8DummyVecELm8EEEvRKNS_6TensorESB_lllENKUlvE0_clEvENKUlvE_clEvEUliE_EEvRNS_18TensorIteratorBaseERKT_EUliE_EEviT1_ --------------------------
	.section	.text._ZN2at6native18elementwise_kernelILi128ELi4EZNS0_15gpu_kernel_implIZZZNS0_67_GLOBAL__N__bb565c37_34_ValidateCompressedIndicesKernel_cu_33a4b88b42_validate_compressed_sparse_indices_kernelILNS3_8CDimNameE0ENS3_18CUDAKernelLauncherENS3_14EmptyVecKernelENS3_8DummyVecELm8EEEvRKNS_6TensorESB_lllENKUlvE0_clEvENKUlvE_clEvEUliE_EEvRNS_18TensorIteratorBaseERKT_EUliE_EEviT1_,"ax",@progbits
	.sectioninfo	@"SHI_REGISTERS=26"
	.align	128
        .global         _ZN2at6native18elementwise_kernelILi128ELi4EZNS0_15gpu_kernel_implIZZZNS0_67_GLOBAL__N__bb565c37_34_ValidateCompressedIndicesKernel_cu_33a4b88b42_validate_compressed_sparse_indices_kernelILNS3_8CDimNameE0ENS3_18CUDAKernelLauncherENS3_14EmptyVecKernelENS3_8DummyVecELm8EEEvRKNS_6TensorESB_lllENKUlvE0_clEvENKUlvE_clEvEUliE_EEvRNS_18TensorIteratorBaseERKT_EUliE_EEviT1_
        .type           _ZN2at6native18elementwise_kernelILi128ELi4EZNS0_15gpu_kernel_implIZZZNS0_67_GLOBAL__N__bb565c37_34_ValidateCompressedIndicesKernel_cu_33a4b88b42_validate_compressed_sparse_indices_kernelILNS3_8CDimNameE0ENS3_18CUDAKernelLauncherENS3_14EmptyVecKernelENS3_8DummyVecELm8EEEvRKNS_6TensorESB_lllENKUlvE0_clEvENKUlvE_clEvEUliE_EEvRNS_18TensorIteratorBaseERKT_EUliE_EEviT1_,@function
        .size           _ZN2at6native18elementwise_kernelILi128ELi4EZNS0_15gpu_kernel_implIZZZNS0_67_GLOBAL__N__bb565c37_34_ValidateCompressedIndicesKernel_cu_33a4b88b42_validate_compressed_sparse_indices_kernelILNS3_8CDimNameE0ENS3_18CUDAKernelLauncherENS3_14EmptyVecKernelENS3_8DummyVecELm8EEEvRKNS_6TensorESB_lllENKUlvE0_clEvENKUlvE_clEvEUliE_EEvRNS_18TensorIteratorBaseERKT_EUliE_EEviT1_,(.L_x_27445 - _ZN2at6native18elementwise_kernelILi128ELi4EZNS0_15gpu_kernel_implIZZZNS0_67_GLOBAL__N__bb565c37_34_ValidateCompressedIndicesKernel_cu_33a4b88b42_validate_compressed_sparse_indices_kernelILNS3_8CDimNameE0ENS3_18CUDAKernelLauncherENS3_14EmptyVecKernelENS3_8DummyVecELm8EEEvRKNS_6TensorESB_lllENKUlvE0_clEvENKUlvE_clEvEUliE_EEvRNS_18TensorIteratorBaseERKT_EUliE_EEviT1_)
        .other          _ZN2at6native18elementwise_kernelILi128ELi4EZNS0_15gpu_kernel_implIZZZNS0_67_GLOBAL__N__bb565c37_34_ValidateCompressedIndicesKernel_cu_33a4b88b42_validate_compressed_sparse_indices_kernelILNS3_8CDimNameE0ENS3_18CUDAKernelLauncherENS3_14EmptyVecKernelENS3_8DummyVecELm8EEEvRKNS_6TensorESB_lllENKUlvE0_clEvENKUlvE_clEvEUliE_EEvRNS_18TensorIteratorBaseERKT_EUliE_EEviT1_,@"STO_CUDA_ENTRY STV_DEFAULT"
_ZN2at6native18elementwise_kernelILi128ELi4EZNS0_15gpu_kernel_implIZZZNS0_67_GLOBAL__N__bb565c37_34_ValidateCompressedIndicesKernel_cu_33a4b88b42_validate_compressed_sparse_indices_kernelILNS3_8CDimNameE0ENS3_18CUDAKernelLauncherENS3_14EmptyVecKernelENS3_8DummyVecELm8EEEvRKNS_6TensorESB_lllENKUlvE0_clEvENKUlvE_clEvEUliE_EEvRNS_18TensorIteratorBaseERKT_EUliE_EEviT1_:
.text._ZN2at6native18elementwise_kernelILi128ELi4EZNS0_15gpu_kernel_implIZZZNS0_67_GLOBAL__N__bb565c37_34_ValidateCompressedIndicesKernel_cu_33a4b88b42_validate_compressed_sparse_indices_kernelILNS3_8CDimNameE0ENS3_18CUDAKernelLauncherENS3_14EmptyVecKernelENS3_8DummyVecELm8EEEvRKNS_6TensorESB_lllENKUlvE0_clEvENKUlvE_clEvEUliE_EEvRNS_18TensorIteratorBaseERKT_EUliE_EEviT1_:
        /* <DEDUP_REMOVED lines=236> */
.L_x_26709:
        /* <DEDUP_REMOVED lines=18> */
.L_x_26713:
[----:B------:R0:W5:Y:S01]  /*0fe0*/  LDG.E.U8 R22, [R2.64] ;  /* 0x0000002402167981 */ /* 0x000162000c1e1100 */
[----:B------:R-:W-:Y:S05]  /*0ff0*/  BRA `(.L_x_26715) ;  /* 0x00000d0000007947 */ /* 0x000fea0003800000 */
.L_x_26712:
        /* <DEDUP_REMOVED lines=8> */
.L_x_26717:
[----:B------:R0:W5:Y:S01]  /*1080*/  LDG.E R22, [R2.64] ;  /* 0x0000002402167981 */ /* 0x000162000c1e1900 */
[----:B------:R-:W-:Y:S05]  /*1090*/  BRA `(.L_x_26715) ;  /* 0x00000c6000007947 */ /* 0x000fea0003800000 */
.L_x_26716:
[----:B------:R0:W5:Y:S01]  /*10a0*/  LDG.E.S16 R22, [R2.64] ;  /* 0x0000002402167981 */ /* 0x000162000c1e1700 */
[----:B------:R-:W-:Y:S05]  /*10b0*/  BRA `(.L_x_26715) ;  /* 0x00000c4000007947 */ /* 0x000fea0003800000 */
.L_x_26711:
        /* <DEDUP_REMOVED lines=9> */
.L_x_26719:
[----:B------:R-:W2:Y:S02]  /*1150*/  LDG.E.U16 R2, [R2.64] ;  /* 0x0000002402027981 */ /* 0x000ea4000c1e1500 */
[----:B--2---:R-:W-:-:S06]  /*1160*/  HADD2.F32 R22, -RZ, R2.H0_H0 ;  /* 0x20000002ff167230 */ /* 0x004fcc0000004100 */
[----:B------:R-:W0:Y:S01]  /*1170*/  F2I.FTZ.TRUNC.NTZ R22, R22 ;  /* 0x0000001600167305 */ /* 0x000e22000021f100 */
[----:B------:R-:W-:Y:S05]  /*1180*/  BRA `(.L_x_26715) ;  /* 0x00000b7000007947 */ /* 0x000fea0003800000 */
.L_x_26718:
        /* <DEDUP_REMOVED lines=9> */
.L_x_26721:
[----:B------:R-:W2:Y:S02]  /*1220*/  LDG.E.U16 R2, [R2.64] ;  /* 0x0000002402027981 */ /* 0x000ea4000c1e1500 */
[----:B--2---:R-:W-:-:S06]  /*1230*/  HADD2.F32 R22, -RZ, R2.H0_H0 ;  /* 0x20000002ff167230 */ /* 0x004fcc0000004100 */
[----:B------:R-:W0:Y:S01]  /*1240*/  F2I.FTZ.TRUNC.NTZ R22, R22 ;  /* 0x0000001600167305 */ /* 0x000e22000021f100 */
[----:B------:R-:W-:Y:S05]  /*1250*/  BRA `(.L_x_26715) ;  /* 0x00000aa000007947 */ /* 0x000fea0003800000 */
.L_x_26720:
[----:B------:R-:W2:Y:S02]  /*1260*/  LDG.E.64 R2, [R2.64] ;  /* 0x0000002402027981 */ /* 0x000ea4000c1e1b00 */
[----:B--2---:R0:W1:Y:S01]  /*1270*/  F2I.F64.TRUNC R22, R2 ;  /* 0x0000000200167311 */ /* 0x004062000030d100 */
[----:B------:R-:W-:Y:S05]  /*1280*/  BRA `(.L_x_26715) ;  /* 0x00000a7000007947 */ /* 0x000fea0003800000 */
.L_x_26710:
        /* <DEDUP_REMOVED lines=12> */
.L_x_26724:
[----:B------:R-:W2:Y:S02]  /*1350*/  LDG.E.64 R2, [R2.64] ;  /* 0x0000002402027981 */ /* 0x000ea4000c1e1b00 */
[----:B--2---:R0:W1:Y:S01]  /*1360*/  F2I.F64.TRUNC R22, R2 ;  /* 0x0000000200167311 */ /* 0x004062000030d100 */
[----:B------:R-:W-:Y:S05]  /*1370*/  BRA `(.L_x_26715) ;  /* 0x0000098000007947 */ /* 0x000fea0003800000 */
.L_x_26723:
        /* <DEDUP_REMOVED lines=27> */
.L_x_26726:
        /* <DEDUP_REMOVED lines=14> */
.L_x_26725:
[----:B------:R-:W2:Y:S02]  /*1610*/  LDG.E.U16 R22, [R2.64] ;  /* 0x0000002402167981 */ /* 0x000ea4000c1e1500 */
[----:B--2---:R-:W-:-:S06]  /*1620*/  PRMT R22, RZ, 0x5410, R22 ;  /* 0x00005410ff167816 */ /* 0x004fcc0000000016 */
[----:B------:R-:W0:Y:S01]  /*1630*/  F2I.FTZ.TRUNC.NTZ R22, R22 ;  /* 0x0000001600167305 */ /* 0x000e22000021f100 */
[----:B------:R-:W-:Y:S05]  /*1640*/  BRA `(.L_x_26715) ;  /* 0x000006b000007947 */ /* 0x000fea0003800000 */
.L_x_26722:
        /* <DEDUP_REMOVED lines=10> */
.L_x_26729:
        /* <DEDUP_REMOVED lines=21> */
.L_x_26733:
[----:B------:R-:W-:Y:S05]  /*1840*/  BSYNC B1 ;  /* 0x0000000000017941 */ /* 0x000fea0003800000 */
.L_x_26732:
[----:B------:R-:W-:Y:S01]  /*1850*/  IMAD.SHL.U32 R2, R2, 0x100000, RZ ;  /* 0x0010000002027824 */ /* 0x000fe200078e00ff */
[----:B------:R-:W-:-:S04]  /*1860*/  LEA R3, R0, 0x3b800000, 0x17 ;  /* 0x3b80000000037811 */ /* 0x000fc800078eb8ff */
[----:B------:R-:W-:Y:S02]  /*1870*/  LOP3.LUT R22, R3, R2, R22, 0xfe, !PT ;  /* 0x0000000203167212 */ /* 0x000fe400078efe16 */
.L_x_26731:
[----:B------:R-:W-:Y:S05]  /*1880*/  BSYNC B0 ;  /* 0x0000000000007941 */ /* 0x000fea0003800000 */
.L_x_26730:
[----:B------:R-:W0:Y:S01]  /*1890*/  F2I.FTZ.TRUNC.NTZ R22, R22 ;  /* 0x0000001600167305 */ /* 0x000e22000021f100 */
[----:B------:R-:W-:Y:S05]  /*18a0*/  BRA `(.L_x_26715) ;  /* 0x0000045000007947 */ /* 0x000fea0003800000 */
.L_x_26728:
        /* <DEDUP_REMOVED lines=21> */
.L_x_26737:
[----:B------:R-:W-:Y:S05]  /*1a00*/  BSYNC B1 ;  /* 0x0000000000017941 */ /* 0x000fea0003800000 */
.L_x_26736:
[----:B------:R-:W-:Y:S01]  /*1a10*/  IMAD.SHL.U32 R2, R2, 0x200000, RZ ;  /* 0x0020000002027824 */ /* 0x000fe200078e00ff */
[----:B------:R-:W-:-:S04]  /*1a20*/  LEA R3, R0, 0x37800000, 0x17 ;  /* 0x3780000000037811 */ /* 0x000fc800078eb8ff */
[----:B------:R-:W-:Y:S02]  /*1a30*/  LOP3.LUT R22, R3, R2, R22, 0xfe, !PT ;  /* 0x0000000203167212 */ /* 0x000fe400078efe16 */
.L_x_26735:
[----:B------:R-:W-:Y:S05]  /*1a40*/  BSYNC B0 ;  /* 0x0000000000007941 */ /* 0x000fea0003800000 */
.L_x_26734:
[----:B------:R-:W0:Y:S01]  /*1a50*/  F2I.FTZ.TRUNC.NTZ R22, R22 ;  /* 0x0000001600167305 */ /* 0x000e22000021f100 */
[----:B------:R-:W-:Y:S05]  /*1a60*/  BRA `(.L_x_26715) ;  /* 0x0000029000007947 */ /* 0x000fea0003800000 */
.L_x_26727:
        /* <DEDUP_REMOVED lines=14> */
.L_x_26741:
[----:B------:R-:W-:Y:S05]  /*1b50*/  BSYNC B0 ;  /* 0x0000000000007941 */ /* 0x000fea0003800000 */
.L_x_26740:
[----:B------:R-:W0:Y:S01]  /*1b60*/  F2I.FTZ.TRUNC.NTZ R22, R22 ;  /* 0x0000001600167305 */ /* 0x000e22000021f100 */
[----:B------:R-:W-:Y:S05]  /*1b70*/  BRA `(.L_x_26715) ;  /* 0x0000018000007947 */ /* 0x000fea0003800000 */
.L_x_26714:
        /* <DEDUP_REMOVED lines=21> */
.L_x_26739:
[----:B------:R0:W5:Y:S01]  /*1cd0*/  LDG.E R22, [R2.64] ;  /* 0x0000002402167981 */ /* 0x000162000c1e1900 */
[----:B------:R-:W-:Y:S05]  /*1ce0*/  BRA `(.L_x_26715) ;  /* 0x0000001000007947 */ /* 0x000fea0003800000 */
.L_x_26738:
[----:B------:R0:W5:Y:S02]  /*1cf0*/  LDG.E R22, [R2.64] ;  /* 0x0000002402167981 */ /* 0x000164000c1e1900 */
.L_x_26715:
        /* <DEDUP_REMOVED lines=25> */
.L_x_26743:
[----:B------:R-:W-:Y:S05]  /*1e90*/  BSYNC B6 ;  /* 0x0000000000067941 */ /* 0x000fea0003800000 */
.L_x_26742:
        /* <DEDUP_REMOVED lines=14> */
.L_x_26747:
[----:B------:R0:W-:Y:S01]  /*1f80*/  STG.E.U8 [R16.64], RZ ;  /* 0x000000ff10007986 */ /* 0x0001e2000c101124 */
[----:B------:R-:W-:Y:S05]  /*1f90*/  BRA `(.L_x_26749) ;  /* 0x0000066000007947 */ /* 0x000fea0003800000 */
.L_x_26746:
        /* <DEDUP_REMOVED lines=8> */
.L_x_26751:
[----:B------:R0:W-:Y:S01]  /*2020*/  STG.E [R16.64], RZ ;  /* 0x000000ff10007986 */ /* 0x0001e2000c101924 */
[----:B------:R-:W-:Y:S05]  /*2030*/  BRA `(.L_x_26749) ;  /* 0x000005c000007947 */ /* 0x000fea0003800000 */
.L_x_26750:
[----:B------:R0:W-:Y:S01]  /*2040*/  STG.E.U16 [R16.64], RZ ;  /* 0x000000ff10007986 */ /* 0x0001e2000c101524 */
[----:B------:R-:W-:Y:S05]  /*2050*/  BRA `(.L_x_26749) ;  /* 0x000005a000007947 */ /* 0x000fea0003800000 */
.L_x_26745:
        /* <DEDUP_REMOVED lines=8> */
.L_x_26753:
[----:B------:R0:W-:Y:S01]  /*20e0*/  STG.E.U16 [R16.64], RZ ;  /* 0x000000ff10007986 */ /* 0x0001e2000c101524 */
[----:B------:R-:W-:Y:S05]  /*20f0*/  BRA `(.L_x_26749) ;  /* 0x0000050000007947 */ /* 0x000fea0003800000 */
.L_x_26752:
        /* <DEDUP_REMOVED lines=8> */
.L_x_26755:
[----:B------:R0:W-:Y:S01]  /*2180*/  STG.E [R16.64], RZ ;  /* 0x000000ff10007986 */ /* 0x0001e2000c101924 */
[----:B------:R-:W-:Y:S05]  /*2190*/  BRA `(.L_x_26749) ;  /* 0x0000046000007947 */ /* 0x000fea0003800000 */
.L_x_26754:
[----:B------:R0:W-:Y:S01]  /*21a0*/  STG.E.64 [R16.64], RZ ;  /* 0x000000ff10007986 */ /* 0x0001e2000c101b24 */
[----:B------:R-:W-:Y:S05]  /*21b0*/  BRA `(.L_x_26749) ;  /* 0x0000044000007947 */ /* 0x000fea0003800000 */
.L_x_26744:
        /* <DEDUP_REMOVED lines=10> */
.L_x_26758:
[----:B------:R0:W-:Y:S01]  /*2260*/  STG.E.128 [R16.64], RZ ;  /* 0x000000ff10007986 */ /* 0x0001e2000c101d24 */
[----:B------:R-:W-:Y:S05]  /*2270*/  BRA `(.L_x_26749) ;  /* 0x0000038000007947 */ /* 0x000fea0003800000 */
.L_x_26757:
        /* <DEDUP_REMOVED lines=8> */
.L_x_26760:
[----:B------:R0:W-:Y:S01]  /*2300*/  STG.E.U8 [R16.64], RZ ;  /* 0x000000ff10007986 */ /* 0x0001e2000c101124 */
[----:B------:R-:W-:Y:S05]  /*2310*/  BRA `(.L_x_26749) ;  /* 0x000002e000007947 */ /* 0x000fea0003800000 */
.L_x_26759:
[----:B------:R0:W-:Y:S01]  /*2320*/  STG.E.U16 [R16.64], RZ ;  /* 0x000000ff10007986 */ /* 0x0001e2000c101524 */
[----:B------:R-:W-:Y:S05]  /*2330*/  BRA `(.L_x_26749) ;  /* 0x000002c000007947 */ /* 0x000fea0003800000 */
.L_x_26756:
        /* <DEDUP_REMOVED lines=10> */
.L_x_26763:
[----:B------:R0:W-:Y:S01]  /*23e0*/  STG.E.U8 [R16.64], RZ ;  /* 0x000000ff10007986 */ /* 0x0001e2000c101124 */
[----:B------:R-:W-:Y:S05]  /*23f0*/  BRA `(.L_x_26749) ;  /* 0x0000020000007947 */ /* 0x000fea0003800000 */
.L_x_26762:
[----:B------:R0:W-:Y:S01]  /*2400*/  STG.E.U8 [R16.64], RZ ;  /* 0x000000ff10007986 */ /* 0x0001e2000c101124 */
[----:B------:R-:W-:Y:S05]  /*2410*/  BRA `(.L_x_26749) ;  /* 0x000001e000007947 */ /* 0x000fea0003800000 */
.L_x_26761:
[----:B------:R-:W-:-:S13]  /*2420*/  ISETP.NE.AND P0, PT, R0, 0x1c, PT ;  /* 0x0000001c0000780c */ /* 0x000fda0003f05270 */
[----:B------:R-:W-:Y:S05]  /*2430*/  @!P0 BRA `(.L_x_26764) ;  /* 0x000001b000008947 */ /* 0x000fea0003800000 */
[----:B------:R-:W-:-:S13]  /*2440*/  ISETP.NE.AND P0, PT, R0, 0x1d, PT ;  /* 0x0000001d0000780c */ /* 0x000fda0003f05270 */
[----:B------:R-:W-:Y:S05]  /*2450*/  @!P0 BRA `(.L_x_26765) ;  /* 0x0000017000008947 */ /* 0x000fea0003800000 */
[----:B------:R-:W-:-:S13]  /*2460*/  ISETP.NE.AND P0, PT, R0, 0x2c, PT ;  /* 0x0000002c0000780c */ /* 0x000fda0003f05270 */
[----:B------:R0:W-:Y:S01]  /*2470*/  @!P0 STG.E.U8 [R16.64], RZ ;  /* 0x000000ff10008986 */ /* 0x0001e2000c101124 */
[----:B------:R-:W-:Y:S05]  /*2480*/  @!P0 BRA `(.L_x_26749) ;  /* 0x0000017000008947 */ /* 0x000fea0003800000 */
.L_x_26748:
        /* <DEDUP_REMOVED lines=20> */
.L_x_26765:
[----:B------:R0:W-:Y:S01]  /*25d0*/  STG.E.64 [R16.64], RZ ;  /* 0x000000ff10007986 */ /* 0x0001e2000c101b24 */
[----:B------:R-:W-:Y:S05]  /*25e0*/  BRA `(.L_x_26749) ;  /* 0x0000001000007947 */ /* 0x000fea0003800000 */
.L_x_26764:
[----:B------:R0:W-:Y:S02]  /*25f0*/  STG.E [R16.64], RZ ;  /* 0x000000ff10007986 */ /* 0x0001e4000c101924 */
.L_x_26749:
[----:B------:R-:W-:-:S05]  /*2600*/  IMAD R18, R19, 0x200, R18 ;  /* 0x0000020013127824 */ /* 0x000fca00078e0212 */
[----:B------:R-:W-:Y:S02]  /*2610*/  IADD3 R23, R18, 0x80, RZ ;  /* 0x0000008012177810 */ /* 0x000fe40007ffe0ff */
.L_x_26708:
[----:B------:R-:W-:Y:S05]  /*2620*/  BSYNC B7 ;  /* 0x0000000000077941 */ /* 0x000fea0003800000 */
.L_x_26707:
        /* <DEDUP_REMOVED lines=231> */
.L_x_26768:
        /* <DEDUP_REMOVED lines=18> */
.L_x_26772:
[----:B------:R0:W5:Y:S01]  /*35c0*/  LDG.E.U8 R18, [R2.64] ;  /* 0x0000002402127981 */ /* 0x000162000c1e1100 */
[----:B------:R-:W-:Y:S05]  /*35d0*/  BRA `(.L_x_26774) ;  /* 0x00000d0000007947 */ /* 0x000fea0003800000 */
.L_x_26771:
        /* <DEDUP_REMOVED lines=8> */
.L_x_26776:
[----:B------:R0:W5:Y:S01]  /*3660*/  LDG.E R18, [R2.64] ;  /* 0x0000002402127981 */ /* 0x000162000c1e1900 */
[----:B------:R-:W-:Y:S05]  /*3670*/  BRA `(.L_x_26774) ;  /* 0x00000c6000007947 */ /* 0x000fea0003800000 */
.L_x_26775:
[----:B------:R0:W5:Y:S01]  /*3680*/  LDG.E.S16 R18, [R2.64] ;  /* 0x0000002402127981 */ /* 0x000162000c1e1700 */
[----:B------:R-:W-:Y:S05]  /*3690*/  BRA `(.L_x_26774) ;  /* 0x00000c4000007947 */ /* 0x000fea0003800000 */
.L_x_26770:
        /* <DEDUP_REMOVED lines=9> */
.L_x_26778:
[----:B------:R-:W2:Y:S02]  /*3730*/  LDG.E.U16 R2, [R2.64] ;  /* 0x0000002402027981 */ /* 0x000ea4000c1e1500 */
[----:B--2---:R-:W-:-:S06]  /*3740*/  HADD2.F32 R18, -RZ, R2.H0_H0 ;  /* 0x20000002ff127230 */ /* 0x004fcc0000004100 */
[----:B------:R-:W0:Y:S01]  /*3750*/  F2I.FTZ.TRUNC.NTZ R18, R18 ;  /* 0x0000001200127305 */ /* 0x000e22000021f100 */
[----:B------:R-:W-:Y:S05]  /*3760*/  BRA `(.L_x_26774) ;  /* 0x00000b7000007947 */ /* 0x000fea0003800000 */
.L_x_26777:
        /* <DEDUP_REMOVED lines=9> */
.L_x_26780:
[----:B------:R-:W2:Y:S02]  /*3800*/  LDG.E.U16 R2, [R2.64] ;  /* 0x0000002402027981 */ /* 0x000ea4000c1e1500 */
[----:B--2---:R-:W-:-:S06]  /*3810*/  HADD2.F32 R18, -RZ, R2.H0_H0 ;  /* 0x20000002ff127230 */ /* 0x004fcc0000004100 */
[----:B------:R-:W0:Y:S01]  /*3820*/  F2I.FTZ.TRUNC.NTZ R18, R18 ;  /* 0x0000001200127305 */ /* 0x000e22000021f100 */
[----:B------:R-:W-:Y:S05]  /*3830*/  BRA `(.L_x_26774) ;  /* 0x00000aa000007947 */ /* 0x000fea0003800000 */
.L_x_26779:
[----:B------:R-:W2:Y:S02]  /*3840*/  LDG.E.64 R2, [R2.64] ;  /* 0x0000002402027981 */ /* 0x000ea4000c1e1b00 */
[----:B--2---:R0:W1:Y:S01]  /*3850*/  F2I.F64.TRUNC R18, R2 ;  /* 0x0000000200127311 */ /* 0x004062000030d100 */
[----:B------:R-:W-:Y:S05]  /*3860*/  BRA `(.L_x_26774) ;  /* 0x00000a7000007947 */ /* 0x000fea0003800000 */
.L_x_26769:
        /* <DEDUP_REMOVED lines=12> */
.L_x_26783:
[----:B------:R-:W2:Y:S02]  /*3930*/  LDG.E.64 R2, [R2.64] ;  /* 0x0000002402027981 */ /* 0x000ea4000c1e1b00 */
[----:B--2---:R0:W1:Y:S01]  /*3940*/  F2I.F64.TRUNC R18, R2 ;  /* 0x0000000200127311 */ /* 0x004062000030d100 */
[----:B------:R-:W-:Y:S05]  /*3950*/  BRA `(.L_x_26774) ;  /* 0x0000098000007947 */ /* 0x000fea0003800000 */
.L_x_26782:
        /* <DEDUP_REMOVED lines=27> */
.L_x_26785:
        /* <DEDUP_REMOVED lines=14> */
.L_x_26784:
[----:B------:R-:W2:Y:S02]  /*3bf0*/  LDG.E.U16 R18, [R2.64] ;  /* 0x0000002402127981 */ /* 0x000ea4000c1e1500 */
[----:B--2---:R-:W-:-:S06]  /*3c00*/  PRMT R18, RZ, 0x5410, R18 ;  /* 0x00005410ff127816 */ /* 0x004fcc0000000012 */
[----:B------:R-:W0:Y:S01]  /*3c10*/  F2I.FTZ.TRUNC.NTZ R18, R18 ;  /* 0x0000001200127305 */ /* 0x000e22000021f100 */
[----:B------:R-:W-:Y:S05]  /*3c20*/  BRA `(.L_x_26774) ;  /* 0x000006b000007947 */ /* 0x000fea0003800000 */
.L_x_26781:
        /* <DEDUP_REMOVED lines=10> */
.L_x_26788:
        /* <DEDUP_REMOVED lines=21> */
.L_x_26792:
[----:B------:R-:W-:Y:S05]  /*3e20*/  BSYNC B1 ;  /* 0x0000000000017941 */ /* 0x000fea0003800000 */
.L_x_26791:
[----:B------:R-:W-:Y:S01]  /*3e30*/  IMAD.SHL.U32 R2, R2, 0x100000, RZ ;  /* 0x0010000002027824 */ /* 0x000fe200078e00ff */
[----:B------:R-:W-:-:S04]  /*3e40*/  LEA R3, R0, 0x3b800000, 0x17 ;  /* 0x3b80000000037811 */ /* 0x000fc800078eb8ff */
[----:B------:R-:W-:Y:S02]  /*3e50*/  LOP3.LUT R18, R3, R2, R18, 0xfe, !PT ;  /* 0x0000000203127212 */ /* 0x000fe400078efe12 */
.L_x_26790:
[----:B------:R-:W-:Y:S05]  /*3e60*/  BSYNC B0 ;  /* 0x0000000000007941 */ /* 0x000fea0003800000 */
.L_x_26789:
[----:B------:R-:W0:Y:S01]  /*3e70*/  F2I.FTZ.TRUNC.NTZ R18, R18 ;  /* 0x0000001200127305 */ /* 0x000e22000021f100 */
[----:B------:R-:W-:Y:S05]  /*3e80*/  BRA `(.L_x_26774) ;  /* 0x0000045000007947 */ /* 0x000fea0003800000 */
.L_x_26787:
        /* <DEDUP_REMOVED lines=21> */
.L_x_26796:
[----:B------:R-:W-:Y:S05]  /*3fe0*/  BSYNC B1 ;  /* 0x0000000000017941 */ /* 0x000fea0003800000 */
.L_x_26795:
[----:B------:R-:W-:Y:S01]  /*3ff0*/  IMAD.SHL.U32 R2, R2, 0x200000, RZ ;  /* 0x0020000002027824 */ /* 0x000fe200078e00ff */
[----:B------:R-:W-:-:S04]  /*4000*/  LEA R3, R0, 0x37800000, 0x17 ;  /* 0x3780000000037811 */ /* 0x000fc800078eb8ff */
[----:B------:R-:W-:Y:S02]  /*4010*/  LOP3.LUT R18, R3, R2, R18, 0xfe, !PT ;  /* 0x0000000203127212 */ /* 0x000fe400078efe12 */
.L_x_26794:
[----:B------:R-:W-:Y:S05]  /*4020*/  BSYNC B0 ;  /* 0x0000000000007941 */ /* 0x000fea0003800000 */
.L_x_26793:
[----:B------:R-:W0:Y:S01]  /*4030*/  F2I.FTZ.TRUNC.NTZ R18, R18 ;  /* 0x0000001200127305 */ /* 0x000e22000021f100 */
[----:B------:R-:W-:Y:S05]  /*4040*/  BRA `(.L_x_26774) ;  /* 0x0000029000007947 */ /* 0x000fea0003800000 */
.L_x_26786:
        /* <DEDUP_REMOVED lines=14> */
.L_x_26800:
[----:B------:R-:W-:Y:S05]  /*4130*/  BSYNC B0 ;  /* 0x0000000000007941 */ /* 0x000fea0003800000 */
.L_x_26799:
[----:B------:R-:W0:Y:S01]  /*4140*/  F2I.FTZ.TRUNC.NTZ R18, R18 ;  /* 0x0000001200127305 */ /* 0x000e22000021f100 */
[----:B------:R-:W-:Y:S05]  /*4150*/  BRA `(.L_x_26774) ;  /* 0x0000018000007947 */ /* 0x000fea0003800000 */
.L_x_26773:
        /* <DEDUP_REMOVED lines=21> */
.L_x_26798:
[----:B------:R0:W5:Y:S01]  /*42b0*/  LDG.E R18, [R2.64] ;  /* 0x0000002402127981 */ /* 0x000162000c1e1900 */
[----:B------:R-:W-:Y:S05]  /*42c0*/  BRA `(.L_x_26774) ;  /* 0x0000001000007947 */ /* 0x000fea0003800000 */
.L_x_26797:
[----:B------:R0:W5:Y:S02]  /*42d0*/  LDG.E R18, [R2.64] ;  /* 0x0000002402127981 */ /* 0x000164000c1e1900 */
.L_x_26774:
        /* <DEDUP_REMOVED lines=25> */
.L_x_26802:
[----:B------:R-:W-:Y:S05]  /*4470*/  BSYNC B6 ;  /* 0x0000000000067941 */ /* 0x000fea0003800000 */
.L_x_26801:
        /* <DEDUP_REMOVED lines=14> */
.L_x_26806:
[----:B------:R0:W-:Y:S01]  /*4560*/  STG.E.U8 [R16.64], RZ ;  /* 0x000000ff10007986 */ /* 0x0001e2000c101124 */
[----:B------:R-:W-:Y:S05]  /*4570*/  BRA `(.L_x_26808) ;  /* 0x0000066000007947 */ /* 0x000fea0003800000 */
.L_x_26805:
        /* <DEDUP_REMOVED lines=8> */
.L_x_26810:
[----:B------:R0:W-:Y:S01]  /*4600*/  STG.E [R16.64], RZ ;  /* 0x000000ff10007986 */ /* 0x0001e2000c101924 */
[----:B------:R-:W-:Y:S05]  /*4610*/  BRA `(.L_x_26808) ;  /* 0x000005c000007947 */ /* 0x000fea0003800000 */
.L_x_26809:
[----:B------:R0:W-:Y:S01]  /*4620*/  STG.E.U16 [R16.64], RZ ;  /* 0x000000ff10007986 */ /* 0x0001e2000c101524 */
[----:B------:R-:W-:Y:S05]  /*4630*/  BRA `(.L_x_26808) ;  /* 0x000005a000007947 */ /* 0x000fea0003800000 */
.L_x_26804:
        /* <DEDUP_REMOVED lines=8> */
.L_x_26812:
[----:B------:R0:W-:Y:S01]  /*46c0*/  STG.E.U16 [R16.64], RZ ;  /* 0x000000ff10007986 */ /* 0x0001e2000c101524 */
[----:B------:R-:W-:Y:S05]  /*46d0*/  BRA `(.L_x_26808) ;  /* 0x0000050000007947 */ /* 0x000fea0003800000 */
.L_x_26811:
        /* <DEDUP_REMOVED lines=8> */
.L_x_26814:
[----:B------:R0:W-:Y:S01]  /*4760*/  STG.E [R16.64], RZ ;  /* 0x000000ff10007986 */ /* 0x0001e2000c101924 */
[----:B------:R-:W-:Y:S05]  /*4770*/  BRA `(.L_x_26808) ;  /* 0x0000046000007947 */ /* 0x000fea0003800000 */
.L_x_26813:
[----:B------:R0:W-:Y:S01]  /*4780*/  STG.E.64 [R16.64], RZ ;  /* 0x000000ff10007986 */ /* 0x0001e2000c101b24 */
[----:B------:R-:W-:Y:S05]  /*4790*/  BRA `(.L_x_26808) ;  /* 0x0000044000007947 */ /* 0x000fea0003800000 */
.L_x_26803:
        /* <DEDUP_REMOVED lines=10> */
.L_x_26817:
[----:B------:R0:W-:Y:S01]  /*4840*/  STG.E.128 [R16.64], RZ ;  /* 0x000000ff10007986 */ /* 0x0001e2000c101d24 */
[----:B------:R-:W-:Y:S05]  /*4850*/  BRA `(.L_x_26808) ;  /* 0x0000038000007947 */ /* 0x000fea0003800000 */
.L_x_26816:
        /* <DEDUP_REMOVED lines=8> */
.L_x_26819:
[----:B------:R0:W-:Y:S01]  /*48e0*/  STG.E.U8 [R16.64], RZ ;  /* 0x000000ff10007986 */ /* 0x0001e2000c101124 */
[----:B------:R-:W-:Y:S05]  /*48f0*/  BRA `(.L_x_26808) ;  /* 0x000002e000007947 */ /* 0x000fea0003800000 */
.L_x_26818:
[----:B------:R0:W-:Y:S01]  /*4900*/  STG.E.U16 [R16.64], RZ ;  /* 0x000000ff10007986 */ /* 0x0001e2000c101524 */
[----:B------:R-:W-:Y:S05]  /*4910*/  BRA `(.L_x_26808) ;  /* 0x000002c000007947 */ /* 0x000fea0003800000 */
.L_x_26815:
        /* <DEDUP_REMOVED lines=10> */
.L_x_26822:
[----:B------:R0:W-:Y:S01]  /*49c0*/  STG.E.U8 [R16.64], RZ ;  /* 0x000000ff10007986 */ /* 0x0001e2000c101124 */
[----:B------:R-:W-:Y:S05]  /*49d0*/  BRA `(.L_x_26808) ;  /* 0x0000020000007947 */ /* 0x000fea0003800000 */
.L_x_26821:
[----:B------:R0:W-:Y:S01]  /*49e0*/  STG.E.U8 [R16.64], RZ ;  /* 0x000000ff10007986 */ /* 0x0001e2000c101124 */
[----:B------:R-:W-:Y:S05]  /*49f0*/  BRA `(.L_x_26808) ;  /* 0x000001e000007947 */ /* 0x000fea0003800000 */
.L_x_26820:
[----:B------:R-:W-:-:S13]  /*4a00*/  ISETP.NE.AND P0, PT, R0, 0x1c, PT ;  /* 0x0000001c0000780c */ /* 0x000fda0003f05270 */
[----:B------:R-:W-:Y:S05]  /*4a10*/  @!P0 BRA `(.L_x_26823) ;  /* 0x000001b000008947 */ /* 0x000fea0003800000 */
[----:B------:R-:W-:-:S13]  /*4a20*/  ISETP.NE.AND P0, PT, R0, 0x1d, PT ;  /* 0x0000001d0000780c */ /* 0x000fda0003f05270 */
[----:B------:R-:W-:Y:S05]  /*4a30*/  @!P0 BRA `(.L_x_26824) ;  /* 0x0000017000008947 */ /* 0x000fea0003800000 */
[----:B------:R-:W-:-:S13]  /*4a40*/  ISETP.NE.AND P0, PT, R0, 0x2c, PT ;  /* 0x0000002c0000780c */ /* 0x000fda0003f05270 */
[----:B------:R0:W-:Y:S01]  /*4a50*/  @!P0 STG.E.U8 [R16.64], RZ ;  /* 0x000000ff10008986 */ /* 0x0001e2000c101124 */
[----:B------:R-:W-:Y:S05]  /*4a60*/  @!P0 BRA `(.L_x_26808) ;  /* 0x0000017000008947 */ /* 0x000fea0003800000 */
.L_x_26807:
        /* <DEDUP_REMOVED lines=20> */
.L_x_26824:
[----:B------:R0:W-:Y:S01]  /*4bb0*/  STG.E.64 [R16.64], RZ ;  /* 0x000000ff10007986 */ /* 0x0001e2000c101b24 */
[----:B------:R-:W-:Y:S05]  /*4bc0*/  BRA `(.L_x_26808) ;  /* 0x0000001000007947 */ /* 0x000fea0003800000 */
.L_x_26823:
[----:B------:R0:W-:Y:S02]  /*4bd0*/  STG.E [R16.64], RZ ;  /* 0x000000ff10007986 */ /* 0x0001e4000c101924 */
.L_x_26808:
        /* <DEDUP_REMOVED lines=231> */
.L_x_26825:
        /* <DEDUP_REMOVED lines=18> */
.L_x_26829:
[----:B------:R0:W5:Y:S01]  /*5b70*/  LDG.E.U8 R18, [R2.64] ;  /* 0x0000002402127981 */ /* 0x000162000c1e1100 */
[----:B------:R-:W-:Y:S05]  /*5b80*/  BRA `(.L_x_26831) ;  /* 0x00000d0000007947 */ /* 0x000fea0003800000 */
.L_x_26828:
        /* <DEDUP_REMOVED lines=8> */
.L_x_26833:
[----:B------:R0:W5:Y:S01]  /*5c10*/  LDG.E R18, [R2.64] ;  /* 0x0000002402127981 */ /* 0x000162000c1e1900 */
[----:B------:R-:W-:Y:S05]  /*5c20*/  BRA `(.L_x_26831) ;  /* 0x00000c6000007947 */ /* 0x000fea0003800000 */
.L_x_26832:
[----:B------:R0:W5:Y:S01]  /*5c30*/  LDG.E.S16 R18, [R2.64] ;  /* 0x0000002402127981 */ /* 0x000162000c1e1700 */
[----:B------:R-:W-:Y:S05]  /*5c40*/  BRA `(.L_x_26831) ;  /* 0x00000c4000007947 */ /* 0x000fea0003800000 */
.L_x_26827:
        /* <DEDUP_REMOVED lines=9> */
.L_x_26835:
[----:B------:R-:W2:Y:S02]  /*5ce0*/  LDG.E.U16 R2, [R2.64] ;  /* 0x0000002402027981 */ /* 0x000ea4000c1e1500 */
[----:B--2---:R-:W-:-:S06]  /*5cf0*/  HADD2.F32 R18, -RZ, R2.H0_H0 ;  /* 0x20000002ff127230 */ /* 0x004fcc0000004100 */
[----:B------:R-:W0:Y:S01]  /*5d00*/  F2I.FTZ.TRUNC.NTZ R18, R18 ;  /* 0x0000001200127305 */ /* 0x000e22000021f100 */
[----:B------:R-:W-:Y:S05]  /*5d10*/  BRA `(.L_x_26831) ;  /* 0x00000b7000007947 */ /* 0x000fea0003800000 */
.L_x_26834:
        /* <DEDUP_REMOVED lines=9> */
.L_x_26837:
[----:B------:R-:W2:Y:S02]  /*5db0*/  LDG.E.U16 R2, [R2.64] ;  /* 0x0000002402027981 */ /* 0x000ea4000c1e1500 */
[----:B--2---:R-:W-:-:S06]  /*5dc0*/  HADD2.F32 R18, -RZ, R2.H0_H0 ;  /* 0x20000002ff127230 */ /* 0x004fcc0000004100 */
[----:B------:R-:W0:Y:S01]  /*5dd0*/  F2I.FTZ.TRUNC.NTZ R18, R18 ;  /* 0x0000001200127305 */ /* 0x000e22000021f100 */
[----:B------:R-:W-:Y:S05]  /*5de0*/  BRA `(.L_x_26831) ;  /* 0x00000aa000007947 */ /* 0x000fea0003800000 */
.L_x_26836:
[----:B------:R-:W2:Y:S02]  /*5df0*/  LDG.E.64 R2, [R2.64] ;  /* 0x0000002402027981 */ /* 0x000ea4000c1e1b00 */
[----:B--2---:R0:W1:Y:S01]  /*5e00*/  F2I.F64.TRUNC R18, R2 ;  /* 0x0000000200127311 */ /* 0x004062000030d100 */
[----:B------:R-:W-:Y:S05]  /*5e10*/  BRA `(.L_x_26831) ;  /* 0x00000a7000007947 */ /* 0x000fea0003800000 */
.L_x_26826:
        /* <DEDUP_REMOVED lines=12> */
.L_x_26840:
[----:B------:R-:W2:Y:S02]  /*5ee0*/  LDG.E.64 R2, [R2.64] ;  /* 0x0000002402027981 */ /* 0x000ea4000c1e1b00 */
[----:B--2---:R0:W1:Y:S01]  /*5ef0*/  F2I.F64.TRUNC R18, R2 ;  /* 0x0000000200127311 */ /* 0x004062000030d100 */
[----:B------:R-:W-:Y:S05]  /*5f00*/  BRA `(.L_x_26831) ;  /* 0x0000098000007947 */ /* 0x000fea0003800000 */
.L_x_26839:
        /* <DEDUP_REMOVED lines=27> */
.L_x_26842:
        /* <DEDUP_REMOVED lines=14> */
.L_x_26841:
[----:B------:R-:W2:Y:S02]  /*61a0*/  LDG.E.U16 R18, [R2.64] ;  /* 0x0000002402127981 */ /* 0x000ea4000c1e1500 */
[----:B--2---:R-:W-:-:S06]  /*61b0*/  PRMT R18, RZ, 0x5410, R18 ;  /* 0x00005410ff127816 */ /* 0x004fcc0000000012 */
[----:B------:R-:W0:Y:S01]  /*61c0*/  F2I.FTZ.TRUNC.NTZ R18, R18 ;  /* 0x0000001200127305 */ /* 0x000e22000021f100 */
[----:B------:R-:W-:Y:S05]  /*61d0*/  BRA `(.L_x_26831) ;  /* 0x000006b000007947 */ /* 0x000fea0003800000 */
.L_x_26838:
        /* <DEDUP_REMOVED lines=10> */
.L_x_26845:
        /* <DEDUP_REMOVED lines=21> */
.L_x_26849:
[----:B------:R-:W-:Y:S05]  /*63d0*/  BSYNC B1 ;  /* 0x0000000000017941 */ /* 0x000fea0003800000 */
.L_x_26848:
[----:B------:R-:W-:Y:S01]  /*63e0*/  IMAD.SHL.U32 R2, R2, 0x100000, RZ ;  /* 0x0010000002027824 */ /* 0x000fe200078e00ff */
[----:B------:R-:W-:-:S04]  /*63f0*/  LEA R3, R0, 0x3b800000, 0x17 ;  /* 0x3b80000000037811 */ /* 0x000fc800078eb8ff */
[----:B------:R-:W-:Y:S02]  /*6400*/  LOP3.LUT R18, R3, R2, R18, 0xfe, !PT ;  /* 0x0000000203127212 */ /* 0x000fe400078efe12 */
.L_x_26847:
[----:B------:R-:W-:Y:S05]  /*6410*/  BSYNC B0 ;  /* 0x0000000000007941 */ /* 0x000fea0003800000 */
.L_x_26846:
[----:B------:R-:W0:Y:S01]  /*6420*/  F2I.FTZ.TRUNC.NTZ R18, R18 ;  /* 0x0000001200127305 */ /* 0x000e22000021f100 */
[----:B------:R-:W-:Y:S05]  /*6430*/  BRA `(.L_x_26831) ;  /* 0x0000045000007947 */ /* 0x000fea0003800000 */
.L_x_26844:
        /* <DEDUP_REMOVED lines=21> */
.L_x_26853:
[----:B------:R-:W-:Y:S05]  /*6590*/  BSYNC B1 ;  /* 0x0000000000017941 */ /* 0x000fea0003800000 */
.L_x_26852:
[----:B------:R-:W-:Y:S01]  /*65a0*/  IMAD.SHL.U32 R2, R2, 0x200000, RZ ;  /* 0x0020000002027824 */ /* 0x000fe200078e00ff */
[----:B------:R-:W-:-:S04]  /*65b0*/  LEA R3, R0, 0x37800000, 0x17 ;  /* 0x3780000000037811 */ /* 0x000fc800078eb8ff */
[----:B------:R-:W-:Y:S02]  /*65c0*/  LOP3.LUT R18, R3, R2, R18, 0xfe, !PT ;  /* 0x0000000203127212 */ /* 0x000fe400078efe12 */
.L_x_26851:
[----:B------:R-:W-:Y:S05]  /*65d0*/  BSYNC B0 ;  /* 0x0000000000007941 */ /* 0x000fea0003800000 */
.L_x_26850:
[----:B------:R-:W0:Y:S01]  /*65e0*/  F2I.FTZ.TRUNC.NTZ R18, R18 ;  /* 0x0000001200127305 */ /* 0x000e22000021f100 */
[----:B------:R-:W-:Y:S05]  /*65f0*/  BRA `(.L_x_26831) ;  /* 0x0000029000007947 */ /* 0x000fea0003800000 */
.L_x_26843:
        /* <DEDUP_REMOVED lines=14> */
.L_x_26857:
[----:B------:R-:W-:Y:S05]  /*66e0*/  BSYNC B0 ;  /* 0x0000000000007941 */ /* 0x000fea0003800000 */
.L_x_26856:
[----:B------:R-:W0:Y:S01]  /*66f0*/  F2I.FTZ.TRUNC.NTZ R18, R18 ;  /* 0x0000001200127305 */ /* 0x000e22000021f100 */
[----:B------:R-:W-:Y:S05]  /*6700*/  BRA `(.L_x_26831) ;  /* 0x0000018000007947 */ /* 0x000fea0003800000 */
.L_x_26830:
        /* <DEDUP_REMOVED lines=21> */
.L_x_26855:
[----:B------:R0:W5:Y:S01]  /*6860*/  LDG.E R18, [R2.64] ;  /* 0x0000002402127981 */ /* 0x000162000c1e1900 */
[----:B------:R-:W-:Y:S05]  /*6870*/  BRA `(.L_x_26831) ;  /* 0x0000001000007947 */ /* 0x000fea0003800000 */
.L_x_26854:
[----:B------:R0:W5:Y:S02]  /*6880*/  LDG.E R18, [R2.64] ;  /* 0x0000002402127981 */ /* 0x000164000c1e1900 */
.L_x_26831:
        /* <DEDUP_REMOVED lines=25> */
.L_x_26859:
[----:B------:R-:W-:Y:S05]  /*6a20*/  BSYNC B6 ;  /* 0x0000000000067941 */ /* 0x000fea0003800000 */
.L_x_26858:
        /* <DEDUP_REMOVED lines=14> */
.L_x_26863:
[----:B------:R0:W-:Y:S01]  /*6b10*/  STG.E.U8 [R16.64], RZ ;  /* 0x000000ff10007986 */ /* 0x0001e2000c101124 */
[----:B------:R-:W-:Y:S05]  /*6b20*/  BRA `(.L_x_26865) ;  /* 0x0000066000007947 */ /* 0x000fea0003800000 */
.L_x_26862:
        /* <DEDUP_REMOVED lines=8> */
.L_x_26867:
[----:B------:R0:W-:Y:S01]  /*6bb0*/  STG.E [R16.64], RZ ;  /* 0x000000ff10007986 */ /* 0x0001e2000c101924 */
[----:B------:R-:W-:Y:S05]  /*6bc0*/  BRA `(.L_x_26865) ;  /* 0x000005c000007947 */ /* 0x000fea0003800000 */
.L_x_26866:
[----:B------:R0:W-:Y:S01]  /*6bd0*/  STG.E.U16 [R16.64], RZ ;  /* 0x000000ff10007986 */ /* 0x0001e2000c101524 */
[----:B------:R-:W-:Y:S05]  /*6be0*/  BRA `(.L_x_26865) ;  /* 0x000005a000007947 */ /* 0x000fea0003800000 */
.L_x_26861:
        /* <DEDUP_REMOVED lines=8> */
.L_x_26869:
[----:B------:R0:W-:Y:S01]  /*6c70*/  STG.E.U16 [R16.64], RZ ;  /* 0x000000ff10007986 */ /* 0x0001e2000c101524 */
[----:B------:R-:W-:Y:S05]  /*6c80*/  BRA `(.L_x_26865) ;  /* 0x0000050000007947 */ /* 0x000fea0003800000 */
.L_x_26868:
        /* <DEDUP_REMOVED lines=8> */
.L_x_26871:
[----:B------:R0:W-:Y:S01]  /*6d10*/  STG.E [R16.64], RZ ;  /* 0x000000ff10007986 */ /* 0x0001e2000c101924 */
[----:B------:R-:W-:Y:S05]  /*6d20*/  BRA `(.L_x_26865) ;  /* 0x0000046000007947 */ /* 0x000fea0003800000 */
.L_x_26870:
[----:B------:R0:W-:Y:S01]  /*6d30*/  STG.E.64 [R16.64], RZ ;  /* 0x000000ff10007986 */ /* 0x0001e2000c101b24 */
[----:B------:R-:W-:Y:S05]  /*6d40*/  BRA `(.L_x_26865) ;  /* 0x0000044000007947 */ /* 0x000fea0003800000 */
.L_x_26860:
        /* <DEDUP_REMOVED lines=10> */
.L_x_26874:
[----:B------:R0:W-:Y:S01]  /*6df0*/  STG.E.128 [R16.64], RZ ;  /* 0x000000ff10007986 */ /* 0x0001e2000c101d24 */
[----:B------:R-:W-:Y:S05]  /*6e00*/  BRA `(.L_x_26865) ;  /* 0x0000038000007947 */ /* 0x000fea0003800000 */
.L_x_26873:
        /* <DEDUP_REMOVED lines=8> */
.L_x_26876:
[----:B------:R0:W-:Y:S01]  /*6e90*/  STG.E.U8 [R16.64], RZ ;  /* 0x000000ff10007986 */ /* 0x0001e2000c101124 */
[----:B------:R-:W-:Y:S05]  /*6ea0*/  BRA `(.L_x_26865) ;  /* 0x000002e000007947 */ /* 0x000fea0003800000 */
.L_x_26875:
[----:B------:R0:W-:Y:S01]  /*6eb0*/  STG.E.U16 [R16.64], RZ ;  /* 0x000000ff10007986 */ /* 0x0001e2000c101524 */
[----:B------:R-:W-:Y:S05]  /*6ec0*/  BRA `(.L_x_26865) ;  /* 0x000002c000007947 */ /* 0x000fea0003800000 */
.L_x_26872:
        /* <DEDUP_REMOVED lines=10> */
.L_x_26879:
[----:B------:R0:W-:Y:S01]  /*6f70*/  STG.E.U8 [R16.64], RZ ;  /* 0x000000ff10007986 */ /* 0x0001e2000c101124 */
[----:B------:R-:W-:Y:S05]  /*6f80*/  BRA `(.L_x_26865) ;  /* 0x0000020000007947 */ /* 0x000fea0003800000 */
.L_x_26878:
[----:B------:R0:W-:Y:S01]  /*6f90*/  STG.E.U8 [R16.64], RZ ;  /* 0x000000ff10007986 */ /* 0x0001e2000c101124 */
[----:B------:R-:W-:Y:S05]  /*6fa0*/  BRA `(.L_x_26865) ;  /* 0x000001e000007947 */ /* 0x000fea0003800000 */
.L_x_26877:
[----:B------:R-:W-:-:S13]  /*6fb0*/  ISETP.NE.AND P0, PT, R0, 0x1c, PT ;  /* 0x0000001c0000780c */ /* 0x000fda0003f05270 */
[----:B------:R-:W-:Y:S05]  /*6fc0*/  @!P0 BRA `(.L_x_26880) ;  /* 0x000001b000008947 */ /* 0x000fea0003800000 */
[----:B------:R-:W-:-:S13]  /*6fd0*/  ISETP.NE.AND P0, PT, R0, 0x1d, PT ;  /* 0x0000001d0000780c */ /* 0x000fda0003f05270 */
[----:B------:R-:W-:Y:S05]  /*6fe0*/  @!P0 BRA `(.L_x_26881) ;  /* 0x0000017000008947 */ /* 0x000fea0003800000 */
[----:B------:R-:W-:-:S13]  /*6ff0*/  ISETP.NE.AND P0, PT, R0, 0x2c, PT ;  /* 0x0000002c0000780c */ /* 0x000fda0003f05270 */
[----:B------:R0:W-:Y:S01]  /*7000*/  @!P0 STG.E.U8 [R16.64], RZ ;  /* 0x000000ff10008986 */ /* 0x0001e2000c101124 */
[----:B------:R-:W-:Y:S05]  /*7010*/  @!P0 BRA `(.L_x_26865) ;  /* 0x0000017000008947 */ /* 0x000fea0003800000 */
.L_x_26864:
        /* <DEDUP_REMOVED lines=20> */
.L_x_26881:
[----:B------:R0:W-:Y:S01]  /*7160*/  STG.E.64 [R16.64], RZ ;  /* 0x000000ff10007986 */ /* 0x0001e2000c101b24 */
[----:B------:R-:W-:Y:S05]  /*7170*/  BRA `(.L_x_26865) ;  /* 0x0000001000007947 */ /* 0x000fea0003800000 */
.L_x_26880:
[----:B------:R0:W-:Y:S02]  /*7180*/  STG.E [R16.64], RZ ;  /* 0x000000ff10007986 */ /* 0x0001e4000c101924 */
.L_x_26865:
[----:B------:R-:W-:Y:S02]  /*7190*/  IADD3 R23, R23, 0x80, RZ ;  /* 0x0000008017177810 */ /* 0x000fe40007ffe0ff */
.L_x_26767:
[----:B------:R-:W-:Y:S05]  /*71a0*/  BSYNC B7 ;  /* 0x0000000000077941 */ /* 0x000fea0003800000 */
.L_x_26766:
        /* <DEDUP_REMOVED lines=230> */
.L_x_26882:
        /* <DEDUP_REMOVED lines=18> */
.L_x_26886:
[----:B------:R0:W5:Y:S01]  /*8130*/  LDG.E.U8 R18, [R2.64] ;  /* 0x0000002402127981 */ /* 0x000162000c1e1100 */
[----:B------:R-:W-:Y:S05]  /*8140*/  BRA `(.L_x_26888) ;  /* 0x00000d0000007947 */ /* 0x000fea0003800000 */
.L_x_26885:
        /* <DEDUP_REMOVED lines=8> */
.L_x_26890:
[----:B------:R0:W5:Y:S01]  /*81d0*/  LDG.E R18, [R2.64] ;  /* 0x0000002402127981 */ /* 0x000162000c1e1900 */
[----:B------:R-:W-:Y:S05]  /*81e0*/  BRA `(.L_x_26888) ;  /* 0x00000c6000007947 */ /* 0x000fea0003800000 */
.L_x_26889:
[----:B------:R0:W5:Y:S01]  /*81f0*/  LDG.E.S16 R18, [R2.64] ;  /* 0x0000002402127981 */ /* 0x000162000c1e1700 */
[----:B------:R-:W-:Y:S05]  /*8200*/  BRA `(.L_x_26888) ;  /* 0x00000c4000007947 */ /* 0x000fea0003800000 */
.L_x_26884:
        /* <DEDUP_REMOVED lines=9> */
.L_x_26892:
[----:B------:R-:W2:Y:S02]  /*82a0*/  LDG.E.U16 R2, [R2.64] ;  /* 0x0000002402027981 */ /* 0x000ea4000c1e1500 */
[----:B--2---:R-:W-:-:S06]  /*82b0*/  HADD2.F32 R18, -RZ, R2.H0_H0 ;  /* 0x20000002ff127230 */ /* 0x004fcc0000004100 */
[----:B------:R-:W0:Y:S01]  /*82c0*/  F2I.FTZ.TRUNC.NTZ R18, R18 ;  /* 0x0000001200127305 */ /* 0x000e22000021f100 */
[----:B------:R-:W-:Y:S05]  /*82d0*/  BRA `(.L_x_26888) ;  /* 0x00000b7000007947 */ /* 0x000fea0003800000 */
.L_x_26891:
        /* <DEDUP_REMOVED lines=9> */
.L_x_26894:
[----:B------:R-:W2:Y:S02]  /*8370*/  LDG.E.U16 R2, [R2.64] ;  /* 0x0000002402027981 */ /* 0x000ea4000c1e1500 */
[----:B--2---:R-:W-:-:S06]  /*8380*/  HADD2.F32 R18, -RZ, R2.H0_H0 ;  /* 0x20000002ff127230 */ /* 0x004fcc0000004100 */
[----:B------:R-:W0:Y:S01]  /*8390*/  F2I.FTZ.TRUNC.NTZ R18, R18 ;  /* 0x0000001200127305 */ /* 0x000e22000021f100 */
[----:B------:R-:W-:Y:S05]  /*83a0*/  BRA `(.L_x_26888) ;  /* 0x00000aa000007947 */ /* 0x000fea0003800000 */
.L_x_26893:
[----:B------:R-:W2:Y:S02]  /*83b0*/  LDG.E.64 R2, [R2.64] ;  /* 0x0000002402027981 */ /* 0x000ea4000c1e1b00 */
[----:B--2---:R0:W1:Y:S01]  /*83c0*/  F2I.F64.TRUNC R18, R2 ;  /* 0x0000000200127311 */ /* 0x004062000030d100 */
[----:B------:R-:W-:Y:S05]  /*83d0*/  BRA `(.L_x_26888) ;  /* 0x00000a7000007947 */ /* 0x000fea0003800000 */
.L_x_26883:
        /* <DEDUP_REMOVED lines=12> */
.L_x_26897:
[----:B------:R-:W2:Y:S02]  /*84a0*/  LDG.E.64 R2, [R2.64] ;  /* 0x0000002402027981 */ /* 0x000ea4000c1e1b00 */
[----:B--2---:R0:W1:Y:S01]  /*84b0*/  F2I.F64.TRUNC R18, R2 ;  /* 0x0000000200127311 */ /* 0x004062000030d100 */
[----:B------:R-:W-:Y:S05]  /*84c0*/  BRA `(.L_x_26888) ;  /* 0x0000098000007947 */ /* 0x000fea0003800000 */
.L_x_26896:
        /* <DEDUP_REMOVED lines=27> */
.L_x_26899:
        /* <DEDUP_REMOVED lines=14> */
.L_x_26898:
[----:B------:R-:W2:Y:S02]  /*8760*/  LDG.E.U16 R18, [R2.64] ;  /* 0x0000002402127981 */ /* 0x000ea4000c1e1500 */
[----:B--2---:R-:W-:-:S06]  /*8770*/  PRMT R18, RZ, 0x5410, R18 ;  /* 0x00005410ff127816 */ /* 0x004fcc0000000012 */
[----:B------:R-:W0:Y:S01]  /*8780*/  F2I.FTZ.TRUNC.NTZ R18, R18 ;  /* 0x0000001200127305 */ /* 0x000e22000021f100 */
[----:B------:R-:W-:Y:S05]  /*8790*/  BRA `(.L_x_26888) ;  /* 0x000006b000007947 */ /* 0x000fea0003800000 */
.L_x_26895:
        /* <DEDUP_REMOVED lines=10> */
.L_x_26902:
        /* <DEDUP_REMOVED lines=21> */
.L_x_26906:
[----:B------:R-:W-:Y:S05]  /*8990*/  BSYNC B1 ;  /* 0x0000000000017941 */ /* 0x000fea0003800000 */
.L_x_26905:
[----:B------:R-:W-:Y:S01]  /*89a0*/  IMAD.SHL.U32 R2, R2, 0x100000, RZ ;  /* 0x0010000002027824 */ /* 0x000fe200078e00ff */
[----:B------:R-:W-:-:S04]  /*89b0*/  LEA R3, R0, 0x3b800000, 0x17 ;  /* 0x3b80000000037811 */ /* 0x000fc800078eb8ff */
[----:B------:R-:W-:Y:S02]  /*89c0*/  LOP3.LUT R18, R3, R2, R18, 0xfe, !PT ;  /* 0x0000000203127212 */ /* 0x000fe400078efe12 */
.L_x_26904:
[----:B------:R-:W-:Y:S05]  /*89d0*/  BSYNC B0 ;  /* 0x0000000000007941 */ /* 0x000fea0003800000 */
.L_x_26903:
[----:B------:R-:W0:Y:S01]  /*89e0*/  F2I.FTZ.TRUNC.NTZ R18, R18 ;  /* 0x0000001200127305 */ /* 0x000e22000021f100 */
[----:B------:R-:W-:Y:S05]  /*89f0*/  BRA `(.L_x_26888) ;  /* 0x0000045000007947 */ /* 0x000fea0003800000 */
.L_x_26901:
        /* <DEDUP_REMOVED lines=21> */
.L_x_26910:
[----:B------:R-:W-:Y:S05]  /*8b50*/  BSYNC B1 ;  /* 0x0000000000017941 */ /* 0x000fea0003800000 */
.L_x_26909:
[----:B------:R-:W-:Y:S01]  /*8b60*/  IMAD.SHL.U32 R2, R2, 0x200000, RZ ;  /* 0x0020000002027824 */ /* 0x000fe200078e00ff */
[----:B------:R-:W-:-:S04]  /*8b70*/  LEA R3, R0, 0x37800000, 0x17 ;  /* 0x3780000000037811 */ /* 0x000fc800078eb8ff */
[----:B------:R-:W-:Y:S02]  /*8b80*/  LOP3.LUT R18, R3, R2, R18, 0xfe, !PT ;  /* 0x0000000203127212 */ /* 0x000fe400078efe12 */
.L_x_26908:
[----:B------:R-:W-:Y:S05]  /*8b90*/  BSYNC B0 ;  /* 0x0000000000007941 */ /* 0x000fea0003800000 */
.L_x_26907:
[----:B------:R-:W0:Y:S01]  /*8ba0*/  F2I.FTZ.TRUNC.NTZ R18, R18 ;  /* 0x0000001200127305 */ /* 0x000e22000021f100 */
[----:B------:R-:W-:Y:S05]  /*8bb0*/  BRA `(.L_x_26888) ;  /* 0x0000029000007947 */ /* 0x000fea0003800000 */
.L_x_26900:
        /* <DEDUP_REMOVED lines=14> */
.L_x_26914:
[----:B------:R-:W-:Y:S05]  /*8ca0*/  BSYNC B0 ;  /* 0x0000000000007941 */ /* 0x000fea0003800000 */
.L_x_26913:
[----:B------:R-:W0:Y:S01]  /*8cb0*/  F2I.FTZ.TRUNC.NTZ R18, R18 ;  /* 0x0000001200127305 */ /* 0x000e22000021f100 */
[----:B------:R-:W-:Y:S05]  /*8cc0*/  BRA `(.L_x_26888) ;  /* 0x0000018000007947 */ /* 0x000fea0003800000 */
.L_x_26887:
        /* <DEDUP_REMOVED lines=21> */
.L_x_26912:
[----:B------:R0:W5:Y:S01]  /*8e20*/  LDG.E R18, [R2.64] ;  /* 0x0000002402127981 */ /* 0x000162000c1e1900 */
[----:B------:R-:W-:Y:S05]  /*8e30*/  BRA `(.L_x_26888) ;  /* 0x0000001000007947 */ /* 0x000fea0003800000 */
.L_x_26911:
[----:B------:R0:W5:Y:S02]  /*8e40*/  LDG.E R18, [R2.64] ;  /* 0x0000002402127981 */ /* 0x000164000c1e1900 */
.L_x_26888:
        /* <DEDUP_REMOVED lines=25> */
.L_x_26916:
[----:B------:R-:W-:Y:S05]  /*8fe0*/  BSYNC B6 ;  /* 0x0000000000067941 */ /* 0x000fea0003800000 */
.L_x_26915:
        /* <DEDUP_REMOVED lines=14> */
.L_x_26920:
[----:B------:R-:W-:Y:S01]  /*90d0*/  STG.E.U8 [R16.64], RZ ;  /* 0x000000ff10007986 */ /* 0x000fe2000c101124 */
[----:B------:R-:W-:Y:S05]  /*90e0*/  EXIT ;  /* 0x000000000000794d */ /* 0x000fea0003800000 */
.L_x_26919:
        /* <DEDUP_REMOVED lines=8> */
.L_x_26923:
[----:B------:R-:W-:Y:S01]  /*9170*/  STG.E [R16.64], RZ ;  /* 0x000000ff10007986 */ /* 0x000fe2000c101924 */
[----:B------:R-:W-:Y:S05]  /*9180*/  EXIT ;  /* 0x000000000000794d */ /* 0x000fea0003800000 */
.L_x_26922:
[----:B------:R-:W-:Y:S01]  /*9190*/  STG.E.U16 [R16.64], RZ ;  /* 0x000000ff10007986 */ /* 0x000fe2000c101524 */
[----:B------:R-:W-:Y:S05]  /*91a0*/  EXIT ;  /* 0x000000000000794d */ /* 0x000fea0003800000 */
.L_x_26918:
        /* <DEDUP_REMOVED lines=8> */
.L_x_26925:
[----:B------:R-:W-:Y:S01]  /*9230*/  STG.E.U16 [R16.64], RZ ;  /* 0x000000ff10007986 */ /* 0x000fe2000c101524 */
[----:B------:R-:W-:Y:S05]  /*9240*/  EXIT ;  /* 0x000000000000794d */ /* 0x000fea0003800000 */
.L_x_26924:
        /* <DEDUP_REMOVED lines=8> */
.L_x_26927:
[----:B------:R-:W-:Y:S01]  /*92d0*/  STG.E [R16.64], RZ ;  /* 0x000000ff10007986 */ /* 0x000fe2000c101924 */
[----:B------:R-:W-:Y:S05]  /*92e0*/  EXIT ;  /* 0x000000000000794d */ /* 0x000fea0003800000 */
.L_x_26926:
[----:B------:R-:W-:Y:S01]  /*92f0*/  STG.E.64 [R16.64], RZ ;  /* 0x000000ff10007986 */ /* 0x000fe2000c101b24 */
[----:B------:R-:W-:Y:S05]  /*9300*/  EXIT ;  /* 0x000000000000794d */ /* 0x000fea0003800000 */
.L_x_26917:
        /* <DEDUP_REMOVED lines=10> */
.L_x_26930:
[----:B------:R-:W-:Y:S01]  /*93b0*/  STG.E.128 [R16.64], RZ ;  /* 0x000000ff10007986 */ /* 0x000fe2000c101d24 */
[----:B------:R-:W-:Y:S05]  /*93c0*/  EXIT ;  /* 0x000000000000794d */ /* 0x000fea0003800000 */
.L_x_26929:
        /* <DEDUP_REMOVED lines=8> */
.L_x_26932:
[----:B------:R-:W-:Y:S01]  /*9450*/  STG.E.U8 [R16.64], RZ ;  /* 0x000000ff10007986 */ /* 0x000fe2000c101124 */
[----:B------:R-:W-:Y:S05]  /*9460*/  EXIT ;  /* 0x000000000000794d */ /* 0x000fea0003800000 */
.L_x_26931:
[----:B------:R-:W-:Y:S01]  /*9470*/  STG.E.U16 [R16.64], RZ ;  /* 0x000000ff10007986 */ /* 0x000fe2000c101524 */
[----:B------:R-:W-:Y:S05]  /*9480*/  EXIT ;  /* 0x000000000000794d */ /* 0x000fea0003800000 */
.L_x_26928:
        /* <DEDUP_REMOVED lines=10> */
.L_x_26935:
[----:B------:R-:W-:Y:S01]  /*9530*/  STG.E.U8 [R16.64], RZ ;  /* 0x000000ff10007986 */ /* 0x000fe2000c101124 */
[----:B------:R-:W-:Y:S05]  /*9540*/  EXIT ;  /* 0x000000000000794d */ /* 0x000fea0003800000 */
.L_x_26934:
[----:B------:R-:W-:Y:S01]  /*9550*/  STG.E.U8 [R16.64], RZ ;  /* 0x000000ff10007986 */ /* 0x000fe2000c101124 */
[----:B------:R-:W-:Y:S05]  /*9560*/  EXIT ;  /* 0x000000000000794d */ /* 0x000fea0003800000 */
.L_x_26933:
[----:B------:R-:W-:-:S13]  /*9570*/  ISETP.NE.AND P0, PT, R0, 0x1c, PT ;  /* 0x0000001c0000780c */ /* 0x000fda0003f05270 */
[----:B------:R-:W-:Y:S05]  /*9580*/  @!P0 BRA `(.L_x_26936) ;  /* 0x000001b000008947 */ /* 0x000fea0003800000 */
[----:B------:R-:W-:-:S13]  /*9590*/  ISETP.NE.AND P0, PT, R0, 0x1d, PT ;  /* 0x0000001d0000780c */ /* 0x000fda0003f05270 */
[----:B------:R-:W-:Y:S05]  /*95a0*/  @!P0 BRA `(.L_x_26937) ;  /* 0x0000017000008947 */ /* 0x000fea0003800000 */
[----:B------:R-:W-:-:S13]  /*95b0*/  ISETP.NE.AND P0, PT, R0, 0x2c, PT ;  /* 0x0000002c0000780c */ /* 0x000fda0003f05270 */
[----:B------:R0:W-:Y:S01]  /*95c0*/  @!P0 STG.E.U8 [R16.64], RZ ;  /* 0x000000ff10008986 */ /* 0x0001e2000c101124 */
[----:B------:R-:W-:Y:S05]  /*95d0*/  @!P0 EXIT ;  /* 0x000000000000894d */ /* 0x000fea0003800000 */
.L_x_26921:
        /* <DEDUP_REMOVED lines=20> */
.L_x_26937:
[----:B------:R-:W-:Y:S01]  /*9720*/  STG.E.64 [R16.64], RZ ;  /* 0x000000ff10007986 */ /* 0x000fe2000c101b24 */
[----:B------:R-:W-:Y:S05]  /*9730*/  EXIT ;  /* 0x000000000000794d */ /* 0x000fea0003800000 */
.L_x_26936:
[----:B------:R-:W-:Y:S01]  /*9740*/  STG.E [R16.64], RZ ;  /* 0x000000ff10007986 */ /* 0x000fe2000c101924 */
[----:B------:R-:W-:Y:S05]  /*9750*/  EXIT ;  /* 0x000000000000794d */ /* 0x000fea0003800000 */
.L_x_26938:
        /* <DEDUP_REMOVED lines=10> */
.L_x_27445:


//--------------------- .text._ZN2at6native27unrolled_elementwise_kernelIZZZNS0_67_GLOBAL__N__bb565c37_34_ValidateCompressedIndicesKernel_cu_33a4b88b42_validate_compressed_sparse_indices_kernelILNS2_8CDimNameE0ENS2_18CUDAKernelLauncherENS2_14EmptyVecKernelENS2_8DummyVecELm8EEEvRKNS_6TensorESA_lllENKUlvE0_clEvENKUlvE_clEvEUliE_St5arrayIPcLm2EELi4E23TrivialOffsetCalculatorILi1EjESI_NS0_6memory12LoadWithCastILi1EEENSJ_13StoreWithCastILi1EEEEEviT_T0_T2_T3_T4_T5_ --------------------------
	.section	.text._ZN2at6native27unrolled_elementwise_kernelIZZZNS0_67_GLOBAL__N__bb565c37_34_ValidateCompressedIndicesKernel_cu_33a4b88b42_validate_compressed_sparse_indices_kernelILNS2_8CDimNameE0ENS2_18CUDAKernelLauncherENS2_14EmptyVecKernelENS2_8DummyVecELm8EEEvRKNS_6TensorESA_lllENKUlvE0_clEvENKUlvE_clEvEUliE_St5arrayIPcLm2EELi4E23TrivialOffsetCalculatorILi1EjESI_NS0_6memory12LoadWithCastILi1EEENSJ_13StoreWithCastILi1EEEEEviT_T0_T2_T3_T4_T5_,"ax",@progbits
	.sectioninfo	@"SHI_REGISTERS=28"
	.align	128
        .global         _ZN2at6native27unrolled_elementwise_kernelIZZZNS0_67_GLOBAL__N__bb565c37_34_ValidateCompressedIndicesKernel_cu_33a4b88b42_validate_compressed_sparse_indices_kernelILNS2_8CDimNameE0ENS2_18CUDAKernelLauncherENS2_14EmptyVecKernelENS2_8DummyVecELm8EEEvRKNS_6TensorESA_lllENKUlvE0_clEvENKUlvE_clEvEUliE_St5arrayIPcLm2EELi4E23TrivialOffsetCalculatorILi1EjESI_NS0_6memory12LoadWithCastILi1EEENSJ_13StoreWithCastILi1EEEEEviT_T0_T2_T3_T4_T5_
        .type           _ZN2at6native27unrolled_elementwise_kernelIZZZNS0_67_GLOBAL__N__bb565c37_34_ValidateCompressedIndicesKernel_cu_33a4b88b42_validate_compressed_sparse_indices_kernelILNS2_8CDimNameE0ENS2_18CUDAKernelLauncherENS2_14EmptyVecKernelENS2_8DummyVecELm8EEEvRKNS_6TensorESA_lllENKUlvE0_clEvENKUlvE_clEvEUliE_St5arrayIPcLm2EELi4E23TrivialOffsetCalculatorILi1EjESI_NS0_6memory12LoadWithCastILi1EEENSJ_13StoreWithCastILi1EEEEEviT_T0_T2_T3_T4_T5_,@function
        .size           _ZN2at6native27unrolled_elementwise_kernelIZZZNS0_67_GLOBAL__N__bb565c37_34_ValidateCompressedIndicesKernel_cu_33a4b88b42_validate_compressed_sparse_indices_kernelILNS2_8CDimNameE0ENS2_18CUDAKernelLauncherENS2_14EmptyVecKernelENS2_8DummyVecELm8EEEvRKNS_6TensorESA_lllENKUlvE0_clEvENKUlvE_clEvEUliE_St5arrayIPcLm2EELi4E23TrivialOffsetCalculatorILi1EjESI_NS0_6memory12LoadWithCastILi1EEENSJ_13StoreWithCastILi1EEEEEviT_T0_T2_T3_T4_T5_,(.L_x_27446 - _ZN2at6native27unrolled_elementwise_kernelIZZZNS0_67_GLOBAL__N__bb565c37_34_ValidateCompressedIndicesKernel_cu_33a4b88b42_validate_compressed_sparse_indices_kernelILNS2_8CDimNameE0ENS2_18CUDAKernelLauncherENS2_14EmptyVecKernelENS2_8DummyVecELm8EEEvRKNS_6TensorESA_lllENKUlvE0_clEvENKUlvE_clEvEUliE_St5arrayIPcLm2EELi4E23TrivialOffsetCalculatorILi1EjESI_NS0_6memory12LoadWithCastILi1EEENSJ_13StoreWithCastILi1EEEEEviT_T0_T2_T3_T4_T5_)
        .other          _ZN2at6native27unrolled_elementwise_kernelIZZZNS0_67_GLOBAL__N__bb565c37_34_ValidateCompressedIndicesKernel_cu_33a4b88b42_validate_compressed_sparse_indices_kernelILNS2_8CDimNameE0ENS2_18CUDAKernelLauncherENS2_14EmptyVecKernelENS2_8DummyVecELm8EEEvRKNS_6TensorESA_lllENKUlvE0_clEvENKUlvE_clEvEUliE_St5arrayIPcLm2EELi4E23TrivialOffsetCalculatorILi1EjESI_NS0_6memory12LoadWithCastILi1EEENSJ_13StoreWithCastILi1EEEEEviT_T0_T2_T3_T4_T5_,@"STO_CUDA_ENTRY STV_DEFAULT"
_ZN2at6native27unrolled_elementwise_kernelIZZZNS0_67_GLOBAL__N__bb565c37_34_ValidateCompressedIndicesKernel_cu_33a4b88b42_validate_compressed_sparse_indices_kernelILNS2_8CDimNameE0ENS2_18CUDAKernelLauncherENS2_14EmptyVecKernelENS2_8DummyVecELm8EEEvRKNS_6TensorESA_lllENKUlvE0_clEvENKUlvE_clEvEUliE_St5arrayIPcLm2EELi4E23TrivialOffsetCalculatorILi1EjESI_NS0_6memory12LoadWithCastILi1EEENSJ_13StoreWithCastILi1EEEEEviT_T0_T2_T3_T4_T5_:
.text._ZN2at6native27unrolled_elementwise_kernelIZZZNS0_67_GLOBAL__N__bb565c37_34_ValidateCompressedIndicesKernel_cu_33a4b88b42_validate_compressed_sparse_indices_kernelILNS2_8CDimNameE0ENS2_18CUDAKernelLauncherENS2_14EmptyVecKernelENS2_8DummyVecELm8EEEvRKNS_6TensorESA_lllENKUlvE0_clEvENKUlvE_clEvEUliE_St5arrayIPcLm2EELi4E23TrivialOffsetCalculatorILi1EjESI_NS0_6memory12LoadWithCastILi1EEENSJ_13StoreWithCastILi1EEEEEviT_T0_T2_T3_T4_T5_:
        /* <DEDUP_REMOVED lines=29> */
.L_x_26944:
[----:B------:R0:W5:Y:S01]  /*01d0*/  LDG.E.U8 R23, [R2.64] ;  /* 0x0000002402177981 */ /* 0x000162000c1e1100 */
[----:B------:R-:W-:Y:S05]  /*01e0*/  BRA `(.L_x_26946) ;  /* 0x00000d1000007947 */ /* 0x000fea0003800000 */
.L_x_26943:
        /* <DEDUP_REMOVED lines=8> */
.L_x_26948:
[----:B------:R0:W5:Y:S01]  /*0270*/  LDG.E R23, [R2.64] ;  /* 0x0000002402177981 */ /* 0x000162000c1e1900 */
[----:B------:R-:W-:Y:S05]  /*0280*/  BRA `(.L_x_26946) ;  /* 0x00000c7000007947 */ /* 0x000fea0003800000 */
.L_x_26947:
[----:B------:R0:W5:Y:S01]  /*0290*/  LDG.E.S16 R23, [R2.64] ;  /* 0x0000002402177981 */ /* 0x000162000c1e1700 */
[----:B------:R-:W-:Y:S05]  /*02a0*/  BRA `(.L_x_26946) ;  /* 0x00000c5000007947 */ /* 0x000fea0003800000 */
.L_x_26942:
        /* <DEDUP_REMOVED lines=9> */
.L_x_26950:
[----:B------:R-:W2:Y:S02]  /*0340*/  LDG.E.U16 R2, [R2.64] ;  /* 0x0000002402027981 */ /* 0x000ea4000c1e1500 */
[----:B--2---:R-:W-:-:S06]  /*0350*/  HADD2.F32 R23, -RZ, R2.H0_H0 ;  /* 0x20000002ff177230 */ /* 0x004fcc0000004100 */
[----:B------:R-:W0:Y:S01]  /*0360*/  F2I.FTZ.TRUNC.NTZ R23, R23 ;  /* 0x0000001700177305 */ /* 0x000e22000021f100 */
[----:B------:R-:W-:Y:S05]  /*0370*/  BRA `(.L_x_26946) ;  /* 0x00000b8000007947 */ /* 0x000fea0003800000 */
.L_x_26949:
        /* <DEDUP_REMOVED lines=9> */
.L_x_26952:
[----:B------:R-:W2:Y:S02]  /*0410*/  LDG.E.U16 R2, [R2.64] ;  /* 0x0000002402027981 */ /* 0x000ea4000c1e1500 */
[----:B--2---:R-:W-:-:S06]  /*0420*/  HADD2.F32 R23, -RZ, R2.H0_H0 ;  /* 0x20000002ff177230 */ /* 0x004fcc0000004100 */
[----:B------:R-:W0:Y:S01]  /*0430*/  F2I.FTZ.TRUNC.NTZ R23, R23 ;  /* 0x0000001700177305 */ /* 0x000e22000021f100 */
[----:B------:R-:W-:Y:S05]  /*0440*/  BRA `(.L_x_26946) ;  /* 0x00000ab000007947 */ /* 0x000fea0003800000 */
.L_x_26951:
[----:B------:R-:W2:Y:S02]  /*0450*/  LDG.E.64 R2, [R2.64] ;  /* 0x0000002402027981 */ /* 0x000ea4000c1e1b00 */
[----:B--2---:R0:W1:Y:S01]  /*0460*/  F2I.F64.TRUNC R23, R2 ;  /* 0x0000000200177311 */ /* 0x004062000030d100 */
[----:B------:R-:W-:Y:S05]  /*0470*/  BRA `(.L_x_26946) ;  /* 0x00000a8000007947 */ /* 0x000fea0003800000 */
.L_x_26941:
        /* <DEDUP_REMOVED lines=12> */
.L_x_26955:
[----:B------:R-:W2:Y:S02]  /*0540*/  LDG.E.64 R2, [R2.64] ;  /* 0x0000002402027981 */ /* 0x000ea4000c1e1b00 */
[----:B--2---:R0:W1:Y:S01]  /*0550*/  F2I.F64.TRUNC R23, R2 ;  /* 0x0000000200177311 */ /* 0x004062000030d100 */
[----:B------:R-:W-:Y:S05]  /*0560*/  BRA `(.L_x_26946) ;  /* 0x0000099000007947 */ /* 0x000fea0003800000 */
.L_x_26954:
        /* <DEDUP_REMOVED lines=27> */
.L_x_26957:
        /* <DEDUP_REMOVED lines=15> */
.L_x_26956:
[----:B------:R-:W2:Y:S02]  /*0810*/  LDG.E.U16 R23, [R2.64] ;  /* 0x0000002402177981 */ /* 0x000ea4000c1e1500 */
[----:B--2---:R-:W-:-:S06]  /*0820*/  PRMT R23, RZ, 0x5410, R23 ;  /* 0x00005410ff177816 */ /* 0x004fcc0000000017 */
[----:B------:R-:W0:Y:S01]  /*0830*/  F2I.FTZ.TRUNC.NTZ R23, R23 ;  /* 0x0000001700177305 */ /* 0x000e22000021f100 */
[----:B------:R-:W-:Y:S05]  /*0840*/  BRA `(.L_x_26946) ;  /* 0x000006b000007947 */ /* 0x000fea0003800000 */
.L_x_26953:
        /* <DEDUP_REMOVED lines=10> */
.L_x_26960:
        /* <DEDUP_REMOVED lines=21> */
.L_x_26964:
[----:B------:R-:W-:Y:S05]  /*0a40*/  BSYNC B1 ;  /* 0x0000000000017941 */ /* 0x000fea0003800000 */
.L_x_26963:
[----:B------:R-:W-:Y:S01]  /*0a50*/  IMAD.SHL.U32 R2, R2, 0x100000, RZ ;  /* 0x0010000002027824 */ /* 0x000fe200078e00ff */
[----:B------:R-:W-:-:S04]  /*0a60*/  LEA R0, R0, 0x3b800000, 0x17 ;  /* 0x3b80000000007811 */ /* 0x000fc800078eb8ff */
[----:B------:R-:W-:Y:S02]  /*0a70*/  LOP3.LUT R23, R0, R2, R23, 0xfe, !PT ;  /* 0x0000000200177212 */ /* 0x000fe400078efe17 */
.L_x_26962:
[----:B------:R-:W-:Y:S05]  /*0a80*/  BSYNC B0 ;  /* 0x0000000000007941 */ /* 0x000fea0003800000 */
.L_x_26961:
[----:B------:R-:W0:Y:S01]  /*0a90*/  F2I.FTZ.TRUNC.NTZ R23, R23 ;  /* 0x0000001700177305 */ /* 0x000e22000021f100 */
[----:B------:R-:W-:Y:S05]  /*0aa0*/  BRA `(.L_x_26946) ;  /* 0x0000045000007947 */ /* 0x000fea0003800000 */
.L_x_26959:
        /* <DEDUP_REMOVED lines=21> */
.L_x_26968:
[----:B------:R-:W-:Y:S05]  /*0c00*/  BSYNC B1 ;  /* 0x0000000000017941 */ /* 0x000fea0003800000 */
.L_x_26967:
[----:B------:R-:W-:Y:S01]  /*0c10*/  IMAD.SHL.U32 R2, R2, 0x200000, RZ ;  /* 0x0020000002027824 */ /* 0x000fe200078e00ff */
[----:B------:R-:W-:-:S04]  /*0c20*/  LEA R0, R0, 0x37800000, 0x17 ;  /* 0x3780000000007811 */ /* 0x000fc800078eb8ff */
[----:B------:R-:W-:Y:S02]  /*0c30*/  LOP3.LUT R23, R0, R2, R23, 0xfe, !PT ;  /* 0x0000000200177212 */ /* 0x000fe400078efe17 */
.L_x_26966:
[----:B------:R-:W-:Y:S05]  /*0c40*/  BSYNC B0 ;  /* 0x0000000000007941 */ /* 0x000fea0003800000 */
.L_x_26965:
[----:B------:R-:W0:Y:S01]  /*0c50*/  F2I.FTZ.TRUNC.NTZ R23, R23 ;  /* 0x0000001700177305 */ /* 0x000e22000021f100 */
[----:B------:R-:W-:Y:S05]  /*0c60*/  BRA `(.L_x_26946) ;  /* 0x0000029000007947 */ /* 0x000fea0003800000 */
.L_x_26958:
        /* <DEDUP_REMOVED lines=14> */
.L_x_26972:
[----:B------:R-:W-:Y:S05]  /*0d50*/  BSYNC B0 ;  /* 0x0000000000007941 */ /* 0x000fea0003800000 */
.L_x_26971:
[----:B------:R-:W0:Y:S01]  /*0d60*/  F2I.FTZ.TRUNC.NTZ R23, R23 ;  /* 0x0000001700177305 */ /* 0x000e22000021f100 */
[----:B------:R-:W-:Y:S05]  /*0d70*/  BRA `(.L_x_26946) ;  /* 0x0000018000007947 */ /* 0x000fea0003800000 */
.L_x_26945:
        /* <DEDUP_REMOVED lines=21> */
.L_x_26970:
[----:B------:R0:W5:Y:S01]  /*0ed0*/  LDG.E R23, [R2.64] ;  /* 0x0000002402177981 */ /* 0x000162000c1e1900 */
[----:B------:R-:W-:Y:S05]  /*0ee0*/  BRA `(.L_x_26946) ;  /* 0x0000001000007947 */ /* 0x000fea0003800000 */
.L_x_26969:
[----:B------:R0:W5:Y:S02]  /*0ef0*/  LDG.E R23, [R2.64] ;  /* 0x0000002402177981 */ /* 0x000164000c1e1900 */
.L_x_26946:
[----:B------:R-:W2:Y:S02]  /*0f00*/  S2R R17, SR_TID.X ;  /* 0x0000000000117919 */ /* 0x000ea40000002100 */
[----:B--2---:R-:W-:Y:S02]  /*0f10*/  IADD3 R17, R17, 0x80, RZ ;  /* 0x0000008011117810 */ /* 0x004fe40007ffe0ff */
.L_x_26940:
[----:B-1----:R-:W-:Y:S05]  /*0f20*/  BSYNC B6 ;  /* 0x0000000000067941 */ /* 0x002fea0003800000 */
.L_x_26939:
        /* <DEDUP_REMOVED lines=21> */
.L_x_26978:
[----:B------:R0:W5:Y:S01]  /*1080*/  LDG.E.U8 R19, [R2.64] ;  /* 0x0000002402137981 */ /* 0x000162000c1e1100 */
[----:B------:R-:W-:Y:S05]  /*1090*/  BRA `(.L_x_26980) ;  /* 0x00000d0000007947 */ /* 0x000fea0003800000 */
.L_x_26977:
        /* <DEDUP_REMOVED lines=8> */
.L_x_26982:
[----:B------:R0:W5:Y:S01]  /*1120*/  LDG.E R19, [R2.64] ;  /* 0x0000002402137981 */ /* 0x000162000c1e1900 */
[----:B------:R-:W-:Y:S05]  /*1130*/  BRA `(.L_x_26980) ;  /* 0x00000c6000007947 */ /* 0x000fea0003800000 */
.L_x_26981:
[----:B------:R0:W5:Y:S01]  /*1140*/  LDG.E.S16 R19, [R2.64] ;  /* 0x0000002402137981 */ /* 0x000162000c1e1700 */
[----:B------:R-:W-:Y:S05]  /*1150*/  BRA `(.L_x_26980) ;  /* 0x00000c4000007947 */ /* 0x000fea0003800000 */
.L_x_26976:
        /* <DEDUP_REMOVED lines=9> */
.L_x_26984:
[----:B------:R-:W2:Y:S02]  /*11f0*/  LDG.E.U16 R2, [R2.64] ;  /* 0x0000002402027981 */ /* 0x000ea4000c1e1500 */
[----:B--2---:R-:W-:-:S06]  /*1200*/  HADD2.F32 R19, -RZ, R2.H0_H0 ;  /* 0x20000002ff137230 */ /* 0x004fcc0000004100 */
[----:B------:R-:W0:Y:S01]  /*1210*/  F2I.FTZ.TRUNC.NTZ R19, R19 ;  /* 0x0000001300137305 */ /* 0x000e22000021f100 */
[----:B------:R-:W-:Y:S05]  /*1220*/  BRA `(.L_x_26980) ;  /* 0x00000b7000007947 */ /* 0x000fea0003800000 */
.L_x_26983:
        /* <DEDUP_REMOVED lines=9> */
.L_x_26986:
[----:B------:R-:W2:Y:S02]  /*12c0*/  LDG.E.U16 R2, [R2.64] ;  /* 0x0000002402027981 */ /* 0x000ea4000c1e1500 */
[----:B--2---:R-:W-:-:S06]  /*12d0*/  HADD2.F32 R19, -RZ, R2.H0_H0 ;  /* 0x20000002ff137230 */ /* 0x004fcc0000004100 */
[----:B------:R-:W0:Y:S01]  /*12e0*/  F2I.FTZ.TRUNC.NTZ R19, R19 ;  /* 0x0000001300137305 */ /* 0x000e22000021f100 */
[----:B------:R-:W-:Y:S05]  /*12f0*/  BRA `(.L_x_26980) ;  /* 0x00000aa000007947 */ /* 0x000fea0003800000 */
.L_x_26985:
[----:B------:R-:W2:Y:S02]  /*1300*/  LDG.E.64 R2, [R2.64] ;  /* 0x0000002402027981 */ /* 0x000ea4000c1e1b00 */
[----:B--2---:R0:W1:Y:S01]  /*1310*/  F2I.F64.TRUNC R19, R2 ;  /* 0x0000000200137311 */ /* 0x004062000030d100 */
[----:B------:R-:W-:Y:S05]  /*1320*/  BRA `(.L_x_26980) ;  /* 0x00000a7000007947 */ /* 0x000fea0003800000 */
.L_x_26975:
        /* <DEDUP_REMOVED lines=12> */
.L_x_26989:
[----:B------:R-:W2:Y:S02]  /*13f0*/  LDG.E.64 R2, [R2.64] ;  /* 0x0000002402027981 */ /* 0x000ea4000c1e1b00 */
[----:B--2---:R0:W1:Y:S01]  /*1400*/  F2I.F64.TRUNC R19, R2 ;  /* 0x0000000200137311 */ /* 0x004062000030d100 */
[----:B------:R-:W-:Y:S05]  /*1410*/  BRA `(.L_x_26980) ;  /* 0x0000098000007947 */ /* 0x000fea0003800000 */
.L_x_26988:
        /* <DEDUP_REMOVED lines=27> */
.L_x_26991:
        /* <DEDUP_REMOVED lines=14> */
.L_x_26990:
[----:B------:R-:W2:Y:S02]  /*16b0*/  LDG.E.U16 R19, [R2.64] ;  /* 0x0000002402137981 */ /* 0x000ea4000c1e1500 */
[----:B--2---:R-:W-:-:S06]  /*16c0*/  PRMT R19, RZ, 0x5410, R19 ;  /* 0x00005410ff137816 */ /* 0x004fcc0000000013 */
[----:B------:R-:W0:Y:S01]  /*16d0*/  F2I.FTZ.TRUNC.NTZ R19, R19 ;  /* 0x0000001300137305 */ /* 0x000e22000021f100 */
[----:B------:R-:W-:Y:S05]  /*16e0*/  BRA `(.L_x_26980) ;  /* 0x000006b000007947 */ /* 0x000fea0003800000 */
.L_x_26987:
        /* <DEDUP_REMOVED lines=10> */
.L_x_26994:
        /* <DEDUP_REMOVED lines=21> */
.L_x_26998:
[----:B------:R-:W-:Y:S05]  /*18e0*/  BSYNC B1 ;  /* 0x0000000000017941 */ /* 0x000fea0003800000 */
.L_x_26997:
[----:B------:R-:W-:Y:S01]  /*18f0*/  IMAD.SHL.U32 R2, R2, 0x100000, RZ ;  /* 0x0010000002027824 */ /* 0x000fe200078e00ff */
[----:B------:R-:W-:-:S04]  /*1900*/  LEA R0, R0, 0x3b800000, 0x17 ;  /* 0x3b80000000007811 */ /* 0x000fc800078eb8ff */
[----:B------:R-:W-:Y:S02]  /*1910*/  LOP3.LUT R19, R0, R2, R19, 0xfe, !PT ;  /* 0x0000000200137212 */ /* 0x000fe400078efe13 */
.L_x_26996:
[----:B------:R-:W-:Y:S05]  /*1920*/  BSYNC B0 ;  /* 0x0000000000007941 */ /* 0x000fea0003800000 */
.L_x_26995:
[----:B------:R-:W0:Y:S01]  /*1930*/  F2I.FTZ.TRUNC.NTZ R19, R19 ;  /* 0x0000001300137305 */ /* 0x000e22000021f100 */
[----:B------:R-:W-:Y:S05]  /*1940*/  BRA `(.L_x_26980) ;  /* 0x0000045000007947 */ /* 0x000fea0003800000 */
.L_x_26993:
        /* <DEDUP_REMOVED lines=21> */
.L_x_27002:
[----:B------:R-:W-:Y:S05]  /*1aa0*/  BSYNC B1 ;  /* 0x0000000000017941 */ /* 0x000fea0003800000 */
.L_x_27001:
[----:B------:R-:W-:Y:S01]  /*1ab0*/  IMAD.SHL.U32 R2, R2, 0x200000, RZ ;  /* 0x0020000002027824 */ /* 0x000fe200078e00ff */
[----:B------:R-:W-:-:S04]  /*1ac0*/  LEA R0, R0, 0x37800000, 0x17 ;  /* 0x3780000000007811 */ /* 0x000fc800078eb8ff */
[----:B------:R-:W-:Y:S02]  /*1ad0*/  LOP3.LUT R19, R0, R2, R19, 0xfe, !PT ;  /* 0x0000000200137212 */ /* 0x000fe400078efe13 */
.L_x_27000:
[----:B------:R-:W-:Y:S05]  /*1ae0*/  BSYNC B0 ;  /* 0x0000000000007941 */ /* 0x000fea0003800000 */
.L_x_26999:
[----:B------:R-:W0:Y:S01]  /*1af0*/  F2I.FTZ.TRUNC.NTZ R19, R19 ;  /* 0x0000001300137305 */ /* 0x000e22000021f100 */
[----:B------:R-:W-:Y:S05]  /*1b00*/  BRA `(.L_x_26980) ;  /* 0x0000029000007947 */ /* 0x000fea0003800000 */
.L_x_26992:
        /* <DEDUP_REMOVED lines=14> */
.L_x_27006:
[----:B------:R-:W-:Y:S05]  /*1bf0*/  BSYNC B0 ;  /* 0x0000000000007941 */ /* 0x000fea0003800000 */
.L_x_27005:
[----:B------:R-:W0:Y:S01]  /*1c00*/  F2I.FTZ.TRUNC.NTZ R19, R19 ;  /* 0x0000001300137305 */ /* 0x000e22000021f100 */
[----:B------:R-:W-:Y:S05]  /*1c10*/  BRA `(.L_x_26980) ;  /* 0x0000018000007947 */ /* 0x000fea0003800000 */
.L_x_26979:
        /* <DEDUP_REMOVED lines=21> */
.L_x_27004:
[----:B------:R0:W5:Y:S01]  /*1d70*/  LDG.E R19, [R2.64] ;  /* 0x0000002402137981 */ /* 0x000162000c1e1900 */
[----:B------:R-:W-:Y:S05]  /*1d80*/  BRA `(.L_x_26980) ;  /* 0x0000001000007947 */ /* 0x000fea0003800000 */
.L_x_27003:
[----:B------:R0:W5:Y:S02]  /*1d90*/  LDG.E R19, [R2.64] ;  /* 0x0000002402137981 */ /* 0x000164000c1e1900 */
.L_x_26980:
[----:B------:R-:W-:-:S03]  /*1da0*/  IADD3 R17, R17, 0x80, RZ ;  /* 0x0000008011117810 */ /* 0x000fc60007ffe0ff */
.L_x_26974:
[----:B------:R-:W-:Y:S05]  /*1db0*/  BSYNC B6 ;  /* 0x0000000000067941 */ /* 0x000fea0003800000 */
.L_x_26973:
        /* <DEDUP_REMOVED lines=22> */
.L_x_27012:
[----:B------:R0:W5:Y:S01]  /*1f20*/  LDG.E.U8 R25, [R2.64] ;  /* 0x0000002402197981 */ /* 0x000162000c1e1100 */
[----:B------:R-:W-:Y:S05]  /*1f30*/  BRA `(.L_x_27014) ;  /* 0x00000d0000007947 */ /* 0x000fea0003800000 */
.L_x_27011:
        /* <DEDUP_REMOVED lines=8> */
.L_x_27016:
[----:B------:R0:W5:Y:S01]  /*1fc0*/  LDG.E R25, [R2.64] ;  /* 0x0000002402197981 */ /* 0x000162000c1e1900 */
[----:B------:R-:W-:Y:S05]  /*1fd0*/  BRA `(.L_x_27014) ;  /* 0x00000c6000007947 */ /* 0x000fea0003800000 */
.L_x_27015:
[----:B------:R0:W5:Y:S01]  /*1fe0*/  LDG.E.S16 R25, [R2.64] ;  /* 0x0000002402197981 */ /* 0x000162000c1e1700 */
[----:B------:R-:W-:Y:S05]  /*1ff0*/  BRA `(.L_x_27014) ;  /* 0x00000c4000007947 */ /* 0x000fea0003800000 */
.L_x_27010:
        /* <DEDUP_REMOVED lines=9> */
.L_x_27018:
[----:B------:R-:W2:Y:S02]  /*2090*/  LDG.E.U16 R2, [R2.64] ;  /* 0x0000002402027981 */ /* 0x000ea4000c1e1500 */
[----:B--2---:R-:W-:-:S06]  /*20a0*/  HADD2.F32 R25, -RZ, R2.H0_H0 ;  /* 0x20000002ff197230 */ /* 0x004fcc0000004100 */
[----:B------:R-:W0:Y:S01]  /*20b0*/  F2I.FTZ.TRUNC.NTZ R25, R25 ;  /* 0x0000001900197305 */ /* 0x000e22000021f100 */
[----:B------:R-:W-:Y:S05]  /*20c0*/  BRA `(.L_x_27014) ;  /* 0x00000b7000007947 */ /* 0x000fea0003800000 */
.L_x_27017:
        /* <DEDUP_REMOVED lines=9> */
.L_x_27020:
[----:B------:R-:W2:Y:S02]  /*2160*/  LDG.E.U16 R2, [R2.64] ;  /* 0x0000002402027981 */ /* 0x000ea4000c1e1500 */
[----:B--2---:R-:W-:-:S06]  /*2170*/  HADD2.F32 R25, -RZ, R2.H0_H0 ;  /* 0x20000002ff197230 */ /* 0x004fcc0000004100 */
[----:B------:R-:W0:Y:S01]  /*2180*/  F2I.FTZ.TRUNC.NTZ R25, R25 ;  /* 0x0000001900197305 */ /* 0x000e22000021f100 */
[----:B------:R-:W-:Y:S05]  /*2190*/  BRA `(.L_x_27014) ;  /* 0x00000aa000007947 */ /* 0x000fea0003800000 */
.L_x_27019:
[----:B------:R-:W2:Y:S02]  /*21a0*/  LDG.E.64 R2, [R2.64] ;  /* 0x0000002402027981 */ /* 0x000ea4000c1e1b00 */
[----:B--2---:R0:W2:Y:S01]  /*21b0*/  F2I.F64.TRUNC R25, R2 ;  /* 0x0000000200197311 */ /* 0x0040a2000030d100 */
[----:B------:R-:W-:Y:S05]  /*21c0*/  BRA `(.L_x_27014) ;  /* 0x00000a7000007947 */ /* 0x000fea0003800000 */
.L_x_27009:
        /* <DEDUP_REMOVED lines=12> */
.L_x_27023:
[----:B------:R-:W2:Y:S02]  /*2290*/  LDG.E.64 R2, [R2.64] ;  /* 0x0000002402027981 */ /* 0x000ea4000c1e1b00 */
[----:B--2---:R0:W2:Y:S01]  /*22a0*/  F2I.F64.TRUNC R25, R2 ;  /* 0x0000000200197311 */ /* 0x0040a2000030d100 */
[----:B------:R-:W-:Y:S05]  /*22b0*/  BRA `(.L_x_27014) ;  /* 0x0000098000007947 */ /* 0x000fea0003800000 */
.L_x_27022:
        /* <DEDUP_REMOVED lines=27> */
.L_x_27025:
        /* <DEDUP_REMOVED lines=14> */
.L_x_27024:
[----:B------:R-:W2:Y:S02]  /*2550*/  LDG.E.U16 R25, [R2.64] ;  /* 0x0000002402197981 */ /* 0x000ea4000c1e1500 */
[----:B--2---:R-:W-:-:S06]  /*2560*/  PRMT R25, RZ, 0x5410, R25 ;  /* 0x00005410ff197816 */ /* 0x004fcc0000000019 */
[----:B------:R-:W0:Y:S01]  /*2570*/  F2I.FTZ.TRUNC.NTZ R25, R25 ;  /* 0x0000001900197305 */ /* 0x000e22000021f100 */
[----:B------:R-:W-:Y:S05]  /*2580*/  BRA `(.L_x_27014) ;  /* 0x000006b000007947 */ /* 0x000fea0003800000 */
.L_x_27021:
        /* <DEDUP_REMOVED lines=10> */
.L_x_27028:
        /* <DEDUP_REMOVED lines=21> */
.L_x_27032:
[----:B------:R-:W-:Y:S05]  /*2780*/  BSYNC B1 ;  /* 0x0000000000017941 */ /* 0x000fea0003800000 */
.L_x_27031:
[----:B------:R-:W-:Y:S01]  /*2790*/  IMAD.SHL.U32 R2, R2, 0x100000, RZ ;  /* 0x0010000002027824 */ /* 0x000fe200078e00ff */
[----:B------:R-:W-:-:S04]  /*27a0*/  LEA R0, R0, 0x3b800000, 0x17 ;  /* 0x3b80000000007811 */ /* 0x000fc800078eb8ff */
[----:B------:R-:W-:Y:S02]  /*27b0*/  LOP3.LUT R25, R0, R2, R25, 0xfe, !PT ;  /* 0x0000000200197212 */ /* 0x000fe400078efe19 */
.L_x_27030:
[----:B------:R-:W-:Y:S05]  /*27c0*/  BSYNC B0 ;  /* 0x0000000000007941 */ /* 0x000fea0003800000 */
.L_x_27029:
[----:B------:R-:W0:Y:S01]  /*27d0*/  F2I.FTZ.TRUNC.NTZ R25, R25 ;  /* 0x0000001900197305 */ /* 0x000e22000021f100 */
[----:B------:R-:W-:Y:S05]  /*27e0*/  BRA `(.L_x_27014) ;  /* 0x0000045000007947 */ /* 0x000fea0003800000 */
.L_x_27027:
        /* <DEDUP_REMOVED lines=21> */
.L_x_27036:
[----:B------:R-:W-:Y:S05]  /*2940*/  BSYNC B1 ;  /* 0x0000000000017941 */ /* 0x000fea0003800000 */
.L_x_27035:
[----:B------:R-:W-:Y:S01]  /*2950*/  IMAD.SHL.U32 R2, R2, 0x200000, RZ ;  /* 0x0020000002027824 */ /* 0x000fe200078e00ff */
[----:B------:R-:W-:-:S04]  /*2960*/  LEA R0, R0, 0x37800000, 0x17 ;  /* 0x3780000000007811 */ /* 0x000fc800078eb8ff */
[----:B------:R-:W-:Y:S02]  /*2970*/  LOP3.LUT R25, R0, R2, R25, 0xfe, !PT ;  /* 0x0000000200197212 */ /* 0x000fe400078efe19 */
.L_x_27034:
[----:B------:R-:W-:Y:S05]  /*2980*/  BSYNC B0 ;  /* 0x0000000000007941 */ /* 0x000fea0003800000 */
.L_x_27033:
[----:B------:R-:W0:Y:S01]  /*2990*/  F2I.FTZ.TRUNC.NTZ R25, R25 ;  /* 0x0000001900197305 */ /* 0x000e22000021f100 */
[----:B------:R-:W-:Y:S05]  /*29a0*/  BRA `(.L_x_27014) ;  /* 0x0000029000007947 */ /* 0x000fea0003800000 */
.L_x_27026:
        /* <DEDUP_REMOVED lines=14> */
.L_x_27040:
[----:B------:R-:W-:Y:S05]  /*2a90*/  BSYNC B0 ;  /* 0x0000000000007941 */ /* 0x000fea0003800000 */
.L_x_27039:
[----:B------:R-:W0:Y:S01]  /*2aa0*/  F2I.FTZ.TRUNC.NTZ R25, R25 ;  /* 0x0000001900197305 */ /* 0x000e22000021f100 */
[----:B------:R-:W-:Y:S05]  /*2ab0*/  BRA `(.L_x_27014) ;  /* 0x0000018000007947 */ /* 0x000fea0003800000 */
.L_x_27013:
        /* <DEDUP_REMOVED lines=21> */
.L_x_27038:
[----:B------:R0:W5:Y:S01]  /*2c10*/  LDG.E R25, [R2.64] ;  /* 0x0000002402197981 */ /* 0x000162000c1e1900 */
[----:B------:R-:W-:Y:S05]  /*2c20*/  BRA `(.L_x_27014) ;  /* 0x0000001000007947 */ /* 0x000fea0003800000 */
.L_x_27037:
[----:B------:R0:W5:Y:S02]  /*2c30*/  LDG.E R25, [R2.64] ;  /* 0x0000002402197981 */ /* 0x000164000c1e1900 */
.L_x_27014:
[----:B------:R-:W-:-:S03]  /*2c40*/  IADD3 R17, R17, 0x80, RZ ;  /* 0x0000008011117810 */ /* 0x000fc60007ffe0ff */
.L_x_27008:
[----:B------:R-:W-:Y:S05]  /*2c50*/  BSYNC B6 ;  /* 0x0000000000067941 */ /* 0x000fea0003800000 */
.L_x_27007:
        /* <DEDUP_REMOVED lines=20> */
.L_x_27046:
[----:B------:R0:W5:Y:S01]  /*2da0*/  LDG.E.U8 R24, [R2.64] ;  /* 0x0000002402187981 */ /* 0x000162000c1e1100 */
[----:B------:R-:W-:Y:S05]  /*2db0*/  BRA `(.L_x_27042) ;  /* 0x00000cf000007947 */ /* 0x000fea0003800000 */
.L_x_27045:
        /* <DEDUP_REMOVED lines=8> */
.L_x_27049:
[----:B------:R0:W5:Y:S01]  /*2e40*/  LDG.E R24, [R2.64] ;  /* 0x0000002402187981 */ /* 0x000162000c1e1900 */
[----:B------:R-:W-:Y:S05]  /*2e50*/  BRA `(.L_x_27042) ;  /* 0x00000c5000007947 */ /* 0x000fea0003800000 */
.L_x_27048:
[----:B------:R0:W5:Y:S01]  /*2e60*/  LDG.E.S16 R24, [R2.64] ;  /* 0x0000002402187981 */ /* 0x000162000c1e1700 */
[----:B------:R-:W-:Y:S05]  /*2e70*/  BRA `(.L_x_27042) ;  /* 0x00000c3000007947 */ /* 0x000fea0003800000 */
.L_x_27044:
        /* <DEDUP_REMOVED lines=9> */
.L_x_27051:
[----:B------:R-:W3:Y:S02]  /*2f10*/  LDG.E.U16 R2, [R2.64] ;  /* 0x0000002402027981 */ /* 0x000ee4000c1e1500 */
[----:B---3--:R-:W-:-:S06]  /*2f20*/  HADD2.F32 R24, -RZ, R2.H0_H0 ;  /* 0x20000002ff187230 */ /* 0x008fcc0000004100 */
[----:B------:R-:W0:Y:S01]  /*2f30*/  F2I.FTZ.TRUNC.NTZ R24, R24 ;  /* 0x0000001800187305 */ /* 0x000e22000021f100 */
[----:B------:R-:W-:Y:S05]  /*2f40*/  BRA `(.L_x_27042) ;  /* 0x00000b6000007947 */ /* 0x000fea0003800000 */
.L_x_27050:
        /* <DEDUP_REMOVED lines=9> */
.L_x_27053:
[----:B------:R-:W3:Y:S02]  /*2fe0*/  LDG.E.U16 R2, [R2.64] ;  /* 0x0000002402027981 */ /* 0x000ee4000c1e1500 */
[----:B---3--:R-:W-:-:S06]  /*2ff0*/  HADD2.F32 R24, -RZ, R2.H0_H0 ;  /* 0x20000002ff187230 */ /* 0x008fcc0000004100 */
[----:B------:R-:W0:Y:S01]  /*3000*/  F2I.FTZ.TRUNC.NTZ R24, R24 ;  /* 0x0000001800187305 */ /* 0x000e22000021f100 */
[----:B------:R-:W-:Y:S05]  /*3010*/  BRA `(.L_x_27042) ;  /* 0x00000a9000007947 */ /* 0x000fea0003800000 */
.L_x_27052:
[----:B------:R-:W3:Y:S02]  /*3020*/  LDG.E.64 R2, [R2.64] ;  /* 0x0000002402027981 */ /* 0x000ee4000c1e1b00 */
[----:B---3--:R0:W3:Y:S01]  /*3030*/  F2I.F64.TRUNC R24, R2 ;  /* 0x0000000200187311 */ /* 0x0080e2000030d100 */
[----:B------:R-:W-:Y:S05]  /*3040*/  BRA `(.L_x_27042) ;  /* 0x00000a6000007947 */ /* 0x000fea0003800000 */
.L_x_27043:
        /* <DEDUP_REMOVED lines=12> */
.L_x_27056:
[----:B------:R-:W3:Y:S02]  /*3110*/  LDG.E.64 R2, [R2.64] ;  /* 0x0000002402027981 */ /* 0x000ee4000c1e1b00 */
[----:B---3--:R0:W3:Y:S01]  /*3120*/  F2I.F64.TRUNC R24, R2 ;  /* 0x0000000200187311 */ /* 0x0080e2000030d100 */
[----:B------:R-:W-:Y:S05]  /*3130*/  BRA `(.L_x_27042) ;  /* 0x0000097000007947 */ /* 0x000fea0003800000 */
.L_x_27055:
        /* <DEDUP_REMOVED lines=27> */
.L_x_27058:
        /* <DEDUP_REMOVED lines=14> */
.L_x_27057:
[----:B------:R-:W3:Y:S02]  /*33d0*/  LDG.E.U16 R24, [R2.64] ;  /* 0x0000002402187981 */ /* 0x000ee4000c1e1500 */
[----:B---3--:R-:W-:-:S06]  /*33e0*/  PRMT R24, RZ, 0x5410, R24 ;  /* 0x00005410ff187816 */ /* 0x008fcc0000000018 */
[----:B------:R-:W0:Y:S01]  /*33f0*/  F2I.FTZ.TRUNC.NTZ R24, R24 ;  /* 0x0000001800187305 */ /* 0x000e22000021f100 */
[----:B------:R-:W-:Y:S05]  /*3400*/  BRA `(.L_x_27042) ;  /* 0x000006a000007947 */ /* 0x000fea0003800000 */
.L_x_27054:
        /* <DEDUP_REMOVED lines=10> */
.L_x_27061:
        /* <DEDUP_REMOVED lines=21> */
.L_x_27065:
[----:B------:R-:W-:Y:S05]  /*3600*/  BSYNC B1 ;  /* 0x0000000000017941 */ /* 0x000fea0003800000 */
.L_x_27064:
[----:B------:R-:W-:Y:S01]  /*3610*/  IMAD.SHL.U32 R2, R2, 0x100000, RZ ;  /* 0x0010000002027824 */ /* 0x000fe200078e00ff */
[----:B------:R-:W-:-:S04]  /*3620*/  LEA R3, R0, 0x3b800000, 0x17 ;  /* 0x3b80000000037811 */ /* 0x000fc800078eb8ff */
[----:B------:R-:W-:Y:S02]  /*3630*/  LOP3.LUT R24, R3, R2, R24, 0xfe, !PT ;  /* 0x0000000203187212 */ /* 0x000fe400078efe18 */
.L_x_27063:
[----:B------:R-:W-:Y:S05]  /*3640*/  BSYNC B0 ;  /* 0x0000000000007941 */ /* 0x000fea0003800000 */
.L_x_27062:
[----:B------:R-:W0:Y:S01]  /*3650*/  F2I.FTZ.TRUNC.NTZ R24, R24 ;  /* 0x0000001800187305 */ /* 0x000e22000021f100 */
[----:B------:R-:W-:Y:S05]  /*3660*/  BRA `(.L_x_27042) ;  /* 0x0000044000007947 */ /* 0x000fea0003800000 */
.L_x_27060:
        /* <DEDUP_REMOVED lines=21> */
.L_x_27069:
[----:B------:R-:W-:Y:S05]  /*37c0*/  BSYNC B1 ;  /* 0x0000000000017941 */ /* 0x000fea0003800000 */
.L_x_27068:
[----:B------:R-:W-:Y:S01]  /*37d0*/  IMAD.SHL.U32 R2, R2, 0x200000, RZ ;  /* 0x0020000002027824 */ /* 0x000fe200078e00ff */
[----:B------:R-:W-:-:S04]  /*37e0*/  LEA R3, R0, 0x37800000, 0x17 ;  /* 0x3780000000037811 */ /* 0x000fc800078eb8ff */
[----:B------:R-:W-:Y:S02]  /*37f0*/  LOP3.LUT R24, R3, R2, R24, 0xfe, !PT ;  /* 0x0000000203187212 */ /* 0x000fe400078efe18 */
.L_x_27067:
[----:B------:R-:W-:Y:S05]  /*3800*/  BSYNC B0 ;  /* 0x0000000000007941 */ /* 0x000fea0003800000 */
.L_x_27066:
[----:B------:R-:W0:Y:S01]  /*3810*/  F2I.FTZ.TRUNC.NTZ R24, R24 ;  /* 0x0000001800187305 */ /* 0x000e22000021f100 */
[----:B------:R-:W-:Y:S05]  /*3820*/  BRA `(.L_x_27042) ;  /* 0x0000028000007947 */ /* 0x000fea0003800000 */
.L_x_27059:
        /* <DEDUP_REMOVED lines=14> */
.L_x_27073:
[----:B------:R-:W-:Y:S05]  /*3910*/  BSYNC B0 ;  /* 0x0000000000007941 */ /* 0x000fea0003800000 */
.L_x_27072:
[----:B------:R-:W0:Y:S01]  /*3920*/  F2I.FTZ.TRUNC.NTZ R24, R24 ;  /* 0x0000001800187305 */ /* 0x000e22000021f100 */
[----:B------:R-:W-:Y:S05]  /*3930*/  BRA `(.L_x_27042) ;  /* 0x0000017000007947 */ /* 0x000fea0003800000 */
.L_x_27047:
        /* <DEDUP_REMOVED lines=20> */
.L_x_27071:
[----:B------:R0:W5:Y:S01]  /*3a80*/  LDG.E R24, [R2.64] ;  /* 0x0000002402187981 */ /* 0x000162000c1e1900 */
[----:B------:R-:W-:Y:S05]  /*3a90*/  BRA `(.L_x_27042) ;  /* 0x0000001000007947 */ /* 0x000fea0003800000 */
.L_x_27070:
[----:B------:R0:W5:Y:S02]  /*3aa0*/  LDG.E R24, [R2.64] ;  /* 0x0000002402187981 */ /* 0x000164000c1e1900 */
.L_x_27042:
[----:B------:R-:W-:Y:S05]  /*3ab0*/  BSYNC B6 ;  /* 0x0000000000067941 */ /* 0x000fea0003800000 */
.L_x_27041:
        /* <DEDUP_REMOVED lines=29> */
.L_x_27075:
[----:B------:R-:W-:Y:S05]  /*3c90*/  BSYNC B6 ;  /* 0x0000000000067941 */ /* 0x000fea0003800000 */
.L_x_27074:
        /* <DEDUP_REMOVED lines=27> */
.L_x_27077:
[----:B------:R-:W-:Y:S05]  /*3e50*/  BSYNC B6 ;  /* 0x0000000000067941 */ /* 0x000fea0003800000 */
.L_x_27076:
        /* <DEDUP_REMOVED lines=27> */
.L_x_27079:
[----:B------:R-:W-:Y:S05]  /*4010*/  BSYNC B6 ;  /* 0x0000000000067941 */ /* 0x000fea0003800000 */
.L_x_27078:
        /* <DEDUP_REMOVED lines=27> */
.L_x_27081:
[----:B------:R-:W-:Y:S05]  /*41d0*/  BSYNC B6 ;  /* 0x0000000000067941 */ /* 0x000fea0003800000 */
.L_x_27080:
        /* <DEDUP_REMOVED lines=24> */
.L_x_27087:
[----:B------:R0:W-:Y:S01]  /*4360*/  STG.E.U8 [R2.64], RZ ;  /* 0x000000ff02007986 */ /* 0x0001e2000c101124 */
[----:B------:R-:W-:Y:S01]  /*4370*/  IMAD.MOV.U32 R17, RZ, RZ, R19 ;  /* 0x000000ffff117224 */ /* 0x000fe200078e0013 */
[----:B------:R-:W-:Y:S05]  /*4380*/  BRA `(.L_x_27083) ;  /* 0x000007a000007947 */ /* 0x000fea0003800000 */
.L_x_27086:
        /* <DEDUP_REMOVED lines=9> */
.L_x_27090:
[----:B------:R0:W-:Y:S01]  /*4420*/  STG.E [R2.64], RZ ;  /* 0x000000ff02007986 */ /* 0x0001e2000c101924 */
[----:B------:R-:W-:Y:S01]  /*4430*/  IMAD.MOV.U32 R17, RZ, RZ, R19 ;  /* 0x000000ffff117224 */ /* 0x000fe200078e0013 */
[----:B------:R-:W-:Y:S05]  /*4440*/  BRA `(.L_x_27083) ;  /* 0x000006e000007947 */ /* 0x000fea0003800000 */
.L_x_27089:
[----:B------:R0:W-:Y:S01]  /*4450*/  STG.E.U16 [R2.64], RZ ;  /* 0x000000ff02007986 */ /* 0x0001e2000c101524 */
[----:B------:R-:W-:Y:S01]  /*4460*/  IMAD.MOV.U32 R17, RZ, RZ, R19 ;  /* 0x000000ffff117224 */ /* 0x000fe200078e0013 */
[----:B------:R-:W-:Y:S05]  /*4470*/  BRA `(.L_x_27083) ;  /* 0x000006b000007947 */ /* 0x000fea0003800000 */
.L_x_27085:
        /* <DEDUP_REMOVED lines=9> */
.L_x_27092:
[----:B------:R0:W-:Y:S01]  /*4510*/  STG.E.U16 [R2.64], RZ ;  /* 0x000000ff02007986 */ /* 0x0001e2000c101524 */
[----:B------:R-:W-:Y:S01]  /*4520*/  IMAD.MOV.U32 R17, RZ, RZ, R19 ;  /* 0x000000ffff117224 */ /* 0x000fe200078e0013 */
[----:B------:R-:W-:Y:S05]  /*4530*/  BRA `(.L_x_27083) ;  /* 0x000005f000007947 */ /* 0x000fea0003800000 */
.L_x_27091:
        /* <DEDUP_REMOVED lines=9> */
.L_x_27094:
[----:B------:R0:W-:Y:S01]  /*45d0*/  STG.E [R2.64], RZ ;  /* 0x000000ff02007986 */ /* 0x0001e2000c101924 */
[----:B------:R-:W-:Y:S01]  /*45e0*/  IMAD.MOV.U32 R17, RZ, RZ, R19 ;  /* 0x000000ffff117224 */ /* 0x000fe200078e0013 */
[----:B------:R-:W-:Y:S05]  /*45f0*/  BRA `(.L_x_27083) ;  /* 0x0000053000007947 */ /* 0x000fea0003800000 */
.L_x_27093:
[----:B------:R0:W-:Y:S01]  /*4600*/  STG.E.64 [R2.64], RZ ;  /* 0x000000ff02007986 */ /* 0x0001e2000c101b24 */
[----:B------:R-:W-:Y:S01]  /*4610*/  IMAD.MOV.U32 R17, RZ, RZ, R19 ;  /* 0x000000ffff117224 */ /* 0x000fe200078e0013 */
[----:B------:R-:W-:Y:S05]  /*4620*/  BRA `(.L_x_27083) ;  /* 0x0000050000007947 */ /* 0x000fea0003800000 */
.L_x_27084:
        /* <DEDUP_REMOVED lines=11> */
.L_x_27097:
[----:B------:R0:W-:Y:S01]  /*46e0*/  STG.E.128 [R2.64], RZ ;  /* 0x000000ff02007986 */ /* 0x0001e2000c101d24 */
[----:B------:R-:W-:Y:S01]  /*46f0*/  IMAD.MOV.U32 R17, RZ, RZ, R19 ;  /* 0x000000ffff117224 */ /* 0x000fe200078e0013 */
[----:B------:R-:W-:Y:S05]  /*4700*/  BRA `(.L_x_27083) ;  /* 0x0000042000007947 */ /* 0x000fea0003800000 */
.L_x_27096:
        /* <DEDUP_REMOVED lines=9> */
.L_x_27099:
[----:B------:R0:W-:Y:S01]  /*47a0*/  STG.E.U8 [R2.64], RZ ;  /* 0x000000ff02007986 */ /* 0x0001e2000c101124 */
[----:B------:R-:W-:Y:S01]  /*47b0*/  IMAD.MOV.U32 R17, RZ, RZ, R19 ;  /* 0x000000ffff117224 */ /* 0x000fe200078e0013 */
[----:B------:R-:W-:Y:S05]  /*47c0*/  BRA `(.L_x_27083) ;  /* 0x0000036000007947 */ /* 0x000fea0003800000 */
.L_x_27098:
[----:B------:R0:W-:Y:S01]  /*47d0*/  STG.E.U16 [R2.64], RZ ;  /* 0x000000ff02007986 */ /* 0x0001e2000c101524 */
[----:B------:R-:W-:Y:S01]  /*47e0*/  IMAD.MOV.U32 R17, RZ, RZ, R19 ;  /* 0x000000ffff117224 */ /* 0x000fe200078e0013 */
[----:B------:R-:W-:Y:S05]  /*47f0*/  BRA `(.L_x_27083) ;  /* 0x0000033000007947 */ /* 0x000fea0003800000 */
.L_x_27095:
        /* <DEDUP_REMOVED lines=11> */
.L_x_27102:
[----:B------:R0:W-:Y:S01]  /*48b0*/  STG.E.U8 [R2.64], RZ ;  /* 0x000000ff02007986 */ /* 0x0001e2000c101124 */
[----:B------:R-:W-:Y:S01]  /*48c0*/  IMAD.MOV.U32 R17, RZ, RZ, R19 ;  /* 0x000000ffff117224 */ /* 0x000fe200078e0013 */
[----:B------:R-:W-:Y:S05]  /*48d0*/  BRA `(.L_x_27083) ;  /* 0x0000025000007947 */ /* 0x000fea0003800000 */
.L_x_27101:
[----:B------:R0:W-:Y:S01]  /*48e0*/  STG.E.U8 [R2.64], RZ ;  /* 0x000000ff02007986 */ /* 0x0001e2000c101124 */
[----:B------:R-:W-:Y:S01]  /*48f0*/  IMAD.MOV.U32 R17, RZ, RZ, R19 ;  /* 0x000000ffff117224 */ /* 0x000fe200078e0013 */
[----:B------:R-:W-:Y:S05]  /*4900*/  BRA `(.L_x_27083) ;  /* 0x0000022000007947 */ /* 0x000fea0003800000 */
.L_x_27100:
        /* <DEDUP_REMOVED lines=8> */
.L_x_27088:
        /* <DEDUP_REMOVED lines=21> */
.L_x_27104:
[----:B------:R0:W-:Y:S01]  /*4ae0*/  STG.E.64 [R2.64], RZ ;  /* 0x000000ff02007986 */ /* 0x0001e2000c101b24 */
[----:B------:R-:W-:Y:S01]  /*4af0*/  IMAD.MOV.U32 R17, RZ, RZ, R19 ;  /* 0x000000ffff117224 */ /* 0x000fe200078e0013 */
[----:B------:R-:W-:Y:S05]  /*4b00*/  BRA `(.L_x_27083) ;  /* 0x0000002000007947 */ /* 0x000fea0003800000 */
.L_x_27103:
[----:B------:R0:W-:Y:S01]  /*4b10*/  STG.E [R2.64], RZ ;  /* 0x000000ff02007986 */ /* 0x0001e2000c101924 */
[----:B------:R-:W-:-:S03]  /*4b20*/  IMAD.MOV.U32 R17, RZ, RZ, R19 ;  /* 0x000000ffff117224 */ /* 0x000fc600078e0013 */
.L_x_27083:
[----:B------:R-:W-:Y:S05]  /*4b30*/  BSYNC B6 ;  /* 0x0000000000067941 */ /* 0x000fea0003800000 */
.L_x_27082:
        /* <DEDUP_REMOVED lines=21> */
.L_x_27110:
[----:B------:R0:W-:Y:S01]  /*4c90*/  STG.E.U8 [R2.64], RZ ;  /* 0x000000ff02007986 */ /* 0x0001e2000c101124 */
[----:B------:R-:W-:Y:S05]  /*4ca0*/  BRA `(.L_x_27112) ;  /* 0x0000066000007947 */ /* 0x000fea0003800000 */
.L_x_27109:
        /* <DEDUP_REMOVED lines=8> */
.L_x_27114:
[----:B------:R0:W-:Y:S01]  /*4d30*/  STG.E [R2.64], RZ ;  /* 0x000000ff02007986 */ /* 0x0001e2000c101924 */
[----:B------:R-:W-:Y:S05]  /*4d40*/  BRA `(.L_x_27112) ;  /* 0x000005c000007947 */ /* 0x000fea0003800000 */
.L_x_27113:
[----:B------:R0:W-:Y:S01]  /*4d50*/  STG.E.U16 [R2.64], RZ ;  /* 0x000000ff02007986 */ /* 0x0001e2000c101524 */
[----:B------:R-:W-:Y:S05]  /*4d60*/  BRA `(.L_x_27112) ;  /* 0x000005a000007947 */ /* 0x000fea0003800000 */
.L_x_27108:
        /* <DEDUP_REMOVED lines=8> */
.L_x_27116:
[----:B------:R0:W-:Y:S01]  /*4df0*/  STG.E.U16 [R2.64], RZ ;  /* 0x000000ff02007986 */ /* 0x0001e2000c101524 */
[----:B------:R-:W-:Y:S05]  /*4e00*/  BRA `(.L_x_27112) ;  /* 0x0000050000007947 */ /* 0x000fea0003800000 */
.L_x_27115:
        /* <DEDUP_REMOVED lines=8> */
.L_x_27118:
[----:B------:R0:W-:Y:S01]  /*4e90*/  STG.E [R2.64], RZ ;  /* 0x000000ff02007986 */ /* 0x0001e2000c101924 */
[----:B------:R-:W-:Y:S05]  /*4ea0*/  BRA `(.L_x_27112) ;  /* 0x0000046000007947 */ /* 0x000fea0003800000 */
.L_x_27117:
[----:B------:R0:W-:Y:S01]  /*4eb0*/  STG.E.64 [R2.64], RZ ;  /* 0x000000ff02007986 */ /* 0x0001e2000c101b24 */
[----:B------:R-:W-:Y:S05]  /*4ec0*/  BRA `(.L_x_27112) ;  /* 0x0000044000007947 */ /* 0x000fea0003800000 */
.L_x_27107:
        /* <DEDUP_REMOVED lines=10> */
.L_x_27121:
[----:B------:R0:W-:Y:S01]  /*4f70*/  STG.E.128 [R2.64], RZ ;  /* 0x000000ff02007986 */ /* 0x0001e2000c101d24 */
[----:B------:R-:W-:Y:S05]  /*4f80*/  BRA `(.L_x_27112) ;  /* 0x0000038000007947 */ /* 0x000fea0003800000 */
.L_x_27120:
        /* <DEDUP_REMOVED lines=8> */
.L_x_27123:
[----:B------:R0:W-:Y:S01]  /*5010*/  STG.E.U8 [R2.64], RZ ;  /* 0x000000ff02007986 */ /* 0x0001e2000c101124 */
[----:B------:R-:W-:Y:S05]  /*5020*/  BRA `(.L_x_27112) ;  /* 0x000002e000007947 */ /* 0x000fea0003800000 */
.L_x_27122:
[----:B------:R0:W-:Y:S01]  /*5030*/  STG.E.U16 [R2.64], RZ ;  /* 0x000000ff02007986 */ /* 0x0001e2000c101524 */
[----:B------:R-:W-:Y:S05]  /*5040*/  BRA `(.L_x_27112) ;  /* 0x000002c000007947 */ /* 0x000fea0003800000 */
.L_x_27119:
        /* <DEDUP_REMOVED lines=10> */
.L_x_27126:
[----:B------:R0:W-:Y:S01]  /*50f0*/  STG.E.U8 [R2.64], RZ ;  /* 0x000000ff02007986 */ /* 0x0001e2000c101124 */
[----:B------:R-:W-:Y:S05]  /*5100*/  BRA `(.L_x_27112) ;  /* 0x0000020000007947 */ /* 0x000fea0003800000 */
.L_x_27125:
[----:B------:R0:W-:Y:S01]  /*5110*/  STG.E.U8 [R2.64], RZ ;  /* 0x000000ff02007986 */ /* 0x0001e2000c101124 */
[----:B------:R-:W-:Y:S05]  /*5120*/  BRA `(.L_x_27112) ;  /* 0x000001e000007947 */ /* 0x000fea0003800000 */
.L_x_27124:
[----:B------:R-:W-:-:S13]  /*5130*/  ISETP.NE.AND P0, PT, R0, 0x1c, PT ;  /* 0x0000001c0000780c */ /* 0x000fda0003f05270 */
[----:B------:R-:W-:Y:S05]  /*5140*/  @!P0 BRA `(.L_x_27127) ;  /* 0x000001b000008947 */ /* 0x000fea0003800000 */
[----:B------:R-:W-:-:S13]  /*5150*/  ISETP.NE.AND P0, PT, R0, 0x1d, PT ;  /* 0x0000001d0000780c */ /* 0x000fda0003f05270 */
[----:B------:R-:W-:Y:S05]  /*5160*/  @!P0 BRA `(.L_x_27128) ;  /* 0x0000017000008947 */ /* 0x000fea0003800000 */
[----:B------:R-:W-:-:S13]  /*5170*/  ISETP.NE.AND P0, PT, R0, 0x2c, PT ;  /* 0x0000002c0000780c */ /* 0x000fda0003f05270 */
[----:B------:R0:W-:Y:S01]  /*5180*/  @!P0 STG.E.U8 [R2.64], RZ ;  /* 0x000000ff02008986 */ /* 0x0001e2000c101124 */
[----:B------:R-:W-:Y:S05]  /*5190*/  @!P0 BRA `(.L_x_27112) ;  /* 0x0000017000008947 */ /* 0x000fea0003800000 */
.L_x_27111:
        /* <DEDUP_REMOVED lines=20> */
.L_x_27128:
[----:B------:R0:W-:Y:S01]  /*52e0*/  STG.E.64 [R2.64], RZ ;  /* 0x000000ff02007986 */ /* 0x0001e2000c101b24 */
[----:B------:R-:W-:Y:S05]  /*52f0*/  BRA `(.L_x_27112) ;  /* 0x0000001000007947 */ /* 0x000fea0003800000 */
.L_x_27127:
[----:B------:R0:W-:Y:S02]  /*5300*/  STG.E [R2.64], RZ ;  /* 0x000000ff02007986 */ /* 0x0001e4000c101924 */
.L_x_27112:
        /* <DEDUP_REMOVED lines=21> */
.L_x_27132:
[----:B------:R0:W-:Y:S01]  /*5460*/  STG.E.U8 [R2.64], RZ ;  /* 0x000000ff02007986 */ /* 0x0001e2000c101124 */
[----:B------:R-:W-:Y:S05]  /*5470*/  BRA `(.L_x_27134) ;  /* 0x0000066000007947 */ /* 0x000fea0003800000 */
.L_x_27131:
        /* <DEDUP_REMOVED lines=8> */
.L_x_27136:
[----:B------:R0:W-:Y:S01]  /*5500*/  STG.E [R2.64], RZ ;  /* 0x000000ff02007986 */ /* 0x0001e2000c101924 */
[----:B------:R-:W-:Y:S05]  /*5510*/  BRA `(.L_x_27134) ;  /* 0x000005c000007947 */ /* 0x000fea0003800000 */
.L_x_27135:
[----:B------:R0:W-:Y:S01]  /*5520*/  STG.E.U16 [R2.64], RZ ;  /* 0x000000ff02007986 */ /* 0x0001e2000c101524 */
[----:B------:R-:W-:Y:S05]  /*5530*/  BRA `(.L_x_27134) ;  /* 0x000005a000007947 */ /* 0x000fea0003800000 */
.L_x_27130:
        /* <DEDUP_REMOVED lines=8> */
.L_x_27138:
[----:B------:R0:W-:Y:S01]  /*55c0*/  STG.E.U16 [R2.64], RZ ;  /* 0x000000ff02007986 */ /* 0x0001e2000c101524 */
[----:B------:R-:W-:Y:S05]  /*55d0*/  BRA `(.L_x_27134) ;  /* 0x0000050000007947 */ /* 0x000fea0003800000 */
.L_x_27137:
        /* <DEDUP_REMOVED lines=8> */
.L_x_27140:
[----:B------:R0:W-:Y:S01]  /*5660*/  STG.E [R2.64], RZ ;  /* 0x000000ff02007986 */ /* 0x0001e2000c101924 */
[----:B------:R-:W-:Y:S05]  /*5670*/  BRA `(.L_x_27134) ;  /* 0x0000046000007947 */ /* 0x000fea0003800000 */
.L_x_27139:
[----:B------:R0:W-:Y:S01]  /*5680*/  STG.E.64 [R2.64], RZ ;  /* 0x000000ff02007986 */ /* 0x0001e2000c101b24 */
[----:B------:R-:W-:Y:S05]  /*5690*/  BRA `(.L_x_27134) ;  /* 0x0000044000007947 */ /* 0x000fea0003800000 */
.L_x_27129:
        /* <DEDUP_REMOVED lines=10> */
.L_x_27143:
[----:B------:R0:W-:Y:S01]  /*5740*/  STG.E.128 [R2.64], RZ ;  /* 0x000000ff02007986 */ /* 0x0001e2000c101d24 */
[----:B------:R-:W-:Y:S05]  /*5750*/  BRA `(.L_x_27134) ;  /* 0x0000038000007947 */ /* 0x000fea0003800000 */
.L_x_27142:
        /* <DEDUP_REMOVED lines=8> */
.L_x_27145:
[----:B------:R0:W-:Y:S01]  /*57e0*/  STG.E.U8 [R2.64], RZ ;  /* 0x000000ff02007986 */ /* 0x0001e2000c101124 */
[----:B------:R-:W-:Y:S05]  /*57f0*/  BRA `(.L_x_27134) ;  /* 0x000002e000007947 */ /* 0x000fea0003800000 */
.L_x_27144:
[----:B------:R0:W-:Y:S01]  /*5800*/  STG.E.U16 [R2.64], RZ ;  /* 0x000000ff02007986 */ /* 0x0001e2000c101524 */
[----:B------:R-:W-:Y:S05]  /*5810*/  BRA `(.L_x_27134) ;  /* 0x000002c000007947 */ /* 0x000fea0003800000 */
.L_x_27141:
        /* <DEDUP_REMOVED lines=10> */
.L_x_27148:
[----:B------:R0:W-:Y:S01]  /*58c0*/  STG.E.U8 [R2.64], RZ ;  /* 0x000000ff02007986 */ /* 0x0001e2000c101124 */
[----:B------:R-:W-:Y:S05]  /*58d0*/  BRA `(.L_x_27134) ;  /* 0x0000020000007947 */ /* 0x000fea0003800000 */
.L_x_27147:
[----:B------:R0:W-:Y:S01]  /*58e0*/  STG.E.U8 [R2.64], RZ ;  /* 0x000000ff02007986 */ /* 0x0001e2000c101124 */
[----:B------:R-:W-:Y:S05]  /*58f0*/  BRA `(.L_x_27134) ;  /* 0x000001e000007947 */ /* 0x000fea0003800000 */
.L_x_27146:
[----:B------:R-:W-:-:S13]  /*5900*/  ISETP.NE.AND P0, PT, R0, 0x1c, PT ;  /* 0x0000001c0000780c */ /* 0x000fda0003f05270 */
[----:B------:R-:W-:Y:S05]  /*5910*/  @!P0 BRA `(.L_x_27149) ;  /* 0x000001b000008947 */ /* 0x000fea0003800000 */
[----:B------:R-:W-:-:S13]  /*5920*/  ISETP.NE.AND P0, PT, R0, 0x1d, PT ;  /* 0x0000001d0000780c */ /* 0x000fda0003f05270 */
[----:B------:R-:W-:Y:S05]  /*5930*/  @!P0 BRA `(.L_x_27150) ;  /* 0x0000017000008947 */ /* 0x000fea0003800000 */
[----:B------:R-:W-:-:S13]  /*5940*/  ISETP.NE.AND P0, PT, R0, 0x2c, PT ;  /* 0x0000002c0000780c */ /* 0x000fda0003f05270 */
[----:B------:R0:W-:Y:S01]  /*5950*/  @!P0 STG.E.U8 [R2.64], RZ ;  /* 0x000000ff02008986 */ /* 0x0001e2000c101124 */
[----:B------:R-:W-:Y:S05]  /*5960*/  @!P0 BRA `(.L_x_27134) ;  /* 0x0000017000008947 */ /* 0x000fea0003800000 */
.L_x_27133:
        /* <DEDUP_REMOVED lines=20> */
.L_x_27150:
[----:B------:R0:W-:Y:S01]  /*5ab0*/  STG.E.64 [R2.64], RZ ;  /* 0x000000ff02007986 */ /* 0x0001e2000c101b24 */
[----:B------:R-:W-:Y:S05]  /*5ac0*/  BRA `(.L_x_27134) ;  /* 0x0000001000007947 */ /* 0x000fea0003800000 */
.L_x_27149:
[----:B------:R0:W-:Y:S02]  /*5ad0*/  STG.E [R2.64], RZ ;  /* 0x000000ff02007986 */ /* 0x0001e4000c101924 */
.L_x_27134:
[----:B------:R-:W-:Y:S02]  /*5ae0*/  IADD3 R17, R17, 0x80, RZ ;  /* 0x0000008011117810 */ /* 0x000fe40007ffe0ff */
.L_x_27106:
[----:B------:R-:W-:Y:S05]  /*5af0*/  BSYNC B6 ;  /* 0x0000000000067941 */ /* 0x000fea0003800000 */
.L_x_27105:
        /* <DEDUP_REMOVED lines=19> */
.L_x_27154:
[----:B------:R-:W-:Y:S01]  /*5c30*/  STG.E.U8 [R2.64], RZ ;  /* 0x000000ff02007986 */ /* 0x000fe2000c101124 */
[----:B------:R-:W-:Y:S05]  /*5c40*/  EXIT ;  /* 0x000000000000794d */ /* 0x000fea0003800000 */
.L_x_27153:
        /* <DEDUP_REMOVED lines=8> */
.L_x_27157:
[----:B------:R-:W-:Y:S01]  /*5cd0*/  STG.E [R2.64], RZ ;  /* 0x000000ff02007986 */ /* 0x000fe2000c101924 */
[----:B------:R-:W-:Y:S05]  /*5ce0*/  EXIT ;  /* 0x000000000000794d */ /* 0x000fea0003800000 */
.L_x_27156:
[----:B------:R-:W-:Y:S01]  /*5cf0*/  STG.E.U16 [R2.64], RZ ;  /* 0x000000ff02007986 */ /* 0x000fe2000c101524 */
[----:B------:R-:W-:Y:S05]  /*5d00*/  EXIT ;  /* 0x000000000000794d */ /* 0x000fea0003800000 */
.L_x_27152:
        /* <DEDUP_REMOVED lines=8> */
.L_x_27159:
[----:B------:R-:W-:Y:S01]  /*5d90*/  STG.E.U16 [R2.64], RZ ;  /* 0x000000ff02007986 */ /* 0x000fe2000c101524 */
[----:B------:R-:W-:Y:S05]  /*5da0*/  EXIT ;  /* 0x000000000000794d */ /* 0x000fea0003800000 */
.L_x_27158:
        /* <DEDUP_REMOVED lines=8> */
.L_x_27161:
[----:B------:R-:W-:Y:S01]  /*5e30*/  STG.E [R2.64], RZ ;  /* 0x000000ff02007986 */ /* 0x000fe2000c101924 */
[----:B------:R-:W-:Y:S05]  /*5e40*/  EXIT ;  /* 0x000000000000794d */ /* 0x000fea0003800000 */
.L_x_27160:
[----:B------:R-:W-:Y:S01]  /*5e50*/  STG.E.64 [R2.64], RZ ;  /* 0x000000ff02007986 */ /* 0x000fe2000c101b24 */
[----:B------:R-:W-:Y:S05]  /*5e60*/  EXIT ;  /* 0x000000000000794d */ /* 0x000fea0003800000 */
.L_x_27151:
        /* <DEDUP_REMOVED lines=10> */
.L_x_27164:
[----:B------:R-:W-:Y:S01]  /*5f10*/  STG.E.128 [R2.64], RZ ;  /* 0x000000ff02007986 */ /* 0x000fe2000c101d24 */
[----:B------:R-:W-:Y:S05]  /*5f20*/  EXIT ;  /* 0x000000000000794d */ /* 0x000fea0003800000 */
.L_x_27163:
        /* <DEDUP_REMOVED lines=8> */
.L_x_27166:
[----:B------:R-:W-:Y:S01]  /*5fb0*/  STG.E.U8 [R2.64], RZ ;  /* 0x000000ff02007986 */ /* 0x000fe2000c101124 */
[----:B------:R-:W-:Y:S05]  /*5fc0*/  EXIT ;  /* 0x000000000000794d */ /* 0x000fea0003800000 */
.L_x_27165:
[----:B------:R-:W-:Y:S01]  /*5fd0*/  STG.E.U16 [R2.64], RZ ;  /* 0x000000ff02007986 */ /* 0x000fe2000c101524 */
[----:B------:R-:W-:Y:S05]  /*5fe0*/  EXIT ;  /* 0x000000000000794d */ /* 0x000fea0003800000 */
.L_x_27162:
        /* <DEDUP_REMOVED lines=10> */
.L_x_27169:
[----:B------:R-:W-:Y:S01]  /*6090*/  STG.E.U8 [R2.64], RZ ;  /* 0x000000ff02007986 */ /* 0x000fe2000c101124 */
[----:B------:R-:W-:Y:S05]  /*60a0*/  EXIT ;  /* 0x000000000000794d */ /* 0x000fea0003800000 */
.L_x_27168:
[----:B------:R-:W-:Y:S01]  /*60b0*/  STG.E.U8 [R2.64], RZ ;  /* 0x000000ff02007986 */ /* 0x000fe2000c101124 */
[----:B------:R-:W-:Y:S05]  /*60c0*/  EXIT ;  /* 0x000000000000794d */ /* 0x000fea0003800000 */
.L_x_27167:
[----:B------:R-:W-:-:S13]  /*60d0*/  ISETP.NE.AND P0, PT, R0, 0x1c, PT ;  /* 0x0000001c0000780c */ /* 0x000fda0003f05270 */
[----:B------:R-:W-:Y:S05]  /*60e0*/  @!P0 BRA `(.L_x_27170) ;  /* 0x000001b000008947 */ /* 0x000fea0003800000 */
[----:B------:R-:W-:-:S13]  /*60f0*/  ISETP.NE.AND P0, PT, R0, 0x1d, PT ;  /* 0x0000001d0000780c */ /* 0x000fda0003f05270 */
[----:B------:R-:W-:Y:S05]  /*6100*/  @!P0 BRA `(.L_x_27171) ;  /* 0x0000017000008947 */ /* 0x000fea0003800000 */
[----:B------:R-:W-:-:S13]  /*6110*/  ISETP.NE.AND P0, PT, R0, 0x2c, PT ;  /* 0x0000002c0000780c */ /* 0x000fda0003f05270 */
[----:B------:R0:W-:Y:S01]  /*6120*/  @!P0 STG.E.U8 [R2.64], RZ ;  /* 0x000000ff02008986 */ /* 0x0001e2000c101124 */
[----:B------:R-:W-:Y:S05]  /*6130*/  @!P0 EXIT ;  /* 0x000000000000894d */ /* 0x000fea0003800000 */
.L_x_27155:
        /* <DEDUP_REMOVED lines=20> */
.L_x_27171:
[----:B------:R-:W-:Y:S01]  /*6280*/  STG.E.64 [R2.64], RZ ;  /* 0x000000ff02007986 */ /* 0x000fe2000c101b24 */
[----:B------:R-:W-:Y:S05]  /*6290*/  EXIT ;  /* 0x000000000000794d */ /* 0x000fea0003800000 */
.L_x_27170:
[----:B------:R-:W-:Y:S01]  /*62a0*/  STG.E [R2.64], RZ ;  /* 0x000000ff02007986 */ /* 0x000fe2000c101924 */
[----:B------:R-:W-:Y:S05]  /*62b0*/  EXIT ;  /* 0x000000000000794d */ /* 0x000fea0003800000 */
.L_x_27172:
        /* <DEDUP_REMOVED lines=12> */
.L_x_27446:


//--------------------- .text._ZN2at6native18elementwise_kernelILi128ELi2EZNS0_22gpu_kernel_impl_nocastIZZZNS0_67_GLOBAL__N__bb565c37_34_ValidateCompressedIndicesKernel_cu_33a4b88b42_validate_compressed_sparse_indices_kernelILNS3_8CDimNameE0ENS3_18CUDAKernelLauncherENS3_14EmptyVecKernelENS3_8DummyVecELm8EEEvRKNS_6TensorESB_lllENKUlvE0_clEvENKUlvE_clEvEUliE_EEvRNS_18TensorIteratorBaseERKT_EUliE_EEviT1_ --------------------------
	.section	.text._ZN2at6native18elementwise_kernelILi128ELi2EZNS0_22gpu_kernel_impl_nocastIZZZNS0_67_GLOBAL__N__bb565c37_34_ValidateCompressedIndicesKernel_cu_33a4b88b42_validate_compressed_sparse_indices_kernelILNS3_8CDimNameE0ENS3_18CUDAKernelLauncherENS3_14EmptyVecKernelENS3_8DummyVecELm8EEEvRKNS_6TensorESB_lllENKUlvE0_clEvENKUlvE_clEvEUliE_EEvRNS_18TensorIteratorBaseERKT_EUliE_EEviT1_,"ax",@progbits
	.sectioninfo	@"SHI_REGISTERS=24"
	.align	128
        .global         _ZN2at6native18elementwise_kernelILi128ELi2EZNS0_22gpu_kernel_impl_nocastIZZZNS0_67_GLOBAL__N__bb565c37_34_ValidateCompressedIndicesKernel_cu_33a4b88b42_validate_compressed_sparse_indices_kernelILNS3_8CDimNameE0ENS3_18CUDAKernelLauncherENS3_14EmptyVecKernelENS3_8DummyVecELm8EEEvRKNS_6TensorESB_lllENKUlvE0_clEvENKUlvE_clEvEUliE_EEvRNS_18TensorIteratorBaseERKT_EUliE_EEviT1_
        .type           _ZN2at6native18elementwise_kernelILi128ELi2EZNS0_22gpu_kernel_impl_nocastIZZZNS0_67_GLOBAL__N__bb565c37_34_ValidateCompressedIndicesKernel_cu_33a4b88b42_validate_compressed_sparse_indices_kernelILNS3_8CDimNameE0ENS3_18CUDAKernelLauncherENS3_14EmptyVecKernelENS3_8DummyVecELm8EEEvRKNS_6TensorESB_lllENKUlvE0_clEvENKUlvE_clEvEUliE_EEvRNS_18TensorIteratorBaseERKT_EUliE_EEviT1_,@function
        .size           _ZN2at6native18elementwise_kernelILi128ELi2EZNS0_22gpu_kernel_impl_nocastIZZZNS0_67_GLOBAL__N__bb565c37_34_ValidateCompressedIndicesKernel_cu_33a4b88b42_validate_compressed_sparse_indices_kernelILNS3_8CDimNameE0ENS3_18CUDAKernelLauncherENS3_14EmptyVecKernelENS3_8DummyVecELm8EEEvRKNS_6TensorESB_lllENKUlvE0_clEvENKUlvE_clEvEUliE_EEvRNS_18TensorIteratorBaseERKT_EUliE_EEviT1_,(.L_x_27447 - _ZN2at6native18elementwise_kernelILi128ELi2EZNS0_22gpu_kernel_impl_nocastIZZZNS0_67_GLOBAL__N__bb565c37_34_ValidateCompressedIndicesKernel_cu_33a4b88b42_validate_compressed_sparse_indices_kernelILNS3_8CDimNameE0ENS3_18CUDAKernelLauncherENS3_14EmptyVecKernelENS3_8DummyVecELm8EEEvRKNS_6TensorESB_lllENKUlvE0_clEvENKUlvE_clEvEUliE_EEvRNS_18TensorIteratorBaseERKT_EUliE_EEviT1_)
        .other          _ZN2at6native18elementwise_kernelILi128ELi2EZNS0_22gpu_kernel_impl_nocastIZZZNS0_67_GLOBAL__N__bb565c37_34_ValidateCompressedIndicesKernel_cu_33a4b88b42_validate_compressed_sparse_indices_kernelILNS3_8CDimNameE0ENS3_18CUDAKernelLauncherENS3_14EmptyVecKernelENS3_8DummyVecELm8EEEvRKNS_6TensorESB_lllENKUlvE0_clEvENKUlvE_clEvEUliE_EEvRNS_18TensorIteratorBaseERKT_EUliE_EEviT1_,@"STO_CUDA_ENTRY STV_DEFAULT"
_ZN2at6native18elementwise_kernelILi128ELi2EZNS0_22gpu_kernel_impl_nocastIZZZNS0_67_GLOBAL__N__bb565c37_34_ValidateCompressedIndicesKernel_cu_33a4b88b42_validate_compressed_sparse_indices_kernelILNS3_8CDimNameE0ENS3_18CUDAKernelLauncherENS3_14EmptyVecKernelENS3_8DummyVecELm8EEEvRKNS_6TensorESB_lllENKUlvE0_clEvENKUlvE_clEvEUliE_EEvRNS_18TensorIteratorBaseERKT_EUliE_EEviT1_:
.text._ZN2at6native18elementwise_kernelILi128ELi2EZNS0_22gpu_kernel_impl_nocastIZZZNS0_67_GLOBAL__N__bb565c37_34_ValidateCompressedIndicesKernel_cu_33a4b88b42_validate_compressed_sparse_indices_kernelILNS3_8CDimNameE0ENS3_18CUDAKernelLauncherENS3_14EmptyVecKernelENS3_8DummyVecELm8EEEvRKNS_6TensorESB_lllENKUlvE0_clEvENKUlvE_clEvEUliE_EEvRNS_18TensorIteratorBaseERKT_EUliE_EEviT1_:
        /* <DEDUP_REMOVED lines=236> */
.L_x_27175:
        /* <DEDUP_REMOVED lines=30> */
.L_x_27177:
[----:B------:R-:W-:Y:S05]  /*10a0*/  BSYNC B6 ;  /* 0x0000000000067941 */ /* 0x000fea0003800000 */
.L_x_27176:
[----:B------:R0:W-:Y:S01]  /*10b0*/  STG.E [R16.64], RZ ;  /* 0x000000ff10007986 */ /* 0x0001e2000c101924 */
[----:B------:R-:W-:-:S05]  /*10c0*/  IMAD R5, R19, 0x100, R18 ;  /* 0x0000010013057824 */ /* 0x000fca00078e0212 */
[----:B------:R-:W-:Y:S02]  /*10d0*/  IADD3 R5, R5, 0x80, RZ ;  /* 0x0000008005057810 */ /* 0x000fe40007ffe0ff */
.L_x_27174:
[----:B------:R-:W-:Y:S05]  /*10e0*/  BSYNC B7 ;  /* 0x0000000000077941 */ /* 0x000fea0003800000 */
.L_x_27173:
        /* <DEDUP_REMOVED lines=231> */
.L_x_27178:
        /* <DEDUP_REMOVED lines=30> */
.L_x_27180:
[----:B------:R-:W-:Y:S05]  /*2140*/  BSYNC B6 ;  /* 0x0000000000067941 */ /* 0x000fea0003800000 */
.L_x_27179:
[----:B------:R-:W-:Y:S01]  /*2150*/  STG.E [R16.64], RZ ;  /* 0x000000ff10007986 */ /* 0x000fe2000c101924 */
[----:B------:R-:W-:Y:S05]  /*2160*/  EXIT ;  /* 0x000000000000794d */ /* 0x000fea0003800000 */
.L_x_27181:
        /* <DEDUP_REMOVED lines=9> */
.L_x_27447:


//--------------------- .text._ZN2at6native27unrolled_elementwise_kernelIZZZNS0_67_GLOBAL__N__bb565c37_34_ValidateCompressedIndicesKernel_cu_33a4b88b42_validate_compressed_sparse_indices_kernelILNS2_8CDimNameE0ENS2_18CUDAKernelLauncherENS2_14EmptyVecKernelENS2_8DummyVecELm8EEEvRKNS_6TensorESA_lllENKUlvE0_clEvENKUlvE_clEvEUliE_St5arrayIPcLm2EELi4E23TrivialOffsetCalculatorILi1EjESI_NS0_6memory15LoadWithoutCastENSJ_16StoreWithoutCastEEEviT_T0_T2_T3_T4_T5_ --------------------------
	.section	.text._ZN2at6native27unrolled_elementwise_kernelIZZZNS0_67_GLOBAL__N__bb565c37_34_ValidateCompressedIndicesKernel_cu_33a4b88b42_validate_compressed_sparse_indices_kernelILNS2_8CDimNameE0ENS2_18CUDAKernelLauncherENS2_14EmptyVecKernelENS2_8DummyVecELm8EEEvRKNS_6TensorESA_lllENKUlvE0_clEvENKUlvE_clEvEUliE_St5arrayIPcLm2EELi4E23TrivialOffsetCalculatorILi1EjESI_NS0_6memory15LoadWithoutCastENSJ_16StoreWithoutCastEEEviT_T0_T2_T3_T4_T5_,"ax",@progbits
	.sectioninfo	@"SHI_REGISTERS=26"
	.align	128
        .global         _ZN2at6native27unrolled_elementwise_kernelIZZZNS0_67_GLOBAL__N__bb565c37_34_ValidateCompressedIndicesKernel_cu_33a4b88b42_validate_compressed_sparse_indices_kernelILNS2_8CDimNameE0ENS2_18CUDAKernelLauncherENS2_14EmptyVecKernelENS2_8DummyVecELm8EEEvRKNS_6TensorESA_lllENKUlvE0_clEvENKUlvE_clEvEUliE_St5arrayIPcLm2EELi4E23TrivialOffsetCalculatorILi1EjESI_NS0_6memory15LoadWithoutCastENSJ_16StoreWithoutCastEEEviT_T0_T2_T3_T4_T5_
        .type           _ZN2at6native27unrolled_elementwise_kernelIZZZNS0_67_GLOBAL__N__bb565c37_34_ValidateCompressedIndicesKernel_cu_33a4b88b42_validate_compressed_sparse_indices_kernelILNS2_8CDimNameE0ENS2_18CUDAKernelLauncherENS2_14EmptyVecKernelENS2_8DummyVecELm8EEEvRKNS_6TensorESA_lllENKUlvE0_clEvENKUlvE_clEvEUliE_St5arrayIPcLm2EELi4E23TrivialOffsetCalculatorILi1EjESI_NS0_6memory15LoadWithoutCastENSJ_16StoreWithoutCastEEEviT_T0_T2_T3_T4_T5_,@function
        .size           _ZN2at6native27unrolled_elementwise_kernelIZZZNS0_67_GLOBAL__N__bb565c37_34_ValidateCompressedIndicesKernel_cu_33a4b88b42_validate_compressed_sparse_indices_kernelILNS2_8CDimNameE0ENS2_18CUDAKernelLauncherENS2_14EmptyVecKernelENS2_8DummyVecELm8EEEvRKNS_6TensorESA_lllENKUlvE0_clEvENKUlvE_clEvEUliE_St5arrayIPcLm2EELi4E23TrivialOffsetCalculatorILi1EjESI_NS0_6memory15LoadWithoutCastENSJ_16StoreWithoutCastEEEviT_T0_T2_T3_T4_T5_,(.L_x_27448 - _ZN2at6native27unrolled_elementwise_kernelIZZZNS0_67_GLOBAL__N__bb565c37_34_ValidateCompressedIndicesKernel_cu_33a4b88b42_validate_compressed_sparse_indices_kernelILNS2_8CDimNameE0ENS2_18CUDAKernelLauncherENS2_14EmptyVecKernelENS2_8DummyVecELm8EEEvRKNS_6TensorESA_lllENKUlvE0_clEvENKUlvE_clEvEUliE_St5arrayIPcLm2EELi4E23TrivialOffsetCalculatorILi1EjESI_NS0_6memory15LoadWithoutCastENSJ_16StoreWithoutCastEEEviT_T0_T2_T3_T4_T5_)
        .other          _ZN2at6native27unrolled_elementwise_kernelIZZZNS0_67_GLOBAL__N__bb565c37_34_ValidateCompressedIndicesKernel_cu_33a4b88b42_validate_compressed_sparse_indices_kernelILNS2_8CDimNameE0ENS2_18CUDAKernelLauncherENS2_14EmptyVecKernelENS2_8DummyVecELm8EEEvRKNS_6TensorESA_lllENKUlvE0_clEvENKUlvE_clEvEUliE_St5arrayIPcLm2EELi4E23TrivialOffsetCalculatorILi1EjESI_NS0_6memory15LoadWithoutCastENSJ_16StoreWithoutCastEEEviT_T0_T2_T3_T4_T5_,@"STO_CUDA_ENTRY STV_DEFAULT"
_ZN2at6native27unrolled_elementwise_kernelIZZZNS0_67_GLOBAL__N__bb565c37_34_ValidateCompressedIndicesKernel_cu_33a4b88b42_validate_compressed_sparse_indices_kernelILNS2_8CDimNameE0ENS2_18CUDAKernelLauncherENS2_14EmptyVecKernelENS2_8DummyVecELm8EEEvRKNS_6TensorESA_lllENKUlvE0_clEvENKUlvE_clEvEUliE_St5arrayIPcLm2EELi4E23TrivialOffsetCalculatorILi1EjESI_NS0_6memory15LoadWithoutCastENSJ_16StoreWithoutCastEEEviT_T0_T2_T3_T4_T5_:
.text._ZN2at6native27unrolled_elementwise_kernelIZZZNS0_67_GLOBAL__N__bb565c37_34_ValidateCompressedIndicesKernel_cu_33a4b88b42_validate_compressed_sparse_indices_kernelILNS2_8CDimNameE0ENS2_18CUDAKernelLauncherENS2_14EmptyVecKernelENS2_8DummyVecELm8EEEvRKNS_6TensorESA_lllENKUlvE0_clEvENKUlvE_clEvEUliE_St5arrayIPcLm2EELi4E23TrivialOffsetCalculatorILi1EjESI_NS0_6memory15LoadWithoutCastENSJ_16StoreWithoutCastEEEviT_T0_T2_T3_T4_T5_:
        /* <DEDUP_REMOVED lines=60> */
.L_x_27183:
[----:B-1----:R-:W-:Y:S05]  /*03c0*/  BSYNC B6 ;  /* 0x0000000000067941 */ /* 0x002fea0003800000 */
.L_x_27182:
        /* <DEDUP_REMOVED lines=27> */
.L_x_27185:
[----:B------:R-:W-:Y:S05]  /*0580*/  BSYNC B6 ;  /* 0x0000000000067941 */ /* 0x000fea0003800000 */
.L_x_27184:
        /* <DEDUP_REMOVED lines=27> */
.L_x_27187:
[----:B------:R-:W-:Y:S05]  /*0740*/  BSYNC B6 ;  /* 0x0000000000067941 */ /* 0x000fea0003800000 */
.L_x_27186:
        /* <DEDUP_REMOVED lines=27> */
.L_x_27189:
[----:B------:R-:W-:Y:S05]  /*0900*/  BSYNC B6 ;  /* 0x0000000000067941 */ /* 0x000fea0003800000 */
.L_x_27188:
        /* <DEDUP_REMOVED lines=20> */
.L_x_27191:
[----:B------:R-:W-:Y:S05]  /*0a50*/  BSYNC B0 ;  /* 0x0000000000007941 */ /* 0x000fea0003800000 */
.L_x_27190:
[----:B------:R-:W-:-:S13]  /*0a60*/  ISETP.GE.AND P0, PT, R22, R19, PT ;  /* 0x000000131600720c */ /* 0x000fda0003f06270 */
[----:B------:R-:W-:Y:S05]  /*0a70*/  @P0 EXIT ;  /* 0x000000000000094d */ /* 0x000fea0003800000 */
[----:B0-----:R-:W-:Y:S02]  /*0a80*/  IMAD R2, R18, 0x200, R22 ;  /* 0x0000020012027824 */ /* 0x001fe400078e0216 */
[----:B------:R-:W-:-:S04]  /*0a90*/  IMAD.MOV.U32 R3, RZ, RZ, 0x4 ;  /* 0x00000004ff037424 */ /* 0x000fc800078e00ff */
[----:B------:R-:W-:-:S05]  /*0aa0*/  IMAD.WIDE.U32 R2, R2, R3, c[0x0][0x180] ;  /* 0x0000600002027625 */ /* 0x000fca00078e0003 */
[----:B------:R-:W-:Y:S01]  /*0ab0*/  STG.E [R2.64], RZ ;  /* 0x000000ff02007986 */ /* 0x000fe2000c101924 */
[----:B------:R-:W-:Y:S05]  /*0ac0*/  EXIT ;  /* 0x000000000000794d */ /* 0x000fea0003800000 */
.L_x_27192:
        /* <DEDUP_REMOVED lines=11> */
.L_x_27448:


//--------------------- .text._ZN2at6native29vectorized_elementwise_kernelILi2EZZZNS0_67_GLOBAL__N__bb565c37_34_ValidateCompressedIndicesKernel_cu_33a4b88b42_validate_compressed_sparse_indices_kernelILNS2_8CDimNameE0ENS2_18CUDAKernelLauncherENS2_14EmptyVecKernelENS2_8DummyVecELm8EEEvRKNS_6TensorESA_lllENKUlvE0_clEvENKUlvE_clEvEUliE_St5arrayIPcLm2EEEEviT0_T1_ --------------------------
	.section	.text._ZN2at6native29vectorized_elementwise_kernelILi2EZZZNS0_67_GLOBAL__N__bb565c37_34_ValidateCompressedIndicesKernel_cu_33a4b88b42_validate_compressed_sparse_indices_kernelILNS2_8CDimNameE0ENS2_18CUDAKernelLauncherENS2_14EmptyVecKernelENS2_8DummyVecELm8EEEvRKNS_6TensorESA_lllENKUlvE0_clEvENKUlvE_clEvEUliE_St5arrayIPcLm2EEEEviT0_T1_,"ax",@progbits
	.sectioninfo	@"SHI_REGISTERS=31"
	.align	128
        .global         _ZN2at6native29vectorized_elementwise_kernelILi2EZZZNS0_67_GLOBAL__N__bb565c37_34_ValidateCompressedIndicesKernel_cu_33a4b88b42_validate_compressed_sparse_indices_kernelILNS2_8CDimNameE0ENS2_18CUDAKernelLauncherENS2_14EmptyVecKernelENS2_8DummyVecELm8EEEvRKNS_6TensorESA_lllENKUlvE0_clEvENKUlvE_clEvEUliE_St5arrayIPcLm2EEEEviT0_T1_
        .type           _ZN2at6native29vectorized_elementwise_kernelILi2EZZZNS0_67_GLOBAL__N__bb565c37_34_ValidateCompressedIndicesKernel_cu_33a4b88b42_validate_compressed_sparse_indices_kernelILNS2_8CDimNameE0ENS2_18CUDAKernelLauncherENS2_14EmptyVecKernelENS2_8DummyVecELm8EEEvRKNS_6TensorESA_lllENKUlvE0_clEvENKUlvE_clEvEUliE_St5arrayIPcLm2EEEEviT0_T1_,@function
        .size           _ZN2at6native29vectorized_elementwise_kernelILi2EZZZNS0_67_GLOBAL__N__bb565c37_34_ValidateCompressedIndicesKernel_cu_33a4b88b42_validate_compressed_sparse_indices_kernelILNS2_8CDimNameE0ENS2_18CUDAKernelLauncherENS2_14EmptyVecKernelENS2_8DummyVecELm8EEEvRKNS_6TensorESA_lllENKUlvE0_clEvENKUlvE_clEvEUliE_St5arrayIPcLm2EEEEviT0_T1_,(.L_x_27449 - _ZN2at6native29vectorized_elementwise_kernelILi2EZZZNS0_67_GLOBAL__N__bb565c37_34_ValidateCompressedIndicesKernel_cu_33a4b88b42_validate_compressed_sparse_indices_kernelILNS2_8CDimNameE0ENS2_18CUDAKernelLauncherENS2_14EmptyVecKernelENS2_8DummyVecELm8EEEvRKNS_6TensorESA_lllENKUlvE0_clEvENKUlvE_clEvEUliE_St5arrayIPcLm2EEEEviT0_T1_)
        .other          _ZN2at6native29vectorized_elementwise_kernelILi2EZZZNS0_67_GLOBAL__N__bb565c37_34_ValidateCompressedIndicesKernel_cu_33a4b88b42_validate_compressed_sparse_indices_kernelILNS2_8CDimNameE0ENS2_18CUDAKernelLauncherENS2_14EmptyVecKernelENS2_8DummyVecELm8EEEvRKNS_6TensorESA_lllENKUlvE0_clEvENKUlvE_clEvEUliE_St5arrayIPcLm2EEEEviT0_T1_,@"STO_CUDA_ENTRY STV_DEFAULT"
_ZN2at6native29vectorized_elementwise_kernelILi2EZZZNS0_67_GLOBAL__N__bb565c37_34_ValidateCompressedIndicesKernel_cu_33a4b88b42_validate_compressed_sparse_indices_kernelILNS2_8CDimNameE0ENS2_18CUDAKernelLauncherENS2_14EmptyVecKernelENS2_8DummyVecELm8EEEvRKNS_6TensorESA_lllENKUlvE0_clEvENKUlvE_clEvEUliE_St5arrayIPcLm2EEEEviT0_T1_:
.text._ZN2at6native29vectorized_elementwise_kernelILi2EZZZNS0_67_GLOBAL__N__bb565c37_34_ValidateCompressedIndicesKernel_cu_33a4b88b42_validate_compressed_sparse_indices_kernelILNS2_8CDimNameE0ENS2_18CUDAKernelLauncherENS2_14EmptyVecKernelENS2_8DummyVecELm8EEEvRKNS_6TensorESA_lllENKUlvE0_clEvENKUlvE_clEvEUliE_St5arrayIPcLm2EEEEviT0_T1_:
        /* <DEDUP_REMOVED lines=40> */
.L_x_27195:
[----:B0-----:R-:W-:Y:S05]  /*0280*/  BSYNC B6 ;  /* 0x0000000000067941 */ /* 0x001fea0003800000 */
.L_x_27194:
        /* <DEDUP_REMOVED lines=25> */
.L_x_27197:
[----:B------:R-:W-:Y:S05]  /*0420*/  BSYNC B6 ;  /* 0x0000000000067941 */ /* 0x000fea0003800000 */
.L_x_27196:
        /* <DEDUP_REMOVED lines=25> */
.L_x_27199:
[----:B------:R-:W-:Y:S05]  /*05c0*/  BSYNC B6 ;  /* 0x0000000000067941 */ /* 0x000fea0003800000 */
.L_x_27198:
        /* <DEDUP_REMOVED lines=25> */
.L_x_27201:
[----:B------:R-:W-:Y:S05]  /*0760*/  BSYNC B6 ;  /* 0x0000000000067941 */ /* 0x000fea0003800000 */
.L_x_27200:
        /* <DEDUP_REMOVED lines=25> */
.L_x_27203:
[----:B------:R-:W-:Y:S05]  /*0900*/  BSYNC B6 ;  /* 0x0000000000067941 */ /* 0x000fea0003800000 */
.L_x_27202:
        /* <DEDUP_REMOVED lines=25> */
.L_x_27205:
[----:B------:R-:W-:Y:S05]  /*0aa0*/  BSYNC B6 ;  /* 0x0000000000067941 */ /* 0x000fea0003800000 */
.L_x_27204:
        /* <DEDUP_REMOVED lines=25> */
.L_x_27207:
[----:B------:R-:W-:Y:S05]  /*0c40*/  BSYNC B6 ;  /* 0x0000000000067941 */ /* 0x000fea0003800000 */
.L_x_27206:
        /* <DEDUP_REMOVED lines=25> */
.L_x_27209:
[----:B------:R-:W-:Y:S05]  /*0de0*/  BSYNC B6 ;  /* 0x0000000000067941 */ /* 0x000fea0003800000 */
.L_x_27208:
        /* <DEDUP_REMOVED lines=8> */
.L_x_27193:
        /* <DEDUP_REMOVED lines=81> */
.L_x_27211:
[----:B0-----:R-:W-:Y:S05]  /*1380*/  BSYNC B6 ;  /* 0x0000000000067941 */ /* 0x001fea0003800000 */
.L_x_27210:
        /* <DEDUP_REMOVED lines=27> */
.L_x_27213:
[----:B------:R-:W-:Y:S05]  /*1540*/  BSYNC B6 ;  /* 0x0000000000067941 */ /* 0x000fea0003800000 */
.L_x_27212:
        /* <DEDUP_REMOVED lines=27> */
.L_x_27215:
[----:B------:R-:W-:Y:S05]  /*1700*/  BSYNC B6 ;  /* 0x0000000000067941 */ /* 0x000fea0003800000 */
.L_x_27214:
        /* <DEDUP_REMOVED lines=27> */
.L_x_27217:
[----:B------:R-:W-:Y:S05]  /*18c0*/  BSYNC B6 ;  /* 0x0000000000067941 */ /* 0x000fea0003800000 */
.L_x_27216:
        /* <DEDUP_REMOVED lines=27> */
.L_x_27219:
[----:B------:R-:W-:Y:S05]  /*1a80*/  BSYNC B6 ;  /* 0x0000000000067941 */ /* 0x000fea0003800000 */
.L_x_27218:
        /* <DEDUP_REMOVED lines=27> */
.L_x_27221:
[----:B------:R-:W-:Y:S05]  /*1c40*/  BSYNC B6 ;  /* 0x0000000000067941 */ /* 0x000fea0003800000 */
.L_x_27220:
        /* <DEDUP_REMOVED lines=27> */
.L_x_27223:
[----:B------:R-:W-:Y:S05]  /*1e00*/  BSYNC B6 ;  /* 0x0000000000067941 */ /* 0x000fea0003800000 */
.L_x_27222:
        /* <DEDUP_REMOVED lines=27> */
.L_x_27225:
[----:B------:R-:W-:Y:S05]  /*1fc0*/  BSYNC B6 ;  /* 0x0000000000067941 */ /* 0x000fea0003800000 */
.L_x_27224:
        /* <DEDUP_REMOVED lines=23> */
.L_x_27228:
[----:B------:R-:W-:-:S13]  /*2140*/  ISETP.GE.AND P0, PT, R18, R17, PT ;  /* 0x000000111200720c */ /* 0x000fda0003f06270 */
[----:B------:R-:W-:Y:S05]  /*2150*/  @P0 BRA `(.L_x_27230) ;  /* 0x000000c000000947 */ /* 0x000fea0003800000 */
[----:B0-----:R-:W-:Y:S01]  /*2160*/  IMAD.IADD R2, R16, 0x1, R18 ;  /* 0x0000000110027824 */ /* 0x001fe200078e0212 */
[----:B------:R-:W-:Y:S01]  /*2170*/  IADD3 R18, R18, 0x80, RZ ;  /* 0x0000008012127810 */ /* 0x000fe20007ffe0ff */
[----:B------:R-:W-:-:S04]  /*2180*/  IMAD.MOV.U32 R3, RZ, RZ, 0x4 ;  /* 0x00000004ff037424 */ /* 0x000fc800078e00ff */
[----:B------:R-:W-:-:S05]  /*2190*/  IMAD.WIDE.U32 R2, R2, R3, c[0x0][0x180] ;  /* 0x0000600002027625 */ /* 0x000fca00078e0003 */
[----:B------:R0:W-:Y:S02]  /*21a0*/  STG.E [R2.64], RZ ;  /* 0x000000ff02007986 */ /* 0x0001e4000c101924 */
.L_x_27229:
[----:B------:R-:W-:-:S13]  /*21b0*/  ISETP.GE.AND P0, PT, R18, R17, PT ;  /* 0x000000111200720c */ /* 0x000fda0003f06270 */
[----:B------:R-:W-:Y:S05]  /*21c0*/  @P0 BRA `(.L_x_27231) ;  /* 0x000000d000000947 */ /* 0x000fea0003800000 */
[----:B0-----:R-:W-:Y:S01]  /*21d0*/  IMAD.IADD R2, R16, 0x1, R18 ;  /* 0x0000000110027824 */ /* 0x001fe200078e0212 */
[----:B------:R-:W-:Y:S01]  /*21e0*/  IADD3 R18, R18, 0x80, RZ ;  /* 0x0000008012127810 */ /* 0x000fe20007ffe0ff */
[----:B------:R-:W-:-:S04]  /*21f0*/  IMAD.MOV.U32 R3, RZ, RZ, 0x4 ;  /* 0x00000004ff037424 */ /* 0x000fc800078e00ff */
[----:B------:R-:W-:-:S05]  /*2200*/  IMAD.WIDE.U32 R2, R2, R3, c[0x0][0x180] ;  /* 0x0000600002027625 */ /* 0x000fca00078e0003 */
[----:B------:R0:W-:Y:S02]  /*2210*/  STG.E [R2.64], RZ ;  /* 0x000000ff02007986 */ /* 0x0001e4000c101924 */
.L_x_27230:
        /* <DEDUP_REMOVED lines=8> */
.L_x_27231:
[----:B------:R-:W-:Y:S05]  /*22a0*/  BSYNC B1 ;  /* 0x0000000000017941 */ /* 0x000fea0003800000 */
.L_x_27227:
[----:B------:R-:W-:-:S13]  /*22b0*/  ISETP.GE.AND P0, PT, R18, R17, PT ;  /* 0x000000111200720c */ /* 0x000fda0003f06270 */
[----:B0-----:R-:W-:Y:S01]  /*22c0*/  @!P0 IMAD.IADD R2, R16, 0x1, R18 ;  /* 0x0000000110028824 */ /* 0x001fe200078e0212 */
[----:B------:R-:W-:Y:S01]  /*22d0*/  @!P0 IADD3 R18, R18, 0x80, RZ ;  /* 0x0000008012128810 */ /* 0x000fe20007ffe0ff */
[----:B------:R-:W-:-:S04]  /*22e0*/  @!P0 IMAD.MOV.U32 R3, RZ, RZ, 0x4 ;  /* 0x00000004ff038424 */ /* 0x000fc800078e00ff */
[----:B------:R-:W-:-:S05]  /*22f0*/  @!P0 IMAD.WIDE.U32 R2, R2, R3, c[0x0][0x180] ;  /* 0x0000600002028625 */ /* 0x000fca00078e0003 */
[----:B------:R0:W-:Y:S02]  /*2300*/  @!P0 STG.E [R2.64], RZ ;  /* 0x000000ff02008986 */ /* 0x0001e4000c101924 */
.L_x_27232:
[----:B------:R-:W-:Y:S05]  /*2310*/  BSYNC B0 ;  /* 0x0000000000007941 */ /* 0x000fea0003800000 */
.L_x_27226:
[----:B------:R-:W-:-:S13]  /*2320*/  ISETP.GE.AND P0, PT, R18, R17, PT ;  /* 0x000000111200720c */ /* 0x000fda0003f06270 */
[----:B------:R-:W-:Y:S05]  /*2330*/  @P0 EXIT ;  /* 0x000000000000094d */ /* 0x000fea0003800000 */
[----:B0-----:R-:W-:Y:S02]  /*2340*/  IMAD.IADD R2, R16, 0x1, R18 ;  /* 0x0000000110027824 */ /* 0x001fe400078e0212 */
[----:B------:R-:W-:-:S04]  /*2350*/  IMAD.MOV.U32 R3, RZ, RZ, 0x4 ;  /* 0x00000004ff037424 */ /* 0x000fc800078e00ff */
[----:B------:R-:W-:-:S05]  /*2360*/  IMAD.WIDE.U32 R2, R2, R3, c[0x0][0x180] ;  /* 0x0000600002027625 */ /* 0x000fca00078e0003 */
[----:B------:R-:W-:Y:S01]  /*2370*/  STG.E [R2.64], RZ ;  /* 0x000000ff02007986 */ /* 0x000fe2000c101924 */
[----:B------:R-:W-:Y:S05]  /*2380*/  EXIT ;  /* 0x000000000000794d */ /* 0x000fea0003800000 */
.L_x_27233:
        /* <DEDUP_REMOVED lines=15> */
.L_x_27449:


//--------------------- .text._ZN2at6native29vectorized_elementwise_kernelILi4EZZZNS0_67_GLOBAL__N__bb565c37_34_ValidateCompressedIndicesKernel_cu_33a4b88b42_validate_compressed_sparse_indices_kernelILNS2_8CDimNameE0ENS2_18CUDAKernelLauncherENS2_14EmptyVecKernelENS2_8DummyVecELm8EEEvRKNS_6TensorESA_lllENKUlvE0_clEvENKUlvE_clEvEUliE_St5arrayIPcLm2EEEEviT0_T1_ --------------------------
	.section	.text._ZN2at6native29vectorized_elementwise_kernelILi4EZZZNS0_67_GLOBAL__N__bb565c37_34_ValidateCompressedIndicesKernel_cu_33a4b88b42_validate_compressed_sparse_indices_kernelILNS2_8CDimNameE0ENS2_18CUDAKernelLauncherENS2_14EmptyVecKernelENS2_8DummyVecELm8EEEvRKNS_6TensorESA_lllENKUlvE0_clEvENKUlvE_clEvEUliE_St5arrayIPcLm2EEEEviT0_T1_,"ax",@progbits
	.sectioninfo	@"SHI_REGISTERS=30"
	.align	128
        .global         _ZN2at6native29vectorized_elementwise_kernelILi4EZZZNS0_67_GLOBAL__N__bb565c37_34_ValidateCompressedIndicesKernel_cu_33a4b88b42_validate_compressed_sparse_indices_kernelILNS2_8CDimNameE0ENS2_18CUDAKernelLauncherENS2_14EmptyVecKernelENS2_8DummyVecELm8EEEvRKNS_6TensorESA_lllENKUlvE0_clEvENKUlvE_clEvEUliE_St5arrayIPcLm2EEEEviT0_T1_
        .type           _ZN2at6native29vectorized_elementwise_kernelILi4EZZZNS0_67_GLOBAL__N__bb565c37_34_ValidateCompressedIndicesKernel_cu_33a4b88b42_validate_compressed_sparse_indices_kernelILNS2_8CDimNameE0ENS2_18CUDAKernelLauncherENS2_14EmptyVecKernelENS2_8DummyVecELm8EEEvRKNS_6TensorESA_lllENKUlvE0_clEvENKUlvE_clEvEUliE_St5arrayIPcLm2EEEEviT0_T1_,@function
        .size           _ZN2at6native29vectorized_elementwise_kernelILi4EZZZNS0_67_GLOBAL__N__bb565c37_34_ValidateCompressedIndicesKernel_cu_33a4b88b42_validate_compressed_sparse_indices_kernelILNS2_8CDimNameE0ENS2_18CUDAKernelLauncherENS2_14EmptyVecKernelENS2_8DummyVecELm8EEEvRKNS_6TensorESA_lllENKUlvE0_clEvENKUlvE_clEvEUliE_St5arrayIPcLm2EEEEviT0_T1_,(.L_x_27450 - _ZN2at6native29vectorized_elementwise_kernelILi4EZZZNS0_67_GLOBAL__N__bb565c37_34_ValidateCompressedIndicesKernel_cu_33a4b88b42_validate_compressed_sparse_indices_kernelILNS2_8CDimNameE0ENS2_18CUDAKernelLauncherENS2_14EmptyVecKernelENS2_8DummyVecELm8EEEvRKNS_6TensorESA_lllENKUlvE0_clEvENKUlvE_clEvEUliE_St5arrayIPcLm2EEEEviT0_T1_)
        .other          _ZN2at6native29vectorized_elementwise_kernelILi4EZZZNS0_67_GLOBAL__N__bb565c37_34_ValidateCompressedIndicesKernel_cu_33a4b88b42_validate_compressed_sparse_indices_kernelILNS2_8CDimNameE0ENS2_18CUDAKernelLauncherENS2_14EmptyVecKernelENS2_8DummyVecELm8EEEvRKNS_6TensorESA_lllENKUlvE0_clEvENKUlvE_clEvEUliE_St5arrayIPcLm2EEEEviT0_T1_,@"STO_CUDA_ENTRY STV_DEFAULT"
_ZN2at6native29vectorized_elementwise_kernelILi4EZZZNS0_67_GLOBAL__N__bb565c37_34_ValidateCompressedIndicesKernel_cu_33a4b88b42_validate_compressed_sparse_indices_kernelILNS2_8CDimNameE0ENS2_18CUDAKernelLauncherENS2_14EmptyVecKernelENS2_8DummyVecELm8EEEvRKNS_6TensorESA_lllENKUlvE0_clEvENKUlvE_clEvEUliE_St5arrayIPcLm2EEEEviT0_T1_:
.text._ZN2at6native29vectorized_elementwise_kernelILi4EZZZNS0_67_GLOBAL__N__bb565c37_34_ValidateCompressedIndicesKernel_cu_33a4b88b42_validate_compressed_sparse_indices_kernelILNS2_8CDimNameE0ENS2_18CUDAKernelLauncherENS2_14EmptyVecKernelENS2_8DummyVecELm8EEEvRKNS_6TensorESA_lllENKUlvE0_clEvENKUlvE_clEvEUliE_St5arrayIPcLm2EEEEviT0_T1_:
        /* <DEDUP_REMOVED lines=38> */
.L_x_27236:
[----:B0-----:R-:W-:Y:S05]  /*0260*/  BSYNC B6 ;  /* 0x0000000000067941 */ /* 0x001fea0003800000 */
.L_x_27235:
        /* <DEDUP_REMOVED lines=25> */
.L_x_27238:
[----:B------:R-:W-:Y:S05]  /*0400*/  BSYNC B6 ;  /* 0x0000000000067941 */ /* 0x000fea0003800000 */
.L_x_27237:
        /* <DEDUP_REMOVED lines=25> */
.L_x_27240:
[----:B------:R-:W-:Y:S05]  /*05a0*/  BSYNC B6 ;  /* 0x0000000000067941 */ /* 0x000fea0003800000 */
.L_x_27239:
        /* <DEDUP_REMOVED lines=25> */
.L_x_27242:
[----:B------:R-:W-:Y:S05]  /*0740*/  BSYNC B6 ;  /* 0x0000000000067941 */ /* 0x000fea0003800000 */
.L_x_27241:
        /* <DEDUP_REMOVED lines=25> */
.L_x_27244:
[----:B------:R-:W-:Y:S05]  /*08e0*/  BSYNC B6 ;  /* 0x0000000000067941 */ /* 0x000fea0003800000 */
.L_x_27243:
        /* <DEDUP_REMOVED lines=25> */
.L_x_27246:
[----:B------:R-:W-:Y:S05]  /*0a80*/  BSYNC B6 ;  /* 0x0000000000067941 */ /* 0x000fea0003800000 */
.L_x_27245:
        /* <DEDUP_REMOVED lines=25> */
.L_x_27248:
[----:B------:R-:W-:Y:S05]  /*0c20*/  BSYNC B6 ;  /* 0x0000000000067941 */ /* 0x000fea0003800000 */
.L_x_27247:
        /* <DEDUP_REMOVED lines=25> */
.L_x_27250:
[----:B------:R-:W-:Y:S05]  /*0dc0*/  BSYNC B6 ;  /* 0x0000000000067941 */ /* 0x000fea0003800000 */
.L_x_27249:
[----:B------:R-:W-:-:S04]  /*0dd0*/  IMAD.MOV.U32 R3, RZ, RZ, 0x4 ;  /* 0x00000004ff037424 */ /* 0x000fc800078e00ff */
[----:B------:R-:W-:-:S06]  /*0de0*/  IMAD.WIDE.U32 R2, R22, R3, c[0x0][0x180] ;  /* 0x0000600016027625 */ /* 0x000fcc00078e0003 */
[----:B------:R-:W-:-:S05]  /*0df0*/  IMAD.WIDE R2, R23, 0x10, R2 ;  /* 0x0000001017027825 */ /* 0x000fca00078e0202 */
[----:B------:R-:W-:Y:S04]  /*0e00*/  STG.E.128 [R2.64], RZ ;  /* 0x000000ff02007986 */ /* 0x000fe8000c101d24 */
[----:B------:R-:W-:Y:S01]  /*0e10*/  STG.E.128 [R2.64+0x800], RZ ;  /* 0x000800ff02007986 */ /* 0x000fe2000c101d24 */
[----:B------:R-:W-:Y:S05]  /*0e20*/  EXIT ;  /* 0x000000000000794d */ /* 0x000fea0003800000 */
.L_x_27234:
        /* <DEDUP_REMOVED lines=81> */
.L_x_27252:
[----:B0-----:R-:W-:Y:S05]  /*1340*/  BSYNC B6 ;  /* 0x0000000000067941 */ /* 0x001fea0003800000 */
.L_x_27251:
        /* <DEDUP_REMOVED lines=27> */
.L_x_27254:
[----:B------:R-:W-:Y:S05]  /*1500*/  BSYNC B6 ;  /* 0x0000000000067941 */ /* 0x000fea0003800000 */
.L_x_27253:
        /* <DEDUP_REMOVED lines=27> */
.L_x_27256:
[----:B------:R-:W-:Y:S05]  /*16c0*/  BSYNC B6 ;  /* 0x0000000000067941 */ /* 0x000fea0003800000 */
.L_x_27255:
        /* <DEDUP_REMOVED lines=27> */
.L_x_27258:
[----:B------:R-:W-:Y:S05]  /*1880*/  BSYNC B6 ;  /* 0x0000000000067941 */ /* 0x000fea0003800000 */
.L_x_27257:
        /* <DEDUP_REMOVED lines=27> */
.L_x_27260:
[----:B------:R-:W-:Y:S05]  /*1a40*/  BSYNC B6 ;  /* 0x0000000000067941 */ /* 0x000fea0003800000 */
.L_x_27259:
        /* <DEDUP_REMOVED lines=27> */
.L_x_27262:
[----:B------:R-:W-:Y:S05]  /*1c00*/  BSYNC B6 ;  /* 0x0000000000067941 */ /* 0x000fea0003800000 */
.L_x_27261:
        /* <DEDUP_REMOVED lines=27> */
.L_x_27264:
[----:B------:R-:W-:Y:S05]  /*1dc0*/  BSYNC B6 ;  /* 0x0000000000067941 */ /* 0x000fea0003800000 */
.L_x_27263:
        /* <DEDUP_REMOVED lines=27> */
.L_x_27266:
[----:B------:R-:W-:Y:S05]  /*1f80*/  BSYNC B6 ;  /* 0x0000000000067941 */ /* 0x000fea0003800000 */
.L_x_27265:
        /* <DEDUP_REMOVED lines=23> */
.L_x_27269:
[----:B------:R-:W-:-:S13]  /*2100*/  ISETP.GE.AND P0, PT, R17, R16, PT ;  /* 0x000000101100720c */ /* 0x000fda0003f06270 */
[----:B------:R-:W-:Y:S05]  /*2110*/  @P0 BRA `(.L_x_27271) ;  /* 0x000000c000000947 */ /* 0x000fea0003800000 */
[----:B0-----:R-:W-:Y:S01]  /*2120*/  IMAD.IADD R2, R22, 0x1, R17 ;  /* 0x0000000116027824 */ /* 0x001fe200078e0211 */
[----:B------:R-:W-:Y:S01]  /*2130*/  IADD3 R17, R17, 0x80, RZ ;  /* 0x0000008011117810 */ /* 0x000fe20007ffe0ff */
[----:B------:R-:W-:-:S04]  /*2140*/  IMAD.MOV.U32 R3, RZ, RZ, 0x4 ;  /* 0x00000004ff037424 */ /* 0x000fc800078e00ff */
[----:B------:R-:W-:-:S05]  /*2150*/  IMAD.WIDE.U32 R2, R2, R3, c[0x0][0x180] ;  /* 0x0000600002027625 */ /* 0x000fca00078e0003 */
[----:B------:R0:W-:Y:S02]  /*2160*/  STG.E [R2.64], RZ ;  /* 0x000000ff02007986 */ /* 0x0001e4000c101924 */
.L_x_27270:
[----:B------:R-:W-:-:S13]  /*2170*/  ISETP.GE.AND P0, PT, R17, R16, PT ;  /* 0x000000101100720c */ /* 0x000fda0003f06270 */
[----:B------:R-:W-:Y:S05]  /*2180*/  @P0 BRA `(.L_x_27272) ;  /* 0x000000d000000947 */ /* 0x000fea0003800000 */
[----:B0-----:R-:W-:Y:S01]  /*2190*/  IMAD.IADD R2, R22, 0x1, R17 ;  /* 0x0000000116027824 */ /* 0x001fe200078e0211 */
[----:B------:R-:W-:Y:S01]  /*21a0*/  IADD3 R17, R17, 0x80, RZ ;  /* 0x0000008011117810 */ /* 0x000fe20007ffe0ff */
[----:B------:R-:W-:-:S04]  /*21b0*/  IMAD.MOV.U32 R3, RZ, RZ, 0x4 ;  /* 0x00000004ff037424 */ /* 0x000fc800078e00ff */
[----:B------:R-:W-:-:S05]  /*21c0*/  IMAD.WIDE.U32 R2, R2, R3, c[0x0][0x180] ;  /* 0x0000600002027625 */ /* 0x000fca00078e0003 */
[----:B------:R0:W-:Y:S02]  /*21d0*/  STG.E [R2.64], RZ ;  /* 0x000000ff02007986 */ /* 0x0001e4000c101924 */
.L_x_27271:
        /* <DEDUP_REMOVED lines=8> */
.L_x_27272:
[----:B------:R-:W-:Y:S05]  /*2260*/  BSYNC B1 ;  /* 0x0000000000017941 */ /* 0x000fea0003800000 */
.L_x_27268:
[----:B------:R-:W-:-:S13]  /*2270*/  ISETP.GE.AND P0, PT, R17, R16, PT ;  /* 0x000000101100720c */ /* 0x000fda0003f06270 */
[----:B0-----:R-:W-:Y:S01]  /*2280*/  @!P0 IMAD.IADD R2, R22, 0x1, R17 ;  /* 0x0000000116028824 */ /* 0x001fe200078e0211 */
[----:B------:R-:W-:Y:S01]  /*2290*/  @!P0 IADD3 R17, R17, 0x80, RZ ;  /* 0x0000008011118810 */ /* 0x000fe20007ffe0ff */
[----:B------:R-:W-:-:S04]  /*22a0*/  @!P0 IMAD.MOV.U32 R3, RZ, RZ, 0x4 ;  /* 0x00000004ff038424 */ /* 0x000fc800078e00ff */
[----:B------:R-:W-:-:S05]  /*22b0*/  @!P0 IMAD.WIDE.U32 R2, R2, R3, c[0x0][0x180] ;  /* 0x0000600002028625 */ /* 0x000fca00078e0003 */
[----:B------:R0:W-:Y:S02]  /*22c0*/  @!P0 STG.E [R2.64], RZ ;  /* 0x000000ff02008986 */ /* 0x0001e4000c101924 */
.L_x_27273:
[----:B------:R-:W-:Y:S05]  /*22d0*/  BSYNC B0 ;  /* 0x0000000000007941 */ /* 0x000fea0003800000 */
.L_x_27267:
[----:B------:R-:W-:-:S13]  /*22e0*/  ISETP.GE.AND P0, PT, R17, R16, PT ;  /* 0x000000101100720c */ /* 0x000fda0003f06270 */
[----:B------:R-:W-:Y:S05]  /*22f0*/  @P0 EXIT ;  /* 0x000000000000094d */ /* 0x000fea0003800000 */
[----:B0-----:R-:W-:Y:S02]  /*2300*/  IMAD.IADD R2, R22, 0x1, R17 ;  /* 0x0000000116027824 */ /* 0x001fe400078e0211 */
[----:B------:R-:W-:-:S04]  /*2310*/  IMAD.MOV.U32 R3, RZ, RZ, 0x4 ;  /* 0x00000004ff037424 */ /* 0x000fc800078e00ff */
[----:B------:R-:W-:-:S05]  /*2320*/  IMAD.WIDE.U32 R2, R2, R3, c[0x0][0x180] ;  /* 0x0000600002027625 */ /* 0x000fca00078e0003 */
[----:B------:R-:W-:Y:S01]  /*2330*/  STG.E [R2.64], RZ ;  /* 0x000000ff02007986 */ /* 0x000fe2000c101924 */
[----:B------:R-:W-:Y:S05]  /*2340*/  EXIT ;  /* 0x000000000000794d */ /* 0x000fea0003800000 */
.L_x_27274:
        /* <DEDUP_REMOVED lines=11> */
.L_x_27450:


//--------------------- .text._ZN2at6native29vectorized_elementwise_kernelILi8EZZZNS0_67_GLOBAL__N__bb565c37_34_ValidateCompressedIndicesKernel_cu_33a4b88b42_validate_compressed_sparse_indices_kernelILNS2_8CDimNameE0ENS2_18CUDAKernelLauncherENS2_14EmptyVecKernelENS2_8DummyVecELm8EEEvRKNS_6TensorESA_lllENKUlvE0_clEvENKUlvE_clEvEUliE_St5arrayIPcLm2EEEEviT0_T1_ --------------------------
	.section	.text._ZN2at6native29vectorized_elementwise_kernelILi8EZZZNS0_67_GLOBAL__N__bb565c37_34_ValidateCompressedIndicesKernel_cu_33a4b88b42_validate_compressed_sparse_indices_kernelILNS2_8CDimNameE0ENS2_18CUDAKernelLauncherENS2_14EmptyVecKernelENS2_8DummyVecELm8EEEvRKNS_6TensorESA_lllENKUlvE0_clEvENKUlvE_clEvEUliE_St5arrayIPcLm2EEEEviT0_T1_,"ax",@progbits
	.sectioninfo	@"SHI_REGISTERS=4"
	.align	128
        .global         _ZN2at6native29vectorized_elementwise_kernelILi8EZZZNS0_67_GLOBAL__N__bb565c37_34_ValidateCompressedIndicesKernel_cu_33a4b88b42_validate_compressed_sparse_indices_kernelILNS2_8CDimNameE0ENS2_18CUDAKernelLauncherENS2_14EmptyVecKernelENS2_8DummyVecELm8EEEvRKNS_6TensorESA_lllENKUlvE0_clEvENKUlvE_clEvEUliE_St5arrayIPcLm2EEEEviT0_T1_
        .type           _ZN2at6native29vectorized_elementwise_kernelILi8EZZZNS0_67_GLOBAL__N__bb565c37_34_ValidateCompressedIndicesKernel_cu_33a4b88b42_validate_compressed_sparse_indices_kernelILNS2_8CDimNameE0ENS2_18CUDAKernelLauncherENS2_14EmptyVecKernelENS2_8DummyVecELm8EEEvRKNS_6TensorESA_lllENKUlvE0_clEvENKUlvE_clEvEUliE_St5arrayIPcLm2EEEEviT0_T1_,@function
        .size           _ZN2at6native29vectorized_elementwise_kernelILi8EZZZNS0_67_GLOBAL__N__bb565c37_34_ValidateCompressedIndicesKernel_cu_33a4b88b42_validate_compressed_sparse_indices_kernelILNS2_8CDimNameE0ENS2_18CUDAKernelLauncherENS2_14EmptyVecKernelENS2_8DummyVecELm8EEEvRKNS_6TensorESA_lllENKUlvE0_clEvENKUlvE_clEvEUliE_St5arrayIPcLm2EEEEviT0_T1_,(.L_x_27451 - _ZN2at6native29vectorized_elementwise_kernelILi8EZZZNS0_67_GLOBAL__N__bb565c37_34_ValidateCompressedIndicesKernel_cu_33a4b88b42_validate_compressed_sparse_indices_kernelILNS2_8CDimNameE0ENS2_18CUDAKernelLauncherENS2_14EmptyVecKernelENS2_8DummyVecELm8EEEvRKNS_6TensorESA_lllENKUlvE0_clEvENKUlvE_clEvEUliE_St5arrayIPcLm2EEEEviT0_T1_)
        .other          _ZN2at6native29vectorized_elementwise_kernelILi8EZZZNS0_67_GLOBAL__N__bb565c37_34_ValidateCompressedIndicesKernel_cu_33a4b88b42_validate_compressed_sparse_indices_kernelILNS2_8CDimNameE0ENS2_18CUDAKernelLauncherENS2_14EmptyVecKernelENS2_8DummyVecELm8EEEvRKNS_6TensorESA_lllENKUlvE0_clEvENKUlvE_clEvEUliE_St5arrayIPcLm2EEEEviT0_T1_,@"STO_CUDA_ENTRY STV_DEFAULT"
_ZN2at6native29vectorized_elementwise_kernelILi8EZZZNS0_67_GLOBAL__N__bb565c37_34_ValidateCompressedIndicesKernel_cu_33a4b88b42_validate_compressed_sparse_indices_kernelILNS2_8CDimNameE0ENS2_18CUDAKernelLauncherENS2_14EmptyVecKernelENS2_8DummyVecELm8EEEvRKNS_6TensorESA_lllENKUlvE0_clEvENKUlvE_clEvEUliE_St5arrayIPcLm2EEEEviT0_T1_:
.text._ZN2at6native29vectorized_elementwise_kernelILi8EZZZNS0_67_GLOBAL__N__bb565c37_34_ValidateCompressedIndicesKernel_cu_33a4b88b42_validate_compressed_sparse_indices_kernelILNS2_8CDimNameE0ENS2_18CUDAKernelLauncherENS2_14EmptyVecKernelENS2_8DummyVecELm8EEEvRKNS_6TensorESA_lllENKUlvE0_clEvENKUlvE_clEvEUliE_St5arrayIPcLm2EEEEviT0_T1_:
[----:B------:R-:W-:Y:S02]  /*0000*/  MOV R1, c[0x0][0x28] ;  /* 0x00000a0000017a02 */ /* 0x000fe40000000f00 */
[----:B------:R-:W-:Y:S05]  /*0010*/  EXIT ;  /* 0x000000000000794d */ /* 0x000fea0003800000 */
.L_x_27275:
        /* <DEDUP_REMOVED lines=14> */
.L_x_27451:


//--------------------- .nv.global.init           --------------------------
	.section	.nv.global.init,"aw",@progbits
.nv.global.init:
	.type		$str$16,@object
	.size		$str$16,(__unnamed_1 - $str$16)
$str$16:
        /*0000*/ 	.byte	0x66, 0x61, 0x6c, 0x73, 0x65, 0x00
	.type		__unnamed_1,@object
	.size		__unnamed_1,(__unnamed_3 - __unnamed_1)
__unnamed_1:
        /*0006*/ 	.byte	0x5f, 0x61, 0x73, 0x73, 0x65, 0x72, 0x74, 0x00
	.type		__unnamed_3,@object
	.size		__unnamed_3,(__unnamed_5 - __unnamed_3)
__unnamed_3:
        /*000e*/ 	.byte	0x63, 0x61, 0x73, 0x74, 0x5f, 0x61, 0x6e, 0x64, 0x5f, 0x73, 0x74, 0x6f, 0x72, 0x65, 0x00
	.type		__unnamed_5,@object
	.size		__unnamed_5,(__unnamed_2 - __unnamed_5)
__unnamed_5:
        /*001d*/ 	.byte	0x63, 0x61, 0x73, 0x74, 0x5f, 0x61, 0x6e, 0x64, 0x5f, 0x73, 0x74, 0x6f, 0x72, 0x65, 0x00
	.type		__unnamed_2,@object
	.size		__unnamed_2,(__unnamed_4 - __unnamed_2)
__unnamed_2:
        /*002c*/ 	.byte	0x66, 0x65, 0x74, 0x63, 0x68, 0x5f, 0x61, 0x6e, 0x64, 0x5f, 0x63, 0x61, 0x73, 0x74, 0x00
	.type		__unnamed_4,@object
	.size		__unnamed_4,($str$18 - __unnamed_4)
__unnamed_4:
        /*003b*/ 	.byte	0x66, 0x65, 0x74, 0x63, 0x68, 0x5f, 0x61, 0x6e, 0x64, 0x5f, 0x63, 0x61, 0x73, 0x74, 0x00
	.type		$str$18,@object
	.size		$str$18,($str$20 - $str$18)
$str$18:
        /*004a*/ 	.byte	0x63, 0x6f, 0x6e, 0x64, 0x20, 0x26, 0x26, 0x20, 0x6d, 0x65, 0x73, 0x73, 0x61, 0x67, 0x65, 0x00
	.type		$str$20,@object
	.size		$str$20,($str$19 - $str$20)
$str$20:
        /*005a*/ 	.byte	0x60, 0x30, 0x20, 0x3c, 0x3d, 0x20, 0x72, 0x6f, 0x77, 0x5f, 0x69, 0x6e, 0x64, 0x69, 0x63, 0x65
        /*006a*/ 	.byte	0x73, 0x20, 0x3c, 0x20, 0x6e, 0x72, 0x6f, 0x77, 0x73, 0x60, 0x20, 0x69, 0x73, 0x20, 0x6e, 0x6f
        /*007a*/ 	.byte	0x74, 0x20, 0x73, 0x61, 0x74, 0x69, 0x73, 0x66, 0x69, 0x65, 0x64, 0x2e, 0x00
	.type		$str$19,@object
	.size		$str$19,($str$22 - $str$19)
$str$19:
        /*0087*/ 	.byte	0x60, 0x30, 0x20, 0x3c, 0x3d, 0x20, 0x63, 0x6f, 0x6c, 0x5f, 0x69, 0x6e, 0x64, 0x69, 0x63, 0x65
        /*0097*/ 	.byte	0x73, 0x20, 0x3c, 0x20, 0x6e, 0x63, 0x6f, 0x6c, 0x73, 0x60, 0x20, 0x69, 0x73, 0x20, 0x6e, 0x6f
        /*00a7*/ 	.byte	0x74, 0x20, 0x73, 0x61, 0x74, 0x69, 0x73, 0x66, 0x69, 0x65, 0x64, 0x2e, 0x00
	.type		$str$22,@object
	.size		$str$22,($str$21 - $str$22)
$str$22:
        /*00b4*/ 	.byte	0x60, 0x63, 0x63, 0x6f, 0x6c, 0x5f, 0x69, 0x6e, 0x64, 0x69, 0x63, 0x65, 0x73, 0x5b, 0x2e, 0x2e
        /*00c4*/ 	.byte	0x2e, 0x2c, 0x20, 0x30, 0x5d, 0x20, 0x3d, 0x3d, 0x20, 0x30, 0x60, 0x20, 0x69, 0x73, 0x20, 0x6e
        /*00d4*/ 	.byte	0x6f, 0x74, 0x20, 0x73, 0x61, 0x74, 0x69, 0x73, 0x66, 0x69, 0x65, 0x64, 0x2e, 0x00
	.type		$str$21,@object
	.size		$str$21,($str$24 - $str$21)
$str$21:
        /*00e2*/ 	.byte	0x60, 0x63, 0x72, 0x6f, 0x77, 0x5f, 0x69, 0x6e, 0x64, 0x69, 0x63, 0x65, 0x73, 0x5b, 0x2e, 0x2e
        /*00f2*/ 	.byte	0x2e, 0x2c, 0x20, 0x30, 0x5d, 0x20, 0x3d, 0x3d, 0x20, 0x30, 0x60, 0x20, 0x69, 0x73, 0x20, 0x6e
        /*0102*/ 	.byte	0x6f, 0x74, 0x20, 0x73, 0x61, 0x74, 0x69, 0x73, 0x66, 0x69, 0x65, 0x64, 0x2e, 0x00
	.type		$str$24,@object
	.size		$str$24,($str$23 - $str$24)
$str$24:
        /*0110*/ 	.byte	0x60, 0x63, 0x63, 0x6f, 0x6c, 0x5f, 0x69, 0x6e, 0x64, 0x69, 0x63, 0x65, 0x73, 0x5b, 0x2e, 0x2e
        /*0120*/ 	.byte	0x2e, 0x2c, 0x20, 0x2d, 0x31, 0x5d, 0x20, 0x3d, 0x3d, 0x20, 0x6e, 0x6e, 0x7a, 0x60, 0x20, 0x69
        /*0130*/ 	.byte	0x73, 0x20, 0x6e, 0x6f, 0x74, 0x20, 0x73, 0x61, 0x74, 0x69, 0x73, 0x66, 0x69, 0x65, 0x64, 0x2e
        /*0140*/ 	.byte	0x00
	.type		$str$23,@object
	.size		$str$23,($str$26 - $str$23)
$str$23:
        /*0141*/ 	.byte	0x60, 0x63, 0x72, 0x6f, 0x77, 0x5f, 0x69, 0x6e, 0x64, 0x69, 0x63, 0x65, 0x73, 0x5b, 0x2e, 0x2e
        /*0151*/ 	.byte	0x2e, 0x2c, 0x20, 0x2d, 0x31, 0x5d, 0x20, 0x3d, 0x3d, 0x20, 0x6e, 0x6e, 0x7a, 0x60, 0x20, 0x69
        /*0161*/ 	.byte	0x73, 0x20, 0x6e, 0x6f, 0x74, 0x20, 0x73, 0x61, 0x74, 0x69, 0x73, 0x66, 0x69, 0x65, 0x64, 0x2e
        /*0171*/ 	.byte	0x00
	.type		$str$26,@object
	.size		$str$26,($str$25 - $str$26)
$str$26:
        /*0172*/ 	.byte	0x60, 0x30, 0x20, 0x3c, 0x3d, 0x20, 0x63, 0x63, 0x6f, 0x6c, 0x5f, 0x69, 0x6e, 0x64, 0x69, 0x63
        /*0182*/ 	.byte	0x65, 0x73, 0x5b, 0x2e, 0x2e, 0x2e, 0x2c, 0x20, 0x31, 0x3a, 0x5d, 0x20, 0x2d, 0x20, 0x63, 0x63
        /*0192*/ 	.byte	0x6f, 0x6c, 0x5f, 0x69, 0x6e, 0x64, 0x69, 0x63, 0x65, 0x73, 0x5b, 0x2e, 0x2e, 0x2e, 0x2c, 0x20
        /*01a2*/ 	.byte	0x3a, 0x2d, 0x31, 0x5d, 0x20, 0x3c, 0x3d, 0x20, 0x6e, 0x72, 0x6f, 0x77, 0x73, 0x60, 0x20, 0x69
        /*01b2*/ 	.byte	0x73, 0x20, 0x6e, 0x6f, 0x74, 0x20, 0x73, 0x61, 0x74, 0x69, 0x73, 0x66, 0x69, 0x65, 0x64, 0x2e
        /*01c2*/ 	.byte	0x00
	.type		$str$25,@object
	.size		$str$25,($str$1 - $str$25)
$str$25:
        /*01c3*/ 	.byte	0x60, 0x30, 0x20, 0x3c, 0x3d, 0x20, 0x63, 0x72, 0x6f, 0x77, 0x5f, 0x69, 0x6e, 0x64, 0x69, 0x63
        /*01d3*/ 	.byte	0x65, 0x73, 0x5b, 0x2e, 0x2e, 0x2e, 0x2c, 0x20, 0x31, 0x3a, 0x5d, 0x20, 0x2d, 0x20, 0x63, 0x72
        /*01e3*/ 	.byte	0x6f, 0x77, 0x5f, 0x69, 0x6e, 0x64, 0x69, 0x63, 0x65, 0x73, 0x5b, 0x2e, 0x2e, 0x2e, 0x2c, 0x20
        /*01f3*/ 	.byte	0x3a, 0x2d, 0x31, 0x5d, 0x20, 0x3c, 0x3d, 0x20, 0x6e, 0x63, 0x6f, 0x6c, 0x73, 0x60, 0x20, 0x69
        /*0203*/ 	.byte	0x73, 0x20, 0x6e, 0x6f, 0x74, 0x20, 0x73, 0x61, 0x74, 0x69, 0x73, 0x66, 0x69, 0x65, 0x64, 0x2e
        /*0213*/ 	.byte	0x00
	.type		$str$1,@object
	.size		$str$1,($str$17 - $str$1)
$str$1:
        /*0214*/ 	.byte	0x2f, 0x74, 0x6d, 0x70, 0x2f, 0x6f, 0x73, 0x73, 0x5f, 0x6b, 0x65, 0x72, 0x6e, 0x65, 0x6c, 0x73
        /*0224*/ 	.byte	0x5f, 0x73, 0x72, 0x63, 0x2f, 0x70, 0x79, 0x74, 0x6f, 0x72, 0x63, 0x68, 0x2f, 0x61, 0x74, 0x65
        /*0234*/ 	.byte	0x6e, 0x2f, 0x73, 0x72, 0x63, 0x2f, 0x41, 0x54, 0x65, 0x6e, 0x2f, 0x6e, 0x61, 0x74, 0x69, 0x76
        /*0244*/ 	.byte	0x65, 0x2f, 0x73, 0x70, 0x61, 0x72, 0x73, 0x65, 0x2f, 0x56, 0x61, 0x6c, 0x69, 0x64, 0x61, 0x74
        /*0254*/ 	.byte	0x65, 0x43, 0x6f, 0x6d, 0x70, 0x72, 0x65, 0x73, 0x73, 0x65, 0x64, 0x49, 0x6e, 0x64, 0x69, 0x63
        /*0264*/ 	.byte	0x65, 0x73, 0x43, 0x6f, 0x6d, 0x6d, 0x6f, 0x6e, 0x2e, 0x68, 0x00
	.type		$str$17,@object
	.size		$str$17,($str$28 - $str$17)
$str$17:
        /*026f*/ 	.byte	0x2f, 0x72, 0x6f, 0x6f, 0x74, 0x2f, 0x2e, 0x70, 0x79, 0x65, 0x6e, 0x76, 0x2f, 0x76, 0x65, 0x72
        /*027f*/ 	.byte	0x73, 0x69, 0x6f, 0x6e, 0x73, 0x2f, 0x33, 0x2e, 0x31, 0x33, 0x2e, 0x31, 0x32, 0x2f, 0x6c, 0x69
        /*028f*/ 	.byte	0x62, 0x2f, 0x70, 0x79, 0x74, 0x68, 0x6f, 0x6e, 0x33, 0x2e, 0x31, 0x33, 0x2f, 0x73, 0x69, 0x74
        /*029f*/ 	.byte	0x65, 0x2d, 0x70, 0x61, 0x63, 0x6b, 0x61, 0x67, 0x65, 0x73, 0x2f, 0x74, 0x6f, 0x72, 0x63, 0x68
        /*02af*/ 	.byte	0x2f, 0x69, 0x6e, 0x63, 0x6c, 0x75, 0x64, 0x65, 0x2f, 0x63, 0x31, 0x30, 0x2f, 0x63, 0x6f, 0x72
        /*02bf*/ 	.byte	0x65, 0x2f, 0x44, 0x79, 0x6e, 0x61, 0x6d, 0x69, 0x63, 0x43, 0x61, 0x73, 0x74, 0x2e, 0x68, 0x00
	.type		$str$28,@object
	.size		$str$28,($str$27 - $str$28)
$str$28:
        /* <DEDUP_REMOVED lines=10> */
        /*036f*/ 	.byte	0x66, 0x69, 0x65, 0x64, 0x2e, 0x00
	.type		$str$27,@object
	.size		$str$27,(.L_45 - $str$27)
$str$27:
        /* <DEDUP_REMOVED lines=11> */
.L_45:


//--------------------- .nv.global                --------------------------
	.section	.nv.global,"aw",@nobits
.nv.global:
	.type		_ZN65_INTERNAL_bb565c37_34_ValidateCompressedIndicesKernel_cu_33a4b88b4cuda3std3__48in_placeE,@object
	.size		_ZN65_INTERNAL_bb565c37_34_ValidateCompressedIndicesKernel_cu_33a4b88b4cuda3std3__48in_placeE,(_ZN65_INTERNAL_bb565c37_34_ValidateCompressedIndicesKernel_cu_33a4b88b4cuda3std6ranges3__45__cpo8distanceE - _ZN65_INTERNAL_bb565c37_34_ValidateCompressedIndicesKernel_cu_33a4b88b4cuda3std3__48in_placeE)
_ZN65_INTERNAL_bb565c37_34_ValidateCompressedIndicesKernel_cu_33a4b88b4cuda3std3__48in_placeE:
	.zero		1
	.type		_ZN65_INTERNAL_bb565c37_34_ValidateCompressedIndicesKernel_cu_33a4b88b4cuda3std6ranges3__45__cpo8distanceE,@object
	.size		_ZN65_INTERNAL_bb565c37_34_ValidateCompressedIndicesKernel_cu_33a4b88b4cuda3std6ranges3__45__cpo8distanceE,(_ZN65_INTERNAL_bb565c37_34_ValidateCompressedIndicesKernel_cu_33a4b88b4cuda3std3__45__cpo6cbeginE - _ZN65_INTERNAL_bb565c37_34_ValidateCompressedIndicesKernel_cu_33a4b88b4cuda3std6ranges3__45__cpo8distanceE)
_ZN65_INTERNAL_bb565c37_34_ValidateCompressedIndicesKernel_cu_33a4b88b4cuda3std6ranges3__45__cpo8distanceE:
	.zero		1
	.type		_ZN65_INTERNAL_bb565c37_34_ValidateCompressedIndicesKernel_cu_33a4b88b4cuda3std3__45__cpo6cbeginE,@object
	.size		_ZN65_INTERNAL_bb565c37_34_ValidateCompressedIndicesKernel_cu_33a4b88b4cuda3std3__45__cpo6cbeginE,(_ZN65_INTERNAL_bb565c37_34_ValidateCompressedIndicesKernel_cu_33a4b88b4cuda3std6ranges3__45__cpo7advanceE - _ZN65_INTERNAL_bb565c37_34_ValidateCompressedIndicesKernel_cu_33a4b88b4cuda3std3__45__cpo6cbeginE)
_ZN65_INTERNAL_bb565c37_34_ValidateCompressedIndicesKernel_cu_33a4b88b4cuda3std3__45__cpo6cbeginE:
	.zero		1
	.type		_ZN65_INTERNAL_bb565c37_34_ValidateCompressedIndicesKernel_cu_33a4b88b4cuda3std6ranges3__45__cpo7advanceE,@object
	.size		_ZN65_INTERNAL_bb565c37_34_ValidateCompressedIndicesKernel_cu_33a4b88b4cuda3std6ranges3__45__cpo7advanceE,(_ZN65_INTERNAL_bb565c37_34_ValidateCompressedIndicesKernel_cu_33a4b88b4cuda3std3__45__cpo7crbeginE - _ZN65_INTERNAL_bb565c37_34_ValidateCompressedIndicesKernel_cu_33a4b88b4cuda3std6ranges3__45__cpo7advanceE)
_ZN65_INTERNAL_bb565c37_34_ValidateCompressedIndicesKernel_cu_33a4b88b4cuda3std6ranges3__45__cpo7advanceE:
	.zero		1
	.type		_ZN65_INTERNAL_bb565c37_34_ValidateCompressedIndicesKernel_cu_33a4b88b4cuda3std3__45__cpo7crbeginE,@object
	.size		_ZN65_INTERNAL_bb565c37_34_ValidateCompressedIndicesKernel_cu_33a4b88b4cuda3std3__45__cpo7crbeginE,(_ZN65_INTERNAL_bb565c37_34_ValidateCompressedIndicesKernel_cu_33a4b88b4cuda3std6ranges3__45__cpo4dataE - _ZN65_INTERNAL_bb565c37_34_ValidateCompressedIndicesKernel_cu_33a4b88b4cuda3std3__45__cpo7crbeginE)
_ZN65_INTERNAL_bb565c37_34_ValidateCompressedIndicesKernel_cu_33a4b88b4cuda3std3__45__cpo7crbeginE:
	.zero		1
	.type		_ZN65_INTERNAL_bb565c37_34_ValidateCompressedIndicesKernel_cu_33a4b88b4cuda3std6ranges3__45__cpo4dataE,@object
	.size		_ZN65_INTERNAL_bb565c37_34_ValidateCompressedIndicesKernel_cu_33a4b88b4cuda3std6ranges3__45__cpo4dataE,(_ZN65_INTERNAL_bb565c37_34_ValidateCompressedIndicesKernel_cu_33a4b88b4cuda3std6ranges3__45__cpo5beginE - _ZN65_INTERNAL_bb565c37_34_ValidateCompressedIndicesKernel_cu_33a4b88b4cuda3std6ranges3__45__cpo4dataE)
_ZN65_INTERNAL_bb565c37_34_ValidateCompressedIndicesKernel_cu_33a4b88b4cuda3std6ranges3__45__cpo4dataE:
	.zero		1
	.type		_ZN65_INTERNAL_bb565c37_34_ValidateCompressedIndicesKernel_cu_33a4b88b4cuda3std6ranges3__45__cpo5beginE,@object
	.size		_ZN65_INTERNAL_bb565c37_34_ValidateCompressedIndicesKernel_cu_33a4b88b4cuda3std6ranges3__45__cpo5beginE,(_ZN65_INTERNAL_bb565c37_34_ValidateCompressedIndicesKernel_cu_33a4b88b4cuda3std3__467_GLOBAL__N__bb565c37_34_ValidateCompressedIndicesKernel_cu_33a4b88b6ignoreE - _ZN65_INTERNAL_bb565c37_34_ValidateCompressedIndicesKernel_cu_33a4b88b4cuda3std6ranges3__45__cpo5beginE)
_ZN65_INTERNAL_bb565c37_34_ValidateCompressedIndicesKernel_cu_33a4b88b4cuda3std6ranges3__45__cpo5beginE:
	.zero		1
	.type		_ZN65_INTERNAL_bb565c37_34_ValidateCompressedIndicesKernel_cu_33a4b88b4cuda3std3__467_GLOBAL__N__bb565c37_34_ValidateCompressedIndicesKernel_cu_33a4b88b6ignoreE,@object
	.size		_ZN65_INTERNAL_bb565c37_34_ValidateCompressedIndicesKernel_cu_33a4b88b4cuda3std3__467_GLOBAL__N__bb565c37_34_ValidateCompressedIndicesKernel_cu_33a4b88b6ignoreE,(_ZN65_INTERNAL_bb565c37_34_ValidateCompressedIndicesKernel_cu_33a4b88b4cuda3std6ranges3__45__cpo4sizeE - _ZN65_INTERNAL_bb565c37_34_ValidateCompressedIndicesKernel_cu_33a4b88b4cuda3std3__467_GLOBAL__N__bb565c37_34_ValidateCompressedIndicesKernel_cu_33a4b88b6ignoreE)
_ZN65_INTERNAL_bb565c37_34_ValidateCompressedIndicesKernel_cu_33a4b88b4cuda3std3__467_GLOBAL__N__bb565c37_34_ValidateCompressedIndicesKernel_cu_33a4b88b6ignoreE:
	.zero		1
	.type		_ZN65_INTERNAL_bb565c37_34_ValidateCompressedIndicesKernel_cu_33a4b88b4cuda3std6ranges3__45__cpo4sizeE,@object
	.size		_ZN65_INTERNAL_bb565c37_34_ValidateCompressedIndicesKernel_cu_33a4b88b4cuda3std6ranges3__45__cpo4sizeE,(_ZN65_INTERNAL_bb565c37_34_ValidateCompressedIndicesKernel_cu_33a4b88b4cuda3std3__45__cpo5beginE - _ZN65_INTERNAL_bb565c37_34_ValidateCompressedIndicesKernel_cu_33a4b88b4cuda3std6ranges3__45__cpo4sizeE)
_ZN65_INTERNAL_bb565c37_34_ValidateCompressedIndicesKernel_cu_33a4b88b4cuda3std6ranges3__45__cpo4sizeE:
	.zero		1
	.type		_ZN65_INTERNAL_bb565c37_34_ValidateCompressedIndicesKernel_cu_33a4b88b4cuda3std3__45__cpo5beginE,@object
	.size		_ZN65_INTERNAL_bb565c37_34_ValidateCompressedIndicesKernel_cu_33a4b88b4cuda3std3__45__cpo5beginE,(_ZN65_INTERNAL_bb565c37_34_ValidateCompressedIndicesKernel_cu_33a4b88b4cuda3std6ranges3__45__cpo6cbeginE - _ZN65_INTERNAL_bb565c37_34_ValidateCompressedIndicesKernel_cu_33a4b88b4cuda3std3__45__cpo5beginE)
_ZN65_INTERNAL_bb565c37_34_ValidateCompressedIndicesKernel_cu_33a4b88b4cuda3std3__45__cpo5beginE:
	.zero		1
	.type		_ZN65_INTERNAL_bb565c37_34_ValidateCompressedIndicesKernel_cu_33a4b88b4cuda3std6ranges3__45__cpo6cbeginE,@object
	.size		_ZN65_INTERNAL_bb565c37_34_ValidateCompressedIndicesKernel_cu_33a4b88b4cuda3std6ranges3__45__cpo6cbeginE,(_ZN65_INTERNAL_bb565c37_34_ValidateCompressedIndicesKernel_cu_33a4b88b4cuda3std3__45__cpo6rbeginE - _ZN65_INTERNAL_bb565c37_34_ValidateCompressedIndicesKernel_cu_33a4b88b4cuda3std6ranges3__45__cpo6cbeginE)
_ZN65_INTERNAL_bb565c37_34_ValidateCompressedIndicesKernel_cu_33a4b88b4cuda3std6ranges3__45__cpo6cbeginE:
	.zero		1
	.type		_ZN65_INTERNAL_bb565c37_34_ValidateCompressedIndicesKernel_cu_33a4b88b4cuda3std3__45__cpo6rbeginE,@object
	.size		_ZN65_INTERNAL_bb565c37_34_ValidateCompressedIndicesKernel_cu_33a4b88b4cuda3std3__45__cpo6rbeginE,(_ZN65_INTERNAL_bb565c37_34_ValidateCompressedIndicesKernel_cu_33a4b88b4cuda3std6ranges3__45__cpo4nextE - _ZN65_INTERNAL_bb565c37_34_ValidateCompressedIndicesKernel_cu_33a4b88b4cuda3std3__45__cpo6rbeginE)
_ZN65_INTERNAL_bb565c37_34_ValidateCompressedIndicesKernel_cu_33a4b88b4cuda3std3__45__cpo6rbeginE:
	.zero		1
	.type		_ZN65_INTERNAL_bb565c37_34_ValidateCompressedIndicesKernel_cu_33a4b88b4cuda3std6ranges3__45__cpo4nextE,@object
	.size		_ZN65_INTERNAL_bb565c37_34_ValidateCompressedIndicesKernel_cu_33a4b88b4cuda3std6ranges3__45__cpo4nextE,(_ZN65_INTERNAL_bb565c37_34_ValidateCompressedIndicesKernel_cu_33a4b88b4cuda3std6ranges3__45__cpo4swapE - _ZN65_INTERNAL_bb565c37_34_ValidateCompressedIndicesKernel_cu_33a4b88b4cuda3std6ranges3__45__cpo4nextE)
_ZN65_INTERNAL_bb565c37_34_ValidateCompressedIndicesKernel_cu_33a4b88b4cuda3std6ranges3__45__cpo4nextE:
	.zero		1
	.type		_ZN65_INTERNAL_bb565c37_34_ValidateCompressedIndicesKernel_cu_33a4b88b4cuda3std6ranges3__45__cpo4swapE,@object
	.size		_ZN65_INTERNAL_bb565c37_34_ValidateCompressedIndicesKernel_cu_33a4b88b4cuda3std6ranges3__45__cpo4swapE,(_ZN65_INTERNAL_bb565c37_34_ValidateCompressedIndicesKernel_cu_33a4b88b4cuda3std3__420unreachable_sentinelE - _ZN65_INTERNAL_bb565c37_34_ValidateCompressedIndicesKernel_cu_33a4b88b4cuda3std6ranges3__45__cpo4swapE)
_ZN65_INTERNAL_bb565c37_34_ValidateCompressedIndicesKernel_cu_33a4b88b4cuda3std6ranges3__45__cpo4swapE:
	.zero		1
	.type		_ZN65_INTERNAL_bb565c37_34_ValidateCompressedIndicesKernel_cu_33a4b88b4cuda3std3__420unreachable_sentinelE,@object
	.size		_ZN65_INTERNAL_bb565c37_34_ValidateCompressedIndicesKernel_cu_33a4b88b4cuda3std3__420unreachable_sentinelE,(_ZN65_INTERNAL_bb565c37_34_ValidateCompressedIndicesKernel_cu_33a4b88b6thrust23THRUST_300001_SM_800_NS6system6detail10sequential3seqE - _ZN65_INTERNAL_bb565c37_34_ValidateCompressedIndicesKernel_cu_33a4b88b4cuda3std3__420unreachable_sentinelE)
_ZN65_INTERNAL_bb565c37_34_ValidateCompressedIndicesKernel_cu_33a4b88b4cuda3std3__420unreachable_sentinelE:
	.zero		1
	.type		_ZN65_INTERNAL_bb565c37_34_ValidateCompressedIndicesKernel_cu_33a4b88b6thrust23THRUST_300001_SM_800_NS6system6detail10sequential3seqE,@object
	.size		_ZN65_INTERNAL_bb565c37_34_ValidateCompressedIndicesKernel_cu_33a4b88b6thrust23THRUST_300001_SM_800_NS6system6detail10sequential3seqE,(_ZN65_INTERNAL_bb565c37_34_ValidateCompressedIndicesKernel_cu_33a4b88b4cuda3std3__45__cpo4cendE - _ZN65_INTERNAL_bb565c37_34_ValidateCompressedIndicesKernel_cu_33a4b88b6thrust23THRUST_300001_SM_800_NS6system6detail10sequential3seqE)
_ZN65_INTERNAL_bb565c37_34_ValidateCompressedIndicesKernel_cu_33a4b88b6thrust23THRUST_300001_SM_800_NS6system6detail10sequential3seqE:
	.zero		1
	.type		_ZN65_INTERNAL_bb565c37_34_ValidateCompressedIndicesKernel_cu_33a4b88b4cuda3std3__45__cpo4cendE,@object
	.size		_ZN65_INTERNAL_bb565c37_34_ValidateCompressedIndicesKernel_cu_33a4b88b4cuda3std3__45__cpo4cendE,(_ZN65_INTERNAL_bb565c37_34_ValidateCompressedIndicesKernel_cu_33a4b88b4cuda3std6ranges3__45__cpo9iter_swapE - _ZN65_INTERNAL_bb565c37_34_ValidateCompressedIndicesKernel_cu_33a4b88b4cuda3std3__45__cpo4cendE)
_ZN65_INTERNAL_bb565c37_34_ValidateCompressedIndicesKernel_cu_33a4b88b4cuda3std3__45__cpo4cendE:
	.zero		1
	.type		_ZN65_INTERNAL_bb565c37_34_ValidateCompressedIndicesKernel_cu_33a4b88b4cuda3std6ranges3__45__cpo9iter_swapE,@object
	.size		_ZN65_INTERNAL_bb565c37_34_ValidateCompressedIndicesKernel_cu_33a4b88b4cuda3std6ranges3__45__cpo9iter_swapE,(_ZN65_INTERNAL_bb565c37_34_ValidateCompressedIndicesKernel_cu_33a4b88b4cuda3std3__45__cpo5crendE - _ZN65_INTERNAL_bb565c37_34_ValidateCompressedIndicesKernel_cu_33a4b88b4cuda3std6ranges3__45__cpo9iter_swapE)
_ZN65_INTERNAL_bb565c37_34_ValidateCompressedIndicesKernel_cu_33a4b88b4cuda3std6ranges3__45__cpo9iter_swapE:
	.zero		1
	.type		_ZN65_INTERNAL_bb565c37_34_ValidateCompressedIndicesKernel_cu_33a4b88b4cuda3std3__45__cpo5crendE,@object
	.size		_ZN65_INTERNAL_bb565c37_34_ValidateCompressedIndicesKernel_cu_33a4b88b4cuda3std3__45__cpo5crendE,(_ZN65_INTERNAL_bb565c37_34_ValidateCompressedIndicesKernel_cu_33a4b88b4cuda3std6ranges3__45__cpo5cdataE - _ZN65_INTERNAL_bb565c37_34_ValidateCompressedIndicesKernel_cu_33a4b88b4cuda3std3__45__cpo5crendE)
_ZN65_INTERNAL_bb565c37_34_ValidateCompressedIndicesKernel_cu_33a4b88b4cuda3std3__45__cpo5crendE:
	.zero		1
	.type		_ZN65_INTERNAL_bb565c37_34_ValidateCompressedIndicesKernel_cu_33a4b88b4cuda3std6ranges3__45__cpo5cdataE,@object
	.size		_ZN65_INTERNAL_bb565c37_34_ValidateCompressedIndicesKernel_cu_33a4b88b4cuda3std6ranges3__45__cpo5cdataE,(_ZN65_INTERNAL_bb565c37_34_ValidateCompressedIndicesKernel_cu_33a4b88b4cuda3std6ranges3__45__cpo3endE - _ZN65_INTERNAL_bb565c37_34_ValidateCompressedIndicesKernel_cu_33a4b88b4cuda3std6ranges3__45__cpo5cdataE)
_ZN65_INTERNAL_bb565c37_34_ValidateCompressedIndicesKernel_cu_33a4b88b4cuda3std6ranges3__45__cpo5cdataE:
	.zero		1
	.type		_ZN65_INTERNAL_bb565c37_34_ValidateCompressedIndicesKernel_cu_33a4b88b4cuda3std6ranges3__45__cpo3endE,@object
	.size		_ZN65_INTERNAL_bb565c37_34_ValidateCompressedIndicesKernel_cu_33a4b88b4cuda3std6ranges3__45__cpo3endE,(_ZN65_INTERNAL_bb565c37_34_ValidateCompressedIndicesKernel_cu_33a4b88b4cuda3std3__419piecewise_constructE - _ZN65_INTERNAL_bb565c37_34_ValidateCompressedIndicesKernel_cu_33a4b88b4cuda3std6ranges3__45__cpo3endE)
_ZN65_INTERNAL_bb565c37_34_ValidateCompressedIndicesKernel_cu_33a4b88b4cuda3std6ranges3__45__cpo3endE:
	.zero		1
	.type		_ZN65_INTERNAL_bb565c37_34_ValidateCompressedIndicesKernel_cu_33a4b88b4cuda3std3__419piecewise_constructE,@object
	.size		_ZN65_INTERNAL_bb565c37_34_ValidateCompressedIndicesKernel_cu_33a4b88b4cuda3std3__419piecewise_constructE,(_ZN65_INTERNAL_bb565c37_34_ValidateCompressedIndicesKernel_cu_33a4b88b4cuda3std6ranges3__45__cpo5ssizeE - _ZN65_INTERNAL_bb565c37_34_ValidateCompressedIndicesKernel_cu_33a4b88b4cuda3std3__419piecewise_constructE)
_ZN65_INTERNAL_bb565c37_34_ValidateCompressedIndicesKernel_cu_33a4b88b4cuda3std3__419piecewise_constructE:
	.zero		1
	.type		_ZN65_INTERNAL_bb565c37_34_ValidateCompressedIndicesKernel_cu_33a4b88b4cuda3std6ranges3__45__cpo5ssizeE,@object
	.size		_ZN65_INTERNAL_bb565c37_34_ValidateCompressedIndicesKernel_cu_33a4b88b4cuda3std6ranges3__45__cpo5ssizeE,(_ZN65_INTERNAL_bb565c37_34_ValidateCompressedIndicesKernel_cu_33a4b88b4cuda3std3__45__cpo3endE - _ZN65_INTERNAL_bb565c37_34_ValidateCompressedIndicesKernel_cu_33a4b88b4cuda3std6ranges3__45__cpo5ssizeE)
_ZN65_INTERNAL_bb565c37_34_ValidateCompressedIndicesKernel_cu_33a4b88b4cuda3std6ranges3__45__cpo5ssizeE:
	.zero		1
	.type		_ZN65_INTERNAL_bb565c37_34_ValidateCompressedIndicesKernel_cu_33a4b88b4cuda3std3__45__cpo3endE,@object
	.size		_ZN65_INTERNAL_bb565c37_34_ValidateCompressedIndicesKernel_cu_33a4b88b4cuda3std3__45__cpo3endE,(_ZN65_INTERNAL_bb565c37_34_ValidateCompressedIndicesKernel_cu_33a4b88b4cuda3std6ranges3__45__cpo4cendE - _ZN65_INTERNAL_bb565c37_34_ValidateCompressedIndicesKernel_cu_33a4b88b4cuda3std3__45__cpo3endE)
_ZN65_INTERNAL_bb565c37_34_ValidateCompressedIndicesKernel_cu_33a4b88b4cuda3std3__45__cpo3endE:
	.zero		1
	.type		_ZN65_INTERNAL_bb565c37_34_ValidateCompressedIndicesKernel_cu_33a4b88b4cuda3std6ranges3__45__cpo4cendE,@object
	.size		_ZN65_INTERNAL_bb565c37_34_ValidateCompressedIndicesKernel_cu_33a4b88b4cuda3std6ranges3__45__cpo4cendE,(_ZN65_INTERNAL_bb565c37_34_ValidateCompressedIndicesKernel_cu_33a4b88b4cuda3std3__45__cpo4rendE - _ZN65_INTERNAL_bb565c37_34_ValidateCompressedIndicesKernel_cu_33a4b88b4cuda3std6ranges3__45__cpo4cendE)
_ZN65_INTERNAL_bb565c37_34_ValidateCompressedIndicesKernel_cu_33a4b88b4cuda3std6ranges3__45__cpo4cendE:
	.zero		1
	.type		_ZN65_INTERNAL_bb565c37_34_ValidateCompressedIndicesKernel_cu_33a4b88b4cuda3std3__45__cpo4rendE,@object
	.size		_ZN65_INTERNAL_bb565c37_34_ValidateCompressedIndicesKernel_cu_33a4b88b4cuda3std3__45__cpo4rendE,(_ZN65_INTERNAL_bb565c37_34_ValidateCompressedIndicesKernel_cu_33a4b88b4cuda3std6ranges3__45__cpo4prevE - _ZN65_INTERNAL_bb565c37_34_ValidateCompressedIndicesKernel_cu_33a4b88b4cuda3std3__45__cpo4rendE)
_ZN65_INTERNAL_bb565c37_34_ValidateCompressedIndicesKernel_cu_33a4b88b4cuda3std3__45__cpo4rendE:
	.zero		1
	.type		_ZN65_INTERNAL_bb565c37_34_ValidateCompressedIndicesKernel_cu_33a4b88b4cuda3std6ranges3__45__cpo4prevE,@object
	.size		_ZN65_INTERNAL_bb565c37_34_ValidateCompressedIndicesKernel_cu_33a4b88b4cuda3std6ranges3__45__cpo4prevE,(_ZN65_INTERNAL_bb565c37_34_ValidateCompressedIndicesKernel_cu_33a4b88b4cuda3std6ranges3__45__cpo9iter_moveE - _ZN65_INTERNAL_bb565c37_34_ValidateCompressedIndicesKernel_cu_33a4b88b4cuda3std6ranges3__45__cpo4prevE)
_ZN65_INTERNAL_bb565c37_34_ValidateCompressedIndicesKernel_cu_33a4b88b4cuda3std6ranges3__45__cpo4prevE:
	.zero		1
	.type		_ZN65_INTERNAL_bb565c37_34_ValidateCompressedIndicesKernel_cu_33a4b88b4cuda3std6ranges3__45__cpo9iter_moveE,@object
	.size		_ZN65_INTERNAL_bb565c37_34_ValidateCompressedIndicesKernel_cu_33a4b88b4cuda3std6ranges3__45__cpo9iter_moveE,(.L_18 - _ZN65_INTERNAL_bb565c37_34_ValidateCompressedIndicesKernel_cu_33a4b88b4cuda3std6ranges3__45__cpo9iter_moveE)
_ZN65_INTERNAL_bb565c37_34_ValidateCompressedIndicesKernel_cu_33a4b88b4cuda3std6ranges3__45__cpo9iter_moveE:
	.zero		1
.L_18:


//--------------------- SYMBOLS --------------------------

	.type		__assertfail,@function
